// Copyright (c) 2024, Jay Shah, Ganesh Bikshandi, Ying Zhang, Vijay Thakkar, Pradeep Ramani, Tri Dao.
// Splitting the different template instantiations to different files to speed up compilation.
// This file is auto-generated. See "generate_kernels.py"

#include "flash_fwd_launch_template.h"

#ifndef FLASHATTENTION_DISABLE_HDIM96
template void run_mha_fwd_<90, cutlass::bfloat16_t, 96, 96, false, false, true, true>(Flash_fwd_params &params, cudaStream_t stream);
#endif


// ===== COMPILED SASS (sm_90a) =====

	.target	sm_90a

	.elftype	@"ET_EXEC"


//--------------------- .note.nv.tkinfo           --------------------------
	.section	.note.nv.tkinfo,"",@"SHT_NOTE"
	.sectionflags	@"SHF_NOTE_NV_TKINFO"
	.tkinfo
        /*0018*/ 	.word	0x00000002
        /*0030*/ 	.string	""
        /*0030*/ 	.string	"ptxas"
        /*0030*/ 	.string	"Cuda compilation tools, release 13.0, V13.0.88"
        /*0030*/ 	.string	"Build cuda_13.0.r13.0/compiler.36424714_0"
        /*0030*/ 	.string	"-arch sm_90a -m 64 "



//--------------------- .note.nv.cuinfo           --------------------------
	.section	.note.nv.cuinfo,"",@"SHT_NOTE"
	.sectionflags	@"SHF_NOTE_NV_CUINFO"
        /*0018*/ 	.short	0x0002
        /*001a*/ 	.short	0x005a
        /*001c*/ 	.short	0x0082
	.zero		2


//--------------------- .nv.info                  --------------------------
	.section	.nv.info,"",@"SHT_CUDA_INFO"
	.align	4


	//----- nvinfo : EIATTR_REGCOUNT
	.align		4
        /*0000*/ 	.byte	0x04, 0x2f
        /*0002*/ 	.short	(.L_23 - .L_22)
	.align		4
.L_22:
        /*0004*/ 	.word	index@(_ZN7cutlass13device_kernelIN5flash11enable_sm90INS1_16FlashAttnFwdSm90INS1_25CollectiveMainloopFwdSm90ILi2EN4cute5tupleIJNS5_1CILi1EEES8_S8_EEENS6_IJNS7_ILi192EEENS7_ILi144EEENS7_ILi96EEEEEELi96ENS_10bfloat16_tEfNS_4arch4Sm90ELb1ELb0ELb1ELb1ELb0ELb1ELb0ELb0ELb1ELb1ELb0ELb0EEENS1_21CollectiveEpilogueFwdINS6_IJSA_SC_SB_EEES9_SE_SG_Li384ELb1ELb1ELb0ELb0EEENS1_36VarlenDynamicPersistentTileSchedulerILi192ELi144ELi384ELi128ELb0ELb1ELb1ELb1ELb1ELb1EEEEEEEEEvNT_6ParamsE)
        /*0008*/ 	.word	0x00000080


	//----- nvinfo : EIATTR_FRAME_SIZE
	.align		4
.L_23:
        /*000c*/ 	.byte	0x04, 0x11
        /*000e*/ 	.short	(.L_25 - .L_24)
	.align		4
.L_24:
        /*0010*/ 	.word	index@(_ZN7cutlass13device_kernelIN5flash11enable_sm90INS1_16FlashAttnFwdSm90INS1_25CollectiveMainloopFwdSm90ILi2EN4cute5tupleIJNS5_1CILi1EEES8_S8_EEENS6_IJNS7_ILi192EEENS7_ILi144EEENS7_ILi96EEEEEELi96ENS_10bfloat16_tEfNS_4arch4Sm90ELb1ELb0ELb1ELb1ELb0ELb1ELb0ELb0ELb1ELb1ELb0ELb0EEENS1_21CollectiveEpilogueFwdINS6_IJSA_SC_SB_EEES9_SE_SG_Li384ELb1ELb1ELb0ELb0EEENS1_36VarlenDynamicPersistentTileSchedulerILi192ELi144ELi384ELi128ELb0ELb1ELb1ELb1ELb1ELb1EEEEEEEEEvNT_6ParamsE)
        /*0014*/ 	.word	0x000000c0


	//----- nvinfo : EIATTR_REGCOUNT
	.align		4
.L_25:
        /*0018*/ 	.byte	0x04, 0x2f
        /*001a*/ 	.short	(.L_27 - .L_26)
	.align		4
.L_26:
        /*001c*/ 	.word	index@(_ZN7cutlass13device_kernelIN5flash11enable_sm90INS1_16FlashAttnFwdSm90INS1_25CollectiveMainloopFwdSm90ILi2EN4cute5tupleIJNS5_1CILi1EEES8_S8_EEENS6_IJNS7_ILi192EEENS7_ILi144EEENS7_ILi96EEEEEELi96ENS_10bfloat16_tEfNS_4arch4Sm90ELb1ELb0ELb1ELb1ELb0ELb0ELb0ELb0ELb1ELb1ELb0ELb0EEENS1_21CollectiveEpilogueFwdINS6_IJSA_SC_SB_EEES9_SE_SG_Li384ELb1ELb1ELb0ELb0EEENS1_36VarlenDynamicPersistentTileSchedulerILi192ELi144ELi384ELi128ELb0ELb1ELb1ELb1ELb1ELb1EEEEEEEEEvNT_6ParamsE)
        /*0020*/ 	.word	0x00000080


	//----- nvinfo : EIATTR_FRAME_SIZE
	.align		4
.L_27:
        /*0024*/ 	.byte	0x04, 0x11
        /*0026*/ 	.short	(.L_29 - .L_28)
	.align		4
.L_28:
        /*0028*/ 	.word	index@(_ZN7cutlass13device_kernelIN5flash11enable_sm90INS1_16FlashAttnFwdSm90INS1_25CollectiveMainloopFwdSm90ILi2EN4cute5tupleIJNS5_1CILi1EEES8_S8_EEENS6_IJNS7_ILi192EEENS7_ILi144EEENS7_ILi96EEEEEELi96ENS_10bfloat16_tEfNS_4arch4Sm90ELb1ELb0ELb1ELb1ELb0ELb0ELb0ELb0ELb1ELb1ELb0ELb0EEENS1_21CollectiveEpilogueFwdINS6_IJSA_SC_SB_EEES9_SE_SG_Li384ELb1ELb1ELb0ELb0EEENS1_36VarlenDynamicPersistentTileSchedulerILi192ELi144ELi384ELi128ELb0ELb1ELb1ELb1ELb1ELb1EEEEEEEEEvNT_6ParamsE)
        /*002c*/ 	.word	0x00000038


	//----- nvinfo : EIATTR_REGCOUNT
	.align		4
.L_29:
        /*0030*/ 	.byte	0x04, 0x2f
        /*0032*/ 	.short	(.L_31 - .L_30)
	.align		4
.L_30:
        /*0034*/ 	.word	index@(_ZN7cutlass13device_kernelIN5flash11enable_sm90INS1_16FlashAttnFwdSm90INS1_25CollectiveMainloopFwdSm90ILi2EN4cute5tupleIJNS5_1CILi1EEES8_S8_EEENS6_IJNS7_ILi192EEENS7_ILi144EEENS7_ILi96EEEEEELi96ENS_10bfloat16_tEfNS_4arch4Sm90ELb1ELb0ELb1ELb0ELb0ELb0ELb0ELb0ELb1ELb1ELb0ELb0EEENS1_21CollectiveEpilogueFwdINS6_IJSA_SC_SB_EEES9_SE_SG_Li384ELb0ELb1ELb0ELb0EEENS1_30DynamicPersistentTileSchedulerILi384ELi128ELb0ELb1ELb1EEEEEEEEEvNT_6ParamsE)
        /*0038*/ 	.word	0x00000080


	//----- nvinfo : EIATTR_FRAME_SIZE
	.align		4
.L_31:
        /*003c*/ 	.byte	0x04, 0x11
        /*003e*/ 	.short	(.L_33 - .L_32)
	.align		4
.L_32:
        /*0040*/ 	.word	index@(_ZN7cutlass13device_kernelIN5flash11enable_sm90INS1_16FlashAttnFwdSm90INS1_25CollectiveMainloopFwdSm90ILi2EN4cute5tupleIJNS5_1CILi1EEES8_S8_EEENS6_IJNS7_ILi192EEENS7_ILi144EEENS7_ILi96EEEEEELi96ENS_10bfloat16_tEfNS_4arch4Sm90ELb1ELb0ELb1ELb0ELb0ELb0ELb0ELb0ELb1ELb1ELb0ELb0EEENS1_21CollectiveEpilogueFwdINS6_IJSA_SC_SB_EEES9_SE_SG_Li384ELb0ELb1ELb0ELb0EEENS1_30DynamicPersistentTileSchedulerILi384ELi128ELb0ELb1ELb1EEEEEEEEEvNT_6ParamsE)
        /*0044*/ 	.word	0x00000010


	//----- nvinfo : EIATTR_REGCOUNT
	.align		4
.L_33:
        /*0048*/ 	.byte	0x04, 0x2f
        /*004a*/ 	.short	(.L_35 - .L_34)
	.align		4
.L_34:
        /*004c*/ 	.word	index@(_ZN7cutlass13device_kernelIN5flash11enable_sm90INS1_16FlashAttnFwdSm90INS1_25CollectiveMainloopFwdSm90ILi2EN4cute5tupleIJNS5_1CILi1EEES8_S8_EEENS6_IJNS7_ILi192EEENS7_ILi128EEENS7_ILi96EEEEEELi96ENS_10bfloat16_tEfNS_4arch4Sm90ELb0ELb1ELb1ELb1ELb0ELb1ELb0ELb0ELb1ELb1ELb0ELb0EEENS1_21CollectiveEpilogueFwdINS6_IJSA_SC_SB_EEES9_SE_SG_Li384ELb1ELb1ELb0ELb0EEENS1_36VarlenDynamicPersistentTileSchedulerILi192ELi128ELi384ELi128ELb0ELb1ELb1ELb1ELb0ELb1EEEEEEEEEvNT_6ParamsE)
        /*0050*/ 	.word	0x00000080


	//----- nvinfo : EIATTR_FRAME_SIZE
	.align		4
.L_35:
        /*0054*/ 	.byte	0x04, 0x11
        /*0056*/ 	.short	(.L_37 - .L_36)
	.align		4
.L_36:
        /*0058*/ 	.word	index@(_ZN7cutlass13device_kernelIN5flash11enable_sm90INS1_16FlashAttnFwdSm90INS1_25CollectiveMainloopFwdSm90ILi2EN4cute5tupleIJNS5_1CILi1EEES8_S8_EEENS6_IJNS7_ILi192EEENS7_ILi128EEENS7_ILi96EEEEEELi96ENS_10bfloat16_tEfNS_4arch4Sm90ELb0ELb1ELb1ELb1ELb0ELb1ELb0ELb0ELb1ELb1ELb0ELb0EEENS1_21CollectiveEpilogueFwdINS6_IJSA_SC_SB_EEES9_SE_SG_Li384ELb1ELb1ELb0ELb0EEENS1_36VarlenDynamicPersistentTileSchedulerILi192ELi128ELi384ELi128ELb0ELb1ELb1ELb1ELb0ELb1EEEEEEEEEvNT_6ParamsE)
        /*005c*/ 	.word	0x00000060


	//----- nvinfo : EIATTR_REGCOUNT
	.align		4
.L_37:
        /*0060*/ 	.byte	0x04, 0x2f
        /*0062*/ 	.short	(.L_39 - .L_38)
	.align		4
.L_38:
        /*0064*/ 	.word	index@(_ZN7cutlass13device_kernelIN5flash11enable_sm90INS1_16FlashAttnFwdSm90INS1_25CollectiveMainloopFwdSm90ILi2EN4cute5tupleIJNS5_1CILi1EEES8_S8_EEENS6_IJNS7_ILi192EEENS7_ILi128EEENS7_ILi96EEEEEELi96ENS_10bfloat16_tEfNS_4arch4Sm90ELb0ELb1ELb1ELb1ELb0ELb0ELb0ELb0ELb1ELb1ELb0ELb0EEENS1_21CollectiveEpilogueFwdINS6_IJSA_SC_SB_EEES9_SE_SG_Li384ELb1ELb1ELb0ELb0EEENS1_36VarlenDynamicPersistentTileSchedulerILi192ELi128ELi384ELi128ELb0ELb1ELb1ELb1ELb0ELb1EEEEEEEEEvNT_6ParamsE)
        /*0068*/ 	.word	0x00000080


	//----- nvinfo : EIATTR_FRAME_SIZE
	.align		4
.L_39:
        /*006c*/ 	.byte	0x04, 0x11
        /*006e*/ 	.short	(.L_41 - .L_40)
	.align		4
.L_40:
        /*0070*/ 	.word	index@(_ZN7cutlass13device_kernelIN5flash11enable_sm90INS1_16FlashAttnFwdSm90INS1_25CollectiveMainloopFwdSm90ILi2EN4cute5tupleIJNS5_1CILi1EEES8_S8_EEENS6_IJNS7_ILi192EEENS7_ILi128EEENS7_ILi96EEEEEELi96ENS_10bfloat16_tEfNS_4arch4Sm90ELb0ELb1ELb1ELb1ELb0ELb0ELb0ELb0ELb1ELb1ELb0ELb0EEENS1_21CollectiveEpilogueFwdINS6_IJSA_SC_SB_EEES9_SE_SG_Li384ELb1ELb1ELb0ELb0EEENS1_36VarlenDynamicPersistentTileSchedulerILi192ELi128ELi384ELi128ELb0ELb1ELb1ELb1ELb0ELb1EEEEEEEEEvNT_6ParamsE)
        /*0074*/ 	.word	0x00000038


	//----- nvinfo : EIATTR_REGCOUNT
	.align		4
.L_41:
        /*0078*/ 	.byte	0x04, 0x2f
        /*007a*/ 	.short	(.L_43 - .L_42)
	.align		4
.L_42:
        /*007c*/ 	.word	index@(_ZN7cutlass13device_kernelIN5flash11enable_sm90INS1_16FlashAttnFwdSm90INS1_25CollectiveMainloopFwdSm90ILi2EN4cute5tupleIJNS5_1CILi1EEES8_S8_EEENS6_IJNS7_ILi192EEENS7_ILi128EEENS7_ILi96EEEEEELi96ENS_10bfloat16_tEfNS_4arch4Sm90ELb0ELb1ELb1ELb0ELb0ELb0ELb0ELb0ELb1ELb1ELb0ELb0EEENS1_21CollectiveEpilogueFwdINS6_IJSA_SC_SB_EEES9_SE_SG_Li384ELb0ELb1ELb0ELb0EEENS1_30DynamicPersistentTileSchedulerILi384ELi128ELb0ELb1ELb1EEEEEEEEEvNT_6ParamsE)
        /*0080*/ 	.word	0x00000080


	//----- nvinfo : EIATTR_FRAME_SIZE
	.align		4
.L_43:
        /*0084*/ 	.byte	0x04, 0x11
        /*0086*/ 	.short	(.L_45 - .L_44)
	.align		4
.L_44:
        /*0088*/ 	.word	index@(_ZN7cutlass13device_kernelIN5flash11enable_sm90INS1_16FlashAttnFwdSm90INS1_25CollectiveMainloopFwdSm90ILi2EN4cute5tupleIJNS5_1CILi1EEES8_S8_EEENS6_IJNS7_ILi192EEENS7_ILi128EEENS7_ILi96EEEEEELi96ENS_10bfloat16_tEfNS_4arch4Sm90ELb0ELb1ELb1ELb0ELb0ELb0ELb0ELb0ELb1ELb1ELb0ELb0EEENS1_21CollectiveEpilogueFwdINS6_IJSA_SC_SB_EEES9_SE_SG_Li384ELb0ELb1ELb0ELb0EEENS1_30DynamicPersistentTileSchedulerILi384ELi128ELb0ELb1ELb1EEEEEEEEEvNT_6ParamsE)
        /*008c*/ 	.word	0x00000000


	//----- nvinfo : EIATTR_REGCOUNT
	.align		4
.L_45:
        /*0090*/ 	.byte	0x04, 0x2f
        /*0092*/ 	.short	(.L_47 - .L_46)
	.align		4
.L_46:
        /*0094*/ 	.word	index@(_ZN7cutlass13device_kernelIN5flash11enable_sm90INS1_16FlashAttnFwdSm90INS1_25CollectiveMainloopFwdSm90ILi2EN4cute5tupleIJNS5_1CILi1EEES8_S8_EEENS6_IJNS7_ILi192EEENS7_ILi144EEENS7_ILi96EEEEEELi96ENS_10bfloat16_tEfNS_4arch4Sm90ELb0ELb0ELb1ELb1ELb0ELb1ELb0ELb0ELb1ELb1ELb0ELb0EEENS1_21CollectiveEpilogueFwdINS6_IJSA_SC_SB_EEES9_SE_SG_Li384ELb1ELb1ELb0ELb0EEENS1_36VarlenDynamicPersistentTileSchedulerILi192ELi144ELi384ELi128ELb0ELb1ELb1ELb0ELb1ELb1EEEEEEEEEvNT_6ParamsE)
        /*0098*/ 	.word	0x00000080


	//----- nvinfo : EIATTR_FRAME_SIZE
	.align		4
.L_47:
        /*009c*/ 	.byte	0x04, 0x11
        /*009e*/ 	.short	(.L_49 - .L_48)
	.align		4
.L_48:
        /*00a0*/ 	.word	index@(_ZN7cutlass13device_kernelIN5flash11enable_sm90INS1_16FlashAttnFwdSm90INS1_25CollectiveMainloopFwdSm90ILi2EN4cute5tupleIJNS5_1CILi1EEES8_S8_EEENS6_IJNS7_ILi192EEENS7_ILi144EEENS7_ILi96EEEEEELi96ENS_10bfloat16_tEfNS_4arch4Sm90ELb0ELb0ELb1ELb1ELb0ELb1ELb0ELb0ELb1ELb1ELb0ELb0EEENS1_21CollectiveEpilogueFwdINS6_IJSA_SC_SB_EEES9_SE_SG_Li384ELb1ELb1ELb0ELb0EEENS1_36VarlenDynamicPersistentTileSchedulerILi192ELi144ELi384ELi128ELb0ELb1ELb1ELb0ELb1ELb1EEEEEEEEEvNT_6ParamsE)
        /*00a4*/ 	.word	0x000000f0


	//----- nvinfo : EIATTR_REGCOUNT
	.align		4
.L_49:
        /*00a8*/ 	.byte	0x04, 0x2f
        /*00aa*/ 	.short	(.L_51 - .L_50)
	.align		4
.L_50:
        /*00ac*/ 	.word	index@(_ZN7cutlass13device_kernelIN5flash11enable_sm90INS1_16FlashAttnFwdSm90INS1_25CollectiveMainloopFwdSm90ILi2EN4cute5tupleIJNS5_1CILi1EEES8_S8_EEENS6_IJNS7_ILi192EEENS7_ILi144EEENS7_ILi96EEEEEELi96ENS_10bfloat16_tEfNS_4arch4Sm90ELb0ELb0ELb1ELb1ELb0ELb0ELb0ELb0ELb1ELb1ELb0ELb0EEENS1_21CollectiveEpilogueFwdINS6_IJSA_SC_SB_EEES9_SE_SG_Li384ELb1ELb1ELb0ELb0EEENS1_36VarlenDynamicPersistentTileSchedulerILi192ELi144ELi384ELi128ELb0ELb1ELb1ELb0ELb1ELb1EEEEEEEEEvNT_6ParamsE)
        /*00b0*/ 	.word	0x00000080


	//----- nvinfo : EIATTR_FRAME_SIZE
	.align		4
.L_51:
        /*00b4*/ 	.byte	0x04, 0x11
        /*00b6*/ 	.short	(.L_53 - .L_52)
	.align		4
.L_52:
        /*00b8*/ 	.word	index@(_ZN7cutlass13device_kernelIN5flash11enable_sm90INS1_16FlashAttnFwdSm90INS1_25CollectiveMainloopFwdSm90ILi2EN4cute5tupleIJNS5_1CILi1EEES8_S8_EEENS6_IJNS7_ILi192EEENS7_ILi144EEENS7_ILi96EEEEEELi96ENS_10bfloat16_tEfNS_4arch4Sm90ELb0ELb0ELb1ELb1ELb0ELb0ELb0ELb0ELb1ELb1ELb0ELb0EEENS1_21CollectiveEpilogueFwdINS6_IJSA_SC_SB_EEES9_SE_SG_Li384ELb1ELb1ELb0ELb0EEENS1_36VarlenDynamicPersistentTileSchedulerILi192ELi144ELi384ELi128ELb0ELb1ELb1ELb0ELb1ELb1EEEEEEEEEvNT_6ParamsE)
        /*00bc*/ 	.word	0x00000040


	//----- nvinfo : EIATTR_REGCOUNT
	.align		4
.L_53:
        /*00c0*/ 	.byte	0x04, 0x2f
        /*00c2*/ 	.short	(.L_55 - .L_54)
	.align		4
.L_54:
        /*00c4*/ 	.word	index@(_ZN7cutlass13device_kernelIN5flash11enable_sm90INS1_16FlashAttnFwdSm90INS1_25CollectiveMainloopFwdSm90ILi2EN4cute5tupleIJNS5_1CILi1EEES8_S8_EEENS6_IJNS7_ILi192EEENS7_ILi144EEENS7_ILi96EEEEEELi96ENS_10bfloat16_tEfNS_4arch4Sm90ELb0ELb0ELb1ELb0ELb0ELb0ELb0ELb0ELb1ELb1ELb0ELb0EEENS1_21CollectiveEpilogueFwdINS6_IJSA_SC_SB_EEES9_SE_SG_Li384ELb0ELb1ELb0ELb0EEENS1_29StaticPersistentTileSchedulerILb0EEEEEEEEEvNT_6ParamsE)
        /*00c8*/ 	.word	0x00000080


	//----- nvinfo : EIATTR_FRAME_SIZE
	.align		4
.L_55:
        /*00cc*/ 	.byte	0x04, 0x11
        /*00ce*/ 	.short	(.L_57 - .L_56)
	.align		4
.L_56:
        /*00d0*/ 	.word	index@(_ZN7cutlass13device_kernelIN5flash11enable_sm90INS1_16FlashAttnFwdSm90INS1_25CollectiveMainloopFwdSm90ILi2EN4cute5tupleIJNS5_1CILi1EEES8_S8_EEENS6_IJNS7_ILi192EEENS7_ILi144EEENS7_ILi96EEEEEELi96ENS_10bfloat16_tEfNS_4arch4Sm90ELb0ELb0ELb1ELb0ELb0ELb0ELb0ELb0ELb1ELb1ELb0ELb0EEENS1_21CollectiveEpilogueFwdINS6_IJSA_SC_SB_EEES9_SE_SG_Li384ELb0ELb1ELb0ELb0EEENS1_29StaticPersistentTileSchedulerILb0EEEEEEEEEvNT_6ParamsE)
        /*00d4*/ 	.word	0x00000030


	//----- nvinfo : EIATTR_MIN_STACK_SIZE
	.align		4
.L_57:
        /*00d8*/ 	.byte	0x04, 0x12
        /*00da*/ 	.short	(.L_59 - .L_58)
	.align		4
.L_58:
        /*00dc*/ 	.word	index@(_ZN7cutlass13device_kernelIN5flash11enable_sm90INS1_16FlashAttnFwdSm90INS1_25CollectiveMainloopFwdSm90ILi2EN4cute5tupleIJNS5_1CILi1EEES8_S8_EEENS6_IJNS7_ILi192EEENS7_ILi144EEENS7_ILi96EEEEEELi96ENS_10bfloat16_tEfNS_4arch4Sm90ELb0ELb0ELb1ELb0ELb0ELb0ELb0ELb0ELb1ELb1ELb0ELb0EEENS1_21CollectiveEpilogueFwdINS6_IJSA_SC_SB_EEES9_SE_SG_Li384ELb0ELb1ELb0ELb0EEENS1_29StaticPersistentTileSchedulerILb0EEEEEEEEEvNT_6ParamsE)
        /*00e0*/ 	.word	0x00000030


	//----- nvinfo : EIATTR_MIN_STACK_SIZE
	.align		4
.L_59:
        /*00e4*/ 	.byte	0x04, 0x12
        /*00e6*/ 	.short	(.L_61 - .L_60)
	.align		4
.L_60:
        /*00e8*/ 	.word	index@(_ZN7cutlass13device_kernelIN5flash11enable_sm90INS1_16FlashAttnFwdSm90INS1_25CollectiveMainloopFwdSm90ILi2EN4cute5tupleIJNS5_1CILi1EEES8_S8_EEENS6_IJNS7_ILi192EEENS7_ILi144EEENS7_ILi96EEEEEELi96ENS_10bfloat16_tEfNS_4arch4Sm90ELb0ELb0ELb1ELb1ELb0ELb0ELb0ELb0ELb1ELb1ELb0ELb0EEENS1_21CollectiveEpilogueFwdINS6_IJSA_SC_SB_EEES9_SE_SG_Li384ELb1ELb1ELb0ELb0EEENS1_36VarlenDynamicPersistentTileSchedulerILi192ELi144ELi384ELi128ELb0ELb1ELb1ELb0ELb1ELb1EEEEEEEEEvNT_6ParamsE)
        /*00ec*/ 	.word	0x00000040


	//----- nvinfo : EIATTR_MIN_STACK_SIZE
	.align		4
.L_61:
        /*00f0*/ 	.byte	0x04, 0x12
        /*00f2*/ 	.short	(.L_63 - .L_62)
	.align		4
.L_62:
        /*00f4*/ 	.word	index@(_ZN7cutlass13device_kernelIN5flash11enable_sm90INS1_16FlashAttnFwdSm90INS1_25CollectiveMainloopFwdSm90ILi2EN4cute5tupleIJNS5_1CILi1EEES8_S8_EEENS6_IJNS7_ILi192EEENS7_ILi144EEENS7_ILi96EEEEEELi96ENS_10bfloat16_tEfNS_4arch4Sm90ELb0ELb0ELb1ELb1ELb0ELb1ELb0ELb0ELb1ELb1ELb0ELb0EEENS1_21CollectiveEpilogueFwdINS6_IJSA_SC_SB_EEES9_SE_SG_Li384ELb1ELb1ELb0ELb0EEENS1_36VarlenDynamicPersistentTileSchedulerILi192ELi144ELi384ELi128ELb0ELb1ELb1ELb0ELb1ELb1EEEEEEEEEvNT_6ParamsE)
        /*00f8*/ 	.word	0x000000f0


	//----- nvinfo : EIATTR_MIN_STACK_SIZE
	.align		4
.L_63:
        /*00fc*/ 	.byte	0x04, 0x12
        /*00fe*/ 	.short	(.L_65 - .L_64)
	.align		4
.L_64:
        /*0100*/ 	.word	index@(_ZN7cutlass13device_kernelIN5flash11enable_sm90INS1_16FlashAttnFwdSm90INS1_25CollectiveMainloopFwdSm90ILi2EN4cute5tupleIJNS5_1CILi1EEES8_S8_EEENS6_IJNS7_ILi192EEENS7_ILi128EEENS7_ILi96EEEEEELi96ENS_10bfloat16_tEfNS_4arch4Sm90ELb0ELb1ELb1ELb0ELb0ELb0ELb0ELb0ELb1ELb1ELb0ELb0EEENS1_21CollectiveEpilogueFwdINS6_IJSA_SC_SB_EEES9_SE_SG_Li384ELb0ELb1ELb0ELb0EEENS1_30DynamicPersistentTileSchedulerILi384ELi128ELb0ELb1ELb1EEEEEEEEEvNT_6ParamsE)
        /*0104*/ 	.word	0x00000000


	//----- nvinfo : EIATTR_MIN_STACK_SIZE
	.align		4
.L_65:
        /*0108*/ 	.byte	0x04, 0x12
        /*010a*/ 	.short	(.L_67 - .L_66)
	.align		4
.L_66:
        /*010c*/ 	.word	index@(_ZN7cutlass13device_kernelIN5flash11enable_sm90INS1_16FlashAttnFwdSm90INS1_25CollectiveMainloopFwdSm90ILi2EN4cute5tupleIJNS5_1CILi1EEES8_S8_EEENS6_IJNS7_ILi192EEENS7_ILi128EEENS7_ILi96EEEEEELi96ENS_10bfloat16_tEfNS_4arch4Sm90ELb0ELb1ELb1ELb1ELb0ELb0ELb0ELb0ELb1ELb1ELb0ELb0EEENS1_21CollectiveEpilogueFwdINS6_IJSA_SC_SB_EEES9_SE_SG_Li384ELb1ELb1ELb0ELb0EEENS1_36VarlenDynamicPersistentTileSchedulerILi192ELi128ELi384ELi128ELb0ELb1ELb1ELb1ELb0ELb1EEEEEEEEEvNT_6ParamsE)
        /*0110*/ 	.word	0x00000038


	//----- nvinfo : EIATTR_MIN_STACK_SIZE
	.align		4
.L_67:
        /*0114*/ 	.byte	0x04, 0x12
        /*0116*/ 	.short	(.L_69 - .L_68)
	.align		4
.L_68:
        /*0118*/ 	.word	index@(_ZN7cutlass13device_kernelIN5flash11enable_sm90INS1_16FlashAttnFwdSm90INS1_25CollectiveMainloopFwdSm90ILi2EN4cute5tupleIJNS5_1CILi1EEES8_S8_EEENS6_IJNS7_ILi192EEENS7_ILi128EEENS7_ILi96EEEEEELi96ENS_10bfloat16_tEfNS_4arch4Sm90ELb0ELb1ELb1ELb1ELb0ELb1ELb0ELb0ELb1ELb1ELb0ELb0EEENS1_21CollectiveEpilogueFwdINS6_IJSA_SC_SB_EEES9_SE_SG_Li384ELb1ELb1ELb0ELb0EEENS1_36VarlenDynamicPersistentTileSchedulerILi192ELi128ELi384ELi128ELb0ELb1ELb1ELb1ELb0ELb1EEEEEEEEEvNT_6ParamsE)
        /*011c*/ 	.word	0x00000060


	//----- nvinfo : EIATTR_MIN_STACK_SIZE
	.align		4
.L_69:
        /*0120*/ 	.byte	0x04, 0x12
        /*0122*/ 	.short	(.L_71 - .L_70)
	.align		4
.L_70:
        /*0124*/ 	.word	index@(_ZN7cutlass13device_kernelIN5flash11enable_sm90INS1_16FlashAttnFwdSm90INS1_25CollectiveMainloopFwdSm90ILi2EN4cute5tupleIJNS5_1CILi1EEES8_S8_EEENS6_IJNS7_ILi192EEENS7_ILi144EEENS7_ILi96EEEEEELi96ENS_10bfloat16_tEfNS_4arch4Sm90ELb1ELb0ELb1ELb0ELb0ELb0ELb0ELb0ELb1ELb1ELb0ELb0EEENS1_21CollectiveEpilogueFwdINS6_IJSA_SC_SB_EEES9_SE_SG_Li384ELb0ELb1ELb0ELb0EEENS1_30DynamicPersistentTileSchedulerILi384ELi128ELb0ELb1ELb1EEEEEEEEEvNT_6ParamsE)
        /*0128*/ 	.word	0x00000010


	//----- nvinfo : EIATTR_MIN_STACK_SIZE
	.align		4
.L_71:
        /*012c*/ 	.byte	0x04, 0x12
        /*012e*/ 	.short	(.L_73 - .L_72)
	.align		4
.L_72:
        /*0130*/ 	.word	index@(_ZN7cutlass13device_kernelIN5flash11enable_sm90INS1_16FlashAttnFwdSm90INS1_25CollectiveMainloopFwdSm90ILi2EN4cute5tupleIJNS5_1CILi1EEES8_S8_EEENS6_IJNS7_ILi192EEENS7_ILi144EEENS7_ILi96EEEEEELi96ENS_10bfloat16_tEfNS_4arch4Sm90ELb1ELb0ELb1ELb1ELb0ELb0ELb0ELb0ELb1ELb1ELb0ELb0EEENS1_21CollectiveEpilogueFwdINS6_IJSA_SC_SB_EEES9_SE_SG_Li384ELb1ELb1ELb0ELb0EEENS1_36VarlenDynamicPersistentTileSchedulerILi192ELi144ELi384ELi128ELb0ELb1ELb1ELb1ELb1ELb1EEEEEEEEEvNT_6ParamsE)
        /*0134*/ 	.word	0x00000038


	//----- nvinfo : EIATTR_MIN_STACK_SIZE
	.align		4
.L_73:
        /*0138*/ 	.byte	0x04, 0x12
        /*013a*/ 	.short	(.L_75 - .L_74)
	.align		4
.L_74:
        /*013c*/ 	.word	index@(_ZN7cutlass13device_kernelIN5flash11enable_sm90INS1_16FlashAttnFwdSm90INS1_25CollectiveMainloopFwdSm90ILi2EN4cute5tupleIJNS5_1CILi1EEES8_S8_EEENS6_IJNS7_ILi192EEENS7_ILi144EEENS7_ILi96EEEEEELi96ENS_10bfloat16_tEfNS_4arch4Sm90ELb1ELb0ELb1ELb1ELb0ELb1ELb0ELb0ELb1ELb1ELb0ELb0EEENS1_21CollectiveEpilogueFwdINS6_IJSA_SC_SB_EEES9_SE_SG_Li384ELb1ELb1ELb0ELb0EEENS1_36VarlenDynamicPersistentTileSchedulerILi192ELi144ELi384ELi128ELb0ELb1ELb1ELb1ELb1ELb1EEEEEEEEEvNT_6ParamsE)
        /*0140*/ 	.word	0x000000c0
.L_75:


//--------------------- .nv.compat                --------------------------
	.section	.nv.compat,"",@"SHT_CUDA_COMPAT_INFO"
	.align	4
        /*0000*/ 	.byte	0x02, 0x09, 0x01, 0x00, 0x02, 0x02, 0x04, 0x00, 0x02, 0x05, 0x05, 0x00, 0x03, 0x07, 0x01, 0x01
        /*0010*/ 	.byte	0x02, 0x03, 0x01, 0x00, 0x02, 0x06, 0x01, 0x00, 0x04, 0x0b, 0x08, 0x00, 0x00, 0x00, 0x00, 0x00
        /*0020*/ 	.byte	0x00, 0x00, 0x00, 0x00


//--------------------- .nv.info._ZN7cutlass13device_kernelIN5flash11enable_sm90INS1_16FlashAttnFwdSm90INS1_25CollectiveMainloopFwdSm90ILi2EN4cute5tupleIJNS5_1CILi1EEES8_S8_EEENS6_IJNS7_ILi192EEENS7_ILi144EEENS7_ILi96EEEEEELi96ENS_10bfloat16_tEfNS_4arch4Sm90ELb0ELb0ELb1ELb0ELb0ELb0ELb0ELb0ELb1ELb1ELb0ELb0EEENS1_21CollectiveEpilogueFwdINS6_IJSA_SC_SB_EEES9_SE_SG_Li384ELb0ELb1ELb0ELb0EEENS1_29StaticPersistentTileSchedulerILb0EEEEEEEEEvNT_6ParamsE --------------------------
	.section	.nv.info._ZN7cutlass13device_kernelIN5flash11enable_sm90INS1_16FlashAttnFwdSm90INS1_25CollectiveMainloopFwdSm90ILi2EN4cute5tupleIJNS5_1CILi1EEES8_S8_EEENS6_IJNS7_ILi192EEENS7_ILi144EEENS7_ILi96EEEEEELi96ENS_10bfloat16_tEfNS_4arch4Sm90ELb0ELb0ELb1ELb0ELb0ELb0ELb0ELb0ELb1ELb1ELb0ELb0EEENS1_21CollectiveEpilogueFwdINS6_IJSA_SC_SB_EEES9_SE_SG_Li384ELb0ELb1ELb0ELb0EEENS1_29StaticPersistentTileSchedulerILb0EEEEEEEEEvNT_6ParamsE,"",@"SHT_CUDA_INFO"
	.sectionflags	@""
	.align	4


	//----- nvinfo : EIATTR_CUDA_API_VERSION
	.align		4
        /*0000*/ 	.byte	0x04, 0x37
        /*0002*/ 	.short	(.L_77 - .L_76)
.L_76:
        /*0004*/ 	.word	0x00000082


	//----- nvinfo : EIATTR_KPARAM_INFO
	.align		4
.L_77:
        /*0008*/ 	.byte	0x04, 0x17
        /*000a*/ 	.short	(.L_79 - .L_78)
.L_78:
        /*000c*/ 	.word	0x00000000
        /*0010*/ 	.short	0x0000
        /*0012*/ 	.short	0x0070
        /*0014*/ 	.byte	0x00, 0xf0, 0x01, 0x28


	//----- nvinfo : EIATTR_SPARSE_MMA_MASK
	.align		4
.L_79:
        /*0018*/ 	.byte	0x03, 0x50
        /*001a*/ 	.short	0x0000


	//----- nvinfo : EIATTR_MAXREG_COUNT
	.align		4
        /*001c*/ 	.byte	0x03, 0x1b
        /*001e*/ 	.short	0x0080


	//----- nvinfo : EIATTR_NUM_BARRIERS
	.align		4
        /*0020*/ 	.byte	0x02, 0x4c
        /*0022*/ 	.byte	0x10
	.zero		1


	//----- nvinfo : EIATTR_EXTERNS
	.align		4
        /*0024*/ 	.byte	0x04, 0x0f
        /*0026*/ 	.short	(.L_81 - .L_80)


	//   ....[0]....
	.align		4
.L_80:
        /*0028*/ 	.word	index@(__assertfail)


	//----- nvinfo : EIATTR_ANNOTATIONS
	.align		4
.L_81:
        /*002c*/ 	.byte	0x04, 0x55
        /*002e*/ 	.short	(.L_83 - .L_82)


	//   ....[0]....
.L_82:
        /*0030*/ 	.word	0x00000001
        /*0034*/ 	.byte	0x30, 0x09, 0x00, 0x00, 0x01, 0x00, 0x00, 0x00, 0x30, 0x0a, 0x00, 0x00, 0x01, 0x00, 0x00, 0x00
        /* <DEDUP_REMOVED lines=11> */
        /*00f4*/ 	.byte	0xd0, 0xef, 0x00, 0x00


	//----- nvinfo : EIATTR_MERCURY_ISA_VERSION
	.align		4
.L_83:
        /*00f8*/ 	.byte	0x03, 0x5f
        /*00fa*/ 	.short	0x0101


	//----- nvinfo : EIATTR_INT_WARP_WIDE_INSTR_OFFSETS
	.align		4
        /*00fc*/ 	.byte	0x04, 0x31
        /*00fe*/ 	.short	(.L_85 - .L_84)


	//   ....[0]....
.L_84:
        /*0100*/ 	.word	0x00000120


	//   ....[1]....
        /*0104*/ 	.word	0x000001c0


	//   ....[2]....
        /*0108*/ 	.word	0x00000230


	//----- nvinfo : EIATTR_COOP_GROUP_MASK_REGIDS
	.align		4
.L_85:
        /*010c*/ 	.byte	0x04, 0x29
        /*010e*/ 	.short	(.L_87 - .L_86)


	//   ....[0]....
.L_86:
        /*0110*/ 	.word	0xffffffff


	//   ....[1]....
        /*0114*/ 	.word	0xffffffff


	//   ....[2]....
        /*0118*/ 	.word	0xffffffff


	//   ....[3]....
        /*011c*/ 	.word	0xffffffff


	//   ....[4]....
        /*0120*/ 	.word	0xffffffff


	//   ....[5]....
        /*0124*/ 	.word	0xffffffff


	//   ....[6]....
        /*0128*/ 	.word	0xffffffff


	//   ....[7]....
        /*012c*/ 	.word	0xffffffff


	//   ....[8]....
        /*0130*/ 	.word	0xffffffff


	//   ....[9]....
        /*0134*/ 	.word	0xffffffff


	//   ....[10]....
        /*0138*/ 	.word	0xffffffff


	//   ....[11]....
        /*013c*/ 	.word	0xffffffff


	//   ....[12]....
        /*0140*/ 	.word	0xffffffff


	//   ....[13]....
        /*0144*/ 	.word	0xffffffff


	//   ....[14]....
        /*0148*/ 	.word	0xffffffff


	//   ....[15]....
        /*014c*/ 	.word	0xffffffff


	//   ....[16]....
        /*0150*/ 	.word	0xffffffff


	//   ....[17]....
        /*0154*/ 	.word	0xffffffff


	//   ....[18]....
        /*0158*/ 	.word	0xffffffff


	//   ....[19]....
        /*015c*/ 	.word	0xffffffff


	//   ....[20]....
        /*0160*/ 	.word	0xffffffff


	//   ....[21]....
        /*0164*/ 	.word	0xffffffff


	//   ....[22]....
        /*0168*/ 	.word	0xffffffff


	//   ....[23]....
        /*016c*/ 	.word	0xffffffff


	//   ....[24]....
        /*0170*/ 	.word	0xffffffff


	//   ....[25]....
        /*0174*/ 	.word	0xffffffff


	//   ....[26]....
        /*0178*/ 	.word	0xffffffff


	//   ....[27]....
        /*017c*/ 	.word	0xffffffff


	//   ....[28]....
        /*0180*/ 	.word	0xffffffff


	//   ....[29]....
        /*0184*/ 	.word	0xffffffff


	//   ....[30]....
        /*0188*/ 	.word	0xffffffff


	//   ....[31]....
        /*018c*/ 	.word	0xffffffff


	//   ....[32]....
        /*0190*/ 	.word	0xffffffff


	//   ....[33]....
        /*0194*/ 	.word	0xffffffff


	//   ....[34]....
        /*0198*/ 	.word	0xffffffff


	//   ....[35]....
        /*019c*/ 	.word	0xffffffff


	//   ....[36]....
        /*01a0*/ 	.word	0xffffffff


	//   ....[37]....
        /*01a4*/ 	.word	0xffffffff


	//   ....[38]....
        /*01a8*/ 	.word	0xffffffff


	//   ....[39]....
        /*01ac*/ 	.word	0xffffffff


	//   ....[40]....
        /*01b0*/ 	.word	0xffffffff


	//   ....[41]....
        /*01b4*/ 	.word	0xffffffff


	//   ....[42]....
        /*01b8*/ 	.word	0xffffffff


	//   ....[43]....
        /*01bc*/ 	.word	0xffffffff


	//   ....[44]....
        /*01c0*/ 	.word	0x0500000f


	//   ....[45]....
        /*01c4*/ 	.word	0x0500000f


	//   ....[46]....
        /*01c8*/ 	.word	0x0500000f


	//   ....[47]....
        /*01cc*/ 	.word	0x0500000f


	//   ....[48]....
        /*01d0*/ 	.word	0x0500000f


	//   ....[49]....
        /*01d4*/ 	.word	0x0500000f


	//   ....[50]....
        /*01d8*/ 	.word	0x0500000f


	//   ....[51]....
        /*01dc*/ 	.word	0x0500000f


	//   ....[52]....
        /*01e0*/ 	.word	0x0500000f


	//   ....[53]....
        /*01e4*/ 	.word	0x0500000f


	//   ....[54]....
        /*01e8*/ 	.word	0x0500000f


	//   ....[55]....
        /*01ec*/ 	.word	0x0500000f


	//   ....[56]....
        /*01f0*/ 	.word	0x0500000f


	//   ....[57]....
        /*01f4*/ 	.word	0x0500000f


	//----- nvinfo : EIATTR_COOP_GROUP_INSTR_OFFSETS
	.align		4
.L_87:
        /*01f8*/ 	.byte	0x04, 0x28
        /*01fa*/ 	.short	(.L_89 - .L_88)


	//   ....[0]....
.L_88:
        /*01fc*/ 	.word	0x00000060


	//   ....[1]....
        /*0200*/ 	.word	0x00000130


	//   ....[2]....
        /*0204*/ 	.word	0x000001e0


	//   ....[3]....
        /*0208*/ 	.word	0x000003a0


	//   ....[4]....
        /*020c*/ 	.word	0x00000500


	//   ....[5]....
        /*0210*/ 	.word	0x00000620


	//   ....[6]....
        /*0214*/ 	.word	0x00000780


	//   ....[7]....
        /*0218*/ 	.word	0x00000ee0


	//   ....[8]....
        /*021c*/ 	.word	0x00003a50


	//   ....[9]....
        /*0220*/ 	.word	0x00003a90


	//   ....[10]....
        /*0224*/ 	.word	0x00004050


	//   ....[11]....
        /*0228*/ 	.word	0x000040c0


	//   ....[12]....
        /*022c*/ 	.word	0x00005150


	//   ....[13]....
        /*0230*/ 	.word	0x00007630


	//   ....[14]....
        /*0234*/ 	.word	0x000076c0


	//   ....[15]....
        /*0238*/ 	.word	0x00007ed0


	//   ....[16]....
        /*023c*/ 	.word	0x00007f50


	//   ....[17]....
        /*0240*/ 	.word	0x00009310


	//   ....[18]....
        /*0244*/ 	.word	0x00009410


	//   ....[19]....
        /*0248*/ 	.word	0x00009470


	//   ....[20]....
        /*024c*/ 	.word	0x000095b0


	//   ....[21]....
        /*0250*/ 	.word	0x000095d0


	//   ....[22]....
        /*0254*/ 	.word	0x0000a500


	//   ....[23]....
        /*0258*/ 	.word	0x0000a530


	//   ....[24]....
        /*025c*/ 	.word	0x0000a590


	//   ....[25]....
        /*0260*/ 	.word	0x0000a5f0


	//   ....[26]....
        /*0264*/ 	.word	0x0000aa90


	//   ....[27]....
        /*0268*/ 	.word	0x0000aad0


	//   ....[28]....
        /*026c*/ 	.word	0x0000ac00


	//   ....[29]....
        /*0270*/ 	.word	0x0000ac40


	//   ....[30]....
        /*0274*/ 	.word	0x0000b630


	//   ....[31]....
        /*0278*/ 	.word	0x0000c1c0


	//   ....[32]....
        /*027c*/ 	.word	0x0000c1f0


	//   ....[33]....
        /*0280*/ 	.word	0x0000c210


	//   ....[34]....
        /*0284*/ 	.word	0x0000c2c0


	//   ....[35]....
        /*0288*/ 	.word	0x0000c2e0


	//   ....[36]....
        /*028c*/ 	.word	0x0000c380


	//   ....[37]....
        /*0290*/ 	.word	0x0000c3a0


	//   ....[38]....
        /*0294*/ 	.word	0x0000c3b0


	//   ....[39]....
        /*0298*/ 	.word	0x0000c440


	//   ....[40]....
        /*029c*/ 	.word	0x0000c490


	//   ....[41]....
        /*02a0*/ 	.word	0x0000c4a0


	//   ....[42]....
        /*02a4*/ 	.word	0x0000c4d0


	//   ....[43]....
        /*02a8*/ 	.word	0x0000ef50


	//   ....[44]....
        /*02ac*/ 	.word	0x0000f430


	//   ....[45]....
        /*02b0*/ 	.word	0x0000f5a0


	//   ....[46]....
        /*02b4*/ 	.word	0x0000f5f0


	//   ....[47]....
        /*02b8*/ 	.word	0x0000f690


	//   ....[48]....
        /*02bc*/ 	.word	0x0000f7a0


	//   ....[49]....
        /*02c0*/ 	.word	0x0000f800


	//   ....[50]....
        /*02c4*/ 	.word	0x0000f920


	//   ....[51]....
        /*02c8*/ 	.word	0x0000f980


	//   ....[52]....
        /*02cc*/ 	.word	0x0000fa30


	//   ....[53]....
        /*02d0*/ 	.word	0x0000fb00


	//   ....[54]....
        /*02d4*/ 	.word	0x0000fbd0


	//   ....[55]....
        /*02d8*/ 	.word	0x0000fc50


	//   ....[56]....
        /*02dc*/ 	.word	0x0000fd40


	//   ....[57]....
        /*02e0*/ 	.word	0x000100d0


	//----- nvinfo : EIATTR_REG_RECONFIG
	.align		4
.L_89:
        /*02e4*/ 	.byte	0x01, 0x54
	.zero		2


	//----- nvinfo : EIATTR_SYSCALL_OFFSETS
	.align		4
        /*02e8*/ 	.byte	0x04, 0x46
        /*02ea*/ 	.short	(.L_91 - .L_90)


	//   ....[0]....
.L_90:
        /*02ec*/ 	.word	0x00001260


	//   ....[1]....
        /*02f0*/ 	.word	0x0000b2c0


	//   ....[2]....
        /*02f4*/ 	.word	0x0000b400


	//   ....[3]....
        /*02f8*/ 	.word	0x0000b4f0


	//   ....[4]....
        /*02fc*/ 	.word	0x0000bcb0


	//----- nvinfo : EIATTR_MBARRIER_INSTR_OFFSETS
	.align		4
.L_91:
        /*0300*/ 	.byte	0x04, 0x39
        /*0302*/ 	.short	(.L_93 - .L_92)


	//   ....[0]....
.L_92:
        /*0304*/ 	.word	0x00000250
        /*0308*/ 	.word	0x000000ff
        /*030c*/ 	.word	0x00031c00
        /*0310*/ 	.short	0x0100
        /*0312*/ 	.byte	0x08
	.zero		1


	//   ....[1]....
        /*0314*/ 	.word	0x00000260
        /*0318*/ 	.word	0x000000ff
        /*031c*/ 	.word	0x00031c20
        /*0320*/ 	.short	0x0100
        /*0322*/ 	.byte	0x08
	.zero		1


	//   ....[2]....
        /*0324*/ 	.word	0x00000350
        /*0328*/ 	.word	0x000000ff
        /*032c*/ 	.word	0x00031c30
        /*0330*/ 	.short	0x0100
        /*0332*/ 	.byte	0x08
	.zero		1


	//   ....[3]....
        /*0334*/ 	.word	0x00000360
        /*0338*/ 	.word	0x000000ff
        /*033c*/ 	.word	0x00031c40
        /*0340*/ 	.short	0x0100
        /*0342*/ 	.byte	0x08
	.zero		1


	//   ....[4]....
        /*0344*/ 	.word	0x00000370
        /*0348*/ 	.word	0x000000ff
        /*034c*/ 	.word	0x00031c38
        /*0350*/ 	.short	0x0100
        /*0352*/ 	.byte	0x08
	.zero		1


	//   ....[5]....
        /*0354*/ 	.word	0x00000380
        /*0358*/ 	.word	0x000000ff
        /*035c*/ 	.word	0x00031c48
        /*0360*/ 	.short	0x0100
        /*0362*/ 	.byte	0x08
	.zero		1


	//   ....[6]....
        /*0364*/ 	.word	0x000004b0
        /*0368*/ 	.word	0x000000ff
        /*036c*/ 	.word	0x00031c50
        /*0370*/ 	.short	0x0100
        /*0372*/ 	.byte	0x08
	.zero		1


	//   ....[7]....
        /*0374*/ 	.word	0x000004c0
        /*0378*/ 	.word	0x000000ff
        /*037c*/ 	.word	0x00031c60
        /*0380*/ 	.short	0x0100
        /*0382*/ 	.byte	0x08
	.zero		1


	//   ....[8]....
        /*0384*/ 	.word	0x000004d0
        /*0388*/ 	.word	0x000000ff
        /*038c*/ 	.word	0x00031c58
        /*0390*/ 	.short	0x0100
        /*0392*/ 	.byte	0x08
	.zero		1


	//   ....[9]....
        /*0394*/ 	.word	0x000004e0
        /*0398*/ 	.word	0x000000ff
        /*039c*/ 	.word	0x00031c68
        /*03a0*/ 	.short	0x0100
        /*03a2*/ 	.byte	0x08
	.zero		1


	//   ....[10]....
        /*03a4*/ 	.word	0x000005d0
        /*03a8*/ 	.word	0x000000ff
        /*03ac*/ 	.word	0x00031c70
        /*03b0*/ 	.short	0x0100
        /*03b2*/ 	.byte	0x06
	.zero		1


	//   ....[11]....
        /*03b4*/ 	.word	0x000005e0
        /*03b8*/ 	.word	0x000000ff
        /*03bc*/ 	.word	0x00031c80
        /*03c0*/ 	.short	0x0100
        /*03c2*/ 	.byte	0x06
	.zero		1


	//   ....[12]....
        /*03c4*/ 	.word	0x000005f0
        /*03c8*/ 	.word	0x000000ff
        /*03cc*/ 	.word	0x00031c78
        /*03d0*/ 	.short	0x0100
        /*03d2*/ 	.byte	0x06
	.zero		1


	//   ....[13]....
        /*03d4*/ 	.word	0x00000600
        /*03d8*/ 	.word	0x000000ff
        /*03dc*/ 	.word	0x00031c88
        /*03e0*/ 	.short	0x0100
        /*03e2*/ 	.byte	0x06
	.zero		1


	//   ....[14]....
        /*03e4*/ 	.word	0x00000730
        /*03e8*/ 	.word	0x000000ff
        /*03ec*/ 	.word	0x00031c90
        /*03f0*/ 	.short	0x0100
        /*03f2*/ 	.byte	0x08
	.zero		1


	//   ....[15]....
        /*03f4*/ 	.word	0x00000740
        /*03f8*/ 	.word	0x000000ff
        /*03fc*/ 	.word	0x00031ca0
        /*0400*/ 	.short	0x0100
        /*0402*/ 	.byte	0x08
	.zero		1


	//   ....[16]....
        /*0404*/ 	.word	0x00000750
        /*0408*/ 	.word	0x000000ff
        /*040c*/ 	.word	0x00031c98
        /*0410*/ 	.short	0x0100
        /*0412*/ 	.byte	0x08
	.zero		1


	//   ....[17]....
        /*0414*/ 	.word	0x00000760
        /*0418*/ 	.word	0x000000ff
        /*041c*/ 	.word	0x00031ca8
        /*0420*/ 	.short	0x0100
        /*0422*/ 	.byte	0x08
	.zero		1


	//   ....[18]....
        /*0424*/ 	.word	0x00000890
        /*0428*/ 	.word	0x000000ff
        /*042c*/ 	.word	0x00031cb0
        /*0430*/ 	.short	0x0100
        /*0432*/ 	.byte	0x08
	.zero		1


	//   ....[19]....
        /*0434*/ 	.word	0x000008a0
        /*0438*/ 	.word	0x000000ff
        /*043c*/ 	.word	0x00031cc0
        /*0440*/ 	.short	0x0100
        /*0442*/ 	.byte	0x08
	.zero		1


	//   ....[20]....
        /*0444*/ 	.word	0x000008b0
        /*0448*/ 	.word	0x000000ff
        /*044c*/ 	.word	0x00031cb8
        /*0450*/ 	.short	0x0100
        /*0452*/ 	.byte	0x08
	.zero		1


	//   ....[21]....
        /*0454*/ 	.word	0x000008c0
        /*0458*/ 	.word	0x000000ff
        /*045c*/ 	.word	0x00031cc8
        /*0460*/ 	.short	0x0100
        /*0462*/ 	.byte	0x08
	.zero		1


	//   ....[22]....
        /*0464*/ 	.word	0x000012a0
        /*0468*/ 	.word	0x000000ff
        /*046c*/ 	.word	0x00031c00
        /*0470*/ 	.short	0x010a
        /*0472*/ 	.byte	0x25
	.zero		1


	//   ....[23]....
        /*0474*/ 	.word	0x00001310
        /*0478*/ 	.word	0x00000000
        /*047c*/ 	.word	0x00031c30
        /*0480*/ 	.short	0x010a
        /*0482*/ 	.byte	0x3f
	.zero		1


	//   ....[24]....
        /*0484*/ 	.word	0x00001380
        /*0488*/ 	.word	0x00000000
        /*048c*/ 	.word	0x00031c30
        /*0490*/ 	.short	0x010a
        /*0492*/ 	.byte	0x3f
	.zero		1


	//   ....[25]....
        /*0494*/ 	.word	0x00004300
        /*0498*/ 	.word	0x00000004
        /*049c*/ 	.word	0x00000000
        /*04a0*/ 	.short	0x0101
        /*04a2*/ 	.byte	0x3f
	.zero		1


	//   ....[26]....
        /*04a4*/ 	.word	0x00005400
        /*04a8*/ 	.word	0x000000ff
        /*04ac*/ 	.word	0x00031c30
        /*04b0*/ 	.short	0x010a
        /*04b2*/ 	.byte	0x04
	.zero		1


	//   ....[27]....
        /*04b4*/ 	.word	0x00005440
        /*04b8*/ 	.word	0x000000ff
        /*04bc*/ 	.word	0x00031c30
        /*04c0*/ 	.short	0x010a
        /*04c2*/ 	.byte	0x04
	.zero		1


	//   ....[28]....
        /*04c4*/ 	.word	0x00006ac0
        /*04c8*/ 	.word	0x000000ff
        /*04cc*/ 	.word	0x00031c50
        /*04d0*/ 	.short	0x010a
        /*04d2*/ 	.byte	0x04
	.zero		1


	//   ....[29]....
        /*04d4*/ 	.word	0x00006b00
        /*04d8*/ 	.word	0x000000ff
        /*04dc*/ 	.word	0x00031c50
        /*04e0*/ 	.short	0x010a
        /*04e2*/ 	.byte	0x04
	.zero		1


	//   ....[30]....
        /*04e4*/ 	.word	0x00008590
        /*04e8*/ 	.word	0x0000000d
        /*04ec*/ 	.word	0x00000000
        /*04f0*/ 	.short	0x0101
        /*04f2*/ 	.byte	0x3f
	.zero		1


	//   ....[31]....
        /*04f4*/ 	.word	0x00008850
        /*04f8*/ 	.word	0x00000006
        /*04fc*/ 	.word	0x00000000
        /*0500*/ 	.short	0x0101
        /*0502*/ 	.byte	0x3f
	.zero		1


	//   ....[32]....
        /*0504*/ 	.word	0x00009380
        /*0508*/ 	.word	0x000000ff
        /*050c*/ 	.word	0x00031c50
        /*0510*/ 	.short	0x010a
        /*0512*/ 	.byte	0x0c
	.zero		1


	//   ....[33]....
        /*0514*/ 	.word	0x000093c0
        /*0518*/ 	.word	0x000000ff
        /*051c*/ 	.word	0x00031c50
        /*0520*/ 	.short	0x010a
        /*0522*/ 	.byte	0x0c
	.zero		1


	//   ....[34]....
        /*0524*/ 	.word	0x0000a110
        /*0528*/ 	.word	0x00000014
        /*052c*/ 	.word	0x00000000
        /*0530*/ 	.short	0x0101
        /*0532*/ 	.byte	0x3f
	.zero		1


	//   ....[35]....
        /*0534*/ 	.word	0x0000aab0
        /*0538*/ 	.word	0x000000ff
        /*053c*/ 	.word	0x00000000
        /*0540*/ 	.short	0x0101
        /*0542*/ 	.byte	0x04
	.zero		1


	//   ....[36]....
        /*0544*/ 	.word	0x0000b850
        /*0548*/ 	.word	0x00000003
        /*054c*/ 	.word	0x00031c40
        /*0550*/ 	.short	0x010a
        /*0552*/ 	.byte	0x3f
	.zero		1


	//   ....[37]....
        /*0554*/ 	.word	0x0000c630
        /*0558*/ 	.word	0x000000ff
        /*055c*/ 	.word	0x00031c00
        /*0560*/ 	.short	0x0107
        /*0562*/ 	.byte	0x24
	.zero		1


	//   ....[38]....
        /*0564*/ 	.word	0x0000c6a0
        /*0568*/ 	.word	0x000000ff
        /*056c*/ 	.word	0x00031c00
        /*0570*/ 	.short	0x0101
        /*0572*/ 	.byte	0x24
	.zero		1


	//   ....[39]....
        /*0574*/ 	.word	0x0000c6d0
        /*0578*/ 	.word	0x000000ff
        /*057c*/ 	.word	0x00031c20
        /*0580*/ 	.short	0x010a
        /*0582*/ 	.byte	0x24
	.zero		1


	//   ....[40]....
        /*0584*/ 	.word	0x0000c9c0
        /*0588*/ 	.word	0x00000003
        /*058c*/ 	.word	0x00031c40
        /*0590*/ 	.short	0x010a
        /*0592*/ 	.byte	0x3f
	.zero		1


	//   ....[41]....
        /*0594*/ 	.word	0x0000ce40
        /*0598*/ 	.word	0x00000003
        /*059c*/ 	.word	0x00000060
        /*05a0*/ 	.short	0x010a
        /*05a2*/ 	.byte	0x3f
	.zero		1


	//   ....[42]....
        /*05a4*/ 	.word	0x0000d530
        /*05a8*/ 	.word	0x00000003
        /*05ac*/ 	.word	0x00031c40
        /*05b0*/ 	.short	0x010a
        /*05b2*/ 	.byte	0x3f
	.zero		1


	//   ....[43]....
        /*05b4*/ 	.word	0x0000d9b0
        /*05b8*/ 	.word	0x0000000d
        /*05bc*/ 	.word	0x00000060
        /*05c0*/ 	.short	0x010a
        /*05c2*/ 	.byte	0x3f
	.zero		1


	//   ....[44]....
        /*05c4*/ 	.word	0x0000dff0
        /*05c8*/ 	.word	0x00000002
        /*05cc*/ 	.word	0x00031c40
        /*05d0*/ 	.short	0x010a
        /*05d2*/ 	.byte	0x3f
	.zero		1


	//   ....[45]....
        /*05d4*/ 	.word	0x0000e480
        /*05d8*/ 	.word	0x00000007
        /*05dc*/ 	.word	0x00000060
        /*05e0*/ 	.short	0x010a
        /*05e2*/ 	.byte	0x3f
	.zero		1


	//   ....[46]....
        /*05e4*/ 	.word	0x0000e990
        /*05e8*/ 	.word	0x00000003
        /*05ec*/ 	.word	0x00031c60
        /*05f0*/ 	.short	0x010a
        /*05f2*/ 	.byte	0x3f
	.zero		1


	//   ....[47]....
        /*05f4*/ 	.word	0x0000eed0
        /*05f8*/ 	.word	0x00000009
        /*05fc*/ 	.word	0x00031c20
        /*0600*/ 	.short	0x010a
        /*0602*/ 	.byte	0x3f
	.zero		1


	//   ....[48]....
        /*0604*/ 	.word	0x0000f070
        /*0608*/ 	.word	0x00000007
        /*060c*/ 	.word	0x00000000
        /*0610*/ 	.short	0x010a
        /*0612*/ 	.byte	0x3f
	.zero		1


	//   ....[49]....
        /*0614*/ 	.word	0x0000f0e0
        /*0618*/ 	.word	0x00000003
        /*061c*/ 	.word	0x00000000
        /*0620*/ 	.short	0x010a
        /*0622*/ 	.byte	0x3f
	.zero		1


	//   ....[50]....
        /*0624*/ 	.word	0x0000f140
        /*0628*/ 	.word	0x00000005
        /*062c*/ 	.word	0x00000000
        /*0630*/ 	.short	0x010a
        /*0632*/ 	.byte	0x3f
	.zero		1


	//   ....[51]....
        /*0634*/ 	.word	0x0000f170
        /*0638*/ 	.word	0x00000003
        /*063c*/ 	.word	0x00000000
        /*0640*/ 	.short	0x010a
        /*0642*/ 	.byte	0x3f
	.zero		1


	//   ....[52]....
        /*0644*/ 	.word	0x0000f1e0
        /*0648*/ 	.word	0x00000003
        /*064c*/ 	.word	0x00031c00
        /*0650*/ 	.short	0x010a
        /*0652*/ 	.byte	0x3f
	.zero		1


	//   ....[53]....
        /*0654*/ 	.word	0x0000f230
        /*0658*/ 	.word	0x00000000
        /*065c*/ 	.word	0x00031c30
        /*0660*/ 	.short	0x010a
        /*0662*/ 	.byte	0x3f
	.zero		1


	//   ....[54]....
        /*0664*/ 	.word	0x0000f290
        /*0668*/ 	.word	0x00000009
        /*066c*/ 	.word	0x00031c30
        /*0670*/ 	.short	0x010a
        /*0672*/ 	.byte	0x3f
	.zero		1


	//   ....[55]....
        /*0674*/ 	.word	0x0000f2f0
        /*0678*/ 	.word	0x00000008
        /*067c*/ 	.word	0x00031c50
        /*0680*/ 	.short	0x010a
        /*0682*/ 	.byte	0x3f
	.zero		1


	//   ....[56]....
        /*0684*/ 	.word	0x0000f350
        /*0688*/ 	.word	0x00000005
        /*068c*/ 	.word	0x00031c50
        /*0690*/ 	.short	0x010a
        /*0692*/ 	.byte	0x3f
	.zero		1


	//   ....[57]....
        /*0694*/ 	.word	0x0000f4f0
        /*0698*/ 	.word	0x00000003
        /*069c*/ 	.word	0x00031c40
        /*06a0*/ 	.short	0x010a
        /*06a2*/ 	.byte	0x3f
	.zero		1


	//   ....[58]....
        /*06a4*/ 	.word	0x0000fd70
        /*06a8*/ 	.word	0x00000009
        /*06ac*/ 	.word	0x00031c20
        /*06b0*/ 	.short	0x010a
        /*06b2*/ 	.byte	0x3f
	.zero		1


	//   ....[59]....
        /*06b4*/ 	.word	0x0000fdc0
        /*06b8*/ 	.word	0x00000003
        /*06bc*/ 	.word	0x00031c40
        /*06c0*/ 	.short	0x010a
        /*06c2*/ 	.byte	0x3f
	.zero		1


	//   ....[60]....
        /*06c4*/ 	.word	0x0000fe10
        /*06c8*/ 	.word	0x00000003
        /*06cc*/ 	.word	0x00000060
        /*06d0*/ 	.short	0x010a
        /*06d2*/ 	.byte	0x3f
	.zero		1


	//   ....[61]....
        /*06d4*/ 	.word	0x0000fe60
        /*06d8*/ 	.word	0x00000003
        /*06dc*/ 	.word	0x00031c40
        /*06e0*/ 	.short	0x010a
        /*06e2*/ 	.byte	0x3f
	.zero		1


	//   ....[62]....
        /*06e4*/ 	.word	0x0000feb0
        /*06e8*/ 	.word	0x0000000d
        /*06ec*/ 	.word	0x00000060
        /*06f0*/ 	.short	0x010a
        /*06f2*/ 	.byte	0x3f
	.zero		1


	//   ....[63]....
        /*06f4*/ 	.word	0x0000ff00
        /*06f8*/ 	.word	0x00000002
        /*06fc*/ 	.word	0x00031c40
        /*0700*/ 	.short	0x010a
        /*0702*/ 	.byte	0x3f
	.zero		1


	//   ....[64]....
        /*0704*/ 	.word	0x0000ff50
        /*0708*/ 	.word	0x00000007
        /*070c*/ 	.word	0x00000060
        /*0710*/ 	.short	0x010a
        /*0712*/ 	.byte	0x3f
	.zero		1


	//   ....[65]....
        /*0714*/ 	.word	0x0000ffa0
        /*0718*/ 	.word	0x00000003
        /*071c*/ 	.word	0x00031c60
        /*0720*/ 	.short	0x010a
        /*0722*/ 	.byte	0x3f
	.zero		1


	//   ....[66]....
        /*0724*/ 	.word	0x0000fff0
        /*0728*/ 	.word	0x00000009
        /*072c*/ 	.word	0x00031c20
        /*0730*/ 	.short	0x010a
        /*0732*/ 	.byte	0x3f
	.zero		1


	//   ....[67]....
        /*0734*/ 	.word	0x00010190
        /*0738*/ 	.word	0x00000007
        /*073c*/ 	.word	0x00000000
        /*0740*/ 	.short	0x010a
        /*0742*/ 	.byte	0x3f
	.zero		1


	//   ....[68]....
        /*0744*/ 	.word	0x000101e0
        /*0748*/ 	.word	0x00000003
        /*074c*/ 	.word	0x00000000
        /*0750*/ 	.short	0x010a
        /*0752*/ 	.byte	0x3f
	.zero		1


	//   ....[69]....
        /*0754*/ 	.word	0x00010230
        /*0758*/ 	.word	0x00000005
        /*075c*/ 	.word	0x00000000
        /*0760*/ 	.short	0x010a
        /*0762*/ 	.byte	0x3f
	.zero		1


	//----- nvinfo : EIATTR_NUM_MBARRIERS
	.align		4
.L_93:
        /*0764*/ 	.byte	0x03, 0x38
        /*0766*/ 	.short	0x0016


	//----- nvinfo : EIATTR_EXIT_INSTR_OFFSETS
	.align		4
        /*0768*/ 	.byte	0x04, 0x1c
        /*076a*/ 	.short	(.L_95 - .L_94)


	//   ....[0]....
.L_94:
        /*076c*/ 	.word	0x00000a20


	//   ....[1]....
        /*0770*/ 	.word	0x0000ad70


	//   ....[2]....
        /*0774*/ 	.word	0x0000f1c0


	//----- nvinfo : EIATTR_MAX_THREADS
	.align		4
.L_95:
        /*0778*/ 	.byte	0x04, 0x05
        /*077a*/ 	.short	(.L_97 - .L_96)
.L_96:
        /*077c*/ 	.word	0x00000200
        /*0780*/ 	.word	0x00000001
        /*0784*/ 	.word	0x00000001


	//----- nvinfo : EIATTR_CRS_STACK_SIZE
	.align		4
.L_97:
        /*0788*/ 	.byte	0x04, 0x1e
        /*078a*/ 	.short	(.L_99 - .L_98)
.L_98:
        /*078c*/ 	.word	0x00000000


	//----- nvinfo : EIATTR_CBANK_PARAM_SIZE
	.align		4
.L_99:
        /*0790*/ 	.byte	0x03, 0x19
        /*0792*/ 	.short	0x0a70


	//----- nvinfo : EIATTR_PARAM_CBANK
	.align		4
        /*0794*/ 	.byte	0x04, 0x0a
        /*0796*/ 	.short	(.L_101 - .L_100)
	.align		4
.L_100:
        /*0798*/ 	.word	index@(.nv.constant0._ZN7cutlass13device_kernelIN5flash11enable_sm90INS1_16FlashAttnFwdSm90INS1_25CollectiveMainloopFwdSm90ILi2EN4cute5tupleIJNS5_1CILi1EEES8_S8_EEENS6_IJNS7_ILi192EEENS7_ILi144EEENS7_ILi96EEEEEELi96ENS_10bfloat16_tEfNS_4arch4Sm90ELb0ELb0ELb1ELb0ELb0ELb0ELb0ELb0ELb1ELb1ELb0ELb0EEENS1_21CollectiveEpilogueFwdINS6_IJSA_SC_SB_EEES9_SE_SG_Li384ELb0ELb1ELb0ELb0EEENS1_29StaticPersistentTileSchedulerILb0EEEEEEEEEvNT_6ParamsE)
        /*079c*/ 	.short	0x0210
        /*079e*/ 	.short	0x0a70


	//----- nvinfo : EIATTR_SW_WAR
	.align		4
.L_101:
        /*07a0*/ 	.byte	0x04, 0x36
        /*07a2*/ 	.short	(.L_103 - .L_102)
.L_102:
        /*07a4*/ 	.word	0x00000008
.L_103:


//--------------------- .nv.info._ZN7cutlass13device_kernelIN5flash11enable_sm90INS1_16FlashAttnFwdSm90INS1_25CollectiveMainloopFwdSm90ILi2EN4cute5tupleIJNS5_1CILi1EEES8_S8_EEENS6_IJNS7_ILi192EEENS7_ILi144EEENS7_ILi96EEEEEELi96ENS_10bfloat16_tEfNS_4arch4Sm90ELb0ELb0ELb1ELb1ELb0ELb0ELb0ELb0ELb1ELb1ELb0ELb0EEENS1_21CollectiveEpilogueFwdINS6_IJSA_SC_SB_EEES9_SE_SG_Li384ELb1ELb1ELb0ELb0EEENS1_36VarlenDynamicPersistentTileSchedulerILi192ELi144ELi384ELi128ELb0ELb1ELb1ELb0ELb1ELb1EEEEEEEEEvNT_6ParamsE --------------------------
	.section	.nv.info._ZN7cutlass13device_kernelIN5flash11enable_sm90INS1_16FlashAttnFwdSm90INS1_25CollectiveMainloopFwdSm90ILi2EN4cute5tupleIJNS5_1CILi1EEES8_S8_EEENS6_IJNS7_ILi192EEENS7_ILi144EEENS7_ILi96EEEEEELi96ENS_10bfloat16_tEfNS_4arch4Sm90ELb0ELb0ELb1ELb1ELb0ELb0ELb0ELb0ELb1ELb1ELb0ELb0EEENS1_21CollectiveEpilogueFwdINS6_IJSA_SC_SB_EEES9_SE_SG_Li384ELb1ELb1ELb0ELb0EEENS1_36VarlenDynamicPersistentTileSchedulerILi192ELi144ELi384ELi128ELb0ELb1ELb1ELb0ELb1ELb1EEEEEEEEEvNT_6ParamsE,"",@"SHT_CUDA_INFO"
	.sectionflags	@""
	.align	4


	//----- nvinfo : EIATTR_CUDA_API_VERSION
	.align		4
        /*0000*/ 	.byte	0x04, 0x37
        /*0002*/ 	.short	(.L_105 - .L_104)
.L_104:
        /*0004*/ 	.word	0x00000082


	//----- nvinfo : EIATTR_KPARAM_INFO
	.align		4
.L_105:
        /*0008*/ 	.byte	0x04, 0x17
        /*000a*/ 	.short	(.L_107 - .L_106)
.L_106:
        /*000c*/ 	.word	0x00000000
        /*0010*/ 	.short	0x0000
        /*0012*/ 	.short	0x0070
        /*0014*/ 	.byte	0x00, 0xf0, 0x01, 0x2a


	//----- nvinfo : EIATTR_SPARSE_MMA_MASK
	.align		4
.L_107:
        /*0018*/ 	.byte	0x03, 0x50
        /*001a*/ 	.short	0x0000


	//----- nvinfo : EIATTR_MAXREG_COUNT
	.align		4
        /*001c*/ 	.byte	0x03, 0x1b
        /*001e*/ 	.short	0x0080


	//----- nvinfo : EIATTR_NUM_BARRIERS
	.align		4
        /*0020*/ 	.byte	0x02, 0x4c
        /*0022*/ 	.byte	0x10
	.zero		1


	//----- nvinfo : EIATTR_EXTERNS
	.align		4
        /*0024*/ 	.byte	0x04, 0x0f
        /*0026*/ 	.short	(.L_109 - .L_108)


	//   ....[0]....
	.align		4
.L_108:
        /*0028*/ 	.word	index@(__assertfail)


	//----- nvinfo : EIATTR_ANNOTATIONS
	.align		4
.L_109:
        /*002c*/ 	.byte	0x04, 0x55
        /*002e*/ 	.short	(.L_111 - .L_110)


	//   ....[0]....
.L_110:
        /* <DEDUP_REMOVED lines=23> */
        /*0194*/ 	.byte	0xa0, 0x18, 0x01, 0x00, 0x01, 0x00, 0x00, 0x00, 0x10, 0x1e, 0x01, 0x00


	//----- nvinfo : EIATTR_MERCURY_ISA_VERSION
	.align		4
.L_111:
        /*01a0*/ 	.byte	0x03, 0x5f
        /*01a2*/ 	.short	0x0101


	//----- nvinfo : EIATTR_UNUSED_LOAD_BYTE_OFFSET
	.align		4
        /*01a4*/ 	.byte	0x04, 0x44
        /*01a6*/ 	.short	(.L_113 - .L_112)


	//   ....[0]....
.L_112:
        /*01a8*/ 	.word	0x00000a40
        /*01ac*/ 	.word	0x0000fff0


	//   ....[1]....
        /*01b0*/ 	.word	0x0000a1b0
        /*01b4*/ 	.word	0x0000fff0


	//----- nvinfo : EIATTR_INT_WARP_WIDE_INSTR_OFFSETS
	.align		4
.L_113:
        /*01b8*/ 	.byte	0x04, 0x31
        /*01ba*/ 	.short	(.L_115 - .L_114)


	//   ....[0]....
.L_114:
        /*01bc*/ 	.word	0x00000120


	//   ....[1]....
        /*01c0*/ 	.word	0x000001c0


	//   ....[2]....
        /*01c4*/ 	.word	0x00000230


	//   ....[3]....
        /*01c8*/ 	.word	0x0000cc30


	//   ....[4]....
        /*01cc*/ 	.word	0x0000ccc0


	//   ....[5]....
        /*01d0*/ 	.word	0x00010760


	//   ....[6]....
        /*01d4*/ 	.word	0x000107f0


	//----- nvinfo : EIATTR_COOP_GROUP_MASK_REGIDS
	.align		4
.L_115:
        /*01d8*/ 	.byte	0x04, 0x29
        /*01da*/ 	.short	(.L_117 - .L_116)


	//   ....[0]....
.L_116:
        /*01dc*/ 	.word	0xffffffff


	//   ....[1]....
        /*01e0*/ 	.word	0xffffffff


	//   ....[2]....
        /*01e4*/ 	.word	0xffffffff


	//   ....[3]....
        /*01e8*/ 	.word	0xffffffff


	//   ....[4]....
        /*01ec*/ 	.word	0xffffffff


	//   ....[5]....
        /*01f0*/ 	.word	0xffffffff


	//   ....[6]....
        /*01f4*/ 	.word	0xffffffff


	//   ....[7]....
        /*01f8*/ 	.word	0xffffffff


	//   ....[8]....
        /*01fc*/ 	.word	0xffffffff


	//   ....[9]....
        /*0200*/ 	.word	0xffffffff


	//   ....[10]....
        /*0204*/ 	.word	0xffffffff


	//   ....[11]....
        /*0208*/ 	.word	0xffffffff


	//   ....[12]....
        /*020c*/ 	.word	0xffffffff


	//   ....[13]....
        /*0210*/ 	.word	0xffffffff


	//   ....[14]....
        /*0214*/ 	.word	0xffffffff


	//   ....[15]....
        /*0218*/ 	.word	0xffffffff


	//   ....[16]....
        /*021c*/ 	.word	0xffffffff


	//   ....[17]....
        /*0220*/ 	.word	0xffffffff


	//   ....[18]....
        /*0224*/ 	.word	0xffffffff


	//   ....[19]....
        /*0228*/ 	.word	0xffffffff


	//   ....[20]....
        /*022c*/ 	.word	0xffffffff


	//   ....[21]....
        /*0230*/ 	.word	0xffffffff


	//   ....[22]....
        /*0234*/ 	.word	0xffffffff


	//   ....[23]....
        /*0238*/ 	.word	0xffffffff


	//   ....[24]....
        /*023c*/ 	.word	0xffffffff


	//   ....[25]....
        /*0240*/ 	.word	0xffffffff


	//   ....[26]....
        /*0244*/ 	.word	0xffffffff


	//   ....[27]....
        /*0248*/ 	.word	0xffffffff


	//   ....[28]....
        /*024c*/ 	.word	0xffffffff


	//   ....[29]....
        /*0250*/ 	.word	0xffffffff


	//   ....[30]....
        /*0254*/ 	.word	0xffffffff


	//   ....[31]....
        /*0258*/ 	.word	0xffffffff


	//   ....[32]....
        /*025c*/ 	.word	0xffffffff


	//   ....[33]....
        /*0260*/ 	.word	0xffffffff


	//   ....[34]....
        /*0264*/ 	.word	0xffffffff


	//   ....[35]....
        /*0268*/ 	.word	0xffffffff


	//   ....[36]....
        /*026c*/ 	.word	0xffffffff


	//   ....[37]....
        /*0270*/ 	.word	0xffffffff


	//   ....[38]....
        /*0274*/ 	.word	0xffffffff


	//   ....[39]....
        /*0278*/ 	.word	0xffffffff


	//   ....[40]....
        /*027c*/ 	.word	0xffffffff


	//   ....[41]....
        /*0280*/ 	.word	0xffffffff


	//   ....[42]....
        /*0284*/ 	.word	0xffffffff


	//   ....[43]....
        /*0288*/ 	.word	0xffffffff


	//   ....[44]....
        /*028c*/ 	.word	0xffffffff


	//   ....[45]....
        /*0290*/ 	.word	0xffffffff


	//   ....[46]....
        /*0294*/ 	.word	0xffffffff


	//   ....[47]....
        /*0298*/ 	.word	0xffffffff


	//   ....[48]....
        /*029c*/ 	.word	0xffffffff


	//   ....[49]....
        /*02a0*/ 	.word	0xffffffff


	//   ....[50]....
        /*02a4*/ 	.word	0xffffffff


	//   ....[51]....
        /*02a8*/ 	.word	0xffffffff


	//   ....[52]....
        /*02ac*/ 	.word	0xffffffff


	//   ....[53]....
        /*02b0*/ 	.word	0xffffffff


	//   ....[54]....
        /*02b4*/ 	.word	0xffffffff


	//   ....[55]....
        /*02b8*/ 	.word	0xffffffff


	//   ....[56]....
        /*02bc*/ 	.word	0xffffffff


	//   ....[57]....
        /*02c0*/ 	.word	0xffffffff


	//   ....[58]....
        /*02c4*/ 	.word	0xffffffff


	//   ....[59]....
        /*02c8*/ 	.word	0xffffffff


	//   ....[60]....
        /*02cc*/ 	.word	0xffffffff


	//   ....[61]....
        /*02d0*/ 	.word	0xffffffff


	//   ....[62]....
        /*02d4*/ 	.word	0xffffffff


	//   ....[63]....
        /*02d8*/ 	.word	0xffffffff


	//   ....[64]....
        /*02dc*/ 	.word	0xffffffff


	//   ....[65]....
        /*02e0*/ 	.word	0xffffffff


	//   ....[66]....
        /*02e4*/ 	.word	0xffffffff


	//   ....[67]....
        /*02e8*/ 	.word	0xffffffff


	//   ....[68]....
        /*02ec*/ 	.word	0xffffffff


	//   ....[69]....
        /*02f0*/ 	.word	0xffffffff


	//   ....[70]....
        /*02f4*/ 	.word	0xffffffff


	//   ....[71]....
        /*02f8*/ 	.word	0xffffffff


	//   ....[72]....
        /*02fc*/ 	.word	0xffffffff


	//   ....[73]....
        /*0300*/ 	.word	0xffffffff


	//   ....[74]....
        /*0304*/ 	.word	0xffffffff


	//   ....[75]....
        /*0308*/ 	.word	0xffffffff


	//   ....[76]....
        /*030c*/ 	.word	0xffffffff


	//   ....[77]....
        /*0310*/ 	.word	0xffffffff


	//   ....[78]....
        /*0314*/ 	.word	0xffffffff


	//   ....[79]....
        /*0318*/ 	.word	0xffffffff


	//   ....[80]....
        /*031c*/ 	.word	0xffffffff


	//   ....[81]....
        /*0320*/ 	.word	0x0500000f


	//   ....[82]....
        /*0324*/ 	.word	0x0500000f


	//   ....[83]....
        /*0328*/ 	.word	0x0500000f


	//   ....[84]....
        /*032c*/ 	.word	0x0500000f


	//   ....[85]....
        /*0330*/ 	.word	0x0500000f


	//   ....[86]....
        /*0334*/ 	.word	0x0500000f


	//   ....[87]....
        /*0338*/ 	.word	0x0500000f


	//   ....[88]....
        /*033c*/ 	.word	0x0500000f


	//   ....[89]....
        /*0340*/ 	.word	0x0500000f


	//   ....[90]....
        /*0344*/ 	.word	0x0500000f


	//   ....[91]....
        /*0348*/ 	.word	0x0500000f


	//   ....[92]....
        /*034c*/ 	.word	0x0500000f


	//   ....[93]....
        /*0350*/ 	.word	0x0500000f


	//   ....[94]....
        /*0354*/ 	.word	0x0500000f


	//   ....[95]....
        /*0358*/ 	.word	0x0500000f


	//   ....[96]....
        /*035c*/ 	.word	0x0500000f


	//   ....[97]....
        /*0360*/ 	.word	0x0500000f


	//   ....[98]....
        /*0364*/ 	.word	0x0500000f


	//   ....[99]....
        /*0368*/ 	.word	0x0500000f


	//   ....[100]....
        /*036c*/ 	.word	0x0500000f


	//   ....[101]....
        /*0370*/ 	.word	0x0500000f


	//   ....[102]....
        /*0374*/ 	.word	0x0500000f


	//   ....[103]....
        /*0378*/ 	.word	0x0500000f


	//   ....[104]....
        /*037c*/ 	.word	0x0500000f


	//   ....[105]....
        /*0380*/ 	.word	0x0500000f


	//   ....[106]....
        /*0384*/ 	.word	0x0500000f


	//   ....[107]....
        /*0388*/ 	.word	0x0500000f


	//   ....[108]....
        /*038c*/ 	.word	0x0500000f


	//   ....[109]....
        /*0390*/ 	.word	0x0500000f


	//   ....[110]....
        /*0394*/ 	.word	0x0500000f


	//   ....[111]....
        /*0398*/ 	.word	0x0500000f


	//----- nvinfo : EIATTR_COOP_GROUP_INSTR_OFFSETS
	.align		4
.L_117:
        /*039c*/ 	.byte	0x04, 0x28
        /*039e*/ 	.short	(.L_119 - .L_118)


	//   ....[0]....
.L_118:
        /*03a0*/ 	.word	0x00000060


	//   ....[1]....
        /*03a4*/ 	.word	0x00000130


	//   ....[2]....
        /*03a8*/ 	.word	0x000001e0


	//   ....[3]....
        /*03ac*/ 	.word	0x000003a0


	//   ....[4]....
        /*03b0*/ 	.word	0x00000500


	//   ....[5]....
        /*03b4*/ 	.word	0x00000620


	//   ....[6]....
        /*03b8*/ 	.word	0x00000780


	//   ....[7]....
        /*03bc*/ 	.word	0x00001390


	//   ....[8]....
        /*03c0*/ 	.word	0x00003e50


	//   ....[9]....
        /*03c4*/ 	.word	0x00003e90


	//   ....[10]....
        /*03c8*/ 	.word	0x00004470


	//   ....[11]....
        /*03cc*/ 	.word	0x000044d0


	//   ....[12]....
        /*03d0*/ 	.word	0x00005550


	//   ....[13]....
        /*03d4*/ 	.word	0x00007ed0


	//   ....[14]....
        /*03d8*/ 	.word	0x00007fe0


	//   ....[15]....
        /*03dc*/ 	.word	0x00008070


	//   ....[16]....
        /*03e0*/ 	.word	0x00008110


	//   ....[17]....
        /*03e4*/ 	.word	0x00009710


	//   ....[18]....
        /*03e8*/ 	.word	0x00009810


	//   ....[19]....
        /*03ec*/ 	.word	0x00009870


	//   ....[20]....
        /*03f0*/ 	.word	0x00009980


	//   ....[21]....
        /*03f4*/ 	.word	0x000099a0


	//   ....[22]....
        /*03f8*/ 	.word	0x0000ab00


	//   ....[23]....
        /*03fc*/ 	.word	0x0000ab40


	//   ....[24]....
        /*0400*/ 	.word	0x0000ab80


	//   ....[25]....
        /*0404*/ 	.word	0x0000abb0


	//   ....[26]....
        /*0408*/ 	.word	0x0000b000


	//   ....[27]....
        /*040c*/ 	.word	0x0000b040


	//   ....[28]....
        /*0410*/ 	.word	0x0000b140


	//   ....[29]....
        /*0414*/ 	.word	0x0000b160


	//   ....[30]....
        /*0418*/ 	.word	0x0000b990


	//   ....[31]....
        /*041c*/ 	.word	0x0000b9a0


	//   ....[32]....
        /*0420*/ 	.word	0x0000baa0


	//   ....[33]....
        /*0424*/ 	.word	0x0000bac0


	//   ....[34]....
        /*0428*/ 	.word	0x0000bc20


	//   ....[35]....
        /*042c*/ 	.word	0x0000be00


	//   ....[36]....
        /*0430*/ 	.word	0x0000be30


	//   ....[37]....
        /*0434*/ 	.word	0x0000be60


	//   ....[38]....
        /*0438*/ 	.word	0x0000be90


	//   ....[39]....
        /*043c*/ 	.word	0x0000bec0


	//   ....[40]....
        /*0440*/ 	.word	0x0000bef0


	//   ....[41]....
        /*0444*/ 	.word	0x0000c060


	//   ....[42]....
        /*0448*/ 	.word	0x0000c090


	//   ....[43]....
        /*044c*/ 	.word	0x0000c0c0


	//   ....[44]....
        /*0450*/ 	.word	0x0000c0f0


	//   ....[45]....
        /*0454*/ 	.word	0x0000c120


	//   ....[46]....
        /*0458*/ 	.word	0x0000c150


	//   ....[47]....
        /*045c*/ 	.word	0x0000c1e0


	//   ....[48]....
        /*0460*/ 	.word	0x0000c210


	//   ....[49]....
        /*0464*/ 	.word	0x0000c290


	//   ....[50]....
        /*0468*/ 	.word	0x0000d1d0


	//   ....[51]....
        /*046c*/ 	.word	0x0000deb0


	//   ....[52]....
        /*0470*/ 	.word	0x0000ded0


	//   ....[53]....
        /*0474*/ 	.word	0x0000df90


	//   ....[54]....
        /*0478*/ 	.word	0x0000dfb0


	//   ....[55]....
        /*047c*/ 	.word	0x0000e050


	//   ....[56]....
        /*0480*/ 	.word	0x0000e070


	//   ....[57]....
        /*0484*/ 	.word	0x0000e080


	//   ....[58]....
        /*0488*/ 	.word	0x0000e110


	//   ....[59]....
        /*048c*/ 	.word	0x0000e160


	//   ....[60]....
        /*0490*/ 	.word	0x0000e170


	//   ....[61]....
        /*0494*/ 	.word	0x0000e1a0


	//   ....[62]....
        /*0498*/ 	.word	0x0000e250


	//   ....[63]....
        /*049c*/ 	.word	0x00010e90


	//   ....[64]....
        /*04a0*/ 	.word	0x00010ec0


	//   ....[65]....
        /*04a4*/ 	.word	0x00010f00


	//   ....[66]....
        /*04a8*/ 	.word	0x00010f30


	//   ....[67]....
        /*04ac*/ 	.word	0x00010f60


	//   ....[68]....
        /*04b0*/ 	.word	0x00010f90


	//   ....[69]....
        /*04b4*/ 	.word	0x00010fc0


	//   ....[70]....
        /*04b8*/ 	.word	0x00010ff0


	//   ....[71]....
        /*04bc*/ 	.word	0x00011170


	//   ....[72]....
        /*04c0*/ 	.word	0x000111a0


	//   ....[73]....
        /*04c4*/ 	.word	0x000111d0


	//   ....[74]....
        /*04c8*/ 	.word	0x00011200


	//   ....[75]....
        /*04cc*/ 	.word	0x00011230


	//   ....[76]....
        /*04d0*/ 	.word	0x00011260


	//   ....[77]....
        /*04d4*/ 	.word	0x00011320


	//   ....[78]....
        /*04d8*/ 	.word	0x00011340


	//   ....[79]....
        /*04dc*/ 	.word	0x000113b0


	//   ....[80]....
        /*04e0*/ 	.word	0x00011820


	//   ....[81]....
        /*04e4*/ 	.word	0x00011d00


	//   ....[82]....
        /*04e8*/ 	.word	0x00011eb0


	//   ....[83]....
        /*04ec*/ 	.word	0x00011f00


	//   ....[84]....
        /*04f0*/ 	.word	0x00011f60


	//   ....[85]....
        /*04f4*/ 	.word	0x00012070


	//   ....[86]....
        /*04f8*/ 	.word	0x000120d0


	//   ....[87]....
        /*04fc*/ 	.word	0x000121f0


	//   ....[88]....
        /*0500*/ 	.word	0x00012250


	//   ....[89]....
        /*0504*/ 	.word	0x00012300


	//   ....[90]....
        /*0508*/ 	.word	0x000123d0


	//   ....[91]....
        /*050c*/ 	.word	0x000124a0


	//   ....[92]....
        /*0510*/ 	.word	0x00012520


	//   ....[93]....
        /*0514*/ 	.word	0x00012610


	//   ....[94]....
        /*0518*/ 	.word	0x00012930


	//   ....[95]....
        /*051c*/ 	.word	0x000129d0


	//   ....[96]....
        /*0520*/ 	.word	0x00012af0


	//   ....[97]....
        /*0524*/ 	.word	0x00012b60


	//   ....[98]....
        /*0528*/ 	.word	0x00012bd0


	//   ....[99]....
        /*052c*/ 	.word	0x00012c40


	//   ....[100]....
        /*0530*/ 	.word	0x00012cb0


	//   ....[101]....
        /*0534*/ 	.word	0x00012d30


	//   ....[102]....
        /*0538*/ 	.word	0x00012dc0


	//   ....[103]....
        /*053c*/ 	.word	0x00012e50


	//   ....[104]....
        /*0540*/ 	.word	0x00012ec0


	//   ....[105]....
        /*0544*/ 	.word	0x00012f30


	//   ....[106]....
        /*0548*/ 	.word	0x00012fa0


	//   ....[107]....
        /*054c*/ 	.word	0x00013020


	//   ....[108]....
        /*0550*/ 	.word	0x00013090


	//   ....[109]....
        /*0554*/ 	.word	0x00013130


	//   ....[110]....
        /*0558*/ 	.word	0x000131c0


	//   ....[111]....
        /*055c*/ 	.word	0x000132e0


	//----- nvinfo : EIATTR_REG_RECONFIG
	.align		4
.L_119:
        /*0560*/ 	.byte	0x01, 0x54
	.zero		2


	//----- nvinfo : EIATTR_SYSCALL_OFFSETS
	.align		4
        /*0564*/ 	.byte	0x04, 0x46
        /*0566*/ 	.short	(.L_121 - .L_120)


	//   ....[0]....
.L_120:
        /*0568*/ 	.word	0x00001540


	//   ....[1]....
        /*056c*/ 	.word	0x0000ce20


	//   ....[2]....
        /*0570*/ 	.word	0x0000cf70


	//   ....[3]....
        /*0574*/ 	.word	0x0000d070


	//   ....[4]....
        /*0578*/ 	.word	0x0000d930


	//----- nvinfo : EIATTR_MBARRIER_INSTR_OFFSETS
	.align		4
.L_121:
        /*057c*/ 	.byte	0x04, 0x39
        /*057e*/ 	.short	(.L_123 - .L_122)


	//   ....[0]....
.L_122:
        /*0580*/ 	.word	0x00000250
        /*0584*/ 	.word	0x000000ff
        /*0588*/ 	.word	0x00031c00
        /*058c*/ 	.short	0x0100
        /*058e*/ 	.byte	0x08
	.zero		1


	//   ....[1]....
        /*0590*/ 	.word	0x00000260
        /*0594*/ 	.word	0x000000ff
        /*0598*/ 	.word	0x00031c20
        /*059c*/ 	.short	0x0100
        /*059e*/ 	.byte	0x08
	.zero		1


	//   ....[2]....
        /*05a0*/ 	.word	0x00000350
        /*05a4*/ 	.word	0x000000ff
        /*05a8*/ 	.word	0x00031c30
        /*05ac*/ 	.short	0x0100
        /*05ae*/ 	.byte	0x08
	.zero		1


	//   ....[3]....
        /*05b0*/ 	.word	0x00000360
        /*05b4*/ 	.word	0x000000ff
        /*05b8*/ 	.word	0x00031c40
        /*05bc*/ 	.short	0x0100
        /*05be*/ 	.byte	0x08
	.zero		1


	//   ....[4]....
        /*05c0*/ 	.word	0x00000370
        /*05c4*/ 	.word	0x000000ff
        /*05c8*/ 	.word	0x00031c38
        /*05cc*/ 	.short	0x0100
        /*05ce*/ 	.byte	0x08
	.zero		1


	//   ....[5]....
        /*05d0*/ 	.word	0x00000380
        /*05d4*/ 	.word	0x000000ff
        /*05d8*/ 	.word	0x00031c48
        /*05dc*/ 	.short	0x0100
        /*05de*/ 	.byte	0x08
	.zero		1


	//   ....[6]....
        /*05e0*/ 	.word	0x000004b0
        /*05e4*/ 	.word	0x000000ff
        /*05e8*/ 	.word	0x00031c50
        /*05ec*/ 	.short	0x0100
        /*05ee*/ 	.byte	0x08
	.zero		1


	//   ....[7]....
        /*05f0*/ 	.word	0x000004c0
        /*05f4*/ 	.word	0x000000ff
        /*05f8*/ 	.word	0x00031c60
        /*05fc*/ 	.short	0x0100
        /*05fe*/ 	.byte	0x08
	.zero		1


	//   ....[8]....
        /*0600*/ 	.word	0x000004d0
        /*0604*/ 	.word	0x000000ff
        /*0608*/ 	.word	0x00031c58
        /*060c*/ 	.short	0x0100
        /*060e*/ 	.byte	0x08
	.zero		1


	//   ....[9]....
        /*0610*/ 	.word	0x000004e0
        /*0614*/ 	.word	0x000000ff
        /*0618*/ 	.word	0x00031c68
        /*061c*/ 	.short	0x0100
        /*061e*/ 	.byte	0x08
	.zero		1


	//   ....[10]....
        /*0620*/ 	.word	0x000005d0
        /*0624*/ 	.word	0x000000ff
        /*0628*/ 	.word	0x00031c70
        /*062c*/ 	.short	0x0100
        /*062e*/ 	.byte	0x06
	.zero		1


	//   ....[11]....
        /*0630*/ 	.word	0x000005e0
        /*0634*/ 	.word	0x000000ff
        /*0638*/ 	.word	0x00031c80
        /*063c*/ 	.short	0x0100
        /*063e*/ 	.byte	0x06
	.zero		1


	//   ....[12]....
        /*0640*/ 	.word	0x000005f0
        /*0644*/ 	.word	0x000000ff
        /*0648*/ 	.word	0x00031c78
        /*064c*/ 	.short	0x0100
        /*064e*/ 	.byte	0x06
	.zero		1


	//   ....[13]....
        /*0650*/ 	.word	0x00000600
        /*0654*/ 	.word	0x000000ff
        /*0658*/ 	.word	0x00031c88
        /*065c*/ 	.short	0x0100
        /*065e*/ 	.byte	0x06
	.zero		1


	//   ....[14]....
        /*0660*/ 	.word	0x00000730
        /*0664*/ 	.word	0x000000ff
        /*0668*/ 	.word	0x00031c90
        /*066c*/ 	.short	0x0100
        /*066e*/ 	.byte	0x08
	.zero		1


	//   ....[15]....
        /*0670*/ 	.word	0x00000740
        /*0674*/ 	.word	0x000000ff
        /*0678*/ 	.word	0x00031ca0
        /*067c*/ 	.short	0x0100
        /*067e*/ 	.byte	0x08
	.zero		1


	//   ....[16]....
        /*0680*/ 	.word	0x00000750
        /*0684*/ 	.word	0x000000ff
        /*0688*/ 	.word	0x00031c98
        /*068c*/ 	.short	0x0100
        /*068e*/ 	.byte	0x08
	.zero		1


	//   ....[17]....
        /*0690*/ 	.word	0x00000760
        /*0694*/ 	.word	0x000000ff
        /*0698*/ 	.word	0x00031ca8
        /*069c*/ 	.short	0x0100
        /*069e*/ 	.byte	0x08
	.zero		1


	//   ....[18]....
        /*06a0*/ 	.word	0x00000890
        /*06a4*/ 	.word	0x000000ff
        /*06a8*/ 	.word	0x00031cb0
        /*06ac*/ 	.short	0x0100
        /*06ae*/ 	.byte	0x08
	.zero		1


	//   ....[19]....
        /*06b0*/ 	.word	0x000008a0
        /*06b4*/ 	.word	0x000000ff
        /*06b8*/ 	.word	0x00031cc0
        /*06bc*/ 	.short	0x0100
        /*06be*/ 	.byte	0x08
	.zero		1


	//   ....[20]....
        /*06c0*/ 	.word	0x000008b0
        /*06c4*/ 	.word	0x000000ff
        /*06c8*/ 	.word	0x00031cb8
        /*06cc*/ 	.short	0x0100
        /*06ce*/ 	.byte	0x08
	.zero		1


	//   ....[21]....
        /*06d0*/ 	.word	0x000008c0
        /*06d4*/ 	.word	0x000000ff
        /*06d8*/ 	.word	0x00031cc8
        /*06dc*/ 	.short	0x0100
        /*06de*/ 	.byte	0x08
	.zero		1


	//   ....[22]....
        /*06e0*/ 	.word	0x000015a0
        /*06e4*/ 	.word	0x000000ff
        /*06e8*/ 	.word	0x00031c00
        /*06ec*/ 	.short	0x010a
        /*06ee*/ 	.byte	0x24
	.zero		1


	//   ....[23]....
        /*06f0*/ 	.word	0x00001610
        /*06f4*/ 	.word	0x00000000
        /*06f8*/ 	.word	0x00031c30
        /*06fc*/ 	.short	0x010a
        /*06fe*/ 	.byte	0x3f
	.zero		1


	//   ....[24]....
        /*0700*/ 	.word	0x00001680
        /*0704*/ 	.word	0x00000000
        /*0708*/ 	.word	0x00031c30
        /*070c*/ 	.short	0x010a
        /*070e*/ 	.byte	0x3f
	.zero		1


	//   ....[25]....
        /*0710*/ 	.word	0x000046a0
        /*0714*/ 	.word	0x00000004
        /*0718*/ 	.word	0x00000000
        /*071c*/ 	.short	0x0101
        /*071e*/ 	.byte	0x3f
	.zero		1


	//   ....[26]....
        /*0720*/ 	.word	0x00005800
        /*0724*/ 	.word	0x000000ff
        /*0728*/ 	.word	0x00031c30
        /*072c*/ 	.short	0x010a
        /*072e*/ 	.byte	0x06
	.zero		1


	//   ....[27]....
        /*0730*/ 	.word	0x00005840
        /*0734*/ 	.word	0x000000ff
        /*0738*/ 	.word	0x00031c30
        /*073c*/ 	.short	0x010a
        /*073e*/ 	.byte	0x06
	.zero		1


	//   ....[28]....
        /*0740*/ 	.word	0x00006ec0
        /*0744*/ 	.word	0x000000ff
        /*0748*/ 	.word	0x00031c50
        /*074c*/ 	.short	0x010a
        /*074e*/ 	.byte	0x06
	.zero		1


	//   ....[29]....
        /*0750*/ 	.word	0x00006f00
        /*0754*/ 	.word	0x000000ff
        /*0758*/ 	.word	0x00031c50
        /*075c*/ 	.short	0x010a
        /*075e*/ 	.byte	0x06
	.zero		1


	//   ....[30]....
        /*0760*/ 	.word	0x000086b0
        /*0764*/ 	.word	0x00000007
        /*0768*/ 	.word	0x00000000
        /*076c*/ 	.short	0x0101
        /*076e*/ 	.byte	0x3f
	.zero		1


	//   ....[31]....
        /*0770*/ 	.word	0x00008860
        /*0774*/ 	.word	0x00000007
        /*0778*/ 	.word	0x00000000
        /*077c*/ 	.short	0x0101
        /*077e*/ 	.byte	0x3f
	.zero		1


	//   ....[32]....
        /*0780*/ 	.word	0x00009780
        /*0784*/ 	.word	0x000000ff
        /*0788*/ 	.word	0x00031c50
        /*078c*/ 	.short	0x010a
        /*078e*/ 	.byte	0x09
	.zero		1


	//   ....[33]....
        /*0790*/ 	.word	0x000097c0
        /*0794*/ 	.word	0x000000ff
        /*0798*/ 	.word	0x00031c50
        /*079c*/ 	.short	0x010a
        /*079e*/ 	.byte	0x09
	.zero		1


	//   ....[34]....
        /*07a0*/ 	.word	0x00009e50
        /*07a4*/ 	.word	0x00000004
        /*07a8*/ 	.word	0x00000000
        /*07ac*/ 	.short	0x0101
        /*07ae*/ 	.byte	0x3f
	.zero		1


	//   ....[35]....
        /*07b0*/ 	.word	0x0000b030
        /*07b4*/ 	.word	0x000000ff
        /*07b8*/ 	.word	0x00000000
        /*07bc*/ 	.short	0x0101
        /*07be*/ 	.byte	0x04
	.zero		1


	//   ....[36]....
        /*07c0*/ 	.word	0x0000d3e0
        /*07c4*/ 	.word	0x00000000
        /*07c8*/ 	.word	0x00031c40
        /*07cc*/ 	.short	0x010a
        /*07ce*/ 	.byte	0x3f
	.zero		1


	//   ....[37]....
        /*07d0*/ 	.word	0x0000e320
        /*07d4*/ 	.word	0x00000016
        /*07d8*/ 	.word	0x00031c00
        /*07dc*/ 	.short	0x0107
        /*07de*/ 	.byte	0x3f
	.zero		1


	//   ....[38]....
        /*07e0*/ 	.word	0x0000e420
        /*07e4*/ 	.word	0x00000016
        /*07e8*/ 	.word	0x00031c00
        /*07ec*/ 	.short	0x0101
        /*07ee*/ 	.byte	0x3f
	.zero		1


	//   ....[39]....
        /*07f0*/ 	.word	0x0000e440
        /*07f4*/ 	.word	0x00000016
        /*07f8*/ 	.word	0x00031c20
        /*07fc*/ 	.short	0x010a
        /*07fe*/ 	.byte	0x3f
	.zero		1


	//   ....[40]....
        /*0800*/ 	.word	0x0000e760
        /*0804*/ 	.word	0x00000003
        /*0808*/ 	.word	0x00031c40
        /*080c*/ 	.short	0x010a
        /*080e*/ 	.byte	0x3f
	.zero		1


	//   ....[41]....
        /*0810*/ 	.word	0x0000ebe0
        /*0814*/ 	.word	0x00000003
        /*0818*/ 	.word	0x00000060
        /*081c*/ 	.short	0x010a
        /*081e*/ 	.byte	0x3f
	.zero		1


	//   ....[42]....
        /*0820*/ 	.word	0x0000f310
        /*0824*/ 	.word	0x00000003
        /*0828*/ 	.word	0x00031c40
        /*082c*/ 	.short	0x010a
        /*082e*/ 	.byte	0x3f
	.zero		1


	//   ....[43]....
        /*0830*/ 	.word	0x0000f790
        /*0834*/ 	.word	0x0000000c
        /*0838*/ 	.word	0x00000060
        /*083c*/ 	.short	0x010a
        /*083e*/ 	.byte	0x3f
	.zero		1


	//   ....[44]....
        /*0840*/ 	.word	0x0000fdf0
        /*0844*/ 	.word	0x00000002
        /*0848*/ 	.word	0x00031c40
        /*084c*/ 	.short	0x010a
        /*084e*/ 	.byte	0x3f
	.zero		1


	//   ....[45]....
        /*0850*/ 	.word	0x00010280
        /*0854*/ 	.word	0x00000008
        /*0858*/ 	.word	0x00000060
        /*085c*/ 	.short	0x010a
        /*085e*/ 	.byte	0x3f
	.zero		1


	//   ....[46]....
        /*0860*/ 	.word	0x000108a0
        /*0864*/ 	.word	0x00000003
        /*0868*/ 	.word	0x00031c60
        /*086c*/ 	.short	0x010a
        /*086e*/ 	.byte	0x3f
	.zero		1


	//   ....[47]....
        /*0870*/ 	.word	0x000117a0
        /*0874*/ 	.word	0x00000009
        /*0878*/ 	.word	0x00031c20
        /*087c*/ 	.short	0x010a
        /*087e*/ 	.byte	0x3f
	.zero		1


	//   ....[48]....
        /*0880*/ 	.word	0x00011940
        /*0884*/ 	.word	0x00000005
        /*0888*/ 	.word	0x00000000
        /*088c*/ 	.short	0x010a
        /*088e*/ 	.byte	0x3f
	.zero		1


	//   ....[49]....
        /*0890*/ 	.word	0x000119b0
        /*0894*/ 	.word	0x00000003
        /*0898*/ 	.word	0x00000000
        /*089c*/ 	.short	0x010a
        /*089e*/ 	.byte	0x3f
	.zero		1


	//   ....[50]....
        /*08a0*/ 	.word	0x00011a10
        /*08a4*/ 	.word	0x00000017
        /*08a8*/ 	.word	0x00000000
        /*08ac*/ 	.short	0x010a
        /*08ae*/ 	.byte	0x3f
	.zero		1


	//   ....[51]....
        /*08b0*/ 	.word	0x00011a40
        /*08b4*/ 	.word	0x00000007
        /*08b8*/ 	.word	0x00000000
        /*08bc*/ 	.short	0x010a
        /*08be*/ 	.byte	0x3f
	.zero		1


	//   ....[52]....
        /*08c0*/ 	.word	0x00011ab0
        /*08c4*/ 	.word	0x00000003
        /*08c8*/ 	.word	0x00031c00
        /*08cc*/ 	.short	0x010a
        /*08ce*/ 	.byte	0x3f
	.zero		1


	//   ....[53]....
        /*08d0*/ 	.word	0x00011b00
        /*08d4*/ 	.word	0x00000000
        /*08d8*/ 	.word	0x00031c30
        /*08dc*/ 	.short	0x010a
        /*08de*/ 	.byte	0x3f
	.zero		1


	//   ....[54]....
        /*08e0*/ 	.word	0x00011b60
        /*08e4*/ 	.word	0x00000009
        /*08e8*/ 	.word	0x00031c30
        /*08ec*/ 	.short	0x010a
        /*08ee*/ 	.byte	0x3f
	.zero		1


	//   ....[55]....
        /*08f0*/ 	.word	0x00011bc0
        /*08f4*/ 	.word	0x00000008
        /*08f8*/ 	.word	0x00031c50
        /*08fc*/ 	.short	0x010a
        /*08fe*/ 	.byte	0x3f
	.zero		1


	//   ....[56]....
        /*0900*/ 	.word	0x00011c20
        /*0904*/ 	.word	0x00000005
        /*0908*/ 	.word	0x00031c50
        /*090c*/ 	.short	0x010a
        /*090e*/ 	.byte	0x3f
	.zero		1


	//   ....[57]....
        /*0910*/ 	.word	0x00011dc0
        /*0914*/ 	.word	0x00000000
        /*0918*/ 	.word	0x00031c40
        /*091c*/ 	.short	0x010a
        /*091e*/ 	.byte	0x3f
	.zero		1


	//   ....[58]....
        /*0920*/ 	.word	0x00012650
        /*0924*/ 	.word	0x00000016
        /*0928*/ 	.word	0x00031c20
        /*092c*/ 	.short	0x010a
        /*092e*/ 	.byte	0x3f
	.zero		1


	//   ....[59]....
        /*0930*/ 	.word	0x000126a0
        /*0934*/ 	.word	0x00000003
        /*0938*/ 	.word	0x00031c40
        /*093c*/ 	.short	0x010a
        /*093e*/ 	.byte	0x3f
	.zero		1


	//   ....[60]....
        /*0940*/ 	.word	0x000126f0
        /*0944*/ 	.word	0x00000003
        /*0948*/ 	.word	0x00000060
        /*094c*/ 	.short	0x010a
        /*094e*/ 	.byte	0x3f
	.zero		1


	//   ....[61]....
        /*0950*/ 	.word	0x00012740
        /*0954*/ 	.word	0x00000003
        /*0958*/ 	.word	0x00031c40
        /*095c*/ 	.short	0x010a
        /*095e*/ 	.byte	0x3f
	.zero		1


	//   ....[62]....
        /*0960*/ 	.word	0x00012790
        /*0964*/ 	.word	0x0000000c
        /*0968*/ 	.word	0x00000060
        /*096c*/ 	.short	0x010a
        /*096e*/ 	.byte	0x3f
	.zero		1


	//   ....[63]....
        /*0970*/ 	.word	0x000127e0
        /*0974*/ 	.word	0x00000002
        /*0978*/ 	.word	0x00031c40
        /*097c*/ 	.short	0x010a
        /*097e*/ 	.byte	0x3f
	.zero		1


	//   ....[64]....
        /*0980*/ 	.word	0x00012830
        /*0984*/ 	.word	0x00000008
        /*0988*/ 	.word	0x00000060
        /*098c*/ 	.short	0x010a
        /*098e*/ 	.byte	0x3f
	.zero		1


	//   ....[65]....
        /*0990*/ 	.word	0x00012880
        /*0994*/ 	.word	0x00000003
        /*0998*/ 	.word	0x00031c60
        /*099c*/ 	.short	0x010a
        /*099e*/ 	.byte	0x3f
	.zero		1


	//   ....[66]....
        /*09a0*/ 	.word	0x00013200
        /*09a4*/ 	.word	0x00000009
        /*09a8*/ 	.word	0x00031c20
        /*09ac*/ 	.short	0x010a
        /*09ae*/ 	.byte	0x3f
	.zero		1


	//   ....[67]....
        /*09b0*/ 	.word	0x000133a0
        /*09b4*/ 	.word	0x00000005
        /*09b8*/ 	.word	0x00000000
        /*09bc*/ 	.short	0x010a
        /*09be*/ 	.byte	0x3f
	.zero		1


	//   ....[68]....
        /*09c0*/ 	.word	0x000133f0
        /*09c4*/ 	.word	0x00000003
        /*09c8*/ 	.word	0x00000000
        /*09cc*/ 	.short	0x010a
        /*09ce*/ 	.byte	0x3f
	.zero		1


	//   ....[69]....
        /*09d0*/ 	.word	0x00013440
        /*09d4*/ 	.word	0x00000017
        /*09d8*/ 	.word	0x00000000
        /*09dc*/ 	.short	0x010a
        /*09de*/ 	.byte	0x3f
	.zero		1


	//----- nvinfo : EIATTR_NUM_MBARRIERS
	.align		4
.L_123:
        /*09e0*/ 	.byte	0x03, 0x38
        /*09e2*/ 	.short	0x0016


	//----- nvinfo : EIATTR_EXIT_INSTR_OFFSETS
	.align		4
        /*09e4*/ 	.byte	0x04, 0x1c
        /*09e6*/ 	.short	(.L_125 - .L_124)


	//   ....[0]....
.L_124:
        /*09e8*/ 	.word	0x00000a70


	//   ....[1]....
        /*09ec*/ 	.word	0x0000bbe0


	//   ....[2]....
        /*09f0*/ 	.word	0x00011a90


	//----- nvinfo : EIATTR_MAX_THREADS
	.align		4
.L_125:
        /*09f4*/ 	.byte	0x04, 0x05
        /*09f6*/ 	.short	(.L_127 - .L_126)
.L_126:
        /*09f8*/ 	.word	0x00000200
        /*09fc*/ 	.word	0x00000001
        /*0a00*/ 	.word	0x00000001


	//----- nvinfo : EIATTR_CRS_STACK_SIZE
	.align		4
.L_127:
        /*0a04*/ 	.byte	0x04, 0x1e
        /*0a06*/ 	.short	(.L_129 - .L_128)
.L_128:
        /*0a08*/ 	.word	0x00000000


	//----- nvinfo : EIATTR_CBANK_PARAM_SIZE
	.align		4
.L_129:
        /*0a0c*/ 	.byte	0x03, 0x19
        /*0a0e*/ 	.short	0x0af0


	//----- nvinfo : EIATTR_PARAM_CBANK
	.align		4
        /*0a10*/ 	.byte	0x04, 0x0a
        /*0a12*/ 	.short	(.L_131 - .L_130)
	.align		4
.L_130:
        /*0a14*/ 	.word	index@(.nv.constant0._ZN7cutlass13device_kernelIN5flash11enable_sm90INS1_16FlashAttnFwdSm90INS1_25CollectiveMainloopFwdSm90ILi2EN4cute5tupleIJNS5_1CILi1EEES8_S8_EEENS6_IJNS7_ILi192EEENS7_ILi144EEENS7_ILi96EEEEEELi96ENS_10bfloat16_tEfNS_4arch4Sm90ELb0ELb0ELb1ELb1ELb0ELb0ELb0ELb0ELb1ELb1ELb0ELb0EEENS1_21CollectiveEpilogueFwdINS6_IJSA_SC_SB_EEES9_SE_SG_Li384ELb1ELb1ELb0ELb0EEENS1_36VarlenDynamicPersistentTileSchedulerILi192ELi144ELi384ELi128ELb0ELb1ELb1ELb0ELb1ELb1EEEEEEEEEvNT_6ParamsE)
        /*0a18*/ 	.short	0x0210
        /*0a1a*/ 	.short	0x0af0


	//----- nvinfo : EIATTR_SW_WAR
	.align		4
.L_131:
        /*0a1c*/ 	.byte	0x04, 0x36
        /*0a1e*/ 	.short	(.L_133 - .L_132)
.L_132:
        /*0a20*/ 	.word	0x00000008
.L_133:


//--------------------- .nv.info._ZN7cutlass13device_kernelIN5flash11enable_sm90INS1_16FlashAttnFwdSm90INS1_25CollectiveMainloopFwdSm90ILi2EN4cute5tupleIJNS5_1CILi1EEES8_S8_EEENS6_IJNS7_ILi192EEENS7_ILi144EEENS7_ILi96EEEEEELi96ENS_10bfloat16_tEfNS_4arch4Sm90ELb0ELb0ELb1ELb1ELb0ELb1ELb0ELb0ELb1ELb1ELb0ELb0EEENS1_21CollectiveEpilogueFwdINS6_IJSA_SC_SB_EEES9_SE_SG_Li384ELb1ELb1ELb0ELb0EEENS1_36VarlenDynamicPersistentTileSchedulerILi192ELi144ELi384ELi128ELb0ELb1ELb1ELb0ELb1ELb1EEEEEEEEEvNT_6ParamsE --------------------------
	.section	.nv.info._ZN7cutlass13device_kernelIN5flash11enable_sm90INS1_16FlashAttnFwdSm90INS1_25CollectiveMainloopFwdSm90ILi2EN4cute5tupleIJNS5_1CILi1EEES8_S8_EEENS6_IJNS7_ILi192EEENS7_ILi144EEENS7_ILi96EEEEEELi96ENS_10bfloat16_tEfNS_4arch4Sm90ELb0ELb0ELb1ELb1ELb0ELb1ELb0ELb0ELb1ELb1ELb0ELb0EEENS1_21CollectiveEpilogueFwdINS6_IJSA_SC_SB_EEES9_SE_SG_Li384ELb1ELb1ELb0ELb0EEENS1_36VarlenDynamicPersistentTileSchedulerILi192ELi144ELi384ELi128ELb0ELb1ELb1ELb0ELb1ELb1EEEEEEEEEvNT_6ParamsE,"",@"SHT_CUDA_INFO"
	.sectionflags	@""
	.align	4


	//----- nvinfo : EIATTR_CUDA_API_VERSION
	.align		4
        /*0000*/ 	.byte	0x04, 0x37
        /*0002*/ 	.short	(.L_135 - .L_134)
.L_134:
        /*0004*/ 	.word	0x00000082


	//----- nvinfo : EIATTR_KPARAM_INFO
	.align		4
.L_135:
        /*0008*/ 	.byte	0x04, 0x17
        /*000a*/ 	.short	(.L_137 - .L_136)
.L_136:
        /*000c*/ 	.word	0x00000000
        /*0010*/ 	.short	0x0000
        /*0012*/ 	.short	0x0070
        /*0014*/ 	.byte	0x00, 0xf0, 0x01, 0x2a


	//----- nvinfo : EIATTR_SPARSE_MMA_MASK
	.align		4
.L_137:
        /*0018*/ 	.byte	0x03, 0x50
        /*001a*/ 	.short	0x0000


	//----- nvinfo : EIATTR_MAXREG_COUNT
	.align		4
        /*001c*/ 	.byte	0x03, 0x1b
        /*001e*/ 	.short	0x0080


	//----- nvinfo : EIATTR_NUM_BARRIERS
	.align		4
        /*0020*/ 	.byte	0x02, 0x4c
        /*0022*/ 	.byte	0x10
	.zero		1


	//----- nvinfo : EIATTR_EXTERNS
	.align		4
        /*0024*/ 	.byte	0x04, 0x0f
        /*0026*/ 	.short	(.L_139 - .L_138)


	//   ....[0]....
	.align		4
.L_138:
        /*0028*/ 	.word	index@(__assertfail)


	//----- nvinfo : EIATTR_ANNOTATIONS
	.align		4
.L_139:
        /*002c*/ 	.byte	0x04, 0x55
        /*002e*/ 	.short	(.L_141 - .L_140)


	//   ....[0]....
.L_140:
        /* <DEDUP_REMOVED lines=115> */


	//----- nvinfo : EIATTR_MERCURY_ISA_VERSION
	.align		4
.L_141:
        /*0750*/ 	.byte	0x03, 0x5f
        /*0752*/ 	.short	0x0101


	//----- nvinfo : EIATTR_UNUSED_LOAD_BYTE_OFFSET
	.align		4
        /*0754*/ 	.byte	0x04, 0x44
        /*0756*/ 	.short	(.L_143 - .L_142)


	//   ....[0]....
.L_142:
        /*0758*/ 	.word	0x00000ad0
        /*075c*/ 	.word	0x0000fff0


	//   ....[1]....
        /*0760*/ 	.word	0x00015e00
        /*0764*/ 	.word	0x0000fff0


	//----- nvinfo : EIATTR_INT_WARP_WIDE_INSTR_OFFSETS
	.align		4
.L_143:
        /*0768*/ 	.byte	0x04, 0x31
        /*076a*/ 	.short	(.L_145 - .L_144)


	//   ....[0]....
.L_144:
        /*076c*/ 	.word	0x00000180


	//   ....[1]....
        /*0770*/ 	.word	0x00000220


	//   ....[2]....
        /*0774*/ 	.word	0x00000290


	//   ....[3]....
        /*0778*/ 	.word	0x0001a0b0


	//   ....[4]....
        /*077c*/ 	.word	0x0001a140


	//   ....[5]....
        /*0780*/ 	.word	0x0001dc80


	//   ....[6]....
        /*0784*/ 	.word	0x0001dd10


	//----- nvinfo : EIATTR_COOP_GROUP_MASK_REGIDS
	.align		4
.L_145:
        /*0788*/ 	.byte	0x04, 0x29
        /*078a*/ 	.short	(.L_147 - .L_146)


	//   ....[0]....
.L_146:
        /*078c*/ 	.word	0xffffffff


	//   ....[1]....
        /*0790*/ 	.word	0xffffffff


	//   ....[2]....
        /*0794*/ 	.word	0xffffffff


	//   ....[3]....
        /*0798*/ 	.word	0xffffffff


	//   ....[4]....
        /*079c*/ 	.word	0xffffffff


	//   ....[5]....
        /*07a0*/ 	.word	0xffffffff


	//   ....[6]....
        /*07a4*/ 	.word	0xffffffff


	//   ....[7]....
        /*07a8*/ 	.word	0xffffffff


	//   ....[8]....
        /*07ac*/ 	.word	0xffffffff


	//   ....[9]....
        /*07b0*/ 	.word	0xffffffff


	//   ....[10]....
        /*07b4*/ 	.word	0xffffffff


	//   ....[11]....
        /*07b8*/ 	.word	0xffffffff


	//   ....[12]....
        /*07bc*/ 	.word	0xffffffff


	//   ....[13]....
        /*07c0*/ 	.word	0xffffffff


	//   ....[14]....
        /*07c4*/ 	.word	0xffffffff


	//   ....[15]....
        /*07c8*/ 	.word	0xffffffff


	//   ....[16]....
        /*07cc*/ 	.word	0xffffffff


	//   ....[17]....
        /*07d0*/ 	.word	0xffffffff


	//   ....[18]....
        /*07d4*/ 	.word	0xffffffff


	//   ....[19]....
        /*07d8*/ 	.word	0xffffffff


	//   ....[20]....
        /*07dc*/ 	.word	0xffffffff


	//   ....[21]....
        /*07e0*/ 	.word	0xffffffff


	//   ....[22]....
        /*07e4*/ 	.word	0xffffffff


	//   ....[23]....
        /*07e8*/ 	.word	0xffffffff


	//   ....[24]....
        /*07ec*/ 	.word	0xffffffff


	//   ....[25]....
        /*07f0*/ 	.word	0xffffffff


	//   ....[26]....
        /*07f4*/ 	.word	0xffffffff


	//   ....[27]....
        /*07f8*/ 	.word	0xffffffff


	//   ....[28]....
        /*07fc*/ 	.word	0xffffffff


	//   ....[29]....
        /*0800*/ 	.word	0xffffffff


	//   ....[30]....
        /*0804*/ 	.word	0xffffffff


	//   ....[31]....
        /*0808*/ 	.word	0xffffffff


	//   ....[32]....
        /*080c*/ 	.word	0xffffffff


	//   ....[33]....
        /*0810*/ 	.word	0xffffffff


	//   ....[34]....
        /*0814*/ 	.word	0xffffffff


	//   ....[35]....
        /*0818*/ 	.word	0xffffffff


	//   ....[36]....
        /*081c*/ 	.word	0xffffffff


	//   ....[37]....
        /*0820*/ 	.word	0xffffffff


	//   ....[38]....
        /*0824*/ 	.word	0xffffffff


	//   ....[39]....
        /*0828*/ 	.word	0xffffffff


	//   ....[40]....
        /*082c*/ 	.word	0xffffffff


	//   ....[41]....
        /*0830*/ 	.word	0xffffffff


	//   ....[42]....
        /*0834*/ 	.word	0xffffffff


	//   ....[43]....
        /*0838*/ 	.word	0xffffffff


	//   ....[44]....
        /*083c*/ 	.word	0xffffffff


	//   ....[45]....
        /*0840*/ 	.word	0xffffffff


	//   ....[46]....
        /*0844*/ 	.word	0xffffffff


	//   ....[47]....
        /*0848*/ 	.word	0xffffffff


	//   ....[48]....
        /*084c*/ 	.word	0xffffffff


	//   ....[49]....
        /*0850*/ 	.word	0xffffffff


	//   ....[50]....
        /*0854*/ 	.word	0xffffffff


	//   ....[51]....
        /*0858*/ 	.word	0xffffffff


	//   ....[52]....
        /*085c*/ 	.word	0xffffffff


	//   ....[53]....
        /*0860*/ 	.word	0xffffffff


	//   ....[54]....
        /*0864*/ 	.word	0xffffffff


	//   ....[55]....
        /*0868*/ 	.word	0xffffffff


	//   ....[56]....
        /*086c*/ 	.word	0xffffffff


	//   ....[57]....
        /*0870*/ 	.word	0xffffffff


	//   ....[58]....
        /*0874*/ 	.word	0xffffffff


	//   ....[59]....
        /*0878*/ 	.word	0xffffffff


	//   ....[60]....
        /*087c*/ 	.word	0xffffffff


	//   ....[61]....
        /*0880*/ 	.word	0xffffffff


	//   ....[62]....
        /*0884*/ 	.word	0xffffffff


	//   ....[63]....
        /*0888*/ 	.word	0xffffffff


	//   ....[64]....
        /*088c*/ 	.word	0xffffffff


	//   ....[65]....
        /*0890*/ 	.word	0xffffffff


	//   ....[66]....
        /*0894*/ 	.word	0xffffffff


	//   ....[67]....
        /*0898*/ 	.word	0xffffffff


	//   ....[68]....
        /*089c*/ 	.word	0xffffffff


	//   ....[69]....
        /*08a0*/ 	.word	0xffffffff


	//   ....[70]....
        /*08a4*/ 	.word	0xffffffff


	//   ....[71]....
        /*08a8*/ 	.word	0xffffffff


	//   ....[72]....
        /*08ac*/ 	.word	0xffffffff


	//   ....[73]....
        /*08b0*/ 	.word	0xffffffff


	//   ....[74]....
        /*08b4*/ 	.word	0xffffffff


	//   ....[75]....
        /*08b8*/ 	.word	0xffffffff


	//   ....[76]....
        /*08bc*/ 	.word	0xffffffff


	//   ....[77]....
        /*08c0*/ 	.word	0xffffffff


	//   ....[78]....
        /*08c4*/ 	.word	0xffffffff


	//   ....[79]....
        /*08c8*/ 	.word	0xffffffff


	//   ....[80]....
        /*08cc*/ 	.word	0xffffffff


	//   ....[81]....
        /*08d0*/ 	.word	0xffffffff


	//   ....[82]....
        /*08d4*/ 	.word	0xffffffff


	//   ....[83]....
        /*08d8*/ 	.word	0xffffffff


	//   ....[84]....
        /*08dc*/ 	.word	0xffffffff


	//   ....[85]....
        /*08e0*/ 	.word	0xffffffff


	//   ....[86]....
        /*08e4*/ 	.word	0xffffffff


	//   ....[87]....
        /*08e8*/ 	.word	0xffffffff


	//   ....[88]....
        /*08ec*/ 	.word	0xffffffff


	//   ....[89]....
        /*08f0*/ 	.word	0xffffffff


	//   ....[90]....
        /*08f4*/ 	.word	0x0500000f


	//   ....[91]....
        /*08f8*/ 	.word	0x0500000f


	//   ....[92]....
        /*08fc*/ 	.word	0x0500000f


	//   ....[93]....
        /*0900*/ 	.word	0x0500000f


	//   ....[94]....
        /*0904*/ 	.word	0x0500000f


	//   ....[95]....
        /*0908*/ 	.word	0x0500000f


	//   ....[96]....
        /*090c*/ 	.word	0x0500000f


	//   ....[97]....
        /*0910*/ 	.word	0x0500000f


	//   ....[98]....
        /*0914*/ 	.word	0x0500000f


	//   ....[99]....
        /*0918*/ 	.word	0x0500000f


	//   ....[100]....
        /*091c*/ 	.word	0x0500000f


	//   ....[101]....
        /*0920*/ 	.word	0x0500000f


	//   ....[102]....
        /*0924*/ 	.word	0x0500000f


	//   ....[103]....
        /*0928*/ 	.word	0x0500000f


	//   ....[104]....
        /*092c*/ 	.word	0x0500000f


	//   ....[105]....
        /*0930*/ 	.word	0x0500000f


	//   ....[106]....
        /*0934*/ 	.word	0x0500000f


	//   ....[107]....
        /*0938*/ 	.word	0x0500000f


	//   ....[108]....
        /*093c*/ 	.word	0x0500000f


	//   ....[109]....
        /*0940*/ 	.word	0x0500000f


	//   ....[110]....
        /*0944*/ 	.word	0x0500000f


	//   ....[111]....
        /*0948*/ 	.word	0x0500000f


	//   ....[112]....
        /*094c*/ 	.word	0x0500000f


	//   ....[113]....
        /*0950*/ 	.word	0x0500000f


	//   ....[114]....
        /*0954*/ 	.word	0x0500000f


	//   ....[115]....
        /*0958*/ 	.word	0x0500000f


	//   ....[116]....
        /*095c*/ 	.word	0x0500000f


	//   ....[117]....
        /*0960*/ 	.word	0x0500000f


	//   ....[118]....
        /*0964*/ 	.word	0x0500000f


	//   ....[119]....
        /*0968*/ 	.word	0x0500000f


	//   ....[120]....
        /*096c*/ 	.word	0x0500000f


	//   ....[121]....
        /*0970*/ 	.word	0x0500000f


	//   ....[122]....
        /*0974*/ 	.word	0x0500000f


	//   ....[123]....
        /*0978*/ 	.word	0x0500000f


	//   ....[124]....
        /*097c*/ 	.word	0x0500000f


	//   ....[125]....
        /*0980*/ 	.word	0x0500000f


	//   ....[126]....
        /*0984*/ 	.word	0x0500000f


	//   ....[127]....
        /*0988*/ 	.word	0x0500000f


	//   ....[128]....
        /*098c*/ 	.word	0x0500000f


	//   ....[129]....
        /*0990*/ 	.word	0x0500000f


	//   ....[130]....
        /*0994*/ 	.word	0x0500000f


	//   ....[131]....
        /*0998*/ 	.word	0x0500000f


	//   ....[132]....
        /*099c*/ 	.word	0x0500000f


	//   ....[133]....
        /*09a0*/ 	.word	0x0500000f


	//   ....[134]....
        /*09a4*/ 	.word	0x0500000f


	//----- nvinfo : EIATTR_COOP_GROUP_INSTR_OFFSETS
	.align		4
.L_147:
        /*09a8*/ 	.byte	0x04, 0x28
        /*09aa*/ 	.short	(.L_149 - .L_148)


	//   ....[0]....
.L_148:
        /*09ac*/ 	.word	0x00000060


	//   ....[1]....
        /*09b0*/ 	.word	0x00000190


	//   ....[2]....
        /*09b4*/ 	.word	0x00000240


	//   ....[3]....
        /*09b8*/ 	.word	0x00000400


	//   ....[4]....
        /*09bc*/ 	.word	0x00000560


	//   ....[5]....
        /*09c0*/ 	.word	0x00000680


	//   ....[6]....
        /*09c4*/ 	.word	0x000007e0


	//   ....[7]....
        /*09c8*/ 	.word	0x000070c0


	//   ....[8]....
        /*09cc*/ 	.word	0x00007690


	//   ....[9]....
        /*09d0*/ 	.word	0x000076a0


	//   ....[10]....
        /*09d4*/ 	.word	0x000076b0


	//   ....[11]....
        /*09d8*/ 	.word	0x000076c0


	//   ....[12]....
        /*09dc*/ 	.word	0x00009430


	//   ....[13]....
        /*09e0*/ 	.word	0x00009440


	//   ....[14]....
        /*09e4*/ 	.word	0x00009450


	//   ....[15]....
        /*09e8*/ 	.word	0x00009460


	//   ....[16]....
        /*09ec*/ 	.word	0x0000e300


	//   ....[17]....
        /*09f0*/ 	.word	0x0000e320


	//   ....[18]....
        /*09f4*/ 	.word	0x0000e780


	//   ....[19]....
        /*09f8*/ 	.word	0x0000e7c0


	//   ....[20]....
        /*09fc*/ 	.word	0x0000faf0


	//   ....[21]....
        /*0a00*/ 	.word	0x00012c70


	//   ....[22]....
        /*0a04*/ 	.word	0x00012cd0


	//   ....[23]....
        /*0a08*/ 	.word	0x000136b0


	//   ....[24]....
        /*0a0c*/ 	.word	0x000136d0


	//   ....[25]....
        /*0a10*/ 	.word	0x00014fd0


	//   ....[26]....
        /*0a14*/ 	.word	0x00015450


	//   ....[27]....
        /*0a18*/ 	.word	0x00015750


	//   ....[28]....
        /*0a1c*/ 	.word	0x00015780


	//   ....[29]....
        /*0a20*/ 	.word	0x000157d0


	//   ....[30]....
        /*0a24*/ 	.word	0x00016800


	//   ....[31]....
        /*0a28*/ 	.word	0x00016830


	//   ....[32]....
        /*0a2c*/ 	.word	0x00016880


	//   ....[33]....
        /*0a30*/ 	.word	0x000168a0


	//   ....[34]....
        /*0a34*/ 	.word	0x00016d40


	//   ....[35]....
        /*0a38*/ 	.word	0x00016d60


	//   ....[36]....
        /*0a3c*/ 	.word	0x00016e60


	//   ....[37]....
        /*0a40*/ 	.word	0x00016e80


	//   ....[38]....
        /*0a44*/ 	.word	0x000176d0


	//   ....[39]....
        /*0a48*/ 	.word	0x000176e0


	//   ....[40]....
        /*0a4c*/ 	.word	0x00017840


	//   ....[41]....
        /*0a50*/ 	.word	0x00017850


	//   ....[42]....
        /*0a54*/ 	.word	0x000179f0


	//   ....[43]....
        /*0a58*/ 	.word	0x00017be0


	//   ....[44]....
        /*0a5c*/ 	.word	0x00017c10


	//   ....[45]....
        /*0a60*/ 	.word	0x00017c40


	//   ....[46]....
        /*0a64*/ 	.word	0x00017c70


	//   ....[47]....
        /*0a68*/ 	.word	0x00017ca0


	//   ....[48]....
        /*0a6c*/ 	.word	0x00017cd0


	//   ....[49]....
        /*0a70*/ 	.word	0x00017e40


	//   ....[50]....
        /*0a74*/ 	.word	0x00017e70


	//   ....[51]....
        /*0a78*/ 	.word	0x00017ea0


	//   ....[52]....
        /*0a7c*/ 	.word	0x00017ed0


	//   ....[53]....
        /*0a80*/ 	.word	0x00017f00


	//   ....[54]....
        /*0a84*/ 	.word	0x00017f30


	//   ....[55]....
        /*0a88*/ 	.word	0x00017fc0


	//   ....[56]....
        /*0a8c*/ 	.word	0x00017ff0


	//   ....[57]....
        /*0a90*/ 	.word	0x00018070


	//   ....[58]....
        /*0a94*/ 	.word	0x00018bf0


	//   ....[59]....
        /*0a98*/ 	.word	0x0001a670


	//   ....[60]....
        /*0a9c*/ 	.word	0x0001b3a0


	//   ....[61]....
        /*0aa0*/ 	.word	0x0001b3c0


	//   ....[62]....
        /*0aa4*/ 	.word	0x0001b480


	//   ....[63]....
        /*0aa8*/ 	.word	0x0001b4a0


	//   ....[64]....
        /*0aac*/ 	.word	0x0001b540


	//   ....[65]....
        /*0ab0*/ 	.word	0x0001b560


	//   ....[66]....
        /*0ab4*/ 	.word	0x0001b570


	//   ....[67]....
        /*0ab8*/ 	.word	0x0001b600


	//   ....[68]....
        /*0abc*/ 	.word	0x0001b620


	//   ....[69]....
        /*0ac0*/ 	.word	0x0001b690


	//   ....[70]....
        /*0ac4*/ 	.word	0x0001b6d0


	//   ....[71]....
        /*0ac8*/ 	.word	0x0001b740


	//   ....[72]....
        /*0acc*/ 	.word	0x0001e3b0


	//   ....[73]....
        /*0ad0*/ 	.word	0x0001e3e0


	//   ....[74]....
        /*0ad4*/ 	.word	0x0001e420


	//   ....[75]....
        /*0ad8*/ 	.word	0x0001e450


	//   ....[76]....
        /*0adc*/ 	.word	0x0001e480


	//   ....[77]....
        /*0ae0*/ 	.word	0x0001e4b0


	//   ....[78]....
        /*0ae4*/ 	.word	0x0001e4e0


	//   ....[79]....
        /*0ae8*/ 	.word	0x0001e510


	//   ....[80]....
        /*0aec*/ 	.word	0x0001e690


	//   ....[81]....
        /*0af0*/ 	.word	0x0001e6c0


	//   ....[82]....
        /*0af4*/ 	.word	0x0001e6f0


	//   ....[83]....
        /*0af8*/ 	.word	0x0001e720


	//   ....[84]....
        /*0afc*/ 	.word	0x0001e750


	//   ....[85]....
        /*0b00*/ 	.word	0x0001e780


	//   ....[86]....
        /*0b04*/ 	.word	0x0001e840


	//   ....[87]....
        /*0b08*/ 	.word	0x0001e860


	//   ....[88]....
        /*0b0c*/ 	.word	0x0001e8d0


	//   ....[89]....
        /*0b10*/ 	.word	0x0001ed40


	//   ....[90]....
        /*0b14*/ 	.word	0x0001f1a0


	//   ....[91]....
        /*0b18*/ 	.word	0x0001f250


	//   ....[92]....
        /*0b1c*/ 	.word	0x0001f2e0


	//   ....[93]....
        /*0b20*/ 	.word	0x0001f330


	//   ....[94]....
        /*0b24*/ 	.word	0x0001f380


	//   ....[95]....
        /*0b28*/ 	.word	0x0001f460


	//   ....[96]....
        /*0b2c*/ 	.word	0x0001f4f0


	//   ....[97]....
        /*0b30*/ 	.word	0x0001f550


	//   ....[98]....
        /*0b34*/ 	.word	0x0001f5b0


	//   ....[99]....
        /*0b38*/ 	.word	0x0001f7c0


	//   ....[100]....
        /*0b3c*/ 	.word	0x0001f810


	//   ....[101]....
        /*0b40*/ 	.word	0x0001f8a0


	//   ....[102]....
        /*0b44*/ 	.word	0x0001f930


	//   ....[103]....
        /*0b48*/ 	.word	0x0001f9f0


	//   ....[104]....
        /*0b4c*/ 	.word	0x0001fcd0


	//   ....[105]....
        /*0b50*/ 	.word	0x0001fe80


	//   ....[106]....
        /*0b54*/ 	.word	0x0001fed0


	//   ....[107]....
        /*0b58*/ 	.word	0x0001ff30


	//   ....[108]....
        /*0b5c*/ 	.word	0x00020040


	//   ....[109]....
        /*0b60*/ 	.word	0x000200a0


	//   ....[110]....
        /*0b64*/ 	.word	0x000201c0


	//   ....[111]....
        /*0b68*/ 	.word	0x00020220


	//   ....[112]....
        /*0b6c*/ 	.word	0x000202c0


	//   ....[113]....
        /*0b70*/ 	.word	0x00020390


	//   ....[114]....
        /*0b74*/ 	.word	0x00020410


	//   ....[115]....
        /*0b78*/ 	.word	0x000204d0


	//   ....[116]....
        /*0b7c*/ 	.word	0x00020550


	//   ....[117]....
        /*0b80*/ 	.word	0x00020900


	//   ....[118]....
        /*0b84*/ 	.word	0x000209a0


	//   ....[119]....
        /*0b88*/ 	.word	0x00020ac0


	//   ....[120]....
        /*0b8c*/ 	.word	0x00020b30


	//   ....[121]....
        /*0b90*/ 	.word	0x00020ba0


	//   ....[122]....
        /*0b94*/ 	.word	0x00020c10


	//   ....[123]....
        /*0b98*/ 	.word	0x00020c80


	//   ....[124]....
        /*0b9c*/ 	.word	0x00020d00


	//   ....[125]....
        /*0ba0*/ 	.word	0x00020d90


	//   ....[126]....
        /*0ba4*/ 	.word	0x00020e20


	//   ....[127]....
        /*0ba8*/ 	.word	0x00020e90


	//   ....[128]....
        /*0bac*/ 	.word	0x00020f00


	//   ....[129]....
        /*0bb0*/ 	.word	0x00020f70


	//   ....[130]....
        /*0bb4*/ 	.word	0x00020ff0


	//   ....[131]....
        /*0bb8*/ 	.word	0x00021060


	//   ....[132]....
        /*0bbc*/ 	.word	0x00021100


	//   ....[133]....
        /*0bc0*/ 	.word	0x00021190


	//   ....[134]....
        /*0bc4*/ 	.word	0x000212b0


	//----- nvinfo : EIATTR_REG_RECONFIG
	.align		4
.L_149:
        /*0bc8*/ 	.byte	0x01, 0x54
	.zero		2


	//----- nvinfo : EIATTR_SYSCALL_OFFSETS
	.align		4
        /*0bcc*/ 	.byte	0x04, 0x46
        /*0bce*/ 	.short	(.L_151 - .L_150)


	//   ....[0]....
.L_150:
        /*0bd0*/ 	.word	0x00001bc0


	//   ....[1]....
        /*0bd4*/ 	.word	0x00001d10


	//   ....[2]....
        /*0bd8*/ 	.word	0x00007290


	//   ....[3]....
        /*0bdc*/ 	.word	0x00007610


	//   ....[4]....
        /*0be0*/ 	.word	0x0001a2a0


	//   ....[5]....
        /*0be4*/ 	.word	0x0001a3f0


	//   ....[6]....
        /*0be8*/ 	.word	0x0001a4f0


	//   ....[7]....
        /*0bec*/ 	.word	0x0001ae20


	//----- nvinfo : EIATTR_MBARRIER_INSTR_OFFSETS
	.align		4
.L_151:
        /*0bf0*/ 	.byte	0x04, 0x39
        /*0bf2*/ 	.short	(.L_153 - .L_152)


	//   ....[0]....
.L_152:
        /*0bf4*/ 	.word	0x000002b0
        /*0bf8*/ 	.word	0x000000ff
        /*0bfc*/ 	.word	0x00031c00
        /*0c00*/ 	.short	0x0100
        /*0c02*/ 	.byte	0x08
	.zero		1


	//   ....[1]....
        /*0c04*/ 	.word	0x000002c0
        /*0c08*/ 	.word	0x000000ff
        /*0c0c*/ 	.word	0x00031c20
        /*0c10*/ 	.short	0x0100
        /*0c12*/ 	.byte	0x08
	.zero		1


	//   ....[2]....
        /*0c14*/ 	.word	0x000003b0
        /*0c18*/ 	.word	0x000000ff
        /*0c1c*/ 	.word	0x00031c30
        /*0c20*/ 	.short	0x0100
        /*0c22*/ 	.byte	0x08
	.zero		1


	//   ....[3]....
        /*0c24*/ 	.word	0x000003c0
        /*0c28*/ 	.word	0x000000ff
        /*0c2c*/ 	.word	0x00031c40
        /*0c30*/ 	.short	0x0100
        /*0c32*/ 	.byte	0x08
	.zero		1


	//   ....[4]....
        /*0c34*/ 	.word	0x000003d0
        /*0c38*/ 	.word	0x000000ff
        /*0c3c*/ 	.word	0x00031c38
        /*0c40*/ 	.short	0x0100
        /*0c42*/ 	.byte	0x08
	.zero		1


	//   ....[5]....
        /*0c44*/ 	.word	0x000003e0
        /*0c48*/ 	.word	0x000000ff
        /*0c4c*/ 	.word	0x00031c48
        /*0c50*/ 	.short	0x0100
        /*0c52*/ 	.byte	0x08
	.zero		1


	//   ....[6]....
        /*0c54*/ 	.word	0x00000510
        /*0c58*/ 	.word	0x000000ff
        /*0c5c*/ 	.word	0x00031c50
        /*0c60*/ 	.short	0x0100
        /*0c62*/ 	.byte	0x08
	.zero		1


	//   ....[7]....
        /*0c64*/ 	.word	0x00000520
        /*0c68*/ 	.word	0x000000ff
        /*0c6c*/ 	.word	0x00031c60
        /*0c70*/ 	.short	0x0100
        /*0c72*/ 	.byte	0x08
	.zero		1


	//   ....[8]....
        /*0c74*/ 	.word	0x00000530
        /*0c78*/ 	.word	0x000000ff
        /*0c7c*/ 	.word	0x00031c58
        /*0c80*/ 	.short	0x0100
        /*0c82*/ 	.byte	0x08
	.zero		1


	//   ....[9]....
        /*0c84*/ 	.word	0x00000540
        /*0c88*/ 	.word	0x000000ff
        /*0c8c*/ 	.word	0x00031c68
        /*0c90*/ 	.short	0x0100
        /*0c92*/ 	.byte	0x08
	.zero		1


	//   ....[10]....
        /*0c94*/ 	.word	0x00000630
        /*0c98*/ 	.word	0x000000ff
        /*0c9c*/ 	.word	0x00031c70
        /*0ca0*/ 	.short	0x0100
        /*0ca2*/ 	.byte	0x06
	.zero		1


	//   ....[11]....
        /*0ca4*/ 	.word	0x00000640
        /*0ca8*/ 	.word	0x000000ff
        /*0cac*/ 	.word	0x00031c80
        /*0cb0*/ 	.short	0x0100
        /*0cb2*/ 	.byte	0x06
	.zero		1


	//   ....[12]....
        /*0cb4*/ 	.word	0x00000650
        /*0cb8*/ 	.word	0x000000ff
        /*0cbc*/ 	.word	0x00031c78
        /*0cc0*/ 	.short	0x0100
        /*0cc2*/ 	.byte	0x06
	.zero		1


	//   ....[13]....
        /*0cc4*/ 	.word	0x00000660
        /*0cc8*/ 	.word	0x000000ff
        /*0ccc*/ 	.word	0x00031c88
        /*0cd0*/ 	.short	0x0100
        /*0cd2*/ 	.byte	0x06
	.zero		1


	//   ....[14]....
        /*0cd4*/ 	.word	0x00000790
        /*0cd8*/ 	.word	0x000000ff
        /*0cdc*/ 	.word	0x00031c90
        /*0ce0*/ 	.short	0x0100
        /*0ce2*/ 	.byte	0x08
	.zero		1


	//   ....[15]....
        /*0ce4*/ 	.word	0x000007a0
        /*0ce8*/ 	.word	0x000000ff
        /*0cec*/ 	.word	0x00031ca0
        /*0cf0*/ 	.short	0x0100
        /*0cf2*/ 	.byte	0x08
	.zero		1


	//   ....[16]....
        /*0cf4*/ 	.word	0x000007b0
        /*0cf8*/ 	.word	0x000000ff
        /*0cfc*/ 	.word	0x00031c98
        /*0d00*/ 	.short	0x0100
        /*0d02*/ 	.byte	0x08
	.zero		1


	//   ....[17]....
        /*0d04*/ 	.word	0x000007c0
        /*0d08*/ 	.word	0x000000ff
        /*0d0c*/ 	.word	0x00031ca8
        /*0d10*/ 	.short	0x0100
        /*0d12*/ 	.byte	0x08
	.zero		1


	//   ....[18]....
        /*0d14*/ 	.word	0x000008f0
        /*0d18*/ 	.word	0x000000ff
        /*0d1c*/ 	.word	0x00031cb0
        /*0d20*/ 	.short	0x0100
        /*0d22*/ 	.byte	0x08
	.zero		1


	//   ....[19]....
        /*0d24*/ 	.word	0x00000900
        /*0d28*/ 	.word	0x000000ff
        /*0d2c*/ 	.word	0x00031cc0
        /*0d30*/ 	.short	0x0100
        /*0d32*/ 	.byte	0x08
	.zero		1


	//   ....[20]....
        /*0d34*/ 	.word	0x00000910
        /*0d38*/ 	.word	0x000000ff
        /*0d3c*/ 	.word	0x00031cb8
        /*0d40*/ 	.short	0x0100
        /*0d42*/ 	.byte	0x08
	.zero		1


	//   ....[21]....
        /*0d44*/ 	.word	0x00000920
        /*0d48*/ 	.word	0x000000ff
        /*0d4c*/ 	.word	0x00031cc8
        /*0d50*/ 	.short	0x0100
        /*0d52*/ 	.byte	0x08
	.zero		1


	//   ....[22]....
        /*0d54*/ 	.word	0x000031e0
        /*0d58*/ 	.word	0x00000015
        /*0d5c*/ 	.word	0x00031c90
        /*0d60*/ 	.short	0x010a
        /*0d62*/ 	.byte	0x3f
	.zero		1


	//   ....[23]....
        /*0d64*/ 	.word	0x00004cb0
        /*0d68*/ 	.word	0x00000015
        /*0d6c*/ 	.word	0x00031c90
        /*0d70*/ 	.short	0x010a
        /*0d72*/ 	.byte	0x3f
	.zero		1


	//   ....[24]....
        /*0d74*/ 	.word	0x000067a0
        /*0d78*/ 	.word	0x00000015
        /*0d7c*/ 	.word	0x00031c90
        /*0d80*/ 	.short	0x010a
        /*0d82*/ 	.byte	0x3f
	.zero		1


	//   ....[25]....
        /*0d84*/ 	.word	0x00006a10
        /*0d88*/ 	.word	0x00000024
        /*0d8c*/ 	.word	0x00000000
        /*0d90*/ 	.short	0x0101
        /*0d92*/ 	.byte	0x3f
	.zero		1


	//   ....[26]....
        /*0d94*/ 	.word	0x00006a50
        /*0d98*/ 	.word	0x00000015
        /*0d9c*/ 	.word	0x00031cb0
        /*0da0*/ 	.short	0x010a
        /*0da2*/ 	.byte	0x3f
	.zero		1


	//   ....[27]....
        /*0da4*/ 	.word	0x00006d90
        /*0da8*/ 	.word	0x00000015
        /*0dac*/ 	.word	0x00000000
        /*0db0*/ 	.short	0x0101
        /*0db2*/ 	.byte	0x3f
	.zero		1


	//   ....[28]....
        /*0db4*/ 	.word	0x00007330
        /*0db8*/ 	.word	0x00000010
        /*0dbc*/ 	.word	0x00031c00
        /*0dc0*/ 	.short	0x010a
        /*0dc2*/ 	.byte	0x3f
	.zero		1


	//   ....[29]....
        /*0dc4*/ 	.word	0x00007380
        /*0dc8*/ 	.word	0x00000010
        /*0dcc*/ 	.word	0x00031c00
        /*0dd0*/ 	.short	0x010a
        /*0dd2*/ 	.byte	0x3f
	.zero		1


	//   ....[30]....
        /*0dd4*/ 	.word	0x00007e00
        /*0dd8*/ 	.word	0x00000010
        /*0ddc*/ 	.word	0x00031c00
        /*0de0*/ 	.short	0x010a
        /*0de2*/ 	.byte	0x3f
	.zero		1


	//   ....[31]....
        /*0de4*/ 	.word	0x00009910
        /*0de8*/ 	.word	0x00000010
        /*0dec*/ 	.word	0x00031c00
        /*0df0*/ 	.short	0x010a
        /*0df2*/ 	.byte	0x3f
	.zero		1


	//   ....[32]....
        /*0df4*/ 	.word	0x0000b180
        /*0df8*/ 	.word	0x00000000
        /*0dfc*/ 	.word	0x00031c30
        /*0e00*/ 	.short	0x010a
        /*0e02*/ 	.byte	0x3f
	.zero		1


	//   ....[33]....
        /*0e04*/ 	.word	0x0000b250
        /*0e08*/ 	.word	0x00000000
        /*0e0c*/ 	.word	0x00031c30
        /*0e10*/ 	.short	0x010a
        /*0e12*/ 	.byte	0x3f
	.zero		1


	//   ....[34]....
        /*0e14*/ 	.word	0x0000ecc0
        /*0e18*/ 	.word	0x00000000
        /*0e1c*/ 	.word	0x00000000
        /*0e20*/ 	.short	0x0101
        /*0e22*/ 	.byte	0x3f
	.zero		1


	//   ....[35]....
        /*0e24*/ 	.word	0x0000fdd0
        /*0e28*/ 	.word	0x0000000e
        /*0e2c*/ 	.word	0x00031c30
        /*0e30*/ 	.short	0x010a
        /*0e32*/ 	.byte	0x3f
	.zero		1


	//   ....[36]....
        /*0e34*/ 	.word	0x0000fe20
        /*0e38*/ 	.word	0x0000000e
        /*0e3c*/ 	.word	0x00031c30
        /*0e40*/ 	.short	0x010a
        /*0e42*/ 	.byte	0x3f
	.zero		1


	//   ....[37]....
        /*0e44*/ 	.word	0x000123c0
        /*0e48*/ 	.word	0x0000000f
        /*0e4c*/ 	.word	0x00031c50
        /*0e50*/ 	.short	0x010a
        /*0e52*/ 	.byte	0x3f
	.zero		1


	//   ....[38]....
        /*0e54*/ 	.word	0x00012400
        /*0e58*/ 	.word	0x0000000f
        /*0e5c*/ 	.word	0x00031c50
        /*0e60*/ 	.short	0x010a
        /*0e62*/ 	.byte	0x3f
	.zero		1


	//   ....[39]....
        /*0e64*/ 	.word	0x00014090
        /*0e68*/ 	.word	0x0000006f
        /*0e6c*/ 	.word	0x00000000
        /*0e70*/ 	.short	0x0101
        /*0e72*/ 	.byte	0x3f
	.zero		1


	//   ....[40]....
        /*0e74*/ 	.word	0x000140a0
        /*0e78*/ 	.word	0x0000006c
        /*0e7c*/ 	.word	0x00000000
        /*0e80*/ 	.short	0x0101
        /*0e82*/ 	.byte	0x3f
	.zero		1


	//   ....[41]....
        /*0e84*/ 	.word	0x00015060
        /*0e88*/ 	.word	0x00000009
        /*0e8c*/ 	.word	0x00031c50
        /*0e90*/ 	.short	0x010a
        /*0e92*/ 	.byte	0x3f
	.zero		1


	//   ....[42]....
        /*0e94*/ 	.word	0x00015110
        /*0e98*/ 	.word	0x00000009
        /*0e9c*/ 	.word	0x00031c50
        /*0ea0*/ 	.short	0x010a
        /*0ea2*/ 	.byte	0x3f
	.zero		1


	//   ....[43]....
        /*0ea4*/ 	.word	0x00015ab0
        /*0ea8*/ 	.word	0x00000009
        /*0eac*/ 	.word	0x00000000
        /*0eb0*/ 	.short	0x0101
        /*0eb2*/ 	.byte	0x3f
	.zero		1


	//   ....[44]....
        /*0eb4*/ 	.word	0x00016d50
        /*0eb8*/ 	.word	0x00000000
        /*0ebc*/ 	.word	0x00000000
        /*0ec0*/ 	.short	0x0101
        /*0ec2*/ 	.byte	0x3f
	.zero		1


	//   ....[45]....
        /*0ec4*/ 	.word	0x00018cd0
        /*0ec8*/ 	.word	0x00000016
        /*0ecc*/ 	.word	0x00031c20
        /*0ed0*/ 	.short	0x010a
        /*0ed2*/ 	.byte	0x3f
	.zero		1


	//   ....[46]....
        /*0ed4*/ 	.word	0x00018d90
        /*0ed8*/ 	.word	0x00000008
        /*0edc*/ 	.word	0x00031ca0
        /*0ee0*/ 	.short	0x010a
        /*0ee2*/ 	.byte	0x3f
	.zero		1


	//   ....[47]....
        /*0ee4*/ 	.word	0x000191c0
        /*0ee8*/ 	.word	0x00000008
        /*0eec*/ 	.word	0x00031cc0
        /*0ef0*/ 	.short	0x010a
        /*0ef2*/ 	.byte	0x3f
	.zero		1


	//   ....[48]....
        /*0ef4*/ 	.word	0x00019720
        /*0ef8*/ 	.word	0x00000008
        /*0efc*/ 	.word	0x00031ca0
        /*0f00*/ 	.short	0x010a
        /*0f02*/ 	.byte	0x3f
	.zero		1


	//   ....[49]....
        /*0f04*/ 	.word	0x00019b40
        /*0f08*/ 	.word	0x00000008
        /*0f0c*/ 	.word	0x00031cc0
        /*0f10*/ 	.short	0x010a
        /*0f12*/ 	.byte	0x3f
	.zero		1


	//   ....[50]....
        /*0f14*/ 	.word	0x0001a8b0
        /*0f18*/ 	.word	0x00000000
        /*0f1c*/ 	.word	0x00031c40
        /*0f20*/ 	.short	0x010a
        /*0f22*/ 	.byte	0x3f
	.zero		1


	//   ....[51]....
        /*0f24*/ 	.word	0x0001b810
        /*0f28*/ 	.word	0x00000016
        /*0f2c*/ 	.word	0x00031c00
        /*0f30*/ 	.short	0x0107
        /*0f32*/ 	.byte	0x3f
	.zero		1


	//   ....[52]....
        /*0f34*/ 	.word	0x0001b900
        /*0f38*/ 	.word	0x00000016
        /*0f3c*/ 	.word	0x00031c00
        /*0f40*/ 	.short	0x0101
        /*0f42*/ 	.byte	0x3f
	.zero		1


	//   ....[53]....
        /*0f44*/ 	.word	0x0001b920
        /*0f48*/ 	.word	0x00000016
        /*0f4c*/ 	.word	0x00031c20
        /*0f50*/ 	.short	0x010a
        /*0f52*/ 	.byte	0x3f
	.zero		1


	//   ....[54]....
        /*0f54*/ 	.word	0x0001bc60
        /*0f58*/ 	.word	0x00000003
        /*0f5c*/ 	.word	0x00031c40
        /*0f60*/ 	.short	0x010a
        /*0f62*/ 	.byte	0x3f
	.zero		1


	//   ....[55]....
        /*0f64*/ 	.word	0x0001c0e0
        /*0f68*/ 	.word	0x00000003
        /*0f6c*/ 	.word	0x00000060
        /*0f70*/ 	.short	0x010a
        /*0f72*/ 	.byte	0x3f
	.zero		1


	//   ....[56]....
        /*0f74*/ 	.word	0x0001c820
        /*0f78*/ 	.word	0x00000003
        /*0f7c*/ 	.word	0x00031c40
        /*0f80*/ 	.short	0x010a
        /*0f82*/ 	.byte	0x3f
	.zero		1


	//   ....[57]....
        /*0f84*/ 	.word	0x0001cca0
        /*0f88*/ 	.word	0x0000000c
        /*0f8c*/ 	.word	0x00000060
        /*0f90*/ 	.short	0x010a
        /*0f92*/ 	.byte	0x3f
	.zero		1


	//   ....[58]....
        /*0f94*/ 	.word	0x0001d310
        /*0f98*/ 	.word	0x00000002
        /*0f9c*/ 	.word	0x00031c40
        /*0fa0*/ 	.short	0x010a
        /*0fa2*/ 	.byte	0x3f
	.zero		1


	//   ....[59]....
        /*0fa4*/ 	.word	0x0001d7a0
        /*0fa8*/ 	.word	0x00000007
        /*0fac*/ 	.word	0x00000060
        /*0fb0*/ 	.short	0x010a
        /*0fb2*/ 	.byte	0x3f
	.zero		1


	//   ....[60]....
        /*0fb4*/ 	.word	0x0001ddc0
        /*0fb8*/ 	.word	0x00000003
        /*0fbc*/ 	.word	0x00031c60
        /*0fc0*/ 	.short	0x010a
        /*0fc2*/ 	.byte	0x3f
	.zero		1


	//   ....[61]....
        /*0fc4*/ 	.word	0x0001ecc0
        /*0fc8*/ 	.word	0x00000009
        /*0fcc*/ 	.word	0x00031c20
        /*0fd0*/ 	.short	0x010a
        /*0fd2*/ 	.byte	0x3f
	.zero		1


	//   ....[62]....
        /*0fd4*/ 	.word	0x0001ee50
        /*0fd8*/ 	.word	0x00000005
        /*0fdc*/ 	.word	0x00000000
        /*0fe0*/ 	.short	0x010a
        /*0fe2*/ 	.byte	0x3f
	.zero		1


	//   ....[63]....
        /*0fe4*/ 	.word	0x0001eec0
        /*0fe8*/ 	.word	0x00000003
        /*0fec*/ 	.word	0x00000000
        /*0ff0*/ 	.short	0x010a
        /*0ff2*/ 	.byte	0x3f
	.zero		1


	//   ....[64]....
        /*0ff4*/ 	.word	0x0001ef20
        /*0ff8*/ 	.word	0x00000017
        /*0ffc*/ 	.word	0x00000000
        /*1000*/ 	.short	0x010a
        /*1002*/ 	.byte	0x3f
	.zero		1


	//   ....[65]....
        /*1004*/ 	.word	0x0001ef50
        /*1008*/ 	.word	0x00000007
        /*100c*/ 	.word	0x00000000
        /*1010*/ 	.short	0x010a
        /*1012*/ 	.byte	0x3f
	.zero		1


	//   ....[66]....
        /*1014*/ 	.word	0x0001efb0
        /*1018*/ 	.word	0x00000015
        /*101c*/ 	.word	0x00031c90
        /*1020*/ 	.short	0x010a
        /*1022*/ 	.byte	0x3f
	.zero		1


	//   ....[67]....
        /*1024*/ 	.word	0x0001f000
        /*1028*/ 	.word	0x00000015
        /*102c*/ 	.word	0x00031c90
        /*1030*/ 	.short	0x010a
        /*1032*/ 	.byte	0x3f
	.zero		1


	//   ....[68]....
        /*1034*/ 	.word	0x0001f050
        /*1038*/ 	.word	0x00000015
        /*103c*/ 	.word	0x00031c90
        /*1040*/ 	.short	0x010a
        /*1042*/ 	.byte	0x3f
	.zero		1


	//   ....[69]....
        /*1044*/ 	.word	0x0001f0a0
        /*1048*/ 	.word	0x00000015
        /*104c*/ 	.word	0x00031cb0
        /*1050*/ 	.short	0x010a
        /*1052*/ 	.byte	0x3f
	.zero		1


	//   ....[70]....
        /*1054*/ 	.word	0x0001f3b0
        /*1058*/ 	.word	0x00000010
        /*105c*/ 	.word	0x00031c00
        /*1060*/ 	.short	0x010a
        /*1062*/ 	.byte	0x3f
	.zero		1


	//   ....[71]....
        /*1064*/ 	.word	0x0001f5e0
        /*1068*/ 	.word	0x00000010
        /*106c*/ 	.word	0x00031c00
        /*1070*/ 	.short	0x010a
        /*1072*/ 	.byte	0x3f
	.zero		1


	//   ....[72]....
        /*1074*/ 	.word	0x0001f630
        /*1078*/ 	.word	0x00000000
        /*107c*/ 	.word	0x00031c30
        /*1080*/ 	.short	0x010a
        /*1082*/ 	.byte	0x3f
	.zero		1


	//   ....[73]....
        /*1084*/ 	.word	0x0001f680
        /*1088*/ 	.word	0x0000000e
        /*108c*/ 	.word	0x00031c30
        /*1090*/ 	.short	0x010a
        /*1092*/ 	.byte	0x3f
	.zero		1


	//   ....[74]....
        /*1094*/ 	.word	0x0001f6d0
        /*1098*/ 	.word	0x0000000f
        /*109c*/ 	.word	0x00031c50
        /*10a0*/ 	.short	0x010a
        /*10a2*/ 	.byte	0x3f
	.zero		1


	//   ....[75]....
        /*10a4*/ 	.word	0x0001f720
        /*10a8*/ 	.word	0x00000009
        /*10ac*/ 	.word	0x00031c50
        /*10b0*/ 	.short	0x010a
        /*10b2*/ 	.byte	0x3f
	.zero		1


	//   ....[76]....
        /*10b4*/ 	.word	0x0001fab0
        /*10b8*/ 	.word	0x00000016
        /*10bc*/ 	.word	0x00031c20
        /*10c0*/ 	.short	0x010a
        /*10c2*/ 	.byte	0x3f
	.zero		1


	//   ....[77]....
        /*10c4*/ 	.word	0x0001fb00
        /*10c8*/ 	.word	0x00000008
        /*10cc*/ 	.word	0x00031ca0
        /*10d0*/ 	.short	0x010a
        /*10d2*/ 	.byte	0x3f
	.zero		1


	//   ....[78]....
        /*10d4*/ 	.word	0x0001fb50
        /*10d8*/ 	.word	0x00000008
        /*10dc*/ 	.word	0x00031cc0
        /*10e0*/ 	.short	0x010a
        /*10e2*/ 	.byte	0x3f
	.zero		1


	//   ....[79]....
        /*10e4*/ 	.word	0x0001fba0
        /*10e8*/ 	.word	0x00000008
        /*10ec*/ 	.word	0x00031ca0
        /*10f0*/ 	.short	0x010a
        /*10f2*/ 	.byte	0x3f
	.zero		1


	//   ....[80]....
        /*10f4*/ 	.word	0x0001fbf0
        /*10f8*/ 	.word	0x00000008
        /*10fc*/ 	.word	0x00031cc0
        /*1100*/ 	.short	0x010a
        /*1102*/ 	.byte	0x3f
	.zero		1


	//   ....[81]....
        /*1104*/ 	.word	0x0001fd90
        /*1108*/ 	.word	0x00000000
        /*110c*/ 	.word	0x00031c40
        /*1110*/ 	.short	0x010a
        /*1112*/ 	.byte	0x3f
	.zero		1


	//   ....[82]....
        /*1114*/ 	.word	0x00020620
        /*1118*/ 	.word	0x00000016
        /*111c*/ 	.word	0x00031c20
        /*1120*/ 	.short	0x010a
        /*1122*/ 	.byte	0x3f
	.zero		1


	//   ....[83]....
        /*1124*/ 	.word	0x00020670
        /*1128*/ 	.word	0x00000003
        /*112c*/ 	.word	0x00031c40
        /*1130*/ 	.short	0x010a
        /*1132*/ 	.byte	0x3f
	.zero		1


	//   ....[84]....
        /*1134*/ 	.word	0x000206c0
        /*1138*/ 	.word	0x00000003
        /*113c*/ 	.word	0x00000060
        /*1140*/ 	.short	0x010a
        /*1142*/ 	.byte	0x3f
	.zero		1


	//   ....[85]....
        /*1144*/ 	.word	0x00020710
        /*1148*/ 	.word	0x00000003
        /*114c*/ 	.word	0x00031c40
        /*1150*/ 	.short	0x010a
        /*1152*/ 	.byte	0x3f
	.zero		1


	//   ....[86]....
        /*1154*/ 	.word	0x00020760
        /*1158*/ 	.word	0x0000000c
        /*115c*/ 	.word	0x00000060
        /*1160*/ 	.short	0x010a
        /*1162*/ 	.byte	0x3f
	.zero		1


	//   ....[87]....
        /*1164*/ 	.word	0x000207b0
        /*1168*/ 	.word	0x00000002
        /*116c*/ 	.word	0x00031c40
        /*1170*/ 	.short	0x010a
        /*1172*/ 	.byte	0x3f
	.zero		1


	//   ....[88]....
        /*1174*/ 	.word	0x00020800
        /*1178*/ 	.word	0x00000007
        /*117c*/ 	.word	0x00000060
        /*1180*/ 	.short	0x010a
        /*1182*/ 	.byte	0x3f
	.zero		1


	//   ....[89]....
        /*1184*/ 	.word	0x00020850
        /*1188*/ 	.word	0x00000003
        /*118c*/ 	.word	0x00031c60
        /*1190*/ 	.short	0x010a
        /*1192*/ 	.byte	0x3f
	.zero		1


	//   ....[90]....
        /*1194*/ 	.word	0x000211d0
        /*1198*/ 	.word	0x00000009
        /*119c*/ 	.word	0x00031c20
        /*11a0*/ 	.short	0x010a
        /*11a2*/ 	.byte	0x3f
	.zero		1


	//   ....[91]....
        /*11a4*/ 	.word	0x00021370
        /*11a8*/ 	.word	0x00000005
        /*11ac*/ 	.word	0x00000000
        /*11b0*/ 	.short	0x010a
        /*11b2*/ 	.byte	0x3f
	.zero		1


	//   ....[92]....
        /*11b4*/ 	.word	0x000213c0
        /*11b8*/ 	.word	0x00000003
        /*11bc*/ 	.word	0x00000000
        /*11c0*/ 	.short	0x010a
        /*11c2*/ 	.byte	0x3f
	.zero		1


	//   ....[93]....
        /*11c4*/ 	.word	0x00021410
        /*11c8*/ 	.word	0x00000017
        /*11cc*/ 	.word	0x00000000
        /*11d0*/ 	.short	0x010a
        /*11d2*/ 	.byte	0x3f
	.zero		1


	//----- nvinfo : EIATTR_NUM_MBARRIERS
	.align		4
.L_153:
        /*11d4*/ 	.byte	0x03, 0x38
        /*11d6*/ 	.short	0x0016


	//----- nvinfo : EIATTR_EXIT_INSTR_OFFSETS
	.align		4
        /*11d8*/ 	.byte	0x04, 0x1c
        /*11da*/ 	.short	(.L_155 - .L_154)


	//   ....[0]....
.L_154:
        /*11dc*/ 	.word	0x0001efa0


	//----- nvinfo : EIATTR_MAX_THREADS
	.align		4
.L_155:
        /*11e0*/ 	.byte	0x04, 0x05
        /*11e2*/ 	.short	(.L_157 - .L_156)
.L_156:
        /*11e4*/ 	.word	0x00000200
        /*11e8*/ 	.word	0x00000001
        /*11ec*/ 	.word	0x00000001


	//----- nvinfo : EIATTR_CRS_STACK_SIZE
	.align		4
.L_157:
        /*11f0*/ 	.byte	0x04, 0x1e
        /*11f2*/ 	.short	(.L_159 - .L_158)
.L_158:
        /*11f4*/ 	.word	0x00000000


	//----- nvinfo : EIATTR_CBANK_PARAM_SIZE
	.align		4
.L_159:
        /*11f8*/ 	.byte	0x03, 0x19
        /*11fa*/ 	.short	0x0af0


	//----- nvinfo : EIATTR_PARAM_CBANK
	.align		4
        /*11fc*/ 	.byte	0x04, 0x0a
        /*11fe*/ 	.short	(.L_161 - .L_160)
	.align		4
.L_160:
        /*1200*/ 	.word	index@(.nv.constant0._ZN7cutlass13device_kernelIN5flash11enable_sm90INS1_16FlashAttnFwdSm90INS1_25CollectiveMainloopFwdSm90ILi2EN4cute5tupleIJNS5_1CILi1EEES8_S8_EEENS6_IJNS7_ILi192EEENS7_ILi144EEENS7_ILi96EEEEEELi96ENS_10bfloat16_tEfNS_4arch4Sm90ELb0ELb0ELb1ELb1ELb0ELb1ELb0ELb0ELb1ELb1ELb0ELb0EEENS1_21CollectiveEpilogueFwdINS6_IJSA_SC_SB_EEES9_SE_SG_Li384ELb1ELb1ELb0ELb0EEENS1_36VarlenDynamicPersistentTileSchedulerILi192ELi144ELi384ELi128ELb0ELb1ELb1ELb0ELb1ELb1EEEEEEEEEvNT_6ParamsE)
        /*1204*/ 	.short	0x0210
        /*1206*/ 	.short	0x0af0


	//----- nvinfo : EIATTR_SW_WAR
	.align		4
.L_161:
        /*1208*/ 	.byte	0x04, 0x36
        /*120a*/ 	.short	(.L_163 - .L_162)
.L_162:
        /*120c*/ 	.word	0x00000008
.L_163:


//--------------------- .nv.info._ZN7cutlass13device_kernelIN5flash11enable_sm90INS1_16FlashAttnFwdSm90INS1_25CollectiveMainloopFwdSm90ILi2EN4cute5tupleIJNS5_1CILi1EEES8_S8_EEENS6_IJNS7_ILi192EEENS7_ILi128EEENS7_ILi96EEEEEELi96ENS_10bfloat16_tEfNS_4arch4Sm90ELb0ELb1ELb1ELb0ELb0ELb0ELb0ELb0ELb1ELb1ELb0ELb0EEENS1_21CollectiveEpilogueFwdINS6_IJSA_SC_SB_EEES9_SE_SG_Li384ELb0ELb1ELb0ELb0EEENS1_30DynamicPersistentTileSchedulerILi384ELi128ELb0ELb1ELb1EEEEEEEEEvNT_6ParamsE --------------------------
	.section	.nv.info._ZN7cutlass13device_kernelIN5flash11enable_sm90INS1_16FlashAttnFwdSm90INS1_25CollectiveMainloopFwdSm90ILi2EN4cute5tupleIJNS5_1CILi1EEES8_S8_EEENS6_IJNS7_ILi192EEENS7_ILi128EEENS7_ILi96EEEEEELi96ENS_10bfloat16_tEfNS_4arch4Sm90ELb0ELb1ELb1ELb0ELb0ELb0ELb0ELb0ELb1ELb1ELb0ELb0EEENS1_21CollectiveEpilogueFwdINS6_IJSA_SC_SB_EEES9_SE_SG_Li384ELb0ELb1ELb0ELb0EEENS1_30DynamicPersistentTileSchedulerILi384ELi128ELb0ELb1ELb1EEEEEEEEEvNT_6ParamsE,"",@"SHT_CUDA_INFO"
	.sectionflags	@""
	.align	4


	//----- nvinfo : EIATTR_CUDA_API_VERSION
	.align		4
        /*0000*/ 	.byte	0x04, 0x37
        /*0002*/ 	.short	(.L_165 - .L_164)
.L_164:
        /*0004*/ 	.word	0x00000082


	//----- nvinfo : EIATTR_KPARAM_INFO
	.align		4
.L_165:
        /*0008*/ 	.byte	0x04, 0x17
        /*000a*/ 	.short	(.L_167 - .L_166)
.L_166:
        /*000c*/ 	.word	0x00000000
        /*0010*/ 	.short	0x0000
        /*0012*/ 	.short	0x0070
        /*0014*/ 	.byte	0x00, 0xf0, 0x01, 0x2a


	//----- nvinfo : EIATTR_SPARSE_MMA_MASK
	.align		4
.L_167:
        /*0018*/ 	.byte	0x03, 0x50
        /*001a*/ 	.short	0x0000


	//----- nvinfo : EIATTR_MAXREG_COUNT
	.align		4
        /*001c*/ 	.byte	0x03, 0x1b
        /*001e*/ 	.short	0x0080


	//----- nvinfo : EIATTR_NUM_BARRIERS
	.align		4
        /*0020*/ 	.byte	0x02, 0x4c
        /*0022*/ 	.byte	0x10
	.zero		1


	//----- nvinfo : EIATTR_EXTERNS
	.align		4
        /*0024*/ 	.byte	0x04, 0x0f
        /*0026*/ 	.short	(.L_169 - .L_168)


	//   ....[0]....
	.align		4
.L_168:
        /*0028*/ 	.word	index@(__assertfail)


	//----- nvinfo : EIATTR_MERCURY_ISA_VERSION
	.align		4
.L_169:
        /*002c*/ 	.byte	0x03, 0x5f
        /*002e*/ 	.short	0x0101


	//----- nvinfo : EIATTR_INT_WARP_WIDE_INSTR_OFFSETS
	.align		4
        /*0030*/ 	.byte	0x04, 0x31
        /*0032*/ 	.short	(.L_171 - .L_170)


	//   ....[0]....
.L_170:
        /*0034*/ 	.word	0x00000120


	//   ....[1]....
        /*0038*/ 	.word	0x00000160


	//   ....[2]....
        /*003c*/ 	.word	0x000001d0


	//   ....[3]....
        /*0040*/ 	.word	0x000121b0


	//   ....[4]....
        /*0044*/ 	.word	0x00012240


	//   ....[5]....
        /*0048*/ 	.word	0x00015a20


	//   ....[6]....
        /*004c*/ 	.word	0x00015ab0


	//----- nvinfo : EIATTR_COOP_GROUP_MASK_REGIDS
	.align		4
.L_171:
        /*0050*/ 	.byte	0x04, 0x29
        /*0052*/ 	.short	(.L_173 - .L_172)


	//   ....[0]....
.L_172:
        /*0054*/ 	.word	0xffffffff


	//   ....[1]....
        /*0058*/ 	.word	0xffffffff


	//   ....[2]....
        /*005c*/ 	.word	0xffffffff


	//   ....[3]....
        /*0060*/ 	.word	0xffffffff


	//   ....[4]....
        /*0064*/ 	.word	0xffffffff


	//   ....[5]....
        /*0068*/ 	.word	0xffffffff


	//   ....[6]....
        /*006c*/ 	.word	0xffffffff


	//   ....[7]....
        /*0070*/ 	.word	0xffffffff


	//   ....[8]....
        /*0074*/ 	.word	0xffffffff


	//   ....[9]....
        /*0078*/ 	.word	0xffffffff


	//   ....[10]....
        /*007c*/ 	.word	0xffffffff


	//   ....[11]....
        /*0080*/ 	.word	0xffffffff


	//   ....[12]....
        /*0084*/ 	.word	0xffffffff


	//   ....[13]....
        /*0088*/ 	.word	0xffffffff


	//   ....[14]....
        /*008c*/ 	.word	0xffffffff


	//   ....[15]....
        /*0090*/ 	.word	0xffffffff


	//   ....[16]....
        /*0094*/ 	.word	0xffffffff


	//   ....[17]....
        /*0098*/ 	.word	0xffffffff


	//   ....[18]....
        /*009c*/ 	.word	0xffffffff


	//   ....[19]....
        /*00a0*/ 	.word	0xffffffff


	//   ....[20]....
        /*00a4*/ 	.word	0xffffffff


	//   ....[21]....
        /*00a8*/ 	.word	0xffffffff


	//   ....[22]....
        /*00ac*/ 	.word	0xffffffff


	//   ....[23]....
        /*00b0*/ 	.word	0xffffffff


	//   ....[24]....
        /*00b4*/ 	.word	0xffffffff


	//   ....[25]....
        /*00b8*/ 	.word	0xffffffff


	//   ....[26]....
        /*00bc*/ 	.word	0xffffffff


	//   ....[27]....
        /*00c0*/ 	.word	0xffffffff


	//   ....[28]....
        /*00c4*/ 	.word	0xffffffff


	//   ....[29]....
        /*00c8*/ 	.word	0xffffffff


	//   ....[30]....
        /*00cc*/ 	.word	0xffffffff


	//   ....[31]....
        /*00d0*/ 	.word	0xffffffff


	//   ....[32]....
        /*00d4*/ 	.word	0xffffffff


	//   ....[33]....
        /*00d8*/ 	.word	0xffffffff


	//   ....[34]....
        /*00dc*/ 	.word	0xffffffff


	//   ....[35]....
        /*00e0*/ 	.word	0xffffffff


	//   ....[36]....
        /*00e4*/ 	.word	0xffffffff


	//   ....[37]....
        /*00e8*/ 	.word	0xffffffff


	//   ....[38]....
        /*00ec*/ 	.word	0xffffffff


	//   ....[39]....
        /*00f0*/ 	.word	0xffffffff


	//   ....[40]....
        /*00f4*/ 	.word	0xffffffff


	//   ....[41]....
        /*00f8*/ 	.word	0xffffffff


	//   ....[42]....
        /*00fc*/ 	.word	0xffffffff


	//   ....[43]....
        /*0100*/ 	.word	0xffffffff


	//   ....[44]....
        /*0104*/ 	.word	0xffffffff


	//   ....[45]....
        /*0108*/ 	.word	0xffffffff


	//   ....[46]....
        /*010c*/ 	.word	0xffffffff


	//   ....[47]....
        /*0110*/ 	.word	0xffffffff


	//   ....[48]....
        /*0114*/ 	.word	0xffffffff


	//   ....[49]....
        /*0118*/ 	.word	0xffffffff


	//   ....[50]....
        /*011c*/ 	.word	0xffffffff


	//   ....[51]....
        /*0120*/ 	.word	0xffffffff


	//   ....[52]....
        /*0124*/ 	.word	0xffffffff


	//   ....[53]....
        /*0128*/ 	.word	0xffffffff


	//   ....[54]....
        /*012c*/ 	.word	0xffffffff


	//   ....[55]....
        /*0130*/ 	.word	0xffffffff


	//   ....[56]....
        /*0134*/ 	.word	0xffffffff


	//   ....[57]....
        /*0138*/ 	.word	0xffffffff


	//   ....[58]....
        /*013c*/ 	.word	0xffffffff


	//   ....[59]....
        /*0140*/ 	.word	0xffffffff


	//   ....[60]....
        /*0144*/ 	.word	0xffffffff


	//   ....[61]....
        /*0148*/ 	.word	0xffffffff


	//   ....[62]....
        /*014c*/ 	.word	0xffffffff


	//   ....[63]....
        /*0150*/ 	.word	0xffffffff


	//   ....[64]....
        /*0154*/ 	.word	0xffffffff


	//   ....[65]....
        /*0158*/ 	.word	0xffffffff


	//   ....[66]....
        /*015c*/ 	.word	0x0500000f


	//   ....[67]....
        /*0160*/ 	.word	0x0500000f


	//   ....[68]....
        /*0164*/ 	.word	0x0500000f


	//   ....[69]....
        /*0168*/ 	.word	0x0500000f


	//   ....[70]....
        /*016c*/ 	.word	0x0500000f


	//   ....[71]....
        /*0170*/ 	.word	0x0500000f


	//   ....[72]....
        /*0174*/ 	.word	0x0500000f


	//   ....[73]....
        /*0178*/ 	.word	0x0500000f


	//   ....[74]....
        /*017c*/ 	.word	0x0500000f


	//   ....[75]....
        /*0180*/ 	.word	0x0500000f


	//   ....[76]....
        /*0184*/ 	.word	0x0500000f


	//   ....[77]....
        /*0188*/ 	.word	0x0500000f


	//   ....[78]....
        /*018c*/ 	.word	0x0500000f


	//   ....[79]....
        /*0190*/ 	.word	0x0500000f


	//   ....[80]....
        /*0194*/ 	.word	0x0500000f


	//----- nvinfo : EIATTR_COOP_GROUP_INSTR_OFFSETS
	.align		4
.L_173:
        /*0198*/ 	.byte	0x04, 0x28
        /*019a*/ 	.short	(.L_175 - .L_174)


	//   ....[0]....
.L_174:
        /*019c*/ 	.word	0x00000060


	//   ....[1]....
        /*01a0*/ 	.word	0x00000130


	//   ....[2]....
        /*01a4*/ 	.word	0x00000180


	//   ....[3]....
        /*01a8*/ 	.word	0x000003b0


	//   ....[4]....
        /*01ac*/ 	.word	0x00000510


	//   ....[5]....
        /*01b0*/ 	.word	0x00000630


	//   ....[6]....
        /*01b4*/ 	.word	0x00000790


	//   ....[7]....
        /*01b8*/ 	.word	0x000018e0


	//   ....[8]....
        /*01bc*/ 	.word	0x00002180


	//   ....[9]....
        /*01c0*/ 	.word	0x00003630


	//   ....[10]....
        /*01c4*/ 	.word	0x000041d0


	//   ....[11]....
        /*01c8*/ 	.word	0x000041f0


	//   ....[12]....
        /*01cc*/ 	.word	0x000047d0


	//   ....[13]....
        /*01d0*/ 	.word	0x00004830


	//   ....[14]....
        /*01d4*/ 	.word	0x000053f0


	//   ....[15]....
        /*01d8*/ 	.word	0x00006890


	//   ....[16]....
        /*01dc*/ 	.word	0x00006b00


	//   ....[17]....
        /*01e0*/ 	.word	0x000076e0


	//   ....[18]....
        /*01e4*/ 	.word	0x000077e0


	//   ....[19]....
        /*01e8*/ 	.word	0x00007fd0


	//   ....[20]....
        /*01ec*/ 	.word	0x00008060


	//   ....[21]....
        /*01f0*/ 	.word	0x00009070


	//   ....[22]....
        /*01f4*/ 	.word	0x0000a1b0


	//   ....[23]....
        /*01f8*/ 	.word	0x0000a220


	//   ....[24]....
        /*01fc*/ 	.word	0x0000a910


	//   ....[25]....
        /*0200*/ 	.word	0x0000a9f0


	//   ....[26]....
        /*0204*/ 	.word	0x0000bbb0


	//   ....[27]....
        /*0208*/ 	.word	0x0000c410


	//   ....[28]....
        /*020c*/ 	.word	0x0000cfa0


	//   ....[29]....
        /*0210*/ 	.word	0x0000db70


	//   ....[30]....
        /*0214*/ 	.word	0x0000dc70


	//   ....[31]....
        /*0218*/ 	.word	0x0000e4a0


	//   ....[32]....
        /*021c*/ 	.word	0x0000e530


	//   ....[33]....
        /*0220*/ 	.word	0x0000f500


	//   ....[34]....
        /*0224*/ 	.word	0x0000f610


	//   ....[35]....
        /*0228*/ 	.word	0x0000f670


	//   ....[36]....
        /*022c*/ 	.word	0x0000f7b0


	//   ....[37]....
        /*0230*/ 	.word	0x0000f7d0


	//   ....[38]....
        /*0234*/ 	.word	0x000106a0


	//   ....[39]....
        /*0238*/ 	.word	0x000106d0


	//   ....[40]....
        /*023c*/ 	.word	0x00010700


	//   ....[41]....
        /*0240*/ 	.word	0x00010730


	//   ....[42]....
        /*0244*/ 	.word	0x00010c40


	//   ....[43]....
        /*0248*/ 	.word	0x00010c60


	//   ....[44]....
        /*024c*/ 	.word	0x00010d70


	//   ....[45]....
        /*0250*/ 	.word	0x00010d90


	//   ....[46]....
        /*0254*/ 	.word	0x00011430


	//   ....[47]....
        /*0258*/ 	.word	0x00011440


	//   ....[48]....
        /*025c*/ 	.word	0x00011540


	//   ....[49]....
        /*0260*/ 	.word	0x00011560


	//   ....[50]....
        /*0264*/ 	.word	0x00011700


	//   ....[51]....
        /*0268*/ 	.word	0x00012780


	//   ....[52]....
        /*026c*/ 	.word	0x000132d0


	//   ....[53]....
        /*0270*/ 	.word	0x00013300


	//   ....[54]....
        /*0274*/ 	.word	0x00013370


	//   ....[55]....
        /*0278*/ 	.word	0x000133d0


	//   ....[56]....
        /*027c*/ 	.word	0x00013420


	//   ....[57]....
        /*0280*/ 	.word	0x00013480


	//   ....[58]....
        /*0284*/ 	.word	0x000134a0


	//   ....[59]....
        /*0288*/ 	.word	0x000134d0


	//   ....[60]....
        /*028c*/ 	.word	0x000134f0


	//   ....[61]....
        /*0290*/ 	.word	0x00013550


	//   ....[62]....
        /*0294*/ 	.word	0x00013590


	//   ....[63]....
        /*0298*/ 	.word	0x00013630


	//   ....[64]....
        /*029c*/ 	.word	0x00016060


	//   ....[65]....
        /*02a0*/ 	.word	0x00016230


	//   ....[66]....
        /*02a4*/ 	.word	0x00016850


	//   ....[67]....
        /*02a8*/ 	.word	0x000169b0


	//   ....[68]....
        /*02ac*/ 	.word	0x00016a10


	//   ....[69]....
        /*02b0*/ 	.word	0x00016ac0


	//   ....[70]....
        /*02b4*/ 	.word	0x00016b90


	//   ....[71]....
        /*02b8*/ 	.word	0x00016c10


	//   ....[72]....
        /*02bc*/ 	.word	0x00016ce0


	//   ....[73]....
        /*02c0*/ 	.word	0x00016d60


	//   ....[74]....
        /*02c4*/ 	.word	0x00016e50


	//   ....[75]....
        /*02c8*/ 	.word	0x00016ec0


	//   ....[76]....
        /*02cc*/ 	.word	0x00016fa0


	//   ....[77]....
        /*02d0*/ 	.word	0x00017010


	//   ....[78]....
        /*02d4*/ 	.word	0x000170e0


	//   ....[79]....
        /*02d8*/ 	.word	0x000173f0


	//   ....[80]....
        /*02dc*/ 	.word	0x00017510


	//----- nvinfo : EIATTR_REG_RECONFIG
	.align		4
.L_175:
        /*02e0*/ 	.byte	0x01, 0x54
	.zero		2


	//----- nvinfo : EIATTR_SYSCALL_OFFSETS
	.align		4
        /*02e4*/ 	.byte	0x04, 0x46
        /*02e6*/ 	.short	(.L_177 - .L_176)


	//   ....[0]....
.L_176:
        /*02e8*/ 	.word	0x00001ad0


	//   ....[1]....
        /*02ec*/ 	.word	0x000123a0


	//   ....[2]....
        /*02f0*/ 	.word	0x000124f0


	//   ....[3]....
        /*02f4*/ 	.word	0x000125e0


	//   ....[4]....
        /*02f8*/ 	.word	0x00012df0


	//----- nvinfo : EIATTR_MBARRIER_INSTR_OFFSETS
	.align		4
.L_177:
        /*02fc*/ 	.byte	0x04, 0x39
        /*02fe*/ 	.short	(.L_179 - .L_178)


	//   ....[0]....
.L_178:
        /*0300*/ 	.word	0x00000260
        /*0304*/ 	.word	0x000000ff
        /*0308*/ 	.word	0x0002d800
        /*030c*/ 	.short	0x0100
        /*030e*/ 	.byte	0x08
	.zero		1


	//   ....[1]....
        /*0310*/ 	.word	0x00000270
        /*0314*/ 	.word	0x000000ff
        /*0318*/ 	.word	0x0002d820
        /*031c*/ 	.short	0x0100
        /*031e*/ 	.byte	0x08
	.zero		1


	//   ....[2]....
        /*0320*/ 	.word	0x00000360
        /*0324*/ 	.word	0x000000ff
        /*0328*/ 	.word	0x0002d830
        /*032c*/ 	.short	0x0100
        /*032e*/ 	.byte	0x08
	.zero		1


	//   ....[3]....
        /*0330*/ 	.word	0x00000370
        /*0334*/ 	.word	0x000000ff
        /*0338*/ 	.word	0x0002d840
        /*033c*/ 	.short	0x0100
        /*033e*/ 	.byte	0x08
	.zero		1


	//   ....[4]....
        /*0340*/ 	.word	0x00000380
        /*0344*/ 	.word	0x000000ff
        /*0348*/ 	.word	0x0002d838
        /*034c*/ 	.short	0x0100
        /*034e*/ 	.byte	0x08
	.zero		1


	//   ....[5]....
        /*0350*/ 	.word	0x00000390
        /*0354*/ 	.word	0x000000ff
        /*0358*/ 	.word	0x0002d848
        /*035c*/ 	.short	0x0100
        /*035e*/ 	.byte	0x08
	.zero		1


	//   ....[6]....
        /*0360*/ 	.word	0x000004c0
        /*0364*/ 	.word	0x000000ff
        /*0368*/ 	.word	0x0002d850
        /*036c*/ 	.short	0x0100
        /*036e*/ 	.byte	0x08
	.zero		1


	//   ....[7]....
        /*0370*/ 	.word	0x000004d0
        /*0374*/ 	.word	0x000000ff
        /*0378*/ 	.word	0x0002d860
        /*037c*/ 	.short	0x0100
        /*037e*/ 	.byte	0x08
	.zero		1


	//   ....[8]....
        /*0380*/ 	.word	0x000004e0
        /*0384*/ 	.word	0x000000ff
        /*0388*/ 	.word	0x0002d858
        /*038c*/ 	.short	0x0100
        /*038e*/ 	.byte	0x08
	.zero		1


	//   ....[9]....
        /*0390*/ 	.word	0x000004f0
        /*0394*/ 	.word	0x000000ff
        /*0398*/ 	.word	0x0002d868
        /*039c*/ 	.short	0x0100
        /*039e*/ 	.byte	0x08
	.zero		1


	//   ....[10]....
        /*03a0*/ 	.word	0x000005e0
        /*03a4*/ 	.word	0x000000ff
        /*03a8*/ 	.word	0x0002d870
        /*03ac*/ 	.short	0x0100
        /*03ae*/ 	.byte	0x06
	.zero		1


	//   ....[11]....
        /*03b0*/ 	.word	0x000005f0
        /*03b4*/ 	.word	0x000000ff
        /*03b8*/ 	.word	0x0002d880
        /*03bc*/ 	.short	0x0100
        /*03be*/ 	.byte	0x06
	.zero		1


	//   ....[12]....
        /*03c0*/ 	.word	0x00000600
        /*03c4*/ 	.word	0x000000ff
        /*03c8*/ 	.word	0x0002d878
        /*03cc*/ 	.short	0x0100
        /*03ce*/ 	.byte	0x06
	.zero		1


	//   ....[13]....
        /*03d0*/ 	.word	0x00000610
        /*03d4*/ 	.word	0x000000ff
        /*03d8*/ 	.word	0x0002d888
        /*03dc*/ 	.short	0x0100
        /*03de*/ 	.byte	0x06
	.zero		1


	//   ....[14]....
        /*03e0*/ 	.word	0x00000740
        /*03e4*/ 	.word	0x000000ff
        /*03e8*/ 	.word	0x0002d890
        /*03ec*/ 	.short	0x0100
        /*03ee*/ 	.byte	0x08
	.zero		1


	//   ....[15]....
        /*03f0*/ 	.word	0x00000750
        /*03f4*/ 	.word	0x000000ff
        /*03f8*/ 	.word	0x0002d8a0
        /*03fc*/ 	.short	0x0100
        /*03fe*/ 	.byte	0x08
	.zero		1


	//   ....[16]....
        /*0400*/ 	.word	0x00000760
        /*0404*/ 	.word	0x000000ff
        /*0408*/ 	.word	0x0002d898
        /*040c*/ 	.short	0x0100
        /*040e*/ 	.byte	0x08
	.zero		1


	//   ....[17]....
        /*0410*/ 	.word	0x00000770
        /*0414*/ 	.word	0x000000ff
        /*0418*/ 	.word	0x0002d8a8
        /*041c*/ 	.short	0x0100
        /*041e*/ 	.byte	0x08
	.zero		1


	//   ....[18]....
        /*0420*/ 	.word	0x000008a0
        /*0424*/ 	.word	0x000000ff
        /*0428*/ 	.word	0x0002d8b0
        /*042c*/ 	.short	0x0100
        /*042e*/ 	.byte	0x08
	.zero		1


	//   ....[19]....
        /*0430*/ 	.word	0x000008b0
        /*0434*/ 	.word	0x000000ff
        /*0438*/ 	.word	0x0002d8c0
        /*043c*/ 	.short	0x0100
        /*043e*/ 	.byte	0x08
	.zero		1


	//   ....[20]....
        /*0440*/ 	.word	0x000008c0
        /*0444*/ 	.word	0x000000ff
        /*0448*/ 	.word	0x0002d8b8
        /*044c*/ 	.short	0x0100
        /*044e*/ 	.byte	0x08
	.zero		1


	//   ....[21]....
        /*0450*/ 	.word	0x000008d0
        /*0454*/ 	.word	0x000000ff
        /*0458*/ 	.word	0x0002d8c8
        /*045c*/ 	.short	0x0100
        /*045e*/ 	.byte	0x08
	.zero		1


	//   ....[22]....
        /*0460*/ 	.word	0x00001b50
        /*0464*/ 	.word	0x000000ff
        /*0468*/ 	.word	0x0002d800
        /*046c*/ 	.short	0x010a
        /*046e*/ 	.byte	0x2a
	.zero		1


	//   ....[23]....
        /*0470*/ 	.word	0x00001bd0
        /*0474*/ 	.word	0x0000005a
        /*0478*/ 	.word	0x0002d830
        /*047c*/ 	.short	0x010a
        /*047e*/ 	.byte	0x3f
	.zero		1


	//   ....[24]....
        /*0480*/ 	.word	0x00001c30
        /*0484*/ 	.word	0x0000005a
        /*0488*/ 	.word	0x0002d830
        /*048c*/ 	.short	0x010a
        /*048e*/ 	.byte	0x3f
	.zero		1


	//   ....[25]....
        /*0490*/ 	.word	0x000024f0
        /*0494*/ 	.word	0x0000005a
        /*0498*/ 	.word	0x00000000
        /*049c*/ 	.short	0x0101
        /*049e*/ 	.byte	0x3f
	.zero		1


	//   ....[26]....
        /*04a0*/ 	.word	0x00005820
        /*04a4*/ 	.word	0x000000ff
        /*04a8*/ 	.word	0x0002d830
        /*04ac*/ 	.short	0x010a
        /*04ae*/ 	.byte	0x06
	.zero		1


	//   ....[27]....
        /*04b0*/ 	.word	0x00005860
        /*04b4*/ 	.word	0x000000ff
        /*04b8*/ 	.word	0x0002d830
        /*04bc*/ 	.short	0x010a
        /*04be*/ 	.byte	0x06
	.zero		1


	//   ....[28]....
        /*04c0*/ 	.word	0x00005b00
        /*04c4*/ 	.word	0x000000ff
        /*04c8*/ 	.word	0x0002d850
        /*04cc*/ 	.short	0x010a
        /*04ce*/ 	.byte	0x06
	.zero		1


	//   ....[29]....
        /*04d0*/ 	.word	0x00005b40
        /*04d4*/ 	.word	0x000000ff
        /*04d8*/ 	.word	0x0002d850
        /*04dc*/ 	.short	0x010a
        /*04de*/ 	.byte	0x06
	.zero		1


	//   ....[30]....
        /*04e0*/ 	.word	0x00006960
        /*04e4*/ 	.word	0x0000002f
        /*04e8*/ 	.word	0x00000000
        /*04ec*/ 	.short	0x0101
        /*04ee*/ 	.byte	0x3f
	.zero		1


	//   ....[31]....
        /*04f0*/ 	.word	0x00008360
        /*04f4*/ 	.word	0x00000026
        /*04f8*/ 	.word	0x00000000
        /*04fc*/ 	.short	0x0101
        /*04fe*/ 	.byte	0x3f
	.zero		1


	//   ....[32]....
        /*0500*/ 	.word	0x00009450
        /*0504*/ 	.word	0x000000ff
        /*0508*/ 	.word	0x0002d830
        /*050c*/ 	.short	0x010a
        /*050e*/ 	.byte	0x06
	.zero		1


	//   ....[33]....
        /*0510*/ 	.word	0x00009490
        /*0514*/ 	.word	0x000000ff
        /*0518*/ 	.word	0x0002d830
        /*051c*/ 	.short	0x010a
        /*051e*/ 	.byte	0x06
	.zero		1


	//   ....[34]....
        /*0520*/ 	.word	0x00009730
        /*0524*/ 	.word	0x000000ff
        /*0528*/ 	.word	0x0002d850
        /*052c*/ 	.short	0x010a
        /*052e*/ 	.byte	0x06
	.zero		1


	//   ....[35]....
        /*0530*/ 	.word	0x00009770
        /*0534*/ 	.word	0x000000ff
        /*0538*/ 	.word	0x0002d850
        /*053c*/ 	.short	0x010a
        /*053e*/ 	.byte	0x06
	.zero		1


	//   ....[36]....
        /*0540*/ 	.word	0x0000b020
        /*0544*/ 	.word	0x00000025
        /*0548*/ 	.word	0x00000000
        /*054c*/ 	.short	0x0101
        /*054e*/ 	.byte	0x3f
	.zero		1


	//   ....[37]....
        /*0550*/ 	.word	0x0000b0e0
        /*0554*/ 	.word	0x00000026
        /*0558*/ 	.word	0x00000000
        /*055c*/ 	.short	0x0101
        /*055e*/ 	.byte	0x3f
	.zero		1


	//   ....[38]....
        /*0560*/ 	.word	0x0000bd40
        /*0564*/ 	.word	0x000000ff
        /*0568*/ 	.word	0x0002d830
        /*056c*/ 	.short	0x010a
        /*056e*/ 	.byte	0x06
	.zero		1


	//   ....[39]....
        /*0570*/ 	.word	0x0000bd80
        /*0574*/ 	.word	0x000000ff
        /*0578*/ 	.word	0x0002d830
        /*057c*/ 	.short	0x010a
        /*057e*/ 	.byte	0x06
	.zero		1


	//   ....[40]....
        /*0580*/ 	.word	0x0000c020
        /*0584*/ 	.word	0x000000ff
        /*0588*/ 	.word	0x0002d850
        /*058c*/ 	.short	0x010a
        /*058e*/ 	.byte	0x06
	.zero		1


	//   ....[41]....
        /*0590*/ 	.word	0x0000c060
        /*0594*/ 	.word	0x000000ff
        /*0598*/ 	.word	0x0002d850
        /*059c*/ 	.short	0x010a
        /*059e*/ 	.byte	0x06
	.zero		1


	//   ....[42]....
        /*05a0*/ 	.word	0x0000cdd0
        /*05a4*/ 	.word	0x00000051
        /*05a8*/ 	.word	0x00000000
        /*05ac*/ 	.short	0x0101
        /*05ae*/ 	.byte	0x3f
	.zero		1


	//   ....[43]....
        /*05b0*/ 	.word	0x0000e850
        /*05b4*/ 	.word	0x00000026
        /*05b8*/ 	.word	0x00000000
        /*05bc*/ 	.short	0x0101
        /*05be*/ 	.byte	0x3f
	.zero		1


	//   ....[44]....
        /*05c0*/ 	.word	0x0000f580
        /*05c4*/ 	.word	0x000000ff
        /*05c8*/ 	.word	0x0002d850
        /*05cc*/ 	.short	0x010a
        /*05ce*/ 	.byte	0x09
	.zero		1


	//   ....[45]....
        /*05d0*/ 	.word	0x0000f5c0
        /*05d4*/ 	.word	0x000000ff
        /*05d8*/ 	.word	0x0002d850
        /*05dc*/ 	.short	0x010a
        /*05de*/ 	.byte	0x09
	.zero		1


	//   ....[46]....
        /*05e0*/ 	.word	0x0000fc00
        /*05e4*/ 	.word	0x00000005
        /*05e8*/ 	.word	0x00000000
        /*05ec*/ 	.short	0x0101
        /*05ee*/ 	.byte	0x3f
	.zero		1


	//   ....[47]....
        /*05f0*/ 	.word	0x00010c70
        /*05f4*/ 	.word	0x000000ff
        /*05f8*/ 	.word	0x00000000
        /*05fc*/ 	.short	0x0101
        /*05fe*/ 	.byte	0x05
	.zero		1


	//   ....[48]....
        /*0600*/ 	.word	0x000129b0
        /*0604*/ 	.word	0x00000003
        /*0608*/ 	.word	0x0002d840
        /*060c*/ 	.short	0x010a
        /*060e*/ 	.byte	0x3f
	.zero		1


	//   ....[49]....
        /*0610*/ 	.word	0x00013730
        /*0614*/ 	.word	0x00000011
        /*0618*/ 	.word	0x0002d800
        /*061c*/ 	.short	0x0107
        /*061e*/ 	.byte	0x3f
	.zero		1


	//   ....[50]....
        /*0620*/ 	.word	0x00013800
        /*0624*/ 	.word	0x00000011
        /*0628*/ 	.word	0x0002d800
        /*062c*/ 	.short	0x0101
        /*062e*/ 	.byte	0x3f
	.zero		1


	//   ....[51]....
        /*0630*/ 	.word	0x00013820
        /*0634*/ 	.word	0x00000011
        /*0638*/ 	.word	0x0002d820
        /*063c*/ 	.short	0x010a
        /*063e*/ 	.byte	0x3f
	.zero		1


	//   ....[52]....
        /*0640*/ 	.word	0x00013b40
        /*0644*/ 	.word	0x00000003
        /*0648*/ 	.word	0x0002d840
        /*064c*/ 	.short	0x010a
        /*064e*/ 	.byte	0x3f
	.zero		1


	//   ....[53]....
        /*0650*/ 	.word	0x00013f70
        /*0654*/ 	.word	0x00000002
        /*0658*/ 	.word	0x00000060
        /*065c*/ 	.short	0x010a
        /*065e*/ 	.byte	0x3f
	.zero		1


	//   ....[54]....
        /*0660*/ 	.word	0x00014690
        /*0664*/ 	.word	0x00000003
        /*0668*/ 	.word	0x0002d840
        /*066c*/ 	.short	0x010a
        /*066e*/ 	.byte	0x3f
	.zero		1


	//   ....[55]....
        /*0670*/ 	.word	0x00014ac0
        /*0674*/ 	.word	0x0000000c
        /*0678*/ 	.word	0x00000060
        /*067c*/ 	.short	0x010a
        /*067e*/ 	.byte	0x3f
	.zero		1


	//   ....[56]....
        /*0680*/ 	.word	0x000150f0
        /*0684*/ 	.word	0x00000002
        /*0688*/ 	.word	0x0002d840
        /*068c*/ 	.short	0x010a
        /*068e*/ 	.byte	0x3f
	.zero		1


	//   ....[57]....
        /*0690*/ 	.word	0x00015560
        /*0694*/ 	.word	0x00000008
        /*0698*/ 	.word	0x00000060
        /*069c*/ 	.short	0x010a
        /*069e*/ 	.byte	0x3f
	.zero		1


	//   ....[58]....
        /*06a0*/ 	.word	0x00015b50
        /*06a4*/ 	.word	0x00000003
        /*06a8*/ 	.word	0x0002d860
        /*06ac*/ 	.short	0x010a
        /*06ae*/ 	.byte	0x3f
	.zero		1


	//   ....[59]....
        /*06b0*/ 	.word	0x000161b0
        /*06b4*/ 	.word	0x00000009
        /*06b8*/ 	.word	0x0002d820
        /*06bc*/ 	.short	0x010a
        /*06be*/ 	.byte	0x3f
	.zero		1


	//   ....[60]....
        /*06c0*/ 	.word	0x00016350
        /*06c4*/ 	.word	0x00000007
        /*06c8*/ 	.word	0x00000000
        /*06cc*/ 	.short	0x010a
        /*06ce*/ 	.byte	0x3f
	.zero		1


	//   ....[61]....
        /*06d0*/ 	.word	0x000163c0
        /*06d4*/ 	.word	0x00000003
        /*06d8*/ 	.word	0x00000000
        /*06dc*/ 	.short	0x010a
        /*06de*/ 	.byte	0x3f
	.zero		1


	//   ....[62]....
        /*06e0*/ 	.word	0x00016420
        /*06e4*/ 	.word	0x00000005
        /*06e8*/ 	.word	0x00000000
        /*06ec*/ 	.short	0x010a
        /*06ee*/ 	.byte	0x3f
	.zero		1


	//   ....[63]....
        /*06f0*/ 	.word	0x00016450
        /*06f4*/ 	.word	0x00000003
        /*06f8*/ 	.word	0x00000000
        /*06fc*/ 	.short	0x010a
        /*06fe*/ 	.byte	0x3f
	.zero		1


	//   ....[64]....
        /*0700*/ 	.word	0x000164c0
        /*0704*/ 	.word	0x00000003
        /*0708*/ 	.word	0x0002d800
        /*070c*/ 	.short	0x010a
        /*070e*/ 	.byte	0x3f
	.zero		1


	//   ....[65]....
        /*0710*/ 	.word	0x00016510
        /*0714*/ 	.word	0x0000005a
        /*0718*/ 	.word	0x0002d830
        /*071c*/ 	.short	0x010a
        /*071e*/ 	.byte	0x3f
	.zero		1


	//   ....[66]....
        /*0720*/ 	.word	0x00016570
        /*0724*/ 	.word	0x00000006
        /*0728*/ 	.word	0x0002d830
        /*072c*/ 	.short	0x010a
        /*072e*/ 	.byte	0x3f
	.zero		1


	//   ....[67]....
        /*0730*/ 	.word	0x000165d0
        /*0734*/ 	.word	0x00000006
        /*0738*/ 	.word	0x0002d850
        /*073c*/ 	.short	0x010a
        /*073e*/ 	.byte	0x3f
	.zero		1


	//   ....[68]....
        /*0740*/ 	.word	0x00016630
        /*0744*/ 	.word	0x00000009
        /*0748*/ 	.word	0x0002d830
        /*074c*/ 	.short	0x010a
        /*074e*/ 	.byte	0x3f
	.zero		1


	//   ....[69]....
        /*0750*/ 	.word	0x00016690
        /*0754*/ 	.word	0x00000009
        /*0758*/ 	.word	0x0002d850
        /*075c*/ 	.short	0x010a
        /*075e*/ 	.byte	0x3f
	.zero		1


	//   ....[70]....
        /*0760*/ 	.word	0x000166f0
        /*0764*/ 	.word	0x00000007
        /*0768*/ 	.word	0x0002d830
        /*076c*/ 	.short	0x010a
        /*076e*/ 	.byte	0x3f
	.zero		1


	//   ....[71]....
        /*0770*/ 	.word	0x00016750
        /*0774*/ 	.word	0x00000007
        /*0778*/ 	.word	0x0002d850
        /*077c*/ 	.short	0x010a
        /*077e*/ 	.byte	0x3f
	.zero		1


	//   ....[72]....
        /*0780*/ 	.word	0x000167b0
        /*0784*/ 	.word	0x00000005
        /*0788*/ 	.word	0x0002d850
        /*078c*/ 	.short	0x010a
        /*078e*/ 	.byte	0x3f
	.zero		1


	//   ....[73]....
        /*0790*/ 	.word	0x00016900
        /*0794*/ 	.word	0x00000003
        /*0798*/ 	.word	0x0002d840
        /*079c*/ 	.short	0x010a
        /*079e*/ 	.byte	0x3f
	.zero		1


	//   ....[74]....
        /*07a0*/ 	.word	0x00017110
        /*07a4*/ 	.word	0x00000011
        /*07a8*/ 	.word	0x0002d820
        /*07ac*/ 	.short	0x010a
        /*07ae*/ 	.byte	0x3f
	.zero		1


	//   ....[75]....
        /*07b0*/ 	.word	0x00017160
        /*07b4*/ 	.word	0x00000003
        /*07b8*/ 	.word	0x0002d840
        /*07bc*/ 	.short	0x010a
        /*07be*/ 	.byte	0x3f
	.zero		1


	//   ....[76]....
        /*07c0*/ 	.word	0x000171b0
        /*07c4*/ 	.word	0x00000002
        /*07c8*/ 	.word	0x00000060
        /*07cc*/ 	.short	0x010a
        /*07ce*/ 	.byte	0x3f
	.zero		1


	//   ....[77]....
        /*07d0*/ 	.word	0x00017200
        /*07d4*/ 	.word	0x00000003
        /*07d8*/ 	.word	0x0002d840
        /*07dc*/ 	.short	0x010a
        /*07de*/ 	.byte	0x3f
	.zero		1


	//   ....[78]....
        /*07e0*/ 	.word	0x00017250
        /*07e4*/ 	.word	0x0000000c
        /*07e8*/ 	.word	0x00000060
        /*07ec*/ 	.short	0x010a
        /*07ee*/ 	.byte	0x3f
	.zero		1


	//   ....[79]....
        /*07f0*/ 	.word	0x000172a0
        /*07f4*/ 	.word	0x00000002
        /*07f8*/ 	.word	0x0002d840
        /*07fc*/ 	.short	0x010a
        /*07fe*/ 	.byte	0x3f
	.zero		1


	//   ....[80]....
        /*0800*/ 	.word	0x000172f0
        /*0804*/ 	.word	0x00000008
        /*0808*/ 	.word	0x00000060
        /*080c*/ 	.short	0x010a
        /*080e*/ 	.byte	0x3f
	.zero		1


	//   ....[81]....
        /*0810*/ 	.word	0x00017340
        /*0814*/ 	.word	0x00000003
        /*0818*/ 	.word	0x0002d860
        /*081c*/ 	.short	0x010a
        /*081e*/ 	.byte	0x3f
	.zero		1


	//   ....[82]....
        /*0820*/ 	.word	0x00017430
        /*0824*/ 	.word	0x00000009
        /*0828*/ 	.word	0x0002d820
        /*082c*/ 	.short	0x010a
        /*082e*/ 	.byte	0x3f
	.zero		1


	//   ....[83]....
        /*0830*/ 	.word	0x000175d0
        /*0834*/ 	.word	0x00000007
        /*0838*/ 	.word	0x00000000
        /*083c*/ 	.short	0x010a
        /*083e*/ 	.byte	0x3f
	.zero		1


	//   ....[84]....
        /*0840*/ 	.word	0x00017620
        /*0844*/ 	.word	0x00000003
        /*0848*/ 	.word	0x00000000
        /*084c*/ 	.short	0x010a
        /*084e*/ 	.byte	0x3f
	.zero		1


	//   ....[85]....
        /*0850*/ 	.word	0x00017670
        /*0854*/ 	.word	0x00000005
        /*0858*/ 	.word	0x00000000
        /*085c*/ 	.short	0x010a
        /*085e*/ 	.byte	0x3f
	.zero		1


	//----- nvinfo : EIATTR_NUM_MBARRIERS
	.align		4
.L_179:
        /*0860*/ 	.byte	0x03, 0x38
        /*0862*/ 	.short	0x0016


	//----- nvinfo : EIATTR_EXIT_INSTR_OFFSETS
	.align		4
        /*0864*/ 	.byte	0x04, 0x1c
        /*0866*/ 	.short	(.L_181 - .L_180)


	//   ....[0]....
.L_180:
        /*0868*/ 	.word	0x00000a30


	//   ....[1]....
        /*086c*/ 	.word	0x00011690


	//   ....[2]....
        /*0870*/ 	.word	0x000164a0


	//----- nvinfo : EIATTR_MAX_THREADS
	.align		4
.L_181:
        /*0874*/ 	.byte	0x04, 0x05
        /*0876*/ 	.short	(.L_183 - .L_182)
.L_182:
        /*0878*/ 	.word	0x00000200
        /*087c*/ 	.word	0x00000001
        /*0880*/ 	.word	0x00000001


	//----- nvinfo : EIATTR_CRS_STACK_SIZE
	.align		4
.L_183:
        /*0884*/ 	.byte	0x04, 0x1e
        /*0886*/ 	.short	(.L_185 - .L_184)
.L_184:
        /*0888*/ 	.word	0x00000000


	//----- nvinfo : EIATTR_CBANK_PARAM_SIZE
	.align		4
.L_185:
        /*088c*/ 	.byte	0x03, 0x19
        /*088e*/ 	.short	0x0af0


	//----- nvinfo : EIATTR_PARAM_CBANK
	.align		4
        /*0890*/ 	.byte	0x04, 0x0a
        /*0892*/ 	.short	(.L_187 - .L_186)
	.align		4
.L_186:
        /*0894*/ 	.word	index@(.nv.constant0._ZN7cutlass13device_kernelIN5flash11enable_sm90INS1_16FlashAttnFwdSm90INS1_25CollectiveMainloopFwdSm90ILi2EN4cute5tupleIJNS5_1CILi1EEES8_S8_EEENS6_IJNS7_ILi192EEENS7_ILi128EEENS7_ILi96EEEEEELi96ENS_10bfloat16_tEfNS_4arch4Sm90ELb0ELb1ELb1ELb0ELb0ELb0ELb0ELb0ELb1ELb1ELb0ELb0EEENS1_21CollectiveEpilogueFwdINS6_IJSA_SC_SB_EEES9_SE_SG_Li384ELb0ELb1ELb0ELb0EEENS1_30DynamicPersistentTileSchedulerILi384ELi128ELb0ELb1ELb1EEEEEEEEEvNT_6ParamsE)
        /*0898*/ 	.short	0x0210
        /*089a*/ 	.short	0x0af0


	//----- nvinfo : EIATTR_SW_WAR
	.align		4
.L_187:
        /*089c*/ 	.byte	0x04, 0x36
        /*089e*/ 	.short	(.L_189 - .L_188)
.L_188:
        /*08a0*/ 	.word	0x00000008
.L_189:


//--------------------- .nv.info._ZN7cutlass13device_kernelIN5flash11enable_sm90INS1_16FlashAttnFwdSm90INS1_25CollectiveMainloopFwdSm90ILi2EN4cute5tupleIJNS5_1CILi1EEES8_S8_EEENS6_IJNS7_ILi192EEENS7_ILi128EEENS7_ILi96EEEEEELi96ENS_10bfloat16_tEfNS_4arch4Sm90ELb0ELb1ELb1ELb1ELb0ELb0ELb0ELb0ELb1ELb1ELb0ELb0EEENS1_21CollectiveEpilogueFwdINS6_IJSA_SC_SB_EEES9_SE_SG_Li384ELb1ELb1ELb0ELb0EEENS1_36VarlenDynamicPersistentTileSchedulerILi192ELi128ELi384ELi128ELb0ELb1ELb1ELb1ELb0ELb1EEEEEEEEEvNT_6ParamsE --------------------------
	.section	.nv.info._ZN7cutlass13device_kernelIN5flash11enable_sm90INS1_16FlashAttnFwdSm90INS1_25CollectiveMainloopFwdSm90ILi2EN4cute5tupleIJNS5_1CILi1EEES8_S8_EEENS6_IJNS7_ILi192EEENS7_ILi128EEENS7_ILi96EEEEEELi96ENS_10bfloat16_tEfNS_4arch4Sm90ELb0ELb1ELb1ELb1ELb0ELb0ELb0ELb0ELb1ELb1ELb0ELb0EEENS1_21CollectiveEpilogueFwdINS6_IJSA_SC_SB_EEES9_SE_SG_Li384ELb1ELb1ELb0ELb0EEENS1_36VarlenDynamicPersistentTileSchedulerILi192ELi128ELi384ELi128ELb0ELb1ELb1ELb1ELb0ELb1EEEEEEEEEvNT_6ParamsE,"",@"SHT_CUDA_INFO"
	.sectionflags	@""
	.align	4


	//----- nvinfo : EIATTR_CUDA_API_VERSION
	.align		4
        /*0000*/ 	.byte	0x04, 0x37
        /*0002*/ 	.short	(.L_191 - .L_190)
.L_190:
        /*0004*/ 	.word	0x00000082


	//----- nvinfo : EIATTR_KPARAM_INFO
	.align		4
.L_191:
        /*0008*/ 	.byte	0x04, 0x17
        /*000a*/ 	.short	(.L_193 - .L_192)
.L_192:
        /*000c*/ 	.word	0x00000000
        /*0010*/ 	.short	0x0000
        /*0012*/ 	.short	0x0070
        /*0014*/ 	.byte	0x00, 0xf0, 0x01, 0x2a


	//----- nvinfo : EIATTR_SPARSE_MMA_MASK
	.align		4
.L_193:
        /*0018*/ 	.byte	0x03, 0x50
        /*001a*/ 	.short	0x0000


	//----- nvinfo : EIATTR_MAXREG_COUNT
	.align		4
        /*001c*/ 	.byte	0x03, 0x1b
        /*001e*/ 	.short	0x0080


	//----- nvinfo : EIATTR_NUM_BARRIERS
	.align		4
        /*0020*/ 	.byte	0x02, 0x4c
        /*0022*/ 	.byte	0x10
	.zero		1


	//----- nvinfo : EIATTR_EXTERNS
	.align		4
        /*0024*/ 	.byte	0x04, 0x0f
        /*0026*/ 	.short	(.L_195 - .L_194)


	//   ....[0]....
	.align		4
.L_194:
        /*0028*/ 	.word	index@(__assertfail)


	//----- nvinfo : EIATTR_ANNOTATIONS
	.align		4
.L_195:
        /*002c*/ 	.byte	0x04, 0x55
        /*002e*/ 	.short	(.L_197 - .L_196)


	//   ....[0]....
.L_196:
        /* <DEDUP_REMOVED lines=23> */


	//----- nvinfo : EIATTR_MERCURY_ISA_VERSION
	.align		4
.L_197:
        /*0190*/ 	.byte	0x03, 0x5f
        /*0192*/ 	.short	0x0101


	//----- nvinfo : EIATTR_UNUSED_LOAD_BYTE_OFFSET
	.align		4
        /*0194*/ 	.byte	0x04, 0x44
        /*0196*/ 	.short	(.L_199 - .L_198)


	//   ....[0]....
.L_198:
        /*0198*/ 	.word	0x00000a50
        /*019c*/ 	.word	0x0000fff0


	//   ....[1]....
        /*01a0*/ 	.word	0x000100c0
        /*01a4*/ 	.word	0x0000fff0


	//----- nvinfo : EIATTR_INT_WARP_WIDE_INSTR_OFFSETS
	.align		4
.L_199:
        /*01a8*/ 	.byte	0x04, 0x31
        /*01aa*/ 	.short	(.L_201 - .L_200)


	//   ....[0]....
.L_200:
        /*01ac*/ 	.word	0x00000130


	//   ....[1]....
        /*01b0*/ 	.word	0x00000170


	//   ....[2]....
        /*01b4*/ 	.word	0x000001e0


	//   ....[3]....
        /*01b8*/ 	.word	0x000132e0


	//   ....[4]....
        /*01bc*/ 	.word	0x00013370


	//   ....[5]....
        /*01c0*/ 	.word	0x00016e60


	//   ....[6]....
        /*01c4*/ 	.word	0x00016ef0


	//----- nvinfo : EIATTR_COOP_GROUP_MASK_REGIDS
	.align		4
.L_201:
        /*01c8*/ 	.byte	0x04, 0x29
        /*01ca*/ 	.short	(.L_203 - .L_202)


	//   ....[0]....
.L_202:
        /*01cc*/ 	.word	0xffffffff


	//   ....[1]....
        /*01d0*/ 	.word	0xffffffff


	//   ....[2]....
        /*01d4*/ 	.word	0xffffffff


	//   ....[3]....
        /*01d8*/ 	.word	0xffffffff


	//   ....[4]....
        /*01dc*/ 	.word	0xffffffff


	//   ....[5]....
        /*01e0*/ 	.word	0xffffffff


	//   ....[6]....
        /*01e4*/ 	.word	0xffffffff


	//   ....[7]....
        /*01e8*/ 	.word	0xffffffff


	//   ....[8]....
        /*01ec*/ 	.word	0xffffffff


	//   ....[9]....
        /*01f0*/ 	.word	0xffffffff


	//   ....[10]....
        /*01f4*/ 	.word	0xffffffff


	//   ....[11]....
        /*01f8*/ 	.word	0xffffffff


	//   ....[12]....
        /*01fc*/ 	.word	0xffffffff


	//   ....[13]....
        /*0200*/ 	.word	0xffffffff


	//   ....[14]....
        /*0204*/ 	.word	0xffffffff


	//   ....[15]....
        /*0208*/ 	.word	0xffffffff


	//   ....[16]....
        /*020c*/ 	.word	0xffffffff


	//   ....[17]....
        /*0210*/ 	.word	0xffffffff


	//   ....[18]....
        /*0214*/ 	.word	0xffffffff


	//   ....[19]....
        /*0218*/ 	.word	0xffffffff


	//   ....[20]....
        /*021c*/ 	.word	0xffffffff


	//   ....[21]....
        /*0220*/ 	.word	0xffffffff


	//   ....[22]....
        /*0224*/ 	.word	0xffffffff


	//   ....[23]....
        /*0228*/ 	.word	0xffffffff


	//   ....[24]....
        /*022c*/ 	.word	0xffffffff


	//   ....[25]....
        /*0230*/ 	.word	0xffffffff


	//   ....[26]....
        /*0234*/ 	.word	0xffffffff


	//   ....[27]....
        /*0238*/ 	.word	0xffffffff


	//   ....[28]....
        /*023c*/ 	.word	0xffffffff


	//   ....[29]....
        /*0240*/ 	.word	0xffffffff


	//   ....[30]....
        /*0244*/ 	.word	0xffffffff


	//   ....[31]....
        /*0248*/ 	.word	0xffffffff


	//   ....[32]....
        /*024c*/ 	.word	0xffffffff


	//   ....[33]....
        /*0250*/ 	.word	0xffffffff


	//   ....[34]....
        /*0254*/ 	.word	0xffffffff


	//   ....[35]....
        /*0258*/ 	.word	0xffffffff


	//   ....[36]....
        /*025c*/ 	.word	0xffffffff


	//   ....[37]....
        /*0260*/ 	.word	0xffffffff


	//   ....[38]....
        /*0264*/ 	.word	0xffffffff


	//   ....[39]....
        /*0268*/ 	.word	0xffffffff


	//   ....[40]....
        /*026c*/ 	.word	0xffffffff


	//   ....[41]....
        /*0270*/ 	.word	0xffffffff


	//   ....[42]....
        /*0274*/ 	.word	0xffffffff


	//   ....[43]....
        /*0278*/ 	.word	0xffffffff


	//   ....[44]....
        /*027c*/ 	.word	0xffffffff


	//   ....[45]....
        /*0280*/ 	.word	0xffffffff


	//   ....[46]....
        /*0284*/ 	.word	0xffffffff


	//   ....[47]....
        /*0288*/ 	.word	0xffffffff


	//   ....[48]....
        /*028c*/ 	.word	0xffffffff


	//   ....[49]....
        /*0290*/ 	.word	0xffffffff


	//   ....[50]....
        /*0294*/ 	.word	0xffffffff


	//   ....[51]....
        /*0298*/ 	.word	0xffffffff


	//   ....[52]....
        /*029c*/ 	.word	0xffffffff


	//   ....[53]....
        /*02a0*/ 	.word	0xffffffff


	//   ....[54]....
        /*02a4*/ 	.word	0xffffffff


	//   ....[55]....
        /*02a8*/ 	.word	0xffffffff


	//   ....[56]....
        /*02ac*/ 	.word	0xffffffff


	//   ....[57]....
        /*02b0*/ 	.word	0xffffffff


	//   ....[58]....
        /*02b4*/ 	.word	0xffffffff


	//   ....[59]....
        /*02b8*/ 	.word	0xffffffff


	//   ....[60]....
        /*02bc*/ 	.word	0xffffffff


	//   ....[61]....
        /*02c0*/ 	.word	0xffffffff


	//   ....[62]....
        /*02c4*/ 	.word	0xffffffff


	//   ....[63]....
        /*02c8*/ 	.word	0xffffffff


	//   ....[64]....
        /*02cc*/ 	.word	0xffffffff


	//   ....[65]....
        /*02d0*/ 	.word	0xffffffff


	//   ....[66]....
        /*02d4*/ 	.word	0xffffffff


	//   ....[67]....
        /*02d8*/ 	.word	0xffffffff


	//   ....[68]....
        /*02dc*/ 	.word	0xffffffff


	//   ....[69]....
        /*02e0*/ 	.word	0xffffffff


	//   ....[70]....
        /*02e4*/ 	.word	0xffffffff


	//   ....[71]....
        /*02e8*/ 	.word	0xffffffff


	//   ....[72]....
        /*02ec*/ 	.word	0xffffffff


	//   ....[73]....
        /*02f0*/ 	.word	0xffffffff


	//   ....[74]....
        /*02f4*/ 	.word	0xffffffff


	//   ....[75]....
        /*02f8*/ 	.word	0xffffffff


	//   ....[76]....
        /*02fc*/ 	.word	0xffffffff


	//   ....[77]....
        /*0300*/ 	.word	0xffffffff


	//   ....[78]....
        /*0304*/ 	.word	0xffffffff


	//   ....[79]....
        /*0308*/ 	.word	0xffffffff


	//   ....[80]....
        /*030c*/ 	.word	0xffffffff


	//   ....[81]....
        /*0310*/ 	.word	0xffffffff


	//   ....[82]....
        /*0314*/ 	.word	0xffffffff


	//   ....[83]....
        /*0318*/ 	.word	0xffffffff


	//   ....[84]....
        /*031c*/ 	.word	0xffffffff


	//   ....[85]....
        /*0320*/ 	.word	0xffffffff


	//   ....[86]....
        /*0324*/ 	.word	0xffffffff


	//   ....[87]....
        /*0328*/ 	.word	0xffffffff


	//   ....[88]....
        /*032c*/ 	.word	0xffffffff


	//   ....[89]....
        /*0330*/ 	.word	0xffffffff


	//   ....[90]....
        /*0334*/ 	.word	0xffffffff


	//   ....[91]....
        /*0338*/ 	.word	0xffffffff


	//   ....[92]....
        /*033c*/ 	.word	0xffffffff


	//   ....[93]....
        /*0340*/ 	.word	0xffffffff


	//   ....[94]....
        /*0344*/ 	.word	0xffffffff


	//   ....[95]....
        /*0348*/ 	.word	0xffffffff


	//   ....[96]....
        /*034c*/ 	.word	0xffffffff


	//   ....[97]....
        /*0350*/ 	.word	0x0500000f


	//   ....[98]....
        /*0354*/ 	.word	0x0500000f


	//   ....[99]....
        /*0358*/ 	.word	0x0500000f


	//   ....[100]....
        /*035c*/ 	.word	0x0500000f


	//   ....[101]....
        /*0360*/ 	.word	0x0500000f


	//   ....[102]....
        /*0364*/ 	.word	0x0500000f


	//   ....[103]....
        /*0368*/ 	.word	0x0500000f


	//   ....[104]....
        /*036c*/ 	.word	0x0500000f


	//   ....[105]....
        /*0370*/ 	.word	0x0500000f


	//   ....[106]....
        /*0374*/ 	.word	0x0500000f


	//   ....[107]....
        /*0378*/ 	.word	0x0500000f


	//   ....[108]....
        /*037c*/ 	.word	0x0500000f


	//   ....[109]....
        /*0380*/ 	.word	0x0500000f


	//   ....[110]....
        /*0384*/ 	.word	0x0500000f


	//   ....[111]....
        /*0388*/ 	.word	0x0500000f


	//   ....[112]....
        /*038c*/ 	.word	0x0500000f


	//   ....[113]....
        /*0390*/ 	.word	0x0500000f


	//   ....[114]....
        /*0394*/ 	.word	0x0500000f


	//   ....[115]....
        /*0398*/ 	.word	0x0500000f


	//   ....[116]....
        /*039c*/ 	.word	0x0500000f


	//   ....[117]....
        /*03a0*/ 	.word	0x0500000f


	//   ....[118]....
        /*03a4*/ 	.word	0x0500000f


	//   ....[119]....
        /*03a8*/ 	.word	0x0500000f


	//   ....[120]....
        /*03ac*/ 	.word	0x0500000f


	//   ....[121]....
        /*03b0*/ 	.word	0x0500000f


	//   ....[122]....
        /*03b4*/ 	.word	0x0500000f


	//   ....[123]....
        /*03b8*/ 	.word	0x0500000f


	//   ....[124]....
        /*03bc*/ 	.word	0x0500000f


	//   ....[125]....
        /*03c0*/ 	.word	0x0500000f


	//   ....[126]....
        /*03c4*/ 	.word	0x0500000f


	//   ....[127]....
        /*03c8*/ 	.word	0x0500000f


	//----- nvinfo : EIATTR_COOP_GROUP_INSTR_OFFSETS
	.align		4
.L_203:
        /*03cc*/ 	.byte	0x04, 0x28
        /*03ce*/ 	.short	(.L_205 - .L_204)


	//   ....[0]....
.L_204:
        /*03d0*/ 	.word	0x00000070


	//   ....[1]....
        /*03d4*/ 	.word	0x00000140


	//   ....[2]....
        /*03d8*/ 	.word	0x00000190


	//   ....[3]....
        /*03dc*/ 	.word	0x000003c0


	//   ....[4]....
        /*03e0*/ 	.word	0x00000520


	//   ....[5]....
        /*03e4*/ 	.word	0x00000640


	//   ....[6]....
        /*03e8*/ 	.word	0x000007a0


	//   ....[7]....
        /*03ec*/ 	.word	0x00001a40


	//   ....[8]....
        /*03f0*/ 	.word	0x00002240


	//   ....[9]....
        /*03f4*/ 	.word	0x000031f0


	//   ....[10]....
        /*03f8*/ 	.word	0x00004020


	//   ....[11]....
        /*03fc*/ 	.word	0x000040f0


	//   ....[12]....
        /*0400*/ 	.word	0x00004920


	//   ....[13]....
        /*0404*/ 	.word	0x00004980


	//   ....[14]....
        /*0408*/ 	.word	0x00005550


	//   ....[15]....
        /*040c*/ 	.word	0x00006a00


	//   ....[16]....
        /*0410*/ 	.word	0x00006c40


	//   ....[17]....
        /*0414*/ 	.word	0x000077c0


	//   ....[18]....
        /*0418*/ 	.word	0x000077e0


	//   ....[19]....
        /*041c*/ 	.word	0x000081e0


	//   ....[20]....
        /*0420*/ 	.word	0x00008250


	//   ....[21]....
        /*0424*/ 	.word	0x000091b0


	//   ....[22]....
        /*0428*/ 	.word	0x0000a320


	//   ....[23]....
        /*042c*/ 	.word	0x0000a390


	//   ....[24]....
        /*0430*/ 	.word	0x0000aa80


	//   ....[25]....
        /*0434*/ 	.word	0x0000ab20


	//   ....[26]....
        /*0438*/ 	.word	0x0000bd20


	//   ....[27]....
        /*043c*/ 	.word	0x0000ceb0


	//   ....[28]....
        /*0440*/ 	.word	0x0000d100


	//   ....[29]....
        /*0444*/ 	.word	0x0000dcd0


	//   ....[30]....
        /*0448*/ 	.word	0x0000dd80


	//   ....[31]....
        /*044c*/ 	.word	0x0000e600


	//   ....[32]....
        /*0450*/ 	.word	0x0000e6a0


	//   ....[33]....
        /*0454*/ 	.word	0x0000f660


	//   ....[34]....
        /*0458*/ 	.word	0x0000f770


	//   ....[35]....
        /*045c*/ 	.word	0x0000f7d0


	//   ....[36]....
        /*0460*/ 	.word	0x0000f8e0


	//   ....[37]....
        /*0464*/ 	.word	0x0000f900


	//   ....[38]....
        /*0468*/ 	.word	0x00010a90


	//   ....[39]....
        /*046c*/ 	.word	0x00010ad0


	//   ....[40]....
        /*0470*/ 	.word	0x00010b00


	//   ....[41]....
        /*0474*/ 	.word	0x00010b40


	//   ....[42]....
        /*0478*/ 	.word	0x00010ff0


	//   ....[43]....
        /*047c*/ 	.word	0x00011010


	//   ....[44]....
        /*0480*/ 	.word	0x00011120


	//   ....[45]....
        /*0484*/ 	.word	0x00011140


	//   ....[46]....
        /*0488*/ 	.word	0x00011a10


	//   ....[47]....
        /*048c*/ 	.word	0x00011a20


	//   ....[48]....
        /*0490*/ 	.word	0x00011b20


	//   ....[49]....
        /*0494*/ 	.word	0x00011b40


	//   ....[50]....
        /*0498*/ 	.word	0x00011cc0


	//   ....[51]....
        /*049c*/ 	.word	0x00011eb0


	//   ....[52]....
        /*04a0*/ 	.word	0x00011ee0


	//   ....[53]....
        /*04a4*/ 	.word	0x00011f10


	//   ....[54]....
        /*04a8*/ 	.word	0x00011f40


	//   ....[55]....
        /*04ac*/ 	.word	0x00011f70


	//   ....[56]....
        /*04b0*/ 	.word	0x00011fa0


	//   ....[57]....
        /*04b4*/ 	.word	0x00012110


	//   ....[58]....
        /*04b8*/ 	.word	0x00012140


	//   ....[59]....
        /*04bc*/ 	.word	0x00012170


	//   ....[60]....
        /*04c0*/ 	.word	0x000121a0


	//   ....[61]....
        /*04c4*/ 	.word	0x000121d0


	//   ....[62]....
        /*04c8*/ 	.word	0x00012200


	//   ....[63]....
        /*04cc*/ 	.word	0x000122a0


	//   ....[64]....
        /*04d0*/ 	.word	0x00012300


	//   ....[65]....
        /*04d4*/ 	.word	0x000123a0


	//   ....[66]....
        /*04d8*/ 	.word	0x00013860


	//   ....[67]....
        /*04dc*/ 	.word	0x00014570


	//   ....[68]....
        /*04e0*/ 	.word	0x00014580


	//   ....[69]....
        /*04e4*/ 	.word	0x000145a0


	//   ....[70]....
        /*04e8*/ 	.word	0x00014660


	//   ....[71]....
        /*04ec*/ 	.word	0x00014680


	//   ....[72]....
        /*04f0*/ 	.word	0x00014720


	//   ....[73]....
        /*04f4*/ 	.word	0x00014740


	//   ....[74]....
        /*04f8*/ 	.word	0x00014750


	//   ....[75]....
        /*04fc*/ 	.word	0x000147e0


	//   ....[76]....
        /*0500*/ 	.word	0x00014830


	//   ....[77]....
        /*0504*/ 	.word	0x00014840


	//   ....[78]....
        /*0508*/ 	.word	0x00014870


	//   ....[79]....
        /*050c*/ 	.word	0x000175a0


	//   ....[80]....
        /*0510*/ 	.word	0x000175f0


	//   ....[81]....
        /*0514*/ 	.word	0x00017620


	//   ....[82]....
        /*0518*/ 	.word	0x00017650


	//   ....[83]....
        /*051c*/ 	.word	0x00017660


	//   ....[84]....
        /*0520*/ 	.word	0x00017690


	//   ....[85]....
        /*0524*/ 	.word	0x000176c0


	//   ....[86]....
        /*0528*/ 	.word	0x000176f0


	//   ....[87]....
        /*052c*/ 	.word	0x00017870


	//   ....[88]....
        /*0530*/ 	.word	0x000178a0


	//   ....[89]....
        /*0534*/ 	.word	0x000178d0


	//   ....[90]....
        /*0538*/ 	.word	0x00017900


	//   ....[91]....
        /*053c*/ 	.word	0x00017930


	//   ....[92]....
        /*0540*/ 	.word	0x00017960


	//   ....[93]....
        /*0544*/ 	.word	0x00017a20


	//   ....[94]....
        /*0548*/ 	.word	0x00017a40


	//   ....[95]....
        /*054c*/ 	.word	0x00017ab0


	//   ....[96]....
        /*0550*/ 	.word	0x00018150


	//   ....[97]....
        /*0554*/ 	.word	0x000187b0


	//   ....[98]....
        /*0558*/ 	.word	0x00018970


	//   ....[99]....
        /*055c*/ 	.word	0x000189c0


	//   ....[100]....
        /*0560*/ 	.word	0x00018a20


	//   ....[101]....
        /*0564*/ 	.word	0x00018b30


	//   ....[102]....
        /*0568*/ 	.word	0x00018b90


	//   ....[103]....
        /*056c*/ 	.word	0x00018cb0


	//   ....[104]....
        /*0570*/ 	.word	0x00018d10


	//   ....[105]....
        /*0574*/ 	.word	0x00018db0


	//   ....[106]....
        /*0578*/ 	.word	0x00018e80


	//   ....[107]....
        /*057c*/ 	.word	0x00018f80


	//   ....[108]....
        /*0580*/ 	.word	0x00019000


	//   ....[109]....
        /*0584*/ 	.word	0x000190f0


	//   ....[110]....
        /*0588*/ 	.word	0x00019400


	//   ....[111]....
        /*058c*/ 	.word	0x000194a0


	//   ....[112]....
        /*0590*/ 	.word	0x000195c0


	//   ....[113]....
        /*0594*/ 	.word	0x00019630


	//   ....[114]....
        /*0598*/ 	.word	0x000196a0


	//   ....[115]....
        /*059c*/ 	.word	0x00019710


	//   ....[116]....
        /*05a0*/ 	.word	0x00019780


	//   ....[117]....
        /*05a4*/ 	.word	0x00019800


	//   ....[118]....
        /*05a8*/ 	.word	0x00019890


	//   ....[119]....
        /*05ac*/ 	.word	0x00019920


	//   ....[120]....
        /*05b0*/ 	.word	0x00019990


	//   ....[121]....
        /*05b4*/ 	.word	0x00019a00


	//   ....[122]....
        /*05b8*/ 	.word	0x00019a70


	//   ....[123]....
        /*05bc*/ 	.word	0x00019af0


	//   ....[124]....
        /*05c0*/ 	.word	0x00019b60


	//   ....[125]....
        /*05c4*/ 	.word	0x00019c00


	//   ....[126]....
        /*05c8*/ 	.word	0x00019c90


	//   ....[127]....
        /*05cc*/ 	.word	0x00019db0


	//----- nvinfo : EIATTR_REG_RECONFIG
	.align		4
.L_205:
        /*05d0*/ 	.byte	0x01, 0x54
	.zero		2


	//----- nvinfo : EIATTR_SYSCALL_OFFSETS
	.align		4
        /*05d4*/ 	.byte	0x04, 0x46
        /*05d6*/ 	.short	(.L_207 - .L_206)


	//   ....[0]....
.L_206:
        /*05d8*/ 	.word	0x00001c30


	//   ....[1]....
        /*05dc*/ 	.word	0x000134d0


	//   ....[2]....
        /*05e0*/ 	.word	0x00013620


	//   ....[3]....
        /*05e4*/ 	.word	0x00013710


	//   ....[4]....
        /*05e8*/ 	.word	0x00013fe0


	//----- nvinfo : EIATTR_MBARRIER_INSTR_OFFSETS
	.align		4
.L_207:
        /*05ec*/ 	.byte	0x04, 0x39
        /*05ee*/ 	.short	(.L_209 - .L_208)


	//   ....[0]....
.L_208:
        /*05f0*/ 	.word	0x00000270
        /*05f4*/ 	.word	0x000000ff
        /*05f8*/ 	.word	0x0002d800
        /*05fc*/ 	.short	0x0100
        /*05fe*/ 	.byte	0x08
	.zero		1


	//   ....[1]....
        /*0600*/ 	.word	0x00000280
        /*0604*/ 	.word	0x000000ff
        /*0608*/ 	.word	0x0002d820
        /*060c*/ 	.short	0x0100
        /*060e*/ 	.byte	0x08
	.zero		1


	//   ....[2]....
        /*0610*/ 	.word	0x00000370
        /*0614*/ 	.word	0x000000ff
        /*0618*/ 	.word	0x0002d830
        /*061c*/ 	.short	0x0100
        /*061e*/ 	.byte	0x08
	.zero		1


	//   ....[3]....
        /*0620*/ 	.word	0x00000380
        /*0624*/ 	.word	0x000000ff
        /*0628*/ 	.word	0x0002d840
        /*062c*/ 	.short	0x0100
        /*062e*/ 	.byte	0x08
	.zero		1


	//   ....[4]....
        /*0630*/ 	.word	0x00000390
        /*0634*/ 	.word	0x000000ff
        /*0638*/ 	.word	0x0002d838
        /*063c*/ 	.short	0x0100
        /*063e*/ 	.byte	0x08
	.zero		1


	//   ....[5]....
        /*0640*/ 	.word	0x000003a0
        /*0644*/ 	.word	0x000000ff
        /*0648*/ 	.word	0x0002d848
        /*064c*/ 	.short	0x0100
        /*064e*/ 	.byte	0x08
	.zero		1


	//   ....[6]....
        /*0650*/ 	.word	0x000004d0
        /*0654*/ 	.word	0x000000ff
        /*0658*/ 	.word	0x0002d850
        /*065c*/ 	.short	0x0100
        /*065e*/ 	.byte	0x08
	.zero		1


	//   ....[7]....
        /*0660*/ 	.word	0x000004e0
        /*0664*/ 	.word	0x000000ff
        /*0668*/ 	.word	0x0002d860
        /*066c*/ 	.short	0x0100
        /*066e*/ 	.byte	0x08
	.zero		1


	//   ....[8]....
        /*0670*/ 	.word	0x000004f0
        /*0674*/ 	.word	0x000000ff
        /*0678*/ 	.word	0x0002d858
        /*067c*/ 	.short	0x0100
        /*067e*/ 	.byte	0x08
	.zero		1


	//   ....[9]....
        /*0680*/ 	.word	0x00000500
        /*0684*/ 	.word	0x000000ff
        /*0688*/ 	.word	0x0002d868
        /*068c*/ 	.short	0x0100
        /*068e*/ 	.byte	0x08
	.zero		1


	//   ....[10]....
        /*0690*/ 	.word	0x000005f0
        /*0694*/ 	.word	0x000000ff
        /*0698*/ 	.word	0x0002d870
        /*069c*/ 	.short	0x0100
        /*069e*/ 	.byte	0x06
	.zero		1


	//   ....[11]....
        /*06a0*/ 	.word	0x00000600
        /*06a4*/ 	.word	0x000000ff
        /*06a8*/ 	.word	0x0002d880
        /*06ac*/ 	.short	0x0100
        /*06ae*/ 	.byte	0x06
	.zero		1


	//   ....[12]....
        /*06b0*/ 	.word	0x00000610
        /*06b4*/ 	.word	0x000000ff
        /*06b8*/ 	.word	0x0002d878
        /*06bc*/ 	.short	0x0100
        /*06be*/ 	.byte	0x06
	.zero		1


	//   ....[13]....
        /*06c0*/ 	.word	0x00000620
        /*06c4*/ 	.word	0x000000ff
        /*06c8*/ 	.word	0x0002d888
        /*06cc*/ 	.short	0x0100
        /*06ce*/ 	.byte	0x06
	.zero		1


	//   ....[14]....
        /*06d0*/ 	.word	0x00000750
        /*06d4*/ 	.word	0x000000ff
        /*06d8*/ 	.word	0x0002d890
        /*06dc*/ 	.short	0x0100
        /*06de*/ 	.byte	0x08
	.zero		1


	//   ....[15]....
        /*06e0*/ 	.word	0x00000760
        /*06e4*/ 	.word	0x000000ff
        /*06e8*/ 	.word	0x0002d8a0
        /*06ec*/ 	.short	0x0100
        /*06ee*/ 	.byte	0x08
	.zero		1


	//   ....[16]....
        /*06f0*/ 	.word	0x00000770
        /*06f4*/ 	.word	0x000000ff
        /*06f8*/ 	.word	0x0002d898
        /*06fc*/ 	.short	0x0100
        /*06fe*/ 	.byte	0x08
	.zero		1


	//   ....[17]....
        /*0700*/ 	.word	0x00000780
        /*0704*/ 	.word	0x000000ff
        /*0708*/ 	.word	0x0002d8a8
        /*070c*/ 	.short	0x0100
        /*070e*/ 	.byte	0x08
	.zero		1


	//   ....[18]....
        /*0710*/ 	.word	0x000008b0
        /*0714*/ 	.word	0x000000ff
        /*0718*/ 	.word	0x0002d8b0
        /*071c*/ 	.short	0x0100
        /*071e*/ 	.byte	0x08
	.zero		1


	//   ....[19]....
        /*0720*/ 	.word	0x000008c0
        /*0724*/ 	.word	0x000000ff
        /*0728*/ 	.word	0x0002d8c0
        /*072c*/ 	.short	0x0100
        /*072e*/ 	.byte	0x08
	.zero		1


	//   ....[20]....
        /*0730*/ 	.word	0x000008d0
        /*0734*/ 	.word	0x000000ff
        /*0738*/ 	.word	0x0002d8b8
        /*073c*/ 	.short	0x0100
        /*073e*/ 	.byte	0x08
	.zero		1


	//   ....[21]....
        /*0740*/ 	.word	0x000008e0
        /*0744*/ 	.word	0x000000ff
        /*0748*/ 	.word	0x0002d8c8
        /*074c*/ 	.short	0x0100
        /*074e*/ 	.byte	0x08
	.zero		1


	//   ....[22]....
        /*0750*/ 	.word	0x00001cb0
        /*0754*/ 	.word	0x000000ff
        /*0758*/ 	.word	0x0002d800
        /*075c*/ 	.short	0x010a
        /*075e*/ 	.byte	0x2a
	.zero		1


	//   ....[23]....
        /*0760*/ 	.word	0x00001d30
        /*0764*/ 	.word	0x0000005a
        /*0768*/ 	.word	0x0002d830
        /*076c*/ 	.short	0x010a
        /*076e*/ 	.byte	0x3f
	.zero		1


	//   ....[24]....
        /*0770*/ 	.word	0x00001d90
        /*0774*/ 	.word	0x0000005a
        /*0778*/ 	.word	0x0002d830
        /*077c*/ 	.short	0x010a
        /*077e*/ 	.byte	0x3f
	.zero		1


	//   ....[25]....
        /*0780*/ 	.word	0x00002640
        /*0784*/ 	.word	0x0000005a
        /*0788*/ 	.word	0x00000000
        /*078c*/ 	.short	0x0101
        /*078e*/ 	.byte	0x3f
	.zero		1


	//   ....[26]....
        /*0790*/ 	.word	0x00005980
        /*0794*/ 	.word	0x000000ff
        /*0798*/ 	.word	0x0002d830
        /*079c*/ 	.short	0x010a
        /*079e*/ 	.byte	0x06
	.zero		1


	//   ....[27]....
        /*07a0*/ 	.word	0x000059c0
        /*07a4*/ 	.word	0x000000ff
        /*07a8*/ 	.word	0x0002d830
        /*07ac*/ 	.short	0x010a
        /*07ae*/ 	.byte	0x06
	.zero		1


	//   ....[28]....
        /*07b0*/ 	.word	0x00005c60
        /*07b4*/ 	.word	0x000000ff
        /*07b8*/ 	.word	0x0002d850
        /*07bc*/ 	.short	0x010a
        /*07be*/ 	.byte	0x06
	.zero		1


	//   ....[29]....
        /*07c0*/ 	.word	0x00005ca0
        /*07c4*/ 	.word	0x000000ff
        /*07c8*/ 	.word	0x0002d850
        /*07cc*/ 	.short	0x010a
        /*07ce*/ 	.byte	0x06
	.zero		1


	//   ....[30]....
        /*07d0*/ 	.word	0x00006aa0
        /*07d4*/ 	.word	0x0000002f
        /*07d8*/ 	.word	0x00000000
        /*07dc*/ 	.short	0x0101
        /*07de*/ 	.byte	0x3f
	.zero		1


	//   ....[31]....
        /*07e0*/ 	.word	0x00008500
        /*07e4*/ 	.word	0x0000001e
        /*07e8*/ 	.word	0x00000000
        /*07ec*/ 	.short	0x0101
        /*07ee*/ 	.byte	0x3f
	.zero		1


	//   ....[32]....
        /*07f0*/ 	.word	0x000095c0
        /*07f4*/ 	.word	0x000000ff
        /*07f8*/ 	.word	0x0002d830
        /*07fc*/ 	.short	0x010a
        /*07fe*/ 	.byte	0x06
	.zero		1


	//   ....[33]....
        /*0800*/ 	.word	0x00009600
        /*0804*/ 	.word	0x000000ff
        /*0808*/ 	.word	0x0002d830
        /*080c*/ 	.short	0x010a
        /*080e*/ 	.byte	0x06
	.zero		1


	//   ....[34]....
        /*0810*/ 	.word	0x000098a0
        /*0814*/ 	.word	0x000000ff
        /*0818*/ 	.word	0x0002d850
        /*081c*/ 	.short	0x010a
        /*081e*/ 	.byte	0x06
	.zero		1


	//   ....[35]....
        /*0820*/ 	.word	0x000098e0
        /*0824*/ 	.word	0x000000ff
        /*0828*/ 	.word	0x0002d850
        /*082c*/ 	.short	0x010a
        /*082e*/ 	.byte	0x06
	.zero		1


	//   ....[36]....
        /*0830*/ 	.word	0x0000b1b0
        /*0834*/ 	.word	0x00000008
        /*0838*/ 	.word	0x00000000
        /*083c*/ 	.short	0x0101
        /*083e*/ 	.byte	0x3f
	.zero		1


	//   ....[37]....
        /*0840*/ 	.word	0x0000b240
        /*0844*/ 	.word	0x0000000a
        /*0848*/ 	.word	0x00000000
        /*084c*/ 	.short	0x0101
        /*084e*/ 	.byte	0x3f
	.zero		1


	//   ....[38]....
        /*0850*/ 	.word	0x0000bea0
        /*0854*/ 	.word	0x000000ff
        /*0858*/ 	.word	0x0002d830
        /*085c*/ 	.short	0x010a
        /*085e*/ 	.byte	0x06
	.zero		1


	//   ....[39]....
        /*0860*/ 	.word	0x0000bee0
        /*0864*/ 	.word	0x000000ff
        /*0868*/ 	.word	0x0002d830
        /*086c*/ 	.short	0x010a
        /*086e*/ 	.byte	0x06
	.zero		1


	//   ....[40]....
        /*0870*/ 	.word	0x0000c180
        /*0874*/ 	.word	0x000000ff
        /*0878*/ 	.word	0x0002d850
        /*087c*/ 	.short	0x010a
        /*087e*/ 	.byte	0x06
	.zero		1


	//   ....[41]....
        /*0880*/ 	.word	0x0000c1c0
        /*0884*/ 	.word	0x000000ff
        /*0888*/ 	.word	0x0002d850
        /*088c*/ 	.short	0x010a
        /*088e*/ 	.byte	0x06
	.zero		1


	//   ....[42]....
        /*0890*/ 	.word	0x0000cf40
        /*0894*/ 	.word	0x0000004d
        /*0898*/ 	.word	0x00000000
        /*089c*/ 	.short	0x0101
        /*089e*/ 	.byte	0x3f
	.zero		1


	//   ....[43]....
        /*08a0*/ 	.word	0x0000eae0
        /*08a4*/ 	.word	0x0000002d
        /*08a8*/ 	.word	0x00000000
        /*08ac*/ 	.short	0x0101
        /*08ae*/ 	.byte	0x3f
	.zero		1


	//   ....[44]....
        /*08b0*/ 	.word	0x0000f6e0
        /*08b4*/ 	.word	0x000000ff
        /*08b8*/ 	.word	0x0002d850
        /*08bc*/ 	.short	0x010a
        /*08be*/ 	.byte	0x09
	.zero		1


	//   ....[45]....
        /*08c0*/ 	.word	0x0000f720
        /*08c4*/ 	.word	0x000000ff
        /*08c8*/ 	.word	0x0002d850
        /*08cc*/ 	.short	0x010a
        /*08ce*/ 	.byte	0x09
	.zero		1


	//   ....[46]....
        /*08d0*/ 	.word	0x0000fd60
        /*08d4*/ 	.word	0x00000006
        /*08d8*/ 	.word	0x00000000
        /*08dc*/ 	.short	0x0101
        /*08de*/ 	.byte	0x3f
	.zero		1


	//   ....[47]....
        /*08e0*/ 	.word	0x00011020
        /*08e4*/ 	.word	0x000000ff
        /*08e8*/ 	.word	0x00000000
        /*08ec*/ 	.short	0x0101
        /*08ee*/ 	.byte	0x04
	.zero		1


	//   ....[48]....
        /*08f0*/ 	.word	0x00013a80
        /*08f4*/ 	.word	0x00000000
        /*08f8*/ 	.word	0x0002d840
        /*08fc*/ 	.short	0x010a
        /*08fe*/ 	.byte	0x3f
	.zero		1


	//   ....[49]....
        /*0900*/ 	.word	0x00014a00
        /*0904*/ 	.word	0x00000016
        /*0908*/ 	.word	0x0002d800
        /*090c*/ 	.short	0x0107
        /*090e*/ 	.byte	0x3f
	.zero		1


	//   ....[50]....
        /*0910*/ 	.word	0x00014b00
        /*0914*/ 	.word	0x00000016
        /*0918*/ 	.word	0x0002d800
        /*091c*/ 	.short	0x0101
        /*091e*/ 	.byte	0x3f
	.zero		1


	//   ....[51]....
        /*0920*/ 	.word	0x00014b20
        /*0924*/ 	.word	0x00000016
        /*0928*/ 	.word	0x0002d820
        /*092c*/ 	.short	0x010a
        /*092e*/ 	.byte	0x3f
	.zero		1


	//   ....[52]....
        /*0930*/ 	.word	0x00014e40
        /*0934*/ 	.word	0x00000003
        /*0938*/ 	.word	0x0002d840
        /*093c*/ 	.short	0x010a
        /*093e*/ 	.byte	0x3f
	.zero		1


	//   ....[53]....
        /*0940*/ 	.word	0x000152c0
        /*0944*/ 	.word	0x00000003
        /*0948*/ 	.word	0x00000060
        /*094c*/ 	.short	0x010a
        /*094e*/ 	.byte	0x3f
	.zero		1


	//   ....[54]....
        /*0950*/ 	.word	0x00015a00
        /*0954*/ 	.word	0x00000003
        /*0958*/ 	.word	0x0002d840
        /*095c*/ 	.short	0x010a
        /*095e*/ 	.byte	0x3f
	.zero		1


	//   ....[55]....
        /*0960*/ 	.word	0x00015e80
        /*0964*/ 	.word	0x0000000c
        /*0968*/ 	.word	0x00000060
        /*096c*/ 	.short	0x010a
        /*096e*/ 	.byte	0x3f
	.zero		1


	//   ....[56]....
        /*0970*/ 	.word	0x000164f0
        /*0974*/ 	.word	0x00000002
        /*0978*/ 	.word	0x0002d840
        /*097c*/ 	.short	0x010a
        /*097e*/ 	.byte	0x3f
	.zero		1


	//   ....[57]....
        /*0980*/ 	.word	0x00016980
        /*0984*/ 	.word	0x00000007
        /*0988*/ 	.word	0x00000060
        /*098c*/ 	.short	0x010a
        /*098e*/ 	.byte	0x3f
	.zero		1


	//   ....[58]....
        /*0990*/ 	.word	0x00016fa0
        /*0994*/ 	.word	0x00000003
        /*0998*/ 	.word	0x0002d860
        /*099c*/ 	.short	0x010a
        /*099e*/ 	.byte	0x3f
	.zero		1


	//   ....[59]....
        /*09a0*/ 	.word	0x000180d0
        /*09a4*/ 	.word	0x00000009
        /*09a8*/ 	.word	0x0002d820
        /*09ac*/ 	.short	0x010a
        /*09ae*/ 	.byte	0x3f
	.zero		1


	//   ....[60]....
        /*09b0*/ 	.word	0x00018270
        /*09b4*/ 	.word	0x00000005
        /*09b8*/ 	.word	0x00000000
        /*09bc*/ 	.short	0x010a
        /*09be*/ 	.byte	0x3f
	.zero		1


	//   ....[61]....
        /*09c0*/ 	.word	0x000182e0
        /*09c4*/ 	.word	0x00000003
        /*09c8*/ 	.word	0x00000000
        /*09cc*/ 	.short	0x010a
        /*09ce*/ 	.byte	0x3f
	.zero		1


	//   ....[62]....
        /*09d0*/ 	.word	0x00018340
        /*09d4*/ 	.word	0x00000017
        /*09d8*/ 	.word	0x00000000
        /*09dc*/ 	.short	0x010a
        /*09de*/ 	.byte	0x3f
	.zero		1


	//   ....[63]....
        /*09e0*/ 	.word	0x00018370
        /*09e4*/ 	.word	0x00000007
        /*09e8*/ 	.word	0x00000000
        /*09ec*/ 	.short	0x010a
        /*09ee*/ 	.byte	0x3f
	.zero		1


	//   ....[64]....
        /*09f0*/ 	.word	0x000183e0
        /*09f4*/ 	.word	0x00000003
        /*09f8*/ 	.word	0x0002d800
        /*09fc*/ 	.short	0x010a
        /*09fe*/ 	.byte	0x3f
	.zero		1


	//   ....[65]....
        /*0a00*/ 	.word	0x00018430
        /*0a04*/ 	.word	0x0000005a
        /*0a08*/ 	.word	0x0002d830
        /*0a0c*/ 	.short	0x010a
        /*0a0e*/ 	.byte	0x3f
	.zero		1


	//   ....[66]....
        /*0a10*/ 	.word	0x00018490
        /*0a14*/ 	.word	0x00000006
        /*0a18*/ 	.word	0x0002d830
        /*0a1c*/ 	.short	0x010a
        /*0a1e*/ 	.byte	0x3f
	.zero		1


	//   ....[67]....
        /*0a20*/ 	.word	0x000184f0
        /*0a24*/ 	.word	0x00000006
        /*0a28*/ 	.word	0x0002d850
        /*0a2c*/ 	.short	0x010a
        /*0a2e*/ 	.byte	0x3f
	.zero		1


	//   ....[68]....
        /*0a30*/ 	.word	0x00018550
        /*0a34*/ 	.word	0x00000007
        /*0a38*/ 	.word	0x0002d830
        /*0a3c*/ 	.short	0x010a
        /*0a3e*/ 	.byte	0x3f
	.zero		1


	//   ....[69]....
        /*0a40*/ 	.word	0x000185b0
        /*0a44*/ 	.word	0x00000007
        /*0a48*/ 	.word	0x0002d850
        /*0a4c*/ 	.short	0x010a
        /*0a4e*/ 	.byte	0x3f
	.zero		1


	//   ....[70]....
        /*0a50*/ 	.word	0x00018610
        /*0a54*/ 	.word	0x00000007
        /*0a58*/ 	.word	0x0002d830
        /*0a5c*/ 	.short	0x010a
        /*0a5e*/ 	.byte	0x3f
	.zero		1


	//   ....[71]....
        /*0a60*/ 	.word	0x00018670
        /*0a64*/ 	.word	0x00000007
        /*0a68*/ 	.word	0x0002d850
        /*0a6c*/ 	.short	0x010a
        /*0a6e*/ 	.byte	0x3f
	.zero		1


	//   ....[72]....
        /*0a70*/ 	.word	0x000186d0
        /*0a74*/ 	.word	0x00000005
        /*0a78*/ 	.word	0x0002d850
        /*0a7c*/ 	.short	0x010a
        /*0a7e*/ 	.byte	0x3f
	.zero		1


	//   ....[73]....
        /*0a80*/ 	.word	0x00018870
        /*0a84*/ 	.word	0x00000000
        /*0a88*/ 	.word	0x0002d840
        /*0a8c*/ 	.short	0x010a
        /*0a8e*/ 	.byte	0x3f
	.zero		1


	//   ....[74]....
        /*0a90*/ 	.word	0x00019120
        /*0a94*/ 	.word	0x00000016
        /*0a98*/ 	.word	0x0002d820
        /*0a9c*/ 	.short	0x010a
        /*0a9e*/ 	.byte	0x3f
	.zero		1


	//   ....[75]....
        /*0aa0*/ 	.word	0x00019170
        /*0aa4*/ 	.word	0x00000003
        /*0aa8*/ 	.word	0x0002d840
        /*0aac*/ 	.short	0x010a
        /*0aae*/ 	.byte	0x3f
	.zero		1


	//   ....[76]....
        /*0ab0*/ 	.word	0x000191c0
        /*0ab4*/ 	.word	0x00000003
        /*0ab8*/ 	.word	0x00000060
        /*0abc*/ 	.short	0x010a
        /*0abe*/ 	.byte	0x3f
	.zero		1


	//   ....[77]....
        /*0ac0*/ 	.word	0x00019210
        /*0ac4*/ 	.word	0x00000003
        /*0ac8*/ 	.word	0x0002d840
        /*0acc*/ 	.short	0x010a
        /*0ace*/ 	.byte	0x3f
	.zero		1


	//   ....[78]....
        /*0ad0*/ 	.word	0x00019260
        /*0ad4*/ 	.word	0x0000000c
        /*0ad8*/ 	.word	0x00000060
        /*0adc*/ 	.short	0x010a
        /*0ade*/ 	.byte	0x3f
	.zero		1


	//   ....[79]....
        /*0ae0*/ 	.word	0x000192b0
        /*0ae4*/ 	.word	0x00000002
        /*0ae8*/ 	.word	0x0002d840
        /*0aec*/ 	.short	0x010a
        /*0aee*/ 	.byte	0x3f
	.zero		1


	//   ....[80]....
        /*0af0*/ 	.word	0x00019300
        /*0af4*/ 	.word	0x00000007
        /*0af8*/ 	.word	0x00000060
        /*0afc*/ 	.short	0x010a
        /*0afe*/ 	.byte	0x3f
	.zero		1


	//   ....[81]....
        /*0b00*/ 	.word	0x00019350
        /*0b04*/ 	.word	0x00000003
        /*0b08*/ 	.word	0x0002d860
        /*0b0c*/ 	.short	0x010a
        /*0b0e*/ 	.byte	0x3f
	.zero		1


	//   ....[82]....
        /*0b10*/ 	.word	0x00019cd0
        /*0b14*/ 	.word	0x00000009
        /*0b18*/ 	.word	0x0002d820
        /*0b1c*/ 	.short	0x010a
        /*0b1e*/ 	.byte	0x3f
	.zero		1


	//   ....[83]....
        /*0b20*/ 	.word	0x00019e70
        /*0b24*/ 	.word	0x00000005
        /*0b28*/ 	.word	0x00000000
        /*0b2c*/ 	.short	0x010a
        /*0b2e*/ 	.byte	0x3f
	.zero		1


	//   ....[84]....
        /*0b30*/ 	.word	0x00019ec0
        /*0b34*/ 	.word	0x00000003
        /*0b38*/ 	.word	0x00000000
        /*0b3c*/ 	.short	0x010a
        /*0b3e*/ 	.byte	0x3f
	.zero		1


	//   ....[85]....
        /*0b40*/ 	.word	0x00019f10
        /*0b44*/ 	.word	0x00000017
        /*0b48*/ 	.word	0x00000000
        /*0b4c*/ 	.short	0x010a
        /*0b4e*/ 	.byte	0x3f
	.zero		1


	//----- nvinfo : EIATTR_NUM_MBARRIERS
	.align		4
.L_209:
        /*0b50*/ 	.byte	0x03, 0x38
        /*0b52*/ 	.short	0x0016


	//----- nvinfo : EIATTR_EXIT_INSTR_OFFSETS
	.align		4
        /*0b54*/ 	.byte	0x04, 0x1c
        /*0b56*/ 	.short	(.L_211 - .L_210)


	//   ....[0]....
.L_210:
        /*0b58*/ 	.word	0x00000a80


	//   ....[1]....
        /*0b5c*/ 	.word	0x00011c70


	//   ....[2]....
        /*0b60*/ 	.word	0x000183c0


	//----- nvinfo : EIATTR_MAX_THREADS
	.align		4
.L_211:
        /*0b64*/ 	.byte	0x04, 0x05
        /*0b66*/ 	.short	(.L_213 - .L_212)
.L_212:
        /*0b68*/ 	.word	0x00000200
        /*0b6c*/ 	.word	0x00000001
        /*0b70*/ 	.word	0x00000001


	//----- nvinfo : EIATTR_CRS_STACK_SIZE
	.align		4
.L_213:
        /*0b74*/ 	.byte	0x04, 0x1e
        /*0b76*/ 	.short	(.L_215 - .L_214)
.L_214:
        /*0b78*/ 	.word	0x00000000


	//----- nvinfo : EIATTR_CBANK_PARAM_SIZE
	.align		4
.L_215:
        /*0b7c*/ 	.byte	0x03, 0x19
        /*0b7e*/ 	.short	0x0af0


	//----- nvinfo : EIATTR_PARAM_CBANK
	.align		4
        /*0b80*/ 	.byte	0x04, 0x0a
        /*0b82*/ 	.short	(.L_217 - .L_216)
	.align		4
.L_216:
        /*0b84*/ 	.word	index@(.nv.constant0._ZN7cutlass13device_kernelIN5flash11enable_sm90INS1_16FlashAttnFwdSm90INS1_25CollectiveMainloopFwdSm90ILi2EN4cute5tupleIJNS5_1CILi1EEES8_S8_EEENS6_IJNS7_ILi192EEENS7_ILi128EEENS7_ILi96EEEEEELi96ENS_10bfloat16_tEfNS_4arch4Sm90ELb0ELb1ELb1ELb1ELb0ELb0ELb0ELb0ELb1ELb1ELb0ELb0EEENS1_21CollectiveEpilogueFwdINS6_IJSA_SC_SB_EEES9_SE_SG_Li384ELb1ELb1ELb0ELb0EEENS1_36VarlenDynamicPersistentTileSchedulerILi192ELi128ELi384ELi128ELb0ELb1ELb1ELb1ELb0ELb1EEEEEEEEEvNT_6ParamsE)
        /*0b88*/ 	.short	0x0210
        /*0b8a*/ 	.short	0x0af0


	//----- nvinfo : EIATTR_SW_WAR
	.align		4
.L_217:
        /*0b8c*/ 	.byte	0x04, 0x36
        /*0b8e*/ 	.short	(.L_219 - .L_218)
.L_218:
        /*0b90*/ 	.word	0x00000008
.L_219:


//--------------------- .nv.info._ZN7cutlass13device_kernelIN5flash11enable_sm90INS1_16FlashAttnFwdSm90INS1_25CollectiveMainloopFwdSm90ILi2EN4cute5tupleIJNS5_1CILi1EEES8_S8_EEENS6_IJNS7_ILi192EEENS7_ILi128EEENS7_ILi96EEEEEELi96ENS_10bfloat16_tEfNS_4arch4Sm90ELb0ELb1ELb1ELb1ELb0ELb1ELb0ELb0ELb1ELb1ELb0ELb0EEENS1_21CollectiveEpilogueFwdINS6_IJSA_SC_SB_EEES9_SE_SG_Li384ELb1ELb1ELb0ELb0EEENS1_36VarlenDynamicPersistentTileSchedulerILi192ELi128ELi384ELi128ELb0ELb1ELb1ELb1ELb0ELb1EEEEEEEEEvNT_6ParamsE --------------------------
	.section	.nv.info._ZN7cutlass13device_kernelIN5flash11enable_sm90INS1_16FlashAttnFwdSm90INS1_25CollectiveMainloopFwdSm90ILi2EN4cute5tupleIJNS5_1CILi1EEES8_S8_EEENS6_IJNS7_ILi192EEENS7_ILi128EEENS7_ILi96EEEEEELi96ENS_10bfloat16_tEfNS_4arch4Sm90ELb0ELb1ELb1ELb1ELb0ELb1ELb0ELb0ELb1ELb1ELb0ELb0EEENS1_21CollectiveEpilogueFwdINS6_IJSA_SC_SB_EEES9_SE_SG_Li384ELb1ELb1ELb0ELb0EEENS1_36VarlenDynamicPersistentTileSchedulerILi192ELi128ELi384ELi128ELb0ELb1ELb1ELb1ELb0ELb1EEEEEEEEEvNT_6ParamsE,"",@"SHT_CUDA_INFO"
	.sectionflags	@""
	.align	4


	//----- nvinfo : EIATTR_CUDA_API_VERSION
	.align		4
        /*0000*/ 	.byte	0x04, 0x37
        /*0002*/ 	.short	(.L_221 - .L_220)
.L_220:
        /*0004*/ 	.word	0x00000082


	//----- nvinfo : EIATTR_KPARAM_INFO
	.align		4
.L_221:
        /*0008*/ 	.byte	0x04, 0x17
        /*000a*/ 	.short	(.L_223 - .L_222)
.L_222:
        /*000c*/ 	.word	0x00000000
        /*0010*/ 	.short	0x0000
        /*0012*/ 	.short	0x0070
        /*0014*/ 	.byte	0x00, 0xf0, 0x01, 0x2a


	//----- nvinfo : EIATTR_SPARSE_MMA_MASK
	.align		4
.L_223:
        /*0018*/ 	.byte	0x03, 0x50
        /*001a*/ 	.short	0x0000


	//----- nvinfo : EIATTR_MAXREG_COUNT
	.align		4
        /*001c*/ 	.byte	0x03, 0x1b
        /*001e*/ 	.short	0x0080


	//----- nvinfo : EIATTR_NUM_BARRIERS
	.align		4
        /*0020*/ 	.byte	0x02, 0x4c
        /*0022*/ 	.byte	0x10
	.zero		1


	//----- nvinfo : EIATTR_EXTERNS
	.align		4
        /*0024*/ 	.byte	0x04, 0x0f
        /*0026*/ 	.short	(.L_225 - .L_224)


	//   ....[0]....
	.align		4
.L_224:
        /*0028*/ 	.word	index@(__assertfail)


	//----- nvinfo : EIATTR_ANNOTATIONS
	.align		4
.L_225:
        /*002c*/ 	.byte	0x04, 0x55
        /*002e*/ 	.short	(.L_227 - .L_226)


	//   ....[0]....
.L_226:
        /* <DEDUP_REMOVED lines=78> */


	//----- nvinfo : EIATTR_MERCURY_ISA_VERSION
	.align		4
.L_227:
        /*04f8*/ 	.byte	0x03, 0x5f
        /*04fa*/ 	.short	0x0101


	//----- nvinfo : EIATTR_UNUSED_LOAD_BYTE_OFFSET
	.align		4
        /*04fc*/ 	.byte	0x04, 0x44
        /*04fe*/ 	.short	(.L_229 - .L_228)


	//   ....[0]....
.L_228:
        /*0500*/ 	.word	0x00000ae0
        /*0504*/ 	.word	0x0000fff0


	//   ....[1]....
        /*0508*/ 	.word	0x0001acf0
        /*050c*/ 	.word	0x0000fff0


	//----- nvinfo : EIATTR_INT_WARP_WIDE_INSTR_OFFSETS
	.align		4
.L_229:
        /*0510*/ 	.byte	0x04, 0x31
        /*0512*/ 	.short	(.L_231 - .L_230)


	//   ....[0]....
.L_230:
        /*0514*/ 	.word	0x00000190


	//   ....[1]....
        /*0518*/ 	.word	0x000001d0


	//   ....[2]....
        /*051c*/ 	.word	0x00000240


	//   ....[3]....
        /*0520*/ 	.word	0x0001fa30


	//   ....[4]....
        /*0524*/ 	.word	0x0001fac0


	//   ....[5]....
        /*0528*/ 	.word	0x000235f0


	//   ....[6]....
        /*052c*/ 	.word	0x00023680


	//----- nvinfo : EIATTR_COOP_GROUP_MASK_REGIDS
	.align		4
.L_231:
        /*0530*/ 	.byte	0x04, 0x29
        /*0532*/ 	.short	(.L_233 - .L_232)


	//   ....[0]....
.L_232:
        /*0534*/ 	.word	0xffffffff


	//   ....[1]....
        /*0538*/ 	.word	0xffffffff


	//   ....[2]....
        /*053c*/ 	.word	0xffffffff


	//   ....[3]....
        /*0540*/ 	.word	0xffffffff


	//   ....[4]....
        /*0544*/ 	.word	0xffffffff


	//   ....[5]....
        /*0548*/ 	.word	0xffffffff


	//   ....[6]....
        /*054c*/ 	.word	0xffffffff


	//   ....[7]....
        /*0550*/ 	.word	0xffffffff


	//   ....[8]....
        /*0554*/ 	.word	0xffffffff


	//   ....[9]....
        /*0558*/ 	.word	0xffffffff


	//   ....[10]....
        /*055c*/ 	.word	0xffffffff


	//   ....[11]....
        /*0560*/ 	.word	0xffffffff


	//   ....[12]....
        /*0564*/ 	.word	0xffffffff


	//   ....[13]....
        /*0568*/ 	.word	0xffffffff


	//   ....[14]....
        /*056c*/ 	.word	0xffffffff


	//   ....[15]....
        /*0570*/ 	.word	0xffffffff


	//   ....[16]....
        /*0574*/ 	.word	0xffffffff


	//   ....[17]....
        /*0578*/ 	.word	0xffffffff


	//   ....[18]....
        /*057c*/ 	.word	0xffffffff


	//   ....[19]....
        /*0580*/ 	.word	0xffffffff


	//   ....[20]....
        /*0584*/ 	.word	0xffffffff


	//   ....[21]....
        /*0588*/ 	.word	0xffffffff


	//   ....[22]....
        /*058c*/ 	.word	0xffffffff


	//   ....[23]....
        /*0590*/ 	.word	0xffffffff


	//   ....[24]....
        /*0594*/ 	.word	0xffffffff


	//   ....[25]....
        /*0598*/ 	.word	0xffffffff


	//   ....[26]....
        /*059c*/ 	.word	0xffffffff


	//   ....[27]....
        /*05a0*/ 	.word	0xffffffff


	//   ....[28]....
        /*05a4*/ 	.word	0xffffffff


	//   ....[29]....
        /*05a8*/ 	.word	0xffffffff


	//   ....[30]....
        /*05ac*/ 	.word	0xffffffff


	//   ....[31]....
        /*05b0*/ 	.word	0xffffffff


	//   ....[32]....
        /*05b4*/ 	.word	0xffffffff


	//   ....[33]....
        /*05b8*/ 	.word	0xffffffff


	//   ....[34]....
        /*05bc*/ 	.word	0xffffffff


	//   ....[35]....
        /*05c0*/ 	.word	0xffffffff


	//   ....[36]....
        /*05c4*/ 	.word	0xffffffff


	//   ....[37]....
        /*05c8*/ 	.word	0xffffffff


	//   ....[38]....
        /*05cc*/ 	.word	0xffffffff


	//   ....[39]....
        /*05d0*/ 	.word	0xffffffff


	//   ....[40]....
        /*05d4*/ 	.word	0xffffffff


	//   ....[41]....
        /*05d8*/ 	.word	0xffffffff


	//   ....[42]....
        /*05dc*/ 	.word	0xffffffff


	//   ....[43]....
        /*05e0*/ 	.word	0xffffffff


	//   ....[44]....
        /*05e4*/ 	.word	0xffffffff


	//   ....[45]....
        /*05e8*/ 	.word	0xffffffff


	//   ....[46]....
        /*05ec*/ 	.word	0xffffffff


	//   ....[47]....
        /*05f0*/ 	.word	0xffffffff


	//   ....[48]....
        /*05f4*/ 	.word	0xffffffff


	//   ....[49]....
        /*05f8*/ 	.word	0xffffffff


	//   ....[50]....
        /*05fc*/ 	.word	0xffffffff


	//   ....[51]....
        /*0600*/ 	.word	0xffffffff


	//   ....[52]....
        /*0604*/ 	.word	0xffffffff


	//   ....[53]....
        /*0608*/ 	.word	0xffffffff


	//   ....[54]....
        /*060c*/ 	.word	0xffffffff


	//   ....[55]....
        /*0610*/ 	.word	0xffffffff


	//   ....[56]....
        /*0614*/ 	.word	0xffffffff


	//   ....[57]....
        /*0618*/ 	.word	0xffffffff


	//   ....[58]....
        /*061c*/ 	.word	0xffffffff


	//   ....[59]....
        /*0620*/ 	.word	0xffffffff


	//   ....[60]....
        /*0624*/ 	.word	0xffffffff


	//   ....[61]....
        /*0628*/ 	.word	0xffffffff


	//   ....[62]....
        /*062c*/ 	.word	0xffffffff


	//   ....[63]....
        /*0630*/ 	.word	0xffffffff


	//   ....[64]....
        /*0634*/ 	.word	0xffffffff


	//   ....[65]....
        /*0638*/ 	.word	0xffffffff


	//   ....[66]....
        /*063c*/ 	.word	0xffffffff


	//   ....[67]....
        /*0640*/ 	.word	0xffffffff


	//   ....[68]....
        /*0644*/ 	.word	0xffffffff


	//   ....[69]....
        /*0648*/ 	.word	0xffffffff


	//   ....[70]....
        /*064c*/ 	.word	0xffffffff


	//   ....[71]....
        /*0650*/ 	.word	0xffffffff


	//   ....[72]....
        /*0654*/ 	.word	0xffffffff


	//   ....[73]....
        /*0658*/ 	.word	0xffffffff


	//   ....[74]....
        /*065c*/ 	.word	0xffffffff


	//   ....[75]....
        /*0660*/ 	.word	0xffffffff


	//   ....[76]....
        /*0664*/ 	.word	0xffffffff


	//   ....[77]....
        /*0668*/ 	.word	0xffffffff


	//   ....[78]....
        /*066c*/ 	.word	0xffffffff


	//   ....[79]....
        /*0670*/ 	.word	0xffffffff


	//   ....[80]....
        /*0674*/ 	.word	0xffffffff


	//   ....[81]....
        /*0678*/ 	.word	0xffffffff


	//   ....[82]....
        /*067c*/ 	.word	0xffffffff


	//   ....[83]....
        /*0680*/ 	.word	0xffffffff


	//   ....[84]....
        /*0684*/ 	.word	0xffffffff


	//   ....[85]....
        /*0688*/ 	.word	0xffffffff


	//   ....[86]....
        /*068c*/ 	.word	0xffffffff


	//   ....[87]....
        /*0690*/ 	.word	0xffffffff


	//   ....[88]....
        /*0694*/ 	.word	0xffffffff


	//   ....[89]....
        /*0698*/ 	.word	0xffffffff


	//   ....[90]....
        /*069c*/ 	.word	0xffffffff


	//   ....[91]....
        /*06a0*/ 	.word	0xffffffff


	//   ....[92]....
        /*06a4*/ 	.word	0xffffffff


	//   ....[93]....
        /*06a8*/ 	.word	0xffffffff


	//   ....[94]....
        /*06ac*/ 	.word	0xffffffff


	//   ....[95]....
        /*06b0*/ 	.word	0xffffffff


	//   ....[96]....
        /*06b4*/ 	.word	0xffffffff


	//   ....[97]....
        /*06b8*/ 	.word	0xffffffff


	//   ....[98]....
        /*06bc*/ 	.word	0xffffffff


	//   ....[99]....
        /*06c0*/ 	.word	0xffffffff


	//   ....[100]....
        /*06c4*/ 	.word	0xffffffff


	//   ....[101]....
        /*06c8*/ 	.word	0xffffffff


	//   ....[102]....
        /*06cc*/ 	.word	0xffffffff


	//   ....[103]....
        /*06d0*/ 	.word	0xffffffff


	//   ....[104]....
        /*06d4*/ 	.word	0xffffffff


	//   ....[105]....
        /*06d8*/ 	.word	0xffffffff


	//   ....[106]....
        /*06dc*/ 	.word	0x0500000f


	//   ....[107]....
        /*06e0*/ 	.word	0x0500000f


	//   ....[108]....
        /*06e4*/ 	.word	0x0500000f


	//   ....[109]....
        /*06e8*/ 	.word	0x0500000f


	//   ....[110]....
        /*06ec*/ 	.word	0x0500000f


	//   ....[111]....
        /*06f0*/ 	.word	0x0500000f


	//   ....[112]....
        /*06f4*/ 	.word	0x0500000f


	//   ....[113]....
        /*06f8*/ 	.word	0x0500000f


	//   ....[114]....
        /*06fc*/ 	.word	0x0500000f


	//   ....[115]....
        /*0700*/ 	.word	0x0500000f


	//   ....[116]....
        /*0704*/ 	.word	0x0500000f


	//   ....[117]....
        /*0708*/ 	.word	0x0500000f


	//   ....[118]....
        /*070c*/ 	.word	0x0500000f


	//   ....[119]....
        /*0710*/ 	.word	0x0500000f


	//   ....[120]....
        /*0714*/ 	.word	0x0500000f


	//   ....[121]....
        /*0718*/ 	.word	0x0500000f


	//   ....[122]....
        /*071c*/ 	.word	0x0500000f


	//   ....[123]....
        /*0720*/ 	.word	0x0500000f


	//   ....[124]....
        /*0724*/ 	.word	0x0500000f


	//   ....[125]....
        /*0728*/ 	.word	0x0500000f


	//   ....[126]....
        /*072c*/ 	.word	0x0500000f


	//   ....[127]....
        /*0730*/ 	.word	0x0500000f


	//   ....[128]....
        /*0734*/ 	.word	0x0500000f


	//   ....[129]....
        /*0738*/ 	.word	0x0500000f


	//   ....[130]....
        /*073c*/ 	.word	0x0500000f


	//   ....[131]....
        /*0740*/ 	.word	0x0500000f


	//   ....[132]....
        /*0744*/ 	.word	0x0500000f


	//   ....[133]....
        /*0748*/ 	.word	0x0500000f


	//   ....[134]....
        /*074c*/ 	.word	0x0500000f


	//   ....[135]....
        /*0750*/ 	.word	0x0500000f


	//   ....[136]....
        /*0754*/ 	.word	0x0500000f


	//   ....[137]....
        /*0758*/ 	.word	0x0500000f


	//   ....[138]....
        /*075c*/ 	.word	0x0500000f


	//   ....[139]....
        /*0760*/ 	.word	0x0500000f


	//   ....[140]....
        /*0764*/ 	.word	0x0500000f


	//   ....[141]....
        /*0768*/ 	.word	0x0500000f


	//   ....[142]....
        /*076c*/ 	.word	0x0500000f


	//   ....[143]....
        /*0770*/ 	.word	0x0500000f


	//   ....[144]....
        /*0774*/ 	.word	0x0500000f


	//   ....[145]....
        /*0778*/ 	.word	0x0500000f


	//   ....[146]....
        /*077c*/ 	.word	0x0500000f


	//   ....[147]....
        /*0780*/ 	.word	0x0500000f


	//   ....[148]....
        /*0784*/ 	.word	0x0500000f


	//   ....[149]....
        /*0788*/ 	.word	0x0500000f


	//   ....[150]....
        /*078c*/ 	.word	0x0500000f


	//----- nvinfo : EIATTR_COOP_GROUP_INSTR_OFFSETS
	.align		4
.L_233:
        /*0790*/ 	.byte	0x04, 0x28
        /*0792*/ 	.short	(.L_235 - .L_234)


	//   ....[0]....
.L_234:
        /*0794*/ 	.word	0x00000070


	//   ....[1]....
        /*0798*/ 	.word	0x000001a0


	//   ....[2]....
        /*079c*/ 	.word	0x000001f0


	//   ....[3]....
        /*07a0*/ 	.word	0x00000420


	//   ....[4]....
        /*07a4*/ 	.word	0x00000580


	//   ....[5]....
        /*07a8*/ 	.word	0x000006a0


	//   ....[6]....
        /*07ac*/ 	.word	0x00000800


	//   ....[7]....
        /*07b0*/ 	.word	0x000076d0


	//   ....[8]....
        /*07b4*/ 	.word	0x00007e40


	//   ....[9]....
        /*07b8*/ 	.word	0x00007e50


	//   ....[10]....
        /*07bc*/ 	.word	0x00007e60


	//   ....[11]....
        /*07c0*/ 	.word	0x00007e70


	//   ....[12]....
        /*07c4*/ 	.word	0x00009eb0


	//   ....[13]....
        /*07c8*/ 	.word	0x00009ec0


	//   ....[14]....
        /*07cc*/ 	.word	0x00009ed0


	//   ....[15]....
        /*07d0*/ 	.word	0x00009ee0


	//   ....[16]....
        /*07d4*/ 	.word	0x0000c6f0


	//   ....[17]....
        /*07d8*/ 	.word	0x0000cd10


	//   ....[18]....
        /*07dc*/ 	.word	0x0000dfb0


	//   ....[19]....
        /*07e0*/ 	.word	0x0000e050


	//   ....[20]....
        /*07e4*/ 	.word	0x0000e720


	//   ....[21]....
        /*07e8*/ 	.word	0x0000e770


	//   ....[22]....
        /*07ec*/ 	.word	0x0000f640


	//   ....[23]....
        /*07f0*/ 	.word	0x00010410


	//   ....[24]....
        /*07f4*/ 	.word	0x00010ff0


	//   ....[25]....
        /*07f8*/ 	.word	0x00011a00


	//   ....[26]....
        /*07fc*/ 	.word	0x00011a20


	//   ....[27]....
        /*0800*/ 	.word	0x000126d0


	//   ....[28]....
        /*0804*/ 	.word	0x00012700


	//   ....[29]....
        /*0808*/ 	.word	0x00013580


	//   ....[30]....
        /*080c*/ 	.word	0x000147e0


	//   ....[31]....
        /*0810*/ 	.word	0x00014840


	//   ....[32]....
        /*0814*/ 	.word	0x00014f50


	//   ....[33]....
        /*0818*/ 	.word	0x00014f70


	//   ....[34]....
        /*081c*/ 	.word	0x000163f0


	//   ....[35]....
        /*0820*/ 	.word	0x00016e40


	//   ....[36]....
        /*0824*/ 	.word	0x00017aa0


	//   ....[37]....
        /*0828*/ 	.word	0x000184a0


	//   ....[38]....
        /*082c*/ 	.word	0x000184c0


	//   ....[39]....
        /*0830*/ 	.word	0x000191d0


	//   ....[40]....
        /*0834*/ 	.word	0x000191f0


	//   ....[41]....
        /*0838*/ 	.word	0x0001a020


	//   ....[42]....
        /*083c*/ 	.word	0x0001a230


	//   ....[43]....
        /*0840*/ 	.word	0x0001a260


	//   ....[44]....
        /*0844*/ 	.word	0x0001a380


	//   ....[45]....
        /*0848*/ 	.word	0x0001a780


	//   ....[46]....
        /*084c*/ 	.word	0x0001b740


	//   ....[47]....
        /*0850*/ 	.word	0x0001b780


	//   ....[48]....
        /*0854*/ 	.word	0x0001b7b0


	//   ....[49]....
        /*0858*/ 	.word	0x0001b7c0


	//   ....[50]....
        /*085c*/ 	.word	0x0001bd10


	//   ....[51]....
        /*0860*/ 	.word	0x0001bd30


	//   ....[52]....
        /*0864*/ 	.word	0x0001be50


	//   ....[53]....
        /*0868*/ 	.word	0x0001be70


	//   ....[54]....
        /*086c*/ 	.word	0x0001c6c0


	//   ....[55]....
        /*0870*/ 	.word	0x0001c6d0


	//   ....[56]....
        /*0874*/ 	.word	0x0001c830


	//   ....[57]....
        /*0878*/ 	.word	0x0001c840


	//   ....[58]....
        /*087c*/ 	.word	0x0001c9e0


	//   ....[59]....
        /*0880*/ 	.word	0x0001cbd0


	//   ....[60]....
        /*0884*/ 	.word	0x0001cc00


	//   ....[61]....
        /*0888*/ 	.word	0x0001cc30


	//   ....[62]....
        /*088c*/ 	.word	0x0001cc60


	//   ....[63]....
        /*0890*/ 	.word	0x0001cc90


	//   ....[64]....
        /*0894*/ 	.word	0x0001ccc0


	//   ....[65]....
        /*0898*/ 	.word	0x0001ce30


	//   ....[66]....
        /*089c*/ 	.word	0x0001ce60


	//   ....[67]....
        /*08a0*/ 	.word	0x0001ce90


	//   ....[68]....
        /*08a4*/ 	.word	0x0001cec0


	//   ....[69]....
        /*08a8*/ 	.word	0x0001cef0


	//   ....[70]....
        /*08ac*/ 	.word	0x0001cf20


	//   ....[71]....
        /*08b0*/ 	.word	0x0001cfc0


	//   ....[72]....
        /*08b4*/ 	.word	0x0001d020


	//   ....[73]....
        /*08b8*/ 	.word	0x0001d0c0


	//   ....[74]....
        /*08bc*/ 	.word	0x0001e1a0


	//   ....[75]....
        /*08c0*/ 	.word	0x0001ffc0


	//   ....[76]....
        /*08c4*/ 	.word	0x00020cd0


	//   ....[77]....
        /*08c8*/ 	.word	0x00020cf0


	//   ....[78]....
        /*08cc*/ 	.word	0x00020dc0


	//   ....[79]....
        /*08d0*/ 	.word	0x00020de0


	//   ....[80]....
        /*08d4*/ 	.word	0x00020e80


	//   ....[81]....
        /*08d8*/ 	.word	0x00020ea0


	//   ....[82]....
        /*08dc*/ 	.word	0x00020eb0


	//   ....[83]....
        /*08e0*/ 	.word	0x00020f40


	//   ....[84]....
        /*08e4*/ 	.word	0x00020f60


	//   ....[85]....
        /*08e8*/ 	.word	0x00020fd0


	//   ....[86]....
        /*08ec*/ 	.word	0x00021010


	//   ....[87]....
        /*08f0*/ 	.word	0x00021080


	//   ....[88]....
        /*08f4*/ 	.word	0x00023d20


	//   ....[89]....
        /*08f8*/ 	.word	0x00023d50


	//   ....[90]....
        /*08fc*/ 	.word	0x00023d90


	//   ....[91]....
        /*0900*/ 	.word	0x00023dc0


	//   ....[92]....
        /*0904*/ 	.word	0x00023df0


	//   ....[93]....
        /*0908*/ 	.word	0x00023e20


	//   ....[94]....
        /*090c*/ 	.word	0x00023e50


	//   ....[95]....
        /*0910*/ 	.word	0x00023e80


	//   ....[96]....
        /*0914*/ 	.word	0x00024000


	//   ....[97]....
        /*0918*/ 	.word	0x00024030


	//   ....[98]....
        /*091c*/ 	.word	0x00024060


	//   ....[99]....
        /*0920*/ 	.word	0x00024090


	//   ....[100]....
        /*0924*/ 	.word	0x000240c0


	//   ....[101]....
        /*0928*/ 	.word	0x000240f0


	//   ....[102]....
        /*092c*/ 	.word	0x000241b0


	//   ....[103]....
        /*0930*/ 	.word	0x000241d0


	//   ....[104]....
        /*0934*/ 	.word	0x00024240


	//   ....[105]....
        /*0938*/ 	.word	0x000248e0


	//   ....[106]....
        /*093c*/ 	.word	0x00024d40


	//   ....[107]....
        /*0940*/ 	.word	0x00024de0


	//   ....[108]....
        /*0944*/ 	.word	0x00024e70


	//   ....[109]....
        /*0948*/ 	.word	0x00024ec0


	//   ....[110]....
        /*094c*/ 	.word	0x00024f10


	//   ....[111]....
        /*0950*/ 	.word	0x00024fe0


	//   ....[112]....
        /*0954*/ 	.word	0x00025070


	//   ....[113]....
        /*0958*/ 	.word	0x000250d0


	//   ....[114]....
        /*095c*/ 	.word	0x00025130


	//   ....[115]....
        /*0960*/ 	.word	0x00025480


	//   ....[116]....
        /*0964*/ 	.word	0x000254d0


	//   ....[117]....
        /*0968*/ 	.word	0x00025560


	//   ....[118]....
        /*096c*/ 	.word	0x000255f0


	//   ....[119]....
        /*0970*/ 	.word	0x000256b0


	//   ....[120]....
        /*0974*/ 	.word	0x00025990


	//   ....[121]....
        /*0978*/ 	.word	0x00025b50


	//   ....[122]....
        /*097c*/ 	.word	0x00025ba0


	//   ....[123]....
        /*0980*/ 	.word	0x00025c00


	//   ....[124]....
        /*0984*/ 	.word	0x00025d10


	//   ....[125]....
        /*0988*/ 	.word	0x00025d70


	//   ....[126]....
        /*098c*/ 	.word	0x00025e90


	//   ....[127]....
        /*0990*/ 	.word	0x00025ef0


	//   ....[128]....
        /*0994*/ 	.word	0x00025f90


	//   ....[129]....
        /*0998*/ 	.word	0x00026060


	//   ....[130]....
        /*099c*/ 	.word	0x000260e0


	//   ....[131]....
        /*09a0*/ 	.word	0x000261a0


	//   ....[132]....
        /*09a4*/ 	.word	0x00026220


	//   ....[133]....
        /*09a8*/ 	.word	0x000265d0


	//   ....[134]....
        /*09ac*/ 	.word	0x00026670


	//   ....[135]....
        /*09b0*/ 	.word	0x00026790


	//   ....[136]....
        /*09b4*/ 	.word	0x00026800


	//   ....[137]....
        /*09b8*/ 	.word	0x00026870


	//   ....[138]....
        /*09bc*/ 	.word	0x000268e0


	//   ....[139]....
        /*09c0*/ 	.word	0x00026950


	//   ....[140]....
        /*09c4*/ 	.word	0x000269d0


	//   ....[141]....
        /*09c8*/ 	.word	0x00026a60


	//   ....[142]....
        /*09cc*/ 	.word	0x00026af0


	//   ....[143]....
        /*09d0*/ 	.word	0x00026b60


	//   ....[144]....
        /*09d4*/ 	.word	0x00026bd0


	//   ....[145]....
        /*09d8*/ 	.word	0x00026c40


	//   ....[146]....
        /*09dc*/ 	.word	0x00026cc0


	//   ....[147]....
        /*09e0*/ 	.word	0x00026d30


	//   ....[148]....
        /*09e4*/ 	.word	0x00026dd0


	//   ....[149]....
        /*09e8*/ 	.word	0x00026e60


	//   ....[150]....
        /*09ec*/ 	.word	0x00026f90


	//----- nvinfo : EIATTR_REG_RECONFIG
	.align		4
.L_235:
        /*09f0*/ 	.byte	0x01, 0x54
	.zero		2


	//----- nvinfo : EIATTR_SYSCALL_OFFSETS
	.align		4
        /*09f4*/ 	.byte	0x04, 0x46
        /*09f6*/ 	.short	(.L_237 - .L_236)


	//   ....[0]....
.L_236:
        /*09f8*/ 	.word	0x00001d80


	//   ....[1]....
        /*09fc*/ 	.word	0x00001ed0


	//   ....[2]....
        /*0a00*/ 	.word	0x000078d0


	//   ....[3]....
        /*0a04*/ 	.word	0x00007bf0


	//   ....[4]....
        /*0a08*/ 	.word	0x0001fc20


	//   ....[5]....
        /*0a0c*/ 	.word	0x0001fd70


	//   ....[6]....
        /*0a10*/ 	.word	0x0001fe60


	//   ....[7]....
        /*0a14*/ 	.word	0x00020740


	//----- nvinfo : EIATTR_MBARRIER_INSTR_OFFSETS
	.align		4
.L_237:
        /*0a18*/ 	.byte	0x04, 0x39
        /*0a1a*/ 	.short	(.L_239 - .L_238)


	//   ....[0]....
.L_238:
        /*0a1c*/ 	.word	0x000002d0
        /*0a20*/ 	.word	0x000000ff
        /*0a24*/ 	.word	0x0002d800
        /*0a28*/ 	.short	0x0100
        /*0a2a*/ 	.byte	0x08
	.zero		1


	//   ....[1]....
        /*0a2c*/ 	.word	0x000002e0
        /*0a30*/ 	.word	0x000000ff
        /*0a34*/ 	.word	0x0002d820
        /*0a38*/ 	.short	0x0100
        /*0a3a*/ 	.byte	0x08
	.zero		1


	//   ....[2]....
        /*0a3c*/ 	.word	0x000003d0
        /*0a40*/ 	.word	0x000000ff
        /*0a44*/ 	.word	0x0002d830
        /*0a48*/ 	.short	0x0100
        /*0a4a*/ 	.byte	0x08
	.zero		1


	//   ....[3]....
        /*0a4c*/ 	.word	0x000003e0
        /*0a50*/ 	.word	0x000000ff
        /*0a54*/ 	.word	0x0002d840
        /*0a58*/ 	.short	0x0100
        /*0a5a*/ 	.byte	0x08
	.zero		1


	//   ....[4]....
        /*0a5c*/ 	.word	0x000003f0
        /*0a60*/ 	.word	0x000000ff
        /*0a64*/ 	.word	0x0002d838
        /*0a68*/ 	.short	0x0100
        /*0a6a*/ 	.byte	0x08
	.zero		1


	//   ....[5]....
        /*0a6c*/ 	.word	0x00000400
        /*0a70*/ 	.word	0x000000ff
        /*0a74*/ 	.word	0x0002d848
        /*0a78*/ 	.short	0x0100
        /*0a7a*/ 	.byte	0x08
	.zero		1


	//   ....[6]....
        /*0a7c*/ 	.word	0x00000530
        /*0a80*/ 	.word	0x000000ff
        /*0a84*/ 	.word	0x0002d850
        /*0a88*/ 	.short	0x0100
        /*0a8a*/ 	.byte	0x08
	.zero		1


	//   ....[7]....
        /*0a8c*/ 	.word	0x00000540
        /*0a90*/ 	.word	0x000000ff
        /*0a94*/ 	.word	0x0002d860
        /*0a98*/ 	.short	0x0100
        /*0a9a*/ 	.byte	0x08
	.zero		1


	//   ....[8]....
        /*0a9c*/ 	.word	0x00000550
        /*0aa0*/ 	.word	0x000000ff
        /*0aa4*/ 	.word	0x0002d858
        /*0aa8*/ 	.short	0x0100
        /*0aaa*/ 	.byte	0x08
	.zero		1


	//   ....[9]....
        /*0aac*/ 	.word	0x00000560
        /*0ab0*/ 	.word	0x000000ff
        /*0ab4*/ 	.word	0x0002d868
        /*0ab8*/ 	.short	0x0100
        /*0aba*/ 	.byte	0x08
	.zero		1


	//   ....[10]....
        /*0abc*/ 	.word	0x00000650
        /*0ac0*/ 	.word	0x000000ff
        /*0ac4*/ 	.word	0x0002d870
        /*0ac8*/ 	.short	0x0100
        /*0aca*/ 	.byte	0x06
	.zero		1


	//   ....[11]....
        /*0acc*/ 	.word	0x00000660
        /*0ad0*/ 	.word	0x000000ff
        /*0ad4*/ 	.word	0x0002d880
        /*0ad8*/ 	.short	0x0100
        /*0ada*/ 	.byte	0x06
	.zero		1


	//   ....[12]....
        /*0adc*/ 	.word	0x00000670
        /*0ae0*/ 	.word	0x000000ff
        /*0ae4*/ 	.word	0x0002d878
        /*0ae8*/ 	.short	0x0100
        /*0aea*/ 	.byte	0x06
	.zero		1


	//   ....[13]....
        /*0aec*/ 	.word	0x00000680
        /*0af0*/ 	.word	0x000000ff
        /*0af4*/ 	.word	0x0002d888
        /*0af8*/ 	.short	0x0100
        /*0afa*/ 	.byte	0x06
	.zero		1


	//   ....[14]....
        /*0afc*/ 	.word	0x000007b0
        /*0b00*/ 	.word	0x000000ff
        /*0b04*/ 	.word	0x0002d890
        /*0b08*/ 	.short	0x0100
        /*0b0a*/ 	.byte	0x08
	.zero		1


	//   ....[15]....
        /*0b0c*/ 	.word	0x000007c0
        /*0b10*/ 	.word	0x000000ff
        /*0b14*/ 	.word	0x0002d8a0
        /*0b18*/ 	.short	0x0100
        /*0b1a*/ 	.byte	0x08
	.zero		1


	//   ....[16]....
        /*0b1c*/ 	.word	0x000007d0
        /*0b20*/ 	.word	0x000000ff
        /*0b24*/ 	.word	0x0002d898
        /*0b28*/ 	.short	0x0100
        /*0b2a*/ 	.byte	0x08
	.zero		1


	//   ....[17]....
        /*0b2c*/ 	.word	0x000007e0
        /*0b30*/ 	.word	0x000000ff
        /*0b34*/ 	.word	0x0002d8a8
        /*0b38*/ 	.short	0x0100
        /*0b3a*/ 	.byte	0x08
	.zero		1


	//   ....[18]....
        /*0b3c*/ 	.word	0x00000910
        /*0b40*/ 	.word	0x000000ff
        /*0b44*/ 	.word	0x0002d8b0
        /*0b48*/ 	.short	0x0100
        /*0b4a*/ 	.byte	0x08
	.zero		1


	//   ....[19]....
        /*0b4c*/ 	.word	0x00000920
        /*0b50*/ 	.word	0x000000ff
        /*0b54*/ 	.word	0x0002d8c0
        /*0b58*/ 	.short	0x0100
        /*0b5a*/ 	.byte	0x08
	.zero		1


	//   ....[20]....
        /*0b5c*/ 	.word	0x00000930
        /*0b60*/ 	.word	0x000000ff
        /*0b64*/ 	.word	0x0002d8b8
        /*0b68*/ 	.short	0x0100
        /*0b6a*/ 	.byte	0x08
	.zero		1


	//   ....[21]....
        /*0b6c*/ 	.word	0x00000940
        /*0b70*/ 	.word	0x000000ff
        /*0b74*/ 	.word	0x0002d8c8
        /*0b78*/ 	.short	0x0100
        /*0b7a*/ 	.byte	0x08
	.zero		1


	//   ....[22]....
        /*0b7c*/ 	.word	0x000033f0
        /*0b80*/ 	.word	0x0000000e
        /*0b84*/ 	.word	0x0002d890
        /*0b88*/ 	.short	0x010a
        /*0b8a*/ 	.byte	0x3f
	.zero		1


	//   ....[23]....
        /*0b8c*/ 	.word	0x00004f00
        /*0b90*/ 	.word	0x0000000e
        /*0b94*/ 	.word	0x0002d890
        /*0b98*/ 	.short	0x010a
        /*0b9a*/ 	.byte	0x3f
	.zero		1


	//   ....[24]....
        /*0b9c*/ 	.word	0x00006990
        /*0ba0*/ 	.word	0x0000000e
        /*0ba4*/ 	.word	0x0002d890
        /*0ba8*/ 	.short	0x010a
        /*0baa*/ 	.byte	0x3f
	.zero		1


	//   ....[25]....
        /*0bac*/ 	.word	0x00006c00
        /*0bb0*/ 	.word	0x0000001c
        /*0bb4*/ 	.word	0x00000000
        /*0bb8*/ 	.short	0x0101
        /*0bba*/ 	.byte	0x3f
	.zero		1


	//   ....[26]....
        /*0bbc*/ 	.word	0x00006c40
        /*0bc0*/ 	.word	0x0000000e
        /*0bc4*/ 	.word	0x0002d8b0
        /*0bc8*/ 	.short	0x010a
        /*0bca*/ 	.byte	0x3f
	.zero		1


	//   ....[27]....
        /*0bcc*/ 	.word	0x00006f60
        /*0bd0*/ 	.word	0x0000000e
        /*0bd4*/ 	.word	0x00000000
        /*0bd8*/ 	.short	0x0101
        /*0bda*/ 	.byte	0x3f
	.zero		1


	//   ....[28]....
        /*0bdc*/ 	.word	0x00007970
        /*0be0*/ 	.word	0x00000002
        /*0be4*/ 	.word	0x0002d800
        /*0be8*/ 	.short	0x010a
        /*0bea*/ 	.byte	0x3f
	.zero		1


	//   ....[29]....
        /*0bec*/ 	.word	0x000079c0
        /*0bf0*/ 	.word	0x00000002
        /*0bf4*/ 	.word	0x0002d800
        /*0bf8*/ 	.short	0x010a
        /*0bfa*/ 	.byte	0x3f
	.zero		1


	//   ....[30]....
        /*0bfc*/ 	.word	0x000085a0
        /*0c00*/ 	.word	0x00000002
        /*0c04*/ 	.word	0x0002d800
        /*0c08*/ 	.short	0x010a
        /*0c0a*/ 	.byte	0x3f
	.zero		1


	//   ....[31]....
        /*0c0c*/ 	.word	0x0000a360
        /*0c10*/ 	.word	0x00000002
        /*0c14*/ 	.word	0x0002d800
        /*0c18*/ 	.short	0x010a
        /*0c1a*/ 	.byte	0x3f
	.zero		1


	//   ....[32]....
        /*0c1c*/ 	.word	0x0000bc80
        /*0c20*/ 	.word	0x00000000
        /*0c24*/ 	.word	0x0002d830
        /*0c28*/ 	.short	0x010a
        /*0c2a*/ 	.byte	0x3f
	.zero		1


	//   ....[33]....
        /*0c2c*/ 	.word	0x0000bcf0
        /*0c30*/ 	.word	0x00000000
        /*0c34*/ 	.word	0x0002d830
        /*0c38*/ 	.short	0x010a
        /*0c3a*/ 	.byte	0x3f
	.zero		1


	//   ....[34]....
        /*0c3c*/ 	.word	0x0000c670
        /*0c40*/ 	.word	0x00000000
        /*0c44*/ 	.word	0x00000000
        /*0c48*/ 	.short	0x0101
        /*0c4a*/ 	.byte	0x3f
	.zero		1


	//   ....[35]....
        /*0c4c*/ 	.word	0x0000fb20
        /*0c50*/ 	.word	0x0000000b
        /*0c54*/ 	.word	0x0002d830
        /*0c58*/ 	.short	0x010a
        /*0c5a*/ 	.byte	0x3f
	.zero		1


	//   ....[36]....
        /*0c5c*/ 	.word	0x0000fb70
        /*0c60*/ 	.word	0x0000000b
        /*0c64*/ 	.word	0x0002d830
        /*0c68*/ 	.short	0x010a
        /*0c6a*/ 	.byte	0x3f
	.zero		1


	//   ....[37]....
        /*0c6c*/ 	.word	0x0000ff80
        /*0c70*/ 	.word	0x0000000b
        /*0c74*/ 	.word	0x0002d850
        /*0c78*/ 	.short	0x010a
        /*0c7a*/ 	.byte	0x3f
	.zero		1


	//   ....[38]....
        /*0c7c*/ 	.word	0x0000ffc0
        /*0c80*/ 	.word	0x0000000b
        /*0c84*/ 	.word	0x0002d850
        /*0c88*/ 	.short	0x010a
        /*0c8a*/ 	.byte	0x3f
	.zero		1


	//   ....[39]....
        /*0c8c*/ 	.word	0x00010df0
        /*0c90*/ 	.word	0x00000032
        /*0c94*/ 	.word	0x00000000
        /*0c98*/ 	.short	0x0101
        /*0c9a*/ 	.byte	0x3f
	.zero		1


	//   ....[40]....
        /*0c9c*/ 	.word	0x000117f0
        /*0ca0*/ 	.word	0x0000000a
        /*0ca4*/ 	.word	0x00000000
        /*0ca8*/ 	.short	0x0101
        /*0caa*/ 	.byte	0x3f
	.zero		1


	//   ....[41]....
        /*0cac*/ 	.word	0x00013960
        /*0cb0*/ 	.word	0x0000000c
        /*0cb4*/ 	.word	0x0002d830
        /*0cb8*/ 	.short	0x010a
        /*0cba*/ 	.byte	0x3f
	.zero		1


	//   ....[42]....
        /*0cbc*/ 	.word	0x000139b0
        /*0cc0*/ 	.word	0x0000000c
        /*0cc4*/ 	.word	0x0002d830
        /*0cc8*/ 	.short	0x010a
        /*0cca*/ 	.byte	0x3f
	.zero		1


	//   ....[43]....
        /*0ccc*/ 	.word	0x00013dc0
        /*0cd0*/ 	.word	0x0000000d
        /*0cd4*/ 	.word	0x0002d850
        /*0cd8*/ 	.short	0x010a
        /*0cda*/ 	.byte	0x3f
	.zero		1


	//   ....[44]....
        /*0cdc*/ 	.word	0x00013e00
        /*0ce0*/ 	.word	0x0000000d
        /*0ce4*/ 	.word	0x0002d850
        /*0ce8*/ 	.short	0x010a
        /*0cea*/ 	.byte	0x3f
	.zero		1


	//   ....[45]....
        /*0cec*/ 	.word	0x000156b0
        /*0cf0*/ 	.word	0x0000001b
        /*0cf4*/ 	.word	0x00000000
        /*0cf8*/ 	.short	0x0101
        /*0cfa*/ 	.byte	0x3f
	.zero		1


	//   ....[46]....
        /*0cfc*/ 	.word	0x000156d0
        /*0d00*/ 	.word	0x0000000a
        /*0d04*/ 	.word	0x00000000
        /*0d08*/ 	.short	0x0101
        /*0d0a*/ 	.byte	0x3f
	.zero		1


	//   ....[47]....
        /*0d0c*/ 	.word	0x00016540
        /*0d10*/ 	.word	0x0000000c
        /*0d14*/ 	.word	0x0002d830
        /*0d18*/ 	.short	0x010a
        /*0d1a*/ 	.byte	0x3f
	.zero		1


	//   ....[48]....
        /*0d1c*/ 	.word	0x00016590
        /*0d20*/ 	.word	0x0000000c
        /*0d24*/ 	.word	0x0002d830
        /*0d28*/ 	.short	0x010a
        /*0d2a*/ 	.byte	0x3f
	.zero		1


	//   ....[49]....
        /*0d2c*/ 	.word	0x000169a0
        /*0d30*/ 	.word	0x0000000d
        /*0d34*/ 	.word	0x0002d850
        /*0d38*/ 	.short	0x010a
        /*0d3a*/ 	.byte	0x3f
	.zero		1


	//   ....[50]....
        /*0d3c*/ 	.word	0x000169e0
        /*0d40*/ 	.word	0x0000000d
        /*0d44*/ 	.word	0x0002d850
        /*0d48*/ 	.short	0x010a
        /*0d4a*/ 	.byte	0x3f
	.zero		1


	//   ....[51]....
        /*0d4c*/ 	.word	0x000178a0
        /*0d50*/ 	.word	0x00000032
        /*0d54*/ 	.word	0x00000000
        /*0d58*/ 	.short	0x0101
        /*0d5a*/ 	.byte	0x3f
	.zero		1


	//   ....[52]....
        /*0d5c*/ 	.word	0x00018290
        /*0d60*/ 	.word	0x0000000b
        /*0d64*/ 	.word	0x00000000
        /*0d68*/ 	.short	0x0101
        /*0d6a*/ 	.byte	0x3f
	.zero		1


	//   ....[53]....
        /*0d6c*/ 	.word	0x0001a0a0
        /*0d70*/ 	.word	0x0000000b
        /*0d74*/ 	.word	0x0002d850
        /*0d78*/ 	.short	0x010a
        /*0d7a*/ 	.byte	0x3f
	.zero		1


	//   ....[54]....
        /*0d7c*/ 	.word	0x0001a150
        /*0d80*/ 	.word	0x0000000b
        /*0d84*/ 	.word	0x0002d850
        /*0d88*/ 	.short	0x010a
        /*0d8a*/ 	.byte	0x3f
	.zero		1


	//   ....[55]....
        /*0d8c*/ 	.word	0x0001a930
        /*0d90*/ 	.word	0x00000009
        /*0d94*/ 	.word	0x00000000
        /*0d98*/ 	.short	0x0101
        /*0d9a*/ 	.byte	0x3f
	.zero		1


	//   ....[56]....
        /*0d9c*/ 	.word	0x0001bd20
        /*0da0*/ 	.word	0x00000000
        /*0da4*/ 	.word	0x00000000
        /*0da8*/ 	.short	0x0101
        /*0daa*/ 	.byte	0x3f
	.zero		1


	//   ....[57]....
        /*0dac*/ 	.word	0x0001e280
        /*0db0*/ 	.word	0x00000016
        /*0db4*/ 	.word	0x0002d820
        /*0db8*/ 	.short	0x010a
        /*0dba*/ 	.byte	0x3f
	.zero		1


	//   ....[58]....
        /*0dbc*/ 	.word	0x0001e310
        /*0dc0*/ 	.word	0x0000000b
        /*0dc4*/ 	.word	0x0002d8a0
        /*0dc8*/ 	.short	0x010a
        /*0dca*/ 	.byte	0x3f
	.zero		1


	//   ....[59]....
        /*0dcc*/ 	.word	0x0001e760
        /*0dd0*/ 	.word	0x0000000b
        /*0dd4*/ 	.word	0x0002d8c0
        /*0dd8*/ 	.short	0x010a
        /*0dda*/ 	.byte	0x3f
	.zero		1


	//   ....[60]....
        /*0ddc*/ 	.word	0x0001ec70
        /*0de0*/ 	.word	0x00000006
        /*0de4*/ 	.word	0x0002d8a0
        /*0de8*/ 	.short	0x010a
        /*0dea*/ 	.byte	0x3f
	.zero		1


	//   ....[61]....
        /*0dec*/ 	.word	0x0001f0b0
        /*0df0*/ 	.word	0x00000006
        /*0df4*/ 	.word	0x0002d8c0
        /*0df8*/ 	.short	0x010a
        /*0dfa*/ 	.byte	0x3f
	.zero		1


	//   ....[62]....
        /*0dfc*/ 	.word	0x000201e0
        /*0e00*/ 	.word	0x00000000
        /*0e04*/ 	.word	0x0002d840
        /*0e08*/ 	.short	0x010a
        /*0e0a*/ 	.byte	0x3f
	.zero		1


	//   ....[63]....
        /*0e0c*/ 	.word	0x00021150
        /*0e10*/ 	.word	0x00000016
        /*0e14*/ 	.word	0x0002d800
        /*0e18*/ 	.short	0x0107
        /*0e1a*/ 	.byte	0x3f
	.zero		1


	//   ....[64]....
        /*0e1c*/ 	.word	0x00021240
        /*0e20*/ 	.word	0x00000016
        /*0e24*/ 	.word	0x0002d800
        /*0e28*/ 	.short	0x0101
        /*0e2a*/ 	.byte	0x3f
	.zero		1


	//   ....[65]....
        /*0e2c*/ 	.word	0x00021260
        /*0e30*/ 	.word	0x00000016
        /*0e34*/ 	.word	0x0002d820
        /*0e38*/ 	.short	0x010a
        /*0e3a*/ 	.byte	0x3f
	.zero		1


	//   ....[66]....
        /*0e3c*/ 	.word	0x000215a0
        /*0e40*/ 	.word	0x00000003
        /*0e44*/ 	.word	0x0002d840
        /*0e48*/ 	.short	0x010a
        /*0e4a*/ 	.byte	0x3f
	.zero		1


	//   ....[67]....
        /*0e4c*/ 	.word	0x00021a20
        /*0e50*/ 	.word	0x00000003
        /*0e54*/ 	.word	0x00000060
        /*0e58*/ 	.short	0x010a
        /*0e5a*/ 	.byte	0x3f
	.zero		1


	//   ....[68]....
        /*0e5c*/ 	.word	0x00022170
        /*0e60*/ 	.word	0x00000003
        /*0e64*/ 	.word	0x0002d840
        /*0e68*/ 	.short	0x010a
        /*0e6a*/ 	.byte	0x3f
	.zero		1


	//   ....[69]....
        /*0e6c*/ 	.word	0x000225f0
        /*0e70*/ 	.word	0x0000000b
        /*0e74*/ 	.word	0x00000060
        /*0e78*/ 	.short	0x010a
        /*0e7a*/ 	.byte	0x3f
	.zero		1


	//   ....[70]....
        /*0e7c*/ 	.word	0x00022c70
        /*0e80*/ 	.word	0x00000002
        /*0e84*/ 	.word	0x0002d840
        /*0e88*/ 	.short	0x010a
        /*0e8a*/ 	.byte	0x3f
	.zero		1


	//   ....[71]....
        /*0e8c*/ 	.word	0x00023100
        /*0e90*/ 	.word	0x00000007
        /*0e94*/ 	.word	0x00000060
        /*0e98*/ 	.short	0x010a
        /*0e9a*/ 	.byte	0x3f
	.zero		1


	//   ....[72]....
        /*0e9c*/ 	.word	0x00023730
        /*0ea0*/ 	.word	0x00000003
        /*0ea4*/ 	.word	0x0002d860
        /*0ea8*/ 	.short	0x010a
        /*0eaa*/ 	.byte	0x3f
	.zero		1


	//   ....[73]....
        /*0eac*/ 	.word	0x00024860
        /*0eb0*/ 	.word	0x00000009
        /*0eb4*/ 	.word	0x0002d820
        /*0eb8*/ 	.short	0x010a
        /*0eba*/ 	.byte	0x3f
	.zero		1


	//   ....[74]....
        /*0ebc*/ 	.word	0x000249f0
        /*0ec0*/ 	.word	0x00000005
        /*0ec4*/ 	.word	0x00000000
        /*0ec8*/ 	.short	0x010a
        /*0eca*/ 	.byte	0x3f
	.zero		1


	//   ....[75]....
        /*0ecc*/ 	.word	0x00024a60
        /*0ed0*/ 	.word	0x00000003
        /*0ed4*/ 	.word	0x00000000
        /*0ed8*/ 	.short	0x010a
        /*0eda*/ 	.byte	0x3f
	.zero		1


	//   ....[76]....
        /*0edc*/ 	.word	0x00024ac0
        /*0ee0*/ 	.word	0x00000017
        /*0ee4*/ 	.word	0x00000000
        /*0ee8*/ 	.short	0x010a
        /*0eea*/ 	.byte	0x3f
	.zero		1


	//   ....[77]....
        /*0eec*/ 	.word	0x00024af0
        /*0ef0*/ 	.word	0x00000007
        /*0ef4*/ 	.word	0x00000000
        /*0ef8*/ 	.short	0x010a
        /*0efa*/ 	.byte	0x3f
	.zero		1


	//   ....[78]....
        /*0efc*/ 	.word	0x00024b50
        /*0f00*/ 	.word	0x0000000e
        /*0f04*/ 	.word	0x0002d890
        /*0f08*/ 	.short	0x010a
        /*0f0a*/ 	.byte	0x3f
	.zero		1


	//   ....[79]....
        /*0f0c*/ 	.word	0x00024ba0
        /*0f10*/ 	.word	0x0000000e
        /*0f14*/ 	.word	0x0002d890
        /*0f18*/ 	.short	0x010a
        /*0f1a*/ 	.byte	0x3f
	.zero		1


	//   ....[80]....
        /*0f1c*/ 	.word	0x00024bf0
        /*0f20*/ 	.word	0x0000000e
        /*0f24*/ 	.word	0x0002d890
        /*0f28*/ 	.short	0x010a
        /*0f2a*/ 	.byte	0x3f
	.zero		1


	//   ....[81]....
        /*0f2c*/ 	.word	0x00024c40
        /*0f30*/ 	.word	0x0000000e
        /*0f34*/ 	.word	0x0002d8b0
        /*0f38*/ 	.short	0x010a
        /*0f3a*/ 	.byte	0x3f
	.zero		1


	//   ....[82]....
        /*0f3c*/ 	.word	0x00024f40
        /*0f40*/ 	.word	0x00000002
        /*0f44*/ 	.word	0x0002d800
        /*0f48*/ 	.short	0x010a
        /*0f4a*/ 	.byte	0x3f
	.zero		1


	//   ....[83]....
        /*0f4c*/ 	.word	0x00025160
        /*0f50*/ 	.word	0x00000002
        /*0f54*/ 	.word	0x0002d800
        /*0f58*/ 	.short	0x010a
        /*0f5a*/ 	.byte	0x3f
	.zero		1


	//   ....[84]....
        /*0f5c*/ 	.word	0x000251b0
        /*0f60*/ 	.word	0x00000000
        /*0f64*/ 	.word	0x0002d830
        /*0f68*/ 	.short	0x010a
        /*0f6a*/ 	.byte	0x3f
	.zero		1


	//   ....[85]....
        /*0f6c*/ 	.word	0x00025200
        /*0f70*/ 	.word	0x0000000b
        /*0f74*/ 	.word	0x0002d830
        /*0f78*/ 	.short	0x010a
        /*0f7a*/ 	.byte	0x3f
	.zero		1


	//   ....[86]....
        /*0f7c*/ 	.word	0x00025250
        /*0f80*/ 	.word	0x0000000b
        /*0f84*/ 	.word	0x0002d850
        /*0f88*/ 	.short	0x010a
        /*0f8a*/ 	.byte	0x3f
	.zero		1


	//   ....[87]....
        /*0f8c*/ 	.word	0x000252a0
        /*0f90*/ 	.word	0x0000000c
        /*0f94*/ 	.word	0x0002d830
        /*0f98*/ 	.short	0x010a
        /*0f9a*/ 	.byte	0x3f
	.zero		1


	//   ....[88]....
        /*0f9c*/ 	.word	0x000252f0
        /*0fa0*/ 	.word	0x0000000d
        /*0fa4*/ 	.word	0x0002d850
        /*0fa8*/ 	.short	0x010a
        /*0faa*/ 	.byte	0x3f
	.zero		1


	//   ....[89]....
        /*0fac*/ 	.word	0x00025340
        /*0fb0*/ 	.word	0x0000000c
        /*0fb4*/ 	.word	0x0002d830
        /*0fb8*/ 	.short	0x010a
        /*0fba*/ 	.byte	0x3f
	.zero		1


	//   ....[90]....
        /*0fbc*/ 	.word	0x00025390
        /*0fc0*/ 	.word	0x0000000d
        /*0fc4*/ 	.word	0x0002d850
        /*0fc8*/ 	.short	0x010a
        /*0fca*/ 	.byte	0x3f
	.zero		1


	//   ....[91]....
        /*0fcc*/ 	.word	0x000253e0
        /*0fd0*/ 	.word	0x0000000b
        /*0fd4*/ 	.word	0x0002d850
        /*0fd8*/ 	.short	0x010a
        /*0fda*/ 	.byte	0x3f
	.zero		1


	//   ....[92]....
        /*0fdc*/ 	.word	0x00025770
        /*0fe0*/ 	.word	0x00000016
        /*0fe4*/ 	.word	0x0002d820
        /*0fe8*/ 	.short	0x010a
        /*0fea*/ 	.byte	0x3f
	.zero		1


	//   ....[93]....
        /*0fec*/ 	.word	0x000257c0
        /*0ff0*/ 	.word	0x0000000b
        /*0ff4*/ 	.word	0x0002d8a0
        /*0ff8*/ 	.short	0x010a
        /*0ffa*/ 	.byte	0x3f
	.zero		1


	//   ....[94]....
        /*0ffc*/ 	.word	0x00025810
        /*1000*/ 	.word	0x0000000b
        /*1004*/ 	.word	0x0002d8c0
        /*1008*/ 	.short	0x010a
        /*100a*/ 	.byte	0x3f
	.zero		1


	//   ....[95]....
        /*100c*/ 	.word	0x00025860
        /*1010*/ 	.word	0x00000006
        /*1014*/ 	.word	0x0002d8a0
        /*1018*/ 	.short	0x010a
        /*101a*/ 	.byte	0x3f
	.zero		1


	//   ....[96]....
        /*101c*/ 	.word	0x000258b0
        /*1020*/ 	.word	0x00000006
        /*1024*/ 	.word	0x0002d8c0
        /*1028*/ 	.short	0x010a
        /*102a*/ 	.byte	0x3f
	.zero		1


	//   ....[97]....
        /*102c*/ 	.word	0x00025a50
        /*1030*/ 	.word	0x00000000
        /*1034*/ 	.word	0x0002d840
        /*1038*/ 	.short	0x010a
        /*103a*/ 	.byte	0x3f
	.zero		1


	//   ....[98]....
        /*103c*/ 	.word	0x000262f0
        /*1040*/ 	.word	0x00000016
        /*1044*/ 	.word	0x0002d820
        /*1048*/ 	.short	0x010a
        /*104a*/ 	.byte	0x3f
	.zero		1


	//   ....[99]....
        /*104c*/ 	.word	0x00026340
        /*1050*/ 	.word	0x00000003
        /*1054*/ 	.word	0x0002d840
        /*1058*/ 	.short	0x010a
        /*105a*/ 	.byte	0x3f
	.zero		1


	//   ....[100]....
        /*105c*/ 	.word	0x00026390
        /*1060*/ 	.word	0x00000003
        /*1064*/ 	.word	0x00000060
        /*1068*/ 	.short	0x010a
        /*106a*/ 	.byte	0x3f
	.zero		1


	//   ....[101]....
        /*106c*/ 	.word	0x000263e0
        /*1070*/ 	.word	0x00000003
        /*1074*/ 	.word	0x0002d840
        /*1078*/ 	.short	0x010a
        /*107a*/ 	.byte	0x3f
	.zero		1


	//   ....[102]....
        /*107c*/ 	.word	0x00026430
        /*1080*/ 	.word	0x0000000b
        /*1084*/ 	.word	0x00000060
        /*1088*/ 	.short	0x010a
        /*108a*/ 	.byte	0x3f
	.zero		1


	//   ....[103]....
        /*108c*/ 	.word	0x00026480
        /*1090*/ 	.word	0x00000002
        /*1094*/ 	.word	0x0002d840
        /*1098*/ 	.short	0x010a
        /*109a*/ 	.byte	0x3f
	.zero		1


	//   ....[104]....
        /*109c*/ 	.word	0x000264d0
        /*10a0*/ 	.word	0x00000007
        /*10a4*/ 	.word	0x00000060
        /*10a8*/ 	.short	0x010a
        /*10aa*/ 	.byte	0x3f
	.zero		1


	//   ....[105]....
        /*10ac*/ 	.word	0x00026520
        /*10b0*/ 	.word	0x00000003
        /*10b4*/ 	.word	0x0002d860
        /*10b8*/ 	.short	0x010a
        /*10ba*/ 	.byte	0x3f
	.zero		1


	//   ....[106]....
        /*10bc*/ 	.word	0x00026eb0
        /*10c0*/ 	.word	0x00000009
        /*10c4*/ 	.word	0x0002d820
        /*10c8*/ 	.short	0x010a
        /*10ca*/ 	.byte	0x3f
	.zero		1


	//   ....[107]....
        /*10cc*/ 	.word	0x00027050
        /*10d0*/ 	.word	0x00000005
        /*10d4*/ 	.word	0x00000000
        /*10d8*/ 	.short	0x010a
        /*10da*/ 	.byte	0x3f
	.zero		1


	//   ....[108]....
        /*10dc*/ 	.word	0x000270a0
        /*10e0*/ 	.word	0x00000003
        /*10e4*/ 	.word	0x00000000
        /*10e8*/ 	.short	0x010a
        /*10ea*/ 	.byte	0x3f
	.zero		1


	//   ....[109]....
        /*10ec*/ 	.word	0x000270f0
        /*10f0*/ 	.word	0x00000017
        /*10f4*/ 	.word	0x00000000
        /*10f8*/ 	.short	0x010a
        /*10fa*/ 	.byte	0x3f
	.zero		1


	//----- nvinfo : EIATTR_NUM_MBARRIERS
	.align		4
.L_239:
        /*10fc*/ 	.byte	0x03, 0x38
        /*10fe*/ 	.short	0x0016


	//----- nvinfo : EIATTR_EXIT_INSTR_OFFSETS
	.align		4
        /*1100*/ 	.byte	0x04, 0x1c
        /*1102*/ 	.short	(.L_241 - .L_240)


	//   ....[0]....
.L_240:
        /*1104*/ 	.word	0x00024b40


	//----- nvinfo : EIATTR_MAX_THREADS
	.align		4
.L_241:
        /*1108*/ 	.byte	0x04, 0x05
        /*110a*/ 	.short	(.L_243 - .L_242)
.L_242:
        /*110c*/ 	.word	0x00000200
        /*1110*/ 	.word	0x00000001
        /*1114*/ 	.word	0x00000001


	//----- nvinfo : EIATTR_CRS_STACK_SIZE
	.align		4
.L_243:
        /*1118*/ 	.byte	0x04, 0x1e
        /*111a*/ 	.short	(.L_245 - .L_244)
.L_244:
        /*111c*/ 	.word	0x00000000


	//----- nvinfo : EIATTR_CBANK_PARAM_SIZE
	.align		4
.L_245:
        /*1120*/ 	.byte	0x03, 0x19
        /*1122*/ 	.short	0x0af0


	//----- nvinfo : EIATTR_PARAM_CBANK
	.align		4
        /*1124*/ 	.byte	0x04, 0x0a
        /*1126*/ 	.short	(.L_247 - .L_246)
	.align		4
.L_246:
        /*1128*/ 	.word	index@(.nv.constant0._ZN7cutlass13device_kernelIN5flash11enable_sm90INS1_16FlashAttnFwdSm90INS1_25CollectiveMainloopFwdSm90ILi2EN4cute5tupleIJNS5_1CILi1EEES8_S8_EEENS6_IJNS7_ILi192EEENS7_ILi128EEENS7_ILi96EEEEEELi96ENS_10bfloat16_tEfNS_4arch4Sm90ELb0ELb1ELb1ELb1ELb0ELb1ELb0ELb0ELb1ELb1ELb0ELb0EEENS1_21CollectiveEpilogueFwdINS6_IJSA_SC_SB_EEES9_SE_SG_Li384ELb1ELb1ELb0ELb0EEENS1_36VarlenDynamicPersistentTileSchedulerILi192ELi128ELi384ELi128ELb0ELb1ELb1ELb1ELb0ELb1EEEEEEEEEvNT_6ParamsE)
        /*112c*/ 	.short	0x0210
        /*112e*/ 	.short	0x0af0


	//----- nvinfo : EIATTR_SW_WAR
	.align		4
.L_247:
        /*1130*/ 	.byte	0x04, 0x36
        /*1132*/ 	.short	(.L_249 - .L_248)
.L_248:
        /*1134*/ 	.word	0x00000008
.L_249:


//--------------------- .nv.info._ZN7cutlass13device_kernelIN5flash11enable_sm90INS1_16FlashAttnFwdSm90INS1_25CollectiveMainloopFwdSm90ILi2EN4cute5tupleIJNS5_1CILi1EEES8_S8_EEENS6_IJNS7_ILi192EEENS7_ILi144EEENS7_ILi96EEEEEELi96ENS_10bfloat16_tEfNS_4arch4Sm90ELb1ELb0ELb1ELb0ELb0ELb0ELb0ELb0ELb1ELb1ELb0ELb0EEENS1_21CollectiveEpilogueFwdINS6_IJSA_SC_SB_EEES9_SE_SG_Li384ELb0ELb1ELb0ELb0EEENS1_30DynamicPersistentTileSchedulerILi384ELi128ELb0ELb1ELb1EEEEEEEEEvNT_6ParamsE --------------------------
	.section	.nv.info._ZN7cutlass13device_kernelIN5flash11enable_sm90INS1_16FlashAttnFwdSm90INS1_25CollectiveMainloopFwdSm90ILi2EN4cute5tupleIJNS5_1CILi1EEES8_S8_EEENS6_IJNS7_ILi192EEENS7_ILi144EEENS7_ILi96EEEEEELi96ENS_10bfloat16_tEfNS_4arch4Sm90ELb1ELb0ELb1ELb0ELb0ELb0ELb0ELb0ELb1ELb1ELb0ELb0EEENS1_21CollectiveEpilogueFwdINS6_IJSA_SC_SB_EEES9_SE_SG_Li384ELb0ELb1ELb0ELb0EEENS1_30DynamicPersistentTileSchedulerILi384ELi128ELb0ELb1ELb1EEEEEEEEEvNT_6ParamsE,"",@"SHT_CUDA_INFO"
	.sectionflags	@""
	.align	4


	//----- nvinfo : EIATTR_CUDA_API_VERSION
	.align		4
        /*0000*/ 	.byte	0x04, 0x37
        /*0002*/ 	.short	(.L_251 - .L_250)
.L_250:
        /*0004*/ 	.word	0x00000082


	//----- nvinfo : EIATTR_KPARAM_INFO
	.align		4
.L_251:
        /*0008*/ 	.byte	0x04, 0x17
        /*000a*/ 	.short	(.L_253 - .L_252)
.L_252:
        /*000c*/ 	.word	0x00000000
        /*0010*/ 	.short	0x0000
        /*0012*/ 	.short	0x0070
        /*0014*/ 	.byte	0x00, 0xf0, 0x01, 0x2a


	//----- nvinfo : EIATTR_SPARSE_MMA_MASK
	.align		4
.L_253:
        /*0018*/ 	.byte	0x03, 0x50
        /*001a*/ 	.short	0x0000


	//----- nvinfo : EIATTR_MAXREG_COUNT
	.align		4
        /*001c*/ 	.byte	0x03, 0x1b
        /*001e*/ 	.short	0x0080


	//----- nvinfo : EIATTR_NUM_BARRIERS
	.align		4
        /*0020*/ 	.byte	0x02, 0x4c
        /*0022*/ 	.byte	0x10
	.zero		1


	//----- nvinfo : EIATTR_EXTERNS
	.align		4
        /*0024*/ 	.byte	0x04, 0x0f
        /*0026*/ 	.short	(.L_255 - .L_254)


	//   ....[0]....
	.align		4
.L_254:
        /*0028*/ 	.word	index@(__assertfail)


	//----- nvinfo : EIATTR_ANNOTATIONS
	.align		4
.L_255:
        /*002c*/ 	.byte	0x04, 0x55
        /*002e*/ 	.short	(.L_257 - .L_256)


	//   ....[0]....
.L_256:
        /*0030*/ 	.word	0x00000001
        /*0034*/ 	.byte	0x50, 0x09, 0x00, 0x00, 0x01, 0x00, 0x00, 0x00, 0x60, 0x0a, 0x00, 0x00, 0x01, 0x00, 0x00, 0x00
        /*0044*/ 	.byte	0xc0, 0x0b, 0x01, 0x00, 0x01, 0x00, 0x00, 0x00, 0xd0, 0x0b, 0x01, 0x00, 0x01, 0x00, 0x00, 0x00
        /*0054*/ 	.byte	0x50, 0x0c, 0x01, 0x00, 0x01, 0x00, 0x00, 0x00, 0x30, 0x29, 0x01, 0x00, 0x01, 0x00, 0x00, 0x00
        /*0064*/ 	.byte	0x50, 0x29, 0x01, 0x00, 0x01, 0x00, 0x00, 0x00, 0x20, 0x51, 0x01, 0x00, 0x01, 0x00, 0x00, 0x00
        /*0074*/ 	.byte	0xc0, 0x52, 0x01, 0x00, 0x01, 0x00, 0x00, 0x00, 0x60, 0x54, 0x01, 0x00


	//----- nvinfo : EIATTR_MERCURY_ISA_VERSION
	.align		4
.L_257:
        /*0080*/ 	.byte	0x03, 0x5f
        /*0082*/ 	.short	0x0101


	//----- nvinfo : EIATTR_INT_WARP_WIDE_INSTR_OFFSETS
	.align		4
        /*0084*/ 	.byte	0x04, 0x31
        /*0086*/ 	.short	(.L_259 - .L_258)


	//   ....[0]....
.L_258:
        /*0088*/ 	.word	0x00000130


	//   ....[1]....
        /*008c*/ 	.word	0x00000170


	//   ....[2]....
        /*0090*/ 	.word	0x000001e0


	//   ....[3]....
        /*0094*/ 	.word	0x000112b0


	//   ....[4]....
        /*0098*/ 	.word	0x00011350


	//   ....[5]....
        /*009c*/ 	.word	0x00014ba0


	//   ....[6]....
        /*00a0*/ 	.word	0x00014c40


	//----- nvinfo : EIATTR_COOP_GROUP_MASK_REGIDS
	.align		4
.L_259:
        /*00a4*/ 	.byte	0x04, 0x29
        /*00a6*/ 	.short	(.L_261 - .L_260)


	//   ....[0]....
.L_260:
        /*00a8*/ 	.word	0xffffffff


	//   ....[1]....
        /*00ac*/ 	.word	0xffffffff


	//   ....[2]....
        /*00b0*/ 	.word	0xffffffff


	//   ....[3]....
        /*00b4*/ 	.word	0xffffffff


	//   ....[4]....
        /*00b8*/ 	.word	0xffffffff


	//   ....[5]....
        /*00bc*/ 	.word	0xffffffff


	//   ....[6]....
        /*00c0*/ 	.word	0xffffffff


	//   ....[7]....
        /*00c4*/ 	.word	0xffffffff


	//   ....[8]....
        /*00c8*/ 	.word	0xffffffff


	//   ....[9]....
        /*00cc*/ 	.word	0xffffffff


	//   ....[10]....
        /*00d0*/ 	.word	0xffffffff


	//   ....[11]....
        /*00d4*/ 	.word	0xffffffff


	//   ....[12]....
        /*00d8*/ 	.word	0xffffffff


	//   ....[13]....
        /*00dc*/ 	.word	0xffffffff


	//   ....[14]....
        /*00e0*/ 	.word	0xffffffff


	//   ....[15]....
        /*00e4*/ 	.word	0xffffffff


	//   ....[16]....
        /*00e8*/ 	.word	0xffffffff


	//   ....[17]....
        /*00ec*/ 	.word	0xffffffff


	//   ....[18]....
        /*00f0*/ 	.word	0xffffffff


	//   ....[19]....
        /*00f4*/ 	.word	0xffffffff


	//   ....[20]....
        /*00f8*/ 	.word	0xffffffff


	//   ....[21]....
        /*00fc*/ 	.word	0xffffffff


	//   ....[22]....
        /*0100*/ 	.word	0xffffffff


	//   ....[23]....
        /*0104*/ 	.word	0xffffffff


	//   ....[24]....
        /*0108*/ 	.word	0xffffffff


	//   ....[25]....
        /*010c*/ 	.word	0xffffffff


	//   ....[26]....
        /*0110*/ 	.word	0xffffffff


	//   ....[27]....
        /*0114*/ 	.word	0xffffffff


	//   ....[28]....
        /*0118*/ 	.word	0xffffffff


	//   ....[29]....
        /*011c*/ 	.word	0xffffffff


	//   ....[30]....
        /*0120*/ 	.word	0xffffffff


	//   ....[31]....
        /*0124*/ 	.word	0xffffffff


	//   ....[32]....
        /*0128*/ 	.word	0xffffffff


	//   ....[33]....
        /*012c*/ 	.word	0xffffffff


	//   ....[34]....
        /*0130*/ 	.word	0xffffffff


	//   ....[35]....
        /*0134*/ 	.word	0xffffffff


	//   ....[36]....
        /*0138*/ 	.word	0xffffffff


	//   ....[37]....
        /*013c*/ 	.word	0xffffffff


	//   ....[38]....
        /*0140*/ 	.word	0xffffffff


	//   ....[39]....
        /*0144*/ 	.word	0xffffffff


	//   ....[40]....
        /*0148*/ 	.word	0xffffffff


	//   ....[41]....
        /*014c*/ 	.word	0xffffffff


	//   ....[42]....
        /*0150*/ 	.word	0xffffffff


	//   ....[43]....
        /*0154*/ 	.word	0xffffffff


	//   ....[44]....
        /*0158*/ 	.word	0xffffffff


	//   ....[45]....
        /*015c*/ 	.word	0xffffffff


	//   ....[46]....
        /*0160*/ 	.word	0xffffffff


	//   ....[47]....
        /*0164*/ 	.word	0xffffffff


	//   ....[48]....
        /*0168*/ 	.word	0xffffffff


	//   ....[49]....
        /*016c*/ 	.word	0xffffffff


	//   ....[50]....
        /*0170*/ 	.word	0xffffffff


	//   ....[51]....
        /*0174*/ 	.word	0xffffffff


	//   ....[52]....
        /*0178*/ 	.word	0xffffffff


	//   ....[53]....
        /*017c*/ 	.word	0xffffffff


	//   ....[54]....
        /*0180*/ 	.word	0xffffffff


	//   ....[55]....
        /*0184*/ 	.word	0xffffffff


	//   ....[56]....
        /*0188*/ 	.word	0xffffffff


	//   ....[57]....
        /*018c*/ 	.word	0xffffffff


	//   ....[58]....
        /*0190*/ 	.word	0xffffffff


	//   ....[59]....
        /*0194*/ 	.word	0x0500000f


	//   ....[60]....
        /*0198*/ 	.word	0x0500000f


	//   ....[61]....
        /*019c*/ 	.word	0x0500000f


	//   ....[62]....
        /*01a0*/ 	.word	0x0500000f


	//   ....[63]....
        /*01a4*/ 	.word	0x0500000f


	//   ....[64]....
        /*01a8*/ 	.word	0x0500000f


	//   ....[65]....
        /*01ac*/ 	.word	0x0500000f


	//   ....[66]....
        /*01b0*/ 	.word	0x0500000f


	//   ....[67]....
        /*01b4*/ 	.word	0x0500000f


	//   ....[68]....
        /*01b8*/ 	.word	0x0500000f


	//   ....[69]....
        /*01bc*/ 	.word	0x0500000f


	//   ....[70]....
        /*01c0*/ 	.word	0x0500000f


	//   ....[71]....
        /*01c4*/ 	.word	0x0500000f


	//   ....[72]....
        /*01c8*/ 	.word	0x0500000f


	//   ....[73]....
        /*01cc*/ 	.word	0x0500000f


	//----- nvinfo : EIATTR_COOP_GROUP_INSTR_OFFSETS
	.align		4
.L_261:
        /*01d0*/ 	.byte	0x04, 0x28
        /*01d2*/ 	.short	(.L_263 - .L_262)


	//   ....[0]....
.L_262:
        /*01d4*/ 	.word	0x00000070


	//   ....[1]....
        /*01d8*/ 	.word	0x00000140


	//   ....[2]....
        /*01dc*/ 	.word	0x00000190


	//   ....[3]....
        /*01e0*/ 	.word	0x000003c0


	//   ....[4]....
        /*01e4*/ 	.word	0x00000520


	//   ....[5]....
        /*01e8*/ 	.word	0x00000640


	//   ....[6]....
        /*01ec*/ 	.word	0x000007a0


	//   ....[7]....
        /*01f0*/ 	.word	0x000015a0


	//   ....[8]....
        /*01f4*/ 	.word	0x000033b0


	//   ....[9]....
        /*01f8*/ 	.word	0x00004030


	//   ....[10]....
        /*01fc*/ 	.word	0x000040b0


	//   ....[11]....
        /*0200*/ 	.word	0x00004110


	//   ....[12]....
        /*0204*/ 	.word	0x00004cd0


	//   ....[13]....
        /*0208*/ 	.word	0x00004d20


	//   ....[14]....
        /*020c*/ 	.word	0x00005bd0


	//   ....[15]....
        /*0210*/ 	.word	0x00007730


	//   ....[16]....
        /*0214*/ 	.word	0x000085f0


	//   ....[17]....
        /*0218*/ 	.word	0x00008650


	//   ....[18]....
        /*021c*/ 	.word	0x000086b0


	//   ....[19]....
        /*0220*/ 	.word	0x00009360


	//   ....[20]....
        /*0224*/ 	.word	0x000093c0


	//   ....[21]....
        /*0228*/ 	.word	0x0000a700


	//   ....[22]....
        /*022c*/ 	.word	0x0000caf0


	//   ....[23]....
        /*0230*/ 	.word	0x0000cb60


	//   ....[24]....
        /*0234*/ 	.word	0x0000d380


	//   ....[25]....
        /*0238*/ 	.word	0x0000d3e0


	//   ....[26]....
        /*023c*/ 	.word	0x0000e7b0


	//   ....[27]....
        /*0240*/ 	.word	0x0000e8c0


	//   ....[28]....
        /*0244*/ 	.word	0x0000e920


	//   ....[29]....
        /*0248*/ 	.word	0x0000ea30


	//   ....[30]....
        /*024c*/ 	.word	0x0000ea70


	//   ....[31]....
        /*0250*/ 	.word	0x0000f9f0


	//   ....[32]....
        /*0254*/ 	.word	0x0000fa20


	//   ....[33]....
        /*0258*/ 	.word	0x0000fa60


	//   ....[34]....
        /*025c*/ 	.word	0x0000fa90


	//   ....[35]....
        /*0260*/ 	.word	0x0000ffd0


	//   ....[36]....
        /*0264*/ 	.word	0x0000fff0


	//   ....[37]....
        /*0268*/ 	.word	0x00010100


	//   ....[38]....
        /*026c*/ 	.word	0x00010120


	//   ....[39]....
        /*0270*/ 	.word	0x00010890


	//   ....[40]....
        /*0274*/ 	.word	0x000108a0


	//   ....[41]....
        /*0278*/ 	.word	0x000109b0


	//   ....[42]....
        /*027c*/ 	.word	0x000109d0


	//   ....[43]....
        /*0280*/ 	.word	0x00010b80


	//   ....[44]....
        /*0284*/ 	.word	0x00011890


	//   ....[45]....
        /*0288*/ 	.word	0x000123f0


	//   ....[46]....
        /*028c*/ 	.word	0x00012430


	//   ....[47]....
        /*0290*/ 	.word	0x00012460


	//   ....[48]....
        /*0294*/ 	.word	0x00012530


	//   ....[49]....
        /*0298*/ 	.word	0x00012540


	//   ....[50]....
        /*029c*/ 	.word	0x000125f0


	//   ....[51]....
        /*02a0*/ 	.word	0x00012600


	//   ....[52]....
        /*02a4*/ 	.word	0x00012610


	//   ....[53]....
        /*02a8*/ 	.word	0x00012620


	//   ....[54]....
        /*02ac*/ 	.word	0x00012630


	//   ....[55]....
        /*02b0*/ 	.word	0x00012710


	//   ....[56]....
        /*02b4*/ 	.word	0x000127b0


	//   ....[57]....
        /*02b8*/ 	.word	0x00015200


	//   ....[58]....
        /*02bc*/ 	.word	0x000153e0


	//   ....[59]....
        /*02c0*/ 	.word	0x00015960


	//   ....[60]....
        /*02c4*/ 	.word	0x00015ac0


	//   ....[61]....
        /*02c8*/ 	.word	0x00015b30


	//   ....[62]....
        /*02cc*/ 	.word	0x00015ca0


	//   ....[63]....
        /*02d0*/ 	.word	0x00015cf0


	//   ....[64]....
        /*02d4*/ 	.word	0x00015e20


	//   ....[65]....
        /*02d8*/ 	.word	0x00015e70


	//   ....[66]....
        /*02dc*/ 	.word	0x00015f90


	//   ....[67]....
        /*02e0*/ 	.word	0x00016010


	//   ....[68]....
        /*02e4*/ 	.word	0x00016120


	//   ....[69]....
        /*02e8*/ 	.word	0x00016170


	//   ....[70]....
        /*02ec*/ 	.word	0x00016270


	//   ....[71]....
        /*02f0*/ 	.word	0x000162c0


	//   ....[72]....
        /*02f4*/ 	.word	0x000165d0


	//   ....[73]....
        /*02f8*/ 	.word	0x000166f0


	//----- nvinfo : EIATTR_REG_RECONFIG
	.align		4
.L_263:
        /*02fc*/ 	.byte	0x01, 0x54
	.zero		2


	//----- nvinfo : EIATTR_SYSCALL_OFFSETS
	.align		4
        /*0300*/ 	.byte	0x04, 0x46
        /*0302*/ 	.short	(.L_265 - .L_264)


	//   ....[0]....
.L_264:
        /*0304*/ 	.word	0x000017a0


	//   ....[1]....
        /*0308*/ 	.word	0x000114b0


	//   ....[2]....
        /*030c*/ 	.word	0x00011600


	//   ....[3]....
        /*0310*/ 	.word	0x000116f0


	//   ....[4]....
        /*0314*/ 	.word	0x00011ef0


	//----- nvinfo : EIATTR_MBARRIER_INSTR_OFFSETS
	.align		4
.L_265:
        /*0318*/ 	.byte	0x04, 0x39
        /*031a*/ 	.short	(.L_267 - .L_266)


	//   ....[0]....
.L_266:
        /*031c*/ 	.word	0x00000270
        /*0320*/ 	.word	0x000000ff
        /*0324*/ 	.word	0x00031c00
        /*0328*/ 	.short	0x0100
        /*032a*/ 	.byte	0x08
	.zero		1


	//   ....[1]....
        /*032c*/ 	.word	0x00000280
        /*0330*/ 	.word	0x000000ff
        /*0334*/ 	.word	0x00031c20
        /*0338*/ 	.short	0x0100
        /*033a*/ 	.byte	0x08
	.zero		1


	//   ....[2]....
        /*033c*/ 	.word	0x00000370
        /*0340*/ 	.word	0x000000ff
        /*0344*/ 	.word	0x00031c30
        /*0348*/ 	.short	0x0100
        /*034a*/ 	.byte	0x08
	.zero		1


	//   ....[3]....
        /*034c*/ 	.word	0x00000380
        /*0350*/ 	.word	0x000000ff
        /*0354*/ 	.word	0x00031c40
        /*0358*/ 	.short	0x0100
        /*035a*/ 	.byte	0x08
	.zero		1


	//   ....[4]....
        /*035c*/ 	.word	0x00000390
        /*0360*/ 	.word	0x000000ff
        /*0364*/ 	.word	0x00031c38
        /*0368*/ 	.short	0x0100
        /*036a*/ 	.byte	0x08
	.zero		1


	//   ....[5]....
        /*036c*/ 	.word	0x000003a0
        /*0370*/ 	.word	0x000000ff
        /*0374*/ 	.word	0x00031c48
        /*0378*/ 	.short	0x0100
        /*037a*/ 	.byte	0x08
	.zero		1


	//   ....[6]....
        /*037c*/ 	.word	0x000004d0
        /*0380*/ 	.word	0x000000ff
        /*0384*/ 	.word	0x00031c50
        /*0388*/ 	.short	0x0100
        /*038a*/ 	.byte	0x08
	.zero		1


	//   ....[7]....
        /*038c*/ 	.word	0x000004e0
        /*0390*/ 	.word	0x000000ff
        /*0394*/ 	.word	0x00031c60
        /*0398*/ 	.short	0x0100
        /*039a*/ 	.byte	0x08
	.zero		1


	//   ....[8]....
        /*039c*/ 	.word	0x000004f0
        /*03a0*/ 	.word	0x000000ff
        /*03a4*/ 	.word	0x00031c58
        /*03a8*/ 	.short	0x0100
        /*03aa*/ 	.byte	0x08
	.zero		1


	//   ....[9]....
        /*03ac*/ 	.word	0x00000500
        /*03b0*/ 	.word	0x000000ff
        /*03b4*/ 	.word	0x00031c68
        /*03b8*/ 	.short	0x0100
        /*03ba*/ 	.byte	0x08
	.zero		1


	//   ....[10]....
        /*03bc*/ 	.word	0x000005f0
        /*03c0*/ 	.word	0x000000ff
        /*03c4*/ 	.word	0x00031c70
        /*03c8*/ 	.short	0x0100
        /*03ca*/ 	.byte	0x06
	.zero		1


	//   ....[11]....
        /*03cc*/ 	.word	0x00000600
        /*03d0*/ 	.word	0x000000ff
        /*03d4*/ 	.word	0x00031c80
        /*03d8*/ 	.short	0x0100
        /*03da*/ 	.byte	0x06
	.zero		1


	//   ....[12]....
        /*03dc*/ 	.word	0x00000610
        /*03e0*/ 	.word	0x000000ff
        /*03e4*/ 	.word	0x00031c78
        /*03e8*/ 	.short	0x0100
        /*03ea*/ 	.byte	0x06
	.zero		1


	//   ....[13]....
        /*03ec*/ 	.word	0x00000620
        /*03f0*/ 	.word	0x000000ff
        /*03f4*/ 	.word	0x00031c88
        /*03f8*/ 	.short	0x0100
        /*03fa*/ 	.byte	0x06
	.zero		1


	//   ....[14]....
        /*03fc*/ 	.word	0x00000750
        /*0400*/ 	.word	0x000000ff
        /*0404*/ 	.word	0x00031c90
        /*0408*/ 	.short	0x0100
        /*040a*/ 	.byte	0x08
	.zero		1


	//   ....[15]....
        /*040c*/ 	.word	0x00000760
        /*0410*/ 	.word	0x000000ff
        /*0414*/ 	.word	0x00031ca0
        /*0418*/ 	.short	0x0100
        /*041a*/ 	.byte	0x08
	.zero		1


	//   ....[16]....
        /*041c*/ 	.word	0x00000770
        /*0420*/ 	.word	0x000000ff
        /*0424*/ 	.word	0x00031c98
        /*0428*/ 	.short	0x0100
        /*042a*/ 	.byte	0x08
	.zero		1


	//   ....[17]....
        /*042c*/ 	.word	0x00000780
        /*0430*/ 	.word	0x000000ff
        /*0434*/ 	.word	0x00031ca8
        /*0438*/ 	.short	0x0100
        /*043a*/ 	.byte	0x08
	.zero		1


	//   ....[18]....
        /*043c*/ 	.word	0x000008b0
        /*0440*/ 	.word	0x000000ff
        /*0444*/ 	.word	0x00031cb0
        /*0448*/ 	.short	0x0100
        /*044a*/ 	.byte	0x08
	.zero		1


	//   ....[19]....
        /*044c*/ 	.word	0x000008c0
        /*0450*/ 	.word	0x000000ff
        /*0454*/ 	.word	0x00031cc0
        /*0458*/ 	.short	0x0100
        /*045a*/ 	.byte	0x08
	.zero		1


	//   ....[20]....
        /*045c*/ 	.word	0x000008d0
        /*0460*/ 	.word	0x000000ff
        /*0464*/ 	.word	0x00031cb8
        /*0468*/ 	.short	0x0100
        /*046a*/ 	.byte	0x08
	.zero		1


	//   ....[21]....
        /*046c*/ 	.word	0x000008e0
        /*0470*/ 	.word	0x000000ff
        /*0474*/ 	.word	0x00031cc8
        /*0478*/ 	.short	0x0100
        /*047a*/ 	.byte	0x08
	.zero		1


	//   ....[22]....
        /*047c*/ 	.word	0x00001840
        /*0480*/ 	.word	0x000000ff
        /*0484*/ 	.word	0x00031c00
        /*0488*/ 	.short	0x010a
        /*048a*/ 	.byte	0x25
	.zero		1


	//   ....[23]....
        /*048c*/ 	.word	0x000018c0
        /*0490*/ 	.word	0x00000000
        /*0494*/ 	.word	0x00031c30
        /*0498*/ 	.short	0x010a
        /*049a*/ 	.byte	0x3f
	.zero		1


	//   ....[24]....
        /*049c*/ 	.word	0x00001920
        /*04a0*/ 	.word	0x00000000
        /*04a4*/ 	.word	0x00031c30
        /*04a8*/ 	.short	0x010a
        /*04aa*/ 	.byte	0x3f
	.zero		1


	//   ....[25]....
        /*04ac*/ 	.word	0x00004f30
        /*04b0*/ 	.word	0x00000004
        /*04b4*/ 	.word	0x00000000
        /*04b8*/ 	.short	0x0101
        /*04ba*/ 	.byte	0x3f
	.zero		1


	//   ....[26]....
        /*04bc*/ 	.word	0x00005d20
        /*04c0*/ 	.word	0x000000ff
        /*04c4*/ 	.word	0x00031c30
        /*04c8*/ 	.short	0x010a
        /*04ca*/ 	.byte	0x04
	.zero		1


	//   ....[27]....
        /*04cc*/ 	.word	0x00005d60
        /*04d0*/ 	.word	0x000000ff
        /*04d4*/ 	.word	0x00031c30
        /*04d8*/ 	.short	0x010a
        /*04da*/ 	.byte	0x04
	.zero		1


	//   ....[28]....
        /*04dc*/ 	.word	0x000073f0
        /*04e0*/ 	.word	0x000000ff
        /*04e4*/ 	.word	0x00031c50
        /*04e8*/ 	.short	0x010a
        /*04ea*/ 	.byte	0x04
	.zero		1


	//   ....[29]....
        /*04ec*/ 	.word	0x00007430
        /*04f0*/ 	.word	0x000000ff
        /*04f4*/ 	.word	0x00031c50
        /*04f8*/ 	.short	0x010a
        /*04fa*/ 	.byte	0x04
	.zero		1


	//   ....[30]....
        /*04fc*/ 	.word	0x00009970
        /*0500*/ 	.word	0x00000005
        /*0504*/ 	.word	0x00000000
        /*0508*/ 	.short	0x0101
        /*050a*/ 	.byte	0x3f
	.zero		1


	//   ....[31]....
        /*050c*/ 	.word	0x00009ac0
        /*0510*/ 	.word	0x0000004f
        /*0514*/ 	.word	0x00000000
        /*0518*/ 	.short	0x0101
        /*051a*/ 	.byte	0x3f
	.zero		1


	//   ....[32]....
        /*051c*/ 	.word	0x0000a870
        /*0520*/ 	.word	0x000000ff
        /*0524*/ 	.word	0x00031c30
        /*0528*/ 	.short	0x010a
        /*052a*/ 	.byte	0x04
	.zero		1


	//   ....[33]....
        /*052c*/ 	.word	0x0000a8b0
        /*0530*/ 	.word	0x000000ff
        /*0534*/ 	.word	0x00031c30
        /*0538*/ 	.short	0x010a
        /*053a*/ 	.byte	0x04
	.zero		1


	//   ....[34]....
        /*053c*/ 	.word	0x0000bf40
        /*0540*/ 	.word	0x000000ff
        /*0544*/ 	.word	0x00031c50
        /*0548*/ 	.short	0x010a
        /*054a*/ 	.byte	0x04
	.zero		1


	//   ....[35]....
        /*054c*/ 	.word	0x0000bf80
        /*0550*/ 	.word	0x000000ff
        /*0554*/ 	.word	0x00031c50
        /*0558*/ 	.short	0x010a
        /*055a*/ 	.byte	0x04
	.zero		1


	//   ....[36]....
        /*055c*/ 	.word	0x0000da60
        /*0560*/ 	.word	0x0000000d
        /*0564*/ 	.word	0x00000000
        /*0568*/ 	.short	0x0101
        /*056a*/ 	.byte	0x3f
	.zero		1


	//   ....[37]....
        /*056c*/ 	.word	0x0000dbb0
        /*0570*/ 	.word	0x0000000c
        /*0574*/ 	.word	0x00000000
        /*0578*/ 	.short	0x0101
        /*057a*/ 	.byte	0x3f
	.zero		1


	//   ....[38]....
        /*057c*/ 	.word	0x0000e830
        /*0580*/ 	.word	0x000000ff
        /*0584*/ 	.word	0x00031c50
        /*0588*/ 	.short	0x010a
        /*058a*/ 	.byte	0x05
	.zero		1


	//   ....[39]....
        /*058c*/ 	.word	0x0000e870
        /*0590*/ 	.word	0x000000ff
        /*0594*/ 	.word	0x00031c50
        /*0598*/ 	.short	0x010a
        /*059a*/ 	.byte	0x05
	.zero		1


	//   ....[40]....
        /*059c*/ 	.word	0x0000ef40
        /*05a0*/ 	.word	0x00000004
        /*05a4*/ 	.word	0x00000000
        /*05a8*/ 	.short	0x0101
        /*05aa*/ 	.byte	0x3f
	.zero		1


	//   ....[41]....
        /*05ac*/ 	.word	0x0000ffc0
        /*05b0*/ 	.word	0x000000ff
        /*05b4*/ 	.word	0x00000000
        /*05b8*/ 	.short	0x0101
        /*05ba*/ 	.byte	0x05
	.zero		1


	//   ....[42]....
        /*05bc*/ 	.word	0x00011ac0
        /*05c0*/ 	.word	0x00000003
        /*05c4*/ 	.word	0x00031c40
        /*05c8*/ 	.short	0x010a
        /*05ca*/ 	.byte	0x3f
	.zero		1


	//   ....[43]....
        /*05cc*/ 	.word	0x000128c0
        /*05d0*/ 	.word	0x00000011
        /*05d4*/ 	.word	0x00031c00
        /*05d8*/ 	.short	0x0107
        /*05da*/ 	.byte	0x3f
	.zero		1


	//   ....[44]....
        /*05dc*/ 	.word	0x000129b0
        /*05e0*/ 	.word	0x00000011
        /*05e4*/ 	.word	0x00031c00
        /*05e8*/ 	.short	0x0101
        /*05ea*/ 	.byte	0x3f
	.zero		1


	//   ....[45]....
        /*05ec*/ 	.word	0x000129d0
        /*05f0*/ 	.word	0x00000011
        /*05f4*/ 	.word	0x00031c20
        /*05f8*/ 	.short	0x010a
        /*05fa*/ 	.byte	0x3f
	.zero		1


	//   ....[46]....
        /*05fc*/ 	.word	0x00012cf0
        /*0600*/ 	.word	0x00000002
        /*0604*/ 	.word	0x00031c40
        /*0608*/ 	.short	0x010a
        /*060a*/ 	.byte	0x3f
	.zero		1


	//   ....[47]....
        /*060c*/ 	.word	0x00013100
        /*0610*/ 	.word	0x00000003
        /*0614*/ 	.word	0x00000060
        /*0618*/ 	.short	0x010a
        /*061a*/ 	.byte	0x3f
	.zero		1


	//   ....[48]....
        /*061c*/ 	.word	0x00013810
        /*0620*/ 	.word	0x00000003
        /*0624*/ 	.word	0x00031c40
        /*0628*/ 	.short	0x010a
        /*062a*/ 	.byte	0x3f
	.zero		1


	//   ....[49]....
        /*062c*/ 	.word	0x00013c40
        /*0630*/ 	.word	0x0000000c
        /*0634*/ 	.word	0x00000060
        /*0638*/ 	.short	0x010a
        /*063a*/ 	.byte	0x3f
	.zero		1


	//   ....[50]....
        /*063c*/ 	.word	0x000142a0
        /*0640*/ 	.word	0x00000002
        /*0644*/ 	.word	0x00031c40
        /*0648*/ 	.short	0x010a
        /*064a*/ 	.byte	0x3f
	.zero		1


	//   ....[51]....
        /*064c*/ 	.word	0x000146e0
        /*0650*/ 	.word	0x00000008
        /*0654*/ 	.word	0x00000060
        /*0658*/ 	.short	0x010a
        /*065a*/ 	.byte	0x3f
	.zero		1


	//   ....[52]....
        /*065c*/ 	.word	0x00014ce0
        /*0660*/ 	.word	0x00000003
        /*0664*/ 	.word	0x00031c60
        /*0668*/ 	.short	0x010a
        /*066a*/ 	.byte	0x3f
	.zero		1


	//   ....[53]....
        /*066c*/ 	.word	0x00015360
        /*0670*/ 	.word	0x00000007
        /*0674*/ 	.word	0x00031c20
        /*0678*/ 	.short	0x010a
        /*067a*/ 	.byte	0x3f
	.zero		1


	//   ....[54]....
        /*067c*/ 	.word	0x00015520
        /*0680*/ 	.word	0x00000005
        /*0684*/ 	.word	0x00000000
        /*0688*/ 	.short	0x010a
        /*068a*/ 	.byte	0x3f
	.zero		1


	//   ....[55]....
        /*068c*/ 	.word	0x00015590
        /*0690*/ 	.word	0x00000003
        /*0694*/ 	.word	0x00000000
        /*0698*/ 	.short	0x010a
        /*069a*/ 	.byte	0x3f
	.zero		1


	//   ....[56]....
        /*069c*/ 	.word	0x000155f0
        /*06a0*/ 	.word	0x00000005
        /*06a4*/ 	.word	0x00000000
        /*06a8*/ 	.short	0x010a
        /*06aa*/ 	.byte	0x3f
	.zero		1


	//   ....[57]....
        /*06ac*/ 	.word	0x00015620
        /*06b0*/ 	.word	0x00000003
        /*06b4*/ 	.word	0x00000000
        /*06b8*/ 	.short	0x010a
        /*06ba*/ 	.byte	0x3f
	.zero		1


	//   ....[58]....
        /*06bc*/ 	.word	0x00015690
        /*06c0*/ 	.word	0x00000003
        /*06c4*/ 	.word	0x00031c00
        /*06c8*/ 	.short	0x010a
        /*06ca*/ 	.byte	0x3f
	.zero		1


	//   ....[59]....
        /*06cc*/ 	.word	0x000156e0
        /*06d0*/ 	.word	0x00000000
        /*06d4*/ 	.word	0x00031c30
        /*06d8*/ 	.short	0x010a
        /*06da*/ 	.byte	0x3f
	.zero		1


	//   ....[60]....
        /*06dc*/ 	.word	0x00015740
        /*06e0*/ 	.word	0x00000008
        /*06e4*/ 	.word	0x00031c30
        /*06e8*/ 	.short	0x010a
        /*06ea*/ 	.byte	0x3f
	.zero		1


	//   ....[61]....
        /*06ec*/ 	.word	0x000157a0
        /*06f0*/ 	.word	0x00000008
        /*06f4*/ 	.word	0x00031c50
        /*06f8*/ 	.short	0x010a
        /*06fa*/ 	.byte	0x3f
	.zero		1


	//   ....[62]....
        /*06fc*/ 	.word	0x00015800
        /*0700*/ 	.word	0x00000007
        /*0704*/ 	.word	0x00031c30
        /*0708*/ 	.short	0x010a
        /*070a*/ 	.byte	0x3f
	.zero		1


	//   ....[63]....
        /*070c*/ 	.word	0x00015860
        /*0710*/ 	.word	0x00000007
        /*0714*/ 	.word	0x00031c50
        /*0718*/ 	.short	0x010a
        /*071a*/ 	.byte	0x3f
	.zero		1


	//   ....[64]....
        /*071c*/ 	.word	0x000158c0
        /*0720*/ 	.word	0x00000005
        /*0724*/ 	.word	0x00031c50
        /*0728*/ 	.short	0x010a
        /*072a*/ 	.byte	0x3f
	.zero		1


	//   ....[65]....
        /*072c*/ 	.word	0x00015a10
        /*0730*/ 	.word	0x00000003
        /*0734*/ 	.word	0x00031c40
        /*0738*/ 	.short	0x010a
        /*073a*/ 	.byte	0x3f
	.zero		1


	//   ....[66]....
        /*073c*/ 	.word	0x000162f0
        /*0740*/ 	.word	0x00000011
        /*0744*/ 	.word	0x00031c20
        /*0748*/ 	.short	0x010a
        /*074a*/ 	.byte	0x3f
	.zero		1


	//   ....[67]....
        /*074c*/ 	.word	0x00016340
        /*0750*/ 	.word	0x00000002
        /*0754*/ 	.word	0x00031c40
        /*0758*/ 	.short	0x010a
        /*075a*/ 	.byte	0x3f
	.zero		1


	//   ....[68]....
        /*075c*/ 	.word	0x00016390
        /*0760*/ 	.word	0x00000003
        /*0764*/ 	.word	0x00000060
        /*0768*/ 	.short	0x010a
        /*076a*/ 	.byte	0x3f
	.zero		1


	//   ....[69]....
        /*076c*/ 	.word	0x000163e0
        /*0770*/ 	.word	0x00000003
        /*0774*/ 	.word	0x00031c40
        /*0778*/ 	.short	0x010a
        /*077a*/ 	.byte	0x3f
	.zero		1


	//   ....[70]....
        /*077c*/ 	.word	0x00016430
        /*0780*/ 	.word	0x0000000c
        /*0784*/ 	.word	0x00000060
        /*0788*/ 	.short	0x010a
        /*078a*/ 	.byte	0x3f
	.zero		1


	//   ....[71]....
        /*078c*/ 	.word	0x00016480
        /*0790*/ 	.word	0x00000002
        /*0794*/ 	.word	0x00031c40
        /*0798*/ 	.short	0x010a
        /*079a*/ 	.byte	0x3f
	.zero		1


	//   ....[72]....
        /*079c*/ 	.word	0x000164d0
        /*07a0*/ 	.word	0x00000008
        /*07a4*/ 	.word	0x00000060
        /*07a8*/ 	.short	0x010a
        /*07aa*/ 	.byte	0x3f
	.zero		1


	//   ....[73]....
        /*07ac*/ 	.word	0x00016520
        /*07b0*/ 	.word	0x00000003
        /*07b4*/ 	.word	0x00031c60
        /*07b8*/ 	.short	0x010a
        /*07ba*/ 	.byte	0x3f
	.zero		1


	//   ....[74]....
        /*07bc*/ 	.word	0x00016610
        /*07c0*/ 	.word	0x00000007
        /*07c4*/ 	.word	0x00031c20
        /*07c8*/ 	.short	0x010a
        /*07ca*/ 	.byte	0x3f
	.zero		1


	//   ....[75]....
        /*07cc*/ 	.word	0x000167b0
        /*07d0*/ 	.word	0x00000005
        /*07d4*/ 	.word	0x00000000
        /*07d8*/ 	.short	0x010a
        /*07da*/ 	.byte	0x3f
	.zero		1


	//   ....[76]....
        /*07dc*/ 	.word	0x00016800
        /*07e0*/ 	.word	0x00000003
        /*07e4*/ 	.word	0x00000000
        /*07e8*/ 	.short	0x010a
        /*07ea*/ 	.byte	0x3f
	.zero		1


	//   ....[77]....
        /*07ec*/ 	.word	0x00016850
        /*07f0*/ 	.word	0x00000005
        /*07f4*/ 	.word	0x00000000
        /*07f8*/ 	.short	0x010a
        /*07fa*/ 	.byte	0x3f
	.zero		1


	//----- nvinfo : EIATTR_NUM_MBARRIERS
	.align		4
.L_267:
        /*07fc*/ 	.byte	0x03, 0x38
        /*07fe*/ 	.short	0x0016


	//----- nvinfo : EIATTR_EXIT_INSTR_OFFSETS
	.align		4
        /*0800*/ 	.byte	0x04, 0x1c
        /*0802*/ 	.short	(.L_269 - .L_268)


	//   ....[0]....
.L_268:
        /*0804*/ 	.word	0x00000a50


	//   ....[1]....
        /*0808*/ 	.word	0x00010b10


	//   ....[2]....
        /*080c*/ 	.word	0x00015670


	//----- nvinfo : EIATTR_MAX_THREADS
	.align		4
.L_269:
        /*0810*/ 	.byte	0x04, 0x05
        /*0812*/ 	.short	(.L_271 - .L_270)
.L_270:
        /*0814*/ 	.word	0x00000200
        /*0818*/ 	.word	0x00000001
        /*081c*/ 	.word	0x00000001


	//----- nvinfo : EIATTR_CRS_STACK_SIZE
	.align		4
.L_271:
        /*0820*/ 	.byte	0x04, 0x1e
        /*0822*/ 	.short	(.L_273 - .L_272)
.L_272:
        /*0824*/ 	.word	0x00000000


	//----- nvinfo : EIATTR_CBANK_PARAM_SIZE
	.align		4
.L_273:
        /*0828*/ 	.byte	0x03, 0x19
        /*082a*/ 	.short	0x0af0


	//----- nvinfo : EIATTR_PARAM_CBANK
	.align		4
        /*082c*/ 	.byte	0x04, 0x0a
        /*082e*/ 	.short	(.L_275 - .L_274)
	.align		4
.L_274:
        /*0830*/ 	.word	index@(.nv.constant0._ZN7cutlass13device_kernelIN5flash11enable_sm90INS1_16FlashAttnFwdSm90INS1_25CollectiveMainloopFwdSm90ILi2EN4cute5tupleIJNS5_1CILi1EEES8_S8_EEENS6_IJNS7_ILi192EEENS7_ILi144EEENS7_ILi96EEEEEELi96ENS_10bfloat16_tEfNS_4arch4Sm90ELb1ELb0ELb1ELb0ELb0ELb0ELb0ELb0ELb1ELb1ELb0ELb0EEENS1_21CollectiveEpilogueFwdINS6_IJSA_SC_SB_EEES9_SE_SG_Li384ELb0ELb1ELb0ELb0EEENS1_30DynamicPersistentTileSchedulerILi384ELi128ELb0ELb1ELb1EEEEEEEEEvNT_6ParamsE)
        /*0834*/ 	.short	0x0210
        /*0836*/ 	.short	0x0af0


	//----- nvinfo : EIATTR_SW_WAR
	.align		4
.L_275:
        /*0838*/ 	.byte	0x04, 0x36
        /*083a*/ 	.short	(.L_277 - .L_276)
.L_276:
        /*083c*/ 	.word	0x00000008
.L_277:


//--------------------- .nv.info._ZN7cutlass13device_kernelIN5flash11enable_sm90INS1_16FlashAttnFwdSm90INS1_25CollectiveMainloopFwdSm90ILi2EN4cute5tupleIJNS5_1CILi1EEES8_S8_EEENS6_IJNS7_ILi192EEENS7_ILi144EEENS7_ILi96EEEEEELi96ENS_10bfloat16_tEfNS_4arch4Sm90ELb1ELb0ELb1ELb1ELb0ELb0ELb0ELb0ELb1ELb1ELb0ELb0EEENS1_21CollectiveEpilogueFwdINS6_IJSA_SC_SB_EEES9_SE_SG_Li384ELb1ELb1ELb0ELb0EEENS1_36VarlenDynamicPersistentTileSchedulerILi192ELi144ELi384ELi128ELb0ELb1ELb1ELb1ELb1ELb1EEEEEEEEEvNT_6ParamsE --------------------------
	.section	.nv.info._ZN7cutlass13device_kernelIN5flash11enable_sm90INS1_16FlashAttnFwdSm90INS1_25CollectiveMainloopFwdSm90ILi2EN4cute5tupleIJNS5_1CILi1EEES8_S8_EEENS6_IJNS7_ILi192EEENS7_ILi144EEENS7_ILi96EEEEEELi96ENS_10bfloat16_tEfNS_4arch4Sm90ELb1ELb0ELb1ELb1ELb0ELb0ELb0ELb0ELb1ELb1ELb0ELb0EEENS1_21CollectiveEpilogueFwdINS6_IJSA_SC_SB_EEES9_SE_SG_Li384ELb1ELb1ELb0ELb0EEENS1_36VarlenDynamicPersistentTileSchedulerILi192ELi144ELi384ELi128ELb0ELb1ELb1ELb1ELb1ELb1EEEEEEEEEvNT_6ParamsE,"",@"SHT_CUDA_INFO"
	.sectionflags	@""
	.align	4


	//----- nvinfo : EIATTR_CUDA_API_VERSION
	.align		4
        /*0000*/ 	.byte	0x04, 0x37
        /*0002*/ 	.short	(.L_279 - .L_278)
.L_278:
        /*0004*/ 	.word	0x00000082


	//----- nvinfo : EIATTR_KPARAM_INFO
	.align		4
.L_279:
        /*0008*/ 	.byte	0x04, 0x17
        /*000a*/ 	.short	(.L_281 - .L_280)
.L_280:
        /*000c*/ 	.word	0x00000000
        /*0010*/ 	.short	0x0000
        /*0012*/ 	.short	0x0070
        /*0014*/ 	.byte	0x00, 0xf0, 0x01, 0x2a


	//----- nvinfo : EIATTR_SPARSE_MMA_MASK
	.align		4
.L_281:
        /*0018*/ 	.byte	0x03, 0x50
        /*001a*/ 	.short	0x0000


	//----- nvinfo : EIATTR_MAXREG_COUNT
	.align		4
        /*001c*/ 	.byte	0x03, 0x1b
        /*001e*/ 	.short	0x0080


	//----- nvinfo : EIATTR_NUM_BARRIERS
	.align		4
        /*0020*/ 	.byte	0x02, 0x4c
        /*0022*/ 	.byte	0x10
	.zero		1


	//----- nvinfo : EIATTR_EXTERNS
	.align		4
        /*0024*/ 	.byte	0x04, 0x0f
        /*0026*/ 	.short	(.L_283 - .L_282)


	//   ....[0]....
	.align		4
.L_282:
        /*0028*/ 	.word	index@(__assertfail)


	//----- nvinfo : EIATTR_ANNOTATIONS
	.align		4
.L_283:
        /*002c*/ 	.byte	0x04, 0x55
        /*002e*/ 	.short	(.L_285 - .L_284)


	//   ....[0]....
.L_284:
        /* <DEDUP_REMOVED lines=23> */


	//----- nvinfo : EIATTR_MERCURY_ISA_VERSION
	.align		4
.L_285:
        /*0188*/ 	.byte	0x03, 0x5f
        /*018a*/ 	.short	0x0101


	//----- nvinfo : EIATTR_UNUSED_LOAD_BYTE_OFFSET
	.align		4
        /*018c*/ 	.byte	0x04, 0x44
        /*018e*/ 	.short	(.L_287 - .L_286)


	//   ....[0]....
.L_286:
        /*0190*/ 	.word	0x00000a60
        /*0194*/ 	.word	0x0000fff0


	//   ....[1]....
        /*0198*/ 	.word	0x0000f4f0
        /*019c*/ 	.word	0x0000fff0


	//----- nvinfo : EIATTR_INT_WARP_WIDE_INSTR_OFFSETS
	.align		4
.L_287:
        /*01a0*/ 	.byte	0x04, 0x31
        /*01a2*/ 	.short	(.L_289 - .L_288)


	//   ....[0]....
.L_288:
        /*01a4*/ 	.word	0x00000130


	//   ....[1]....
        /*01a8*/ 	.word	0x00000170


	//   ....[2]....
        /*01ac*/ 	.word	0x000001e0


	//   ....[3]....
        /*01b0*/ 	.word	0x00012690


	//   ....[4]....
        /*01b4*/ 	.word	0x00012730


	//   ....[5]....
        /*01b8*/ 	.word	0x000161c0


	//   ....[6]....
        /*01bc*/ 	.word	0x00016260


	//----- nvinfo : EIATTR_COOP_GROUP_MASK_REGIDS
	.align		4
.L_289:
        /*01c0*/ 	.byte	0x04, 0x29
        /*01c2*/ 	.short	(.L_291 - .L_290)


	//   ....[0]....
.L_290:
        /*01c4*/ 	.word	0xffffffff


	//   ....[1]....
        /*01c8*/ 	.word	0xffffffff


	//   ....[2]....
        /*01cc*/ 	.word	0xffffffff


	//   ....[3]....
        /*01d0*/ 	.word	0xffffffff


	//   ....[4]....
        /*01d4*/ 	.word	0xffffffff


	//   ....[5]....
        /*01d8*/ 	.word	0xffffffff


	//   ....[6]....
        /*01dc*/ 	.word	0xffffffff


	//   ....[7]....
        /*01e0*/ 	.word	0xffffffff


	//   ....[8]....
        /*01e4*/ 	.word	0xffffffff


	//   ....[9]....
        /*01e8*/ 	.word	0xffffffff


	//   ....[10]....
        /*01ec*/ 	.word	0xffffffff


	//   ....[11]....
        /*01f0*/ 	.word	0xffffffff


	//   ....[12]....
        /*01f4*/ 	.word	0xffffffff


	//   ....[13]....
        /*01f8*/ 	.word	0xffffffff


	//   ....[14]....
        /*01fc*/ 	.word	0xffffffff


	//   ....[15]....
        /*0200*/ 	.word	0xffffffff


	//   ....[16]....
        /*0204*/ 	.word	0xffffffff


	//   ....[17]....
        /*0208*/ 	.word	0xffffffff


	//   ....[18]....
        /*020c*/ 	.word	0xffffffff


	//   ....[19]....
        /*0210*/ 	.word	0xffffffff


	//   ....[20]....
        /*0214*/ 	.word	0xffffffff


	//   ....[21]....
        /*0218*/ 	.word	0xffffffff


	//   ....[22]....
        /*021c*/ 	.word	0xffffffff


	//   ....[23]....
        /*0220*/ 	.word	0xffffffff


	//   ....[24]....
        /*0224*/ 	.word	0xffffffff


	//   ....[25]....
        /*0228*/ 	.word	0xffffffff


	//   ....[26]....
        /*022c*/ 	.word	0xffffffff


	//   ....[27]....
        /*0230*/ 	.word	0xffffffff


	//   ....[28]....
        /*0234*/ 	.word	0xffffffff


	//   ....[29]....
        /*0238*/ 	.word	0xffffffff


	//   ....[30]....
        /*023c*/ 	.word	0xffffffff


	//   ....[31]....
        /*0240*/ 	.word	0xffffffff


	//   ....[32]....
        /*0244*/ 	.word	0xffffffff


	//   ....[33]....
        /*0248*/ 	.word	0xffffffff


	//   ....[34]....
        /*024c*/ 	.word	0xffffffff


	//   ....[35]....
        /*0250*/ 	.word	0xffffffff


	//   ....[36]....
        /*0254*/ 	.word	0xffffffff


	//   ....[37]....
        /*0258*/ 	.word	0xffffffff


	//   ....[38]....
        /*025c*/ 	.word	0xffffffff


	//   ....[39]....
        /*0260*/ 	.word	0xffffffff


	//   ....[40]....
        /*0264*/ 	.word	0xffffffff


	//   ....[41]....
        /*0268*/ 	.word	0xffffffff


	//   ....[42]....
        /*026c*/ 	.word	0xffffffff


	//   ....[43]....
        /*0270*/ 	.word	0xffffffff


	//   ....[44]....
        /*0274*/ 	.word	0xffffffff


	//   ....[45]....
        /*0278*/ 	.word	0xffffffff


	//   ....[46]....
        /*027c*/ 	.word	0xffffffff


	//   ....[47]....
        /*0280*/ 	.word	0xffffffff


	//   ....[48]....
        /*0284*/ 	.word	0xffffffff


	//   ....[49]....
        /*0288*/ 	.word	0xffffffff


	//   ....[50]....
        /*028c*/ 	.word	0xffffffff


	//   ....[51]....
        /*0290*/ 	.word	0xffffffff


	//   ....[52]....
        /*0294*/ 	.word	0xffffffff


	//   ....[53]....
        /*0298*/ 	.word	0xffffffff


	//   ....[54]....
        /*029c*/ 	.word	0xffffffff


	//   ....[55]....
        /*02a0*/ 	.word	0xffffffff


	//   ....[56]....
        /*02a4*/ 	.word	0xffffffff


	//   ....[57]....
        /*02a8*/ 	.word	0xffffffff


	//   ....[58]....
        /*02ac*/ 	.word	0xffffffff


	//   ....[59]....
        /*02b0*/ 	.word	0xffffffff


	//   ....[60]....
        /*02b4*/ 	.word	0xffffffff


	//   ....[61]....
        /*02b8*/ 	.word	0xffffffff


	//   ....[62]....
        /*02bc*/ 	.word	0xffffffff


	//   ....[63]....
        /*02c0*/ 	.word	0xffffffff


	//   ....[64]....
        /*02c4*/ 	.word	0xffffffff


	//   ....[65]....
        /*02c8*/ 	.word	0xffffffff


	//   ....[66]....
        /*02cc*/ 	.word	0xffffffff


	//   ....[67]....
        /*02d0*/ 	.word	0xffffffff


	//   ....[68]....
        /*02d4*/ 	.word	0xffffffff


	//   ....[69]....
        /*02d8*/ 	.word	0xffffffff


	//   ....[70]....
        /*02dc*/ 	.word	0xffffffff


	//   ....[71]....
        /*02e0*/ 	.word	0xffffffff


	//   ....[72]....
        /*02e4*/ 	.word	0xffffffff


	//   ....[73]....
        /*02e8*/ 	.word	0xffffffff


	//   ....[74]....
        /*02ec*/ 	.word	0xffffffff


	//   ....[75]....
        /*02f0*/ 	.word	0xffffffff


	//   ....[76]....
        /*02f4*/ 	.word	0xffffffff


	//   ....[77]....
        /*02f8*/ 	.word	0xffffffff


	//   ....[78]....
        /*02fc*/ 	.word	0xffffffff


	//   ....[79]....
        /*0300*/ 	.word	0xffffffff


	//   ....[80]....
        /*0304*/ 	.word	0xffffffff


	//   ....[81]....
        /*0308*/ 	.word	0xffffffff


	//   ....[82]....
        /*030c*/ 	.word	0xffffffff


	//   ....[83]....
        /*0310*/ 	.word	0xffffffff


	//   ....[84]....
        /*0314*/ 	.word	0xffffffff


	//   ....[85]....
        /*0318*/ 	.word	0xffffffff


	//   ....[86]....
        /*031c*/ 	.word	0xffffffff


	//   ....[87]....
        /*0320*/ 	.word	0xffffffff


	//   ....[88]....
        /*0324*/ 	.word	0xffffffff


	//   ....[89]....
        /*0328*/ 	.word	0xffffffff


	//   ....[90]....
        /*032c*/ 	.word	0x0500000f


	//   ....[91]....
        /*0330*/ 	.word	0x0500000f


	//   ....[92]....
        /*0334*/ 	.word	0x0500000f


	//   ....[93]....
        /*0338*/ 	.word	0x0500000f


	//   ....[94]....
        /*033c*/ 	.word	0x0500000f


	//   ....[95]....
        /*0340*/ 	.word	0x0500000f


	//   ....[96]....
        /*0344*/ 	.word	0x0500000f


	//   ....[97]....
        /*0348*/ 	.word	0x0500000f


	//   ....[98]....
        /*034c*/ 	.word	0x0500000f


	//   ....[99]....
        /*0350*/ 	.word	0x0500000f


	//   ....[100]....
        /*0354*/ 	.word	0x0500000f


	//   ....[101]....
        /*0358*/ 	.word	0x0500000f


	//   ....[102]....
        /*035c*/ 	.word	0x0500000f


	//   ....[103]....
        /*0360*/ 	.word	0x0500000f


	//   ....[104]....
        /*0364*/ 	.word	0x0500000f


	//   ....[105]....
        /*0368*/ 	.word	0x0500000f


	//   ....[106]....
        /*036c*/ 	.word	0x0500000f


	//   ....[107]....
        /*0370*/ 	.word	0x0500000f


	//   ....[108]....
        /*0374*/ 	.word	0x0500000f


	//   ....[109]....
        /*0378*/ 	.word	0x0500000f


	//   ....[110]....
        /*037c*/ 	.word	0x0500000f


	//   ....[111]....
        /*0380*/ 	.word	0x0500000f


	//   ....[112]....
        /*0384*/ 	.word	0x0500000f


	//   ....[113]....
        /*0388*/ 	.word	0x0500000f


	//   ....[114]....
        /*038c*/ 	.word	0x0500000f


	//   ....[115]....
        /*0390*/ 	.word	0x0500000f


	//   ....[116]....
        /*0394*/ 	.word	0x0500000f


	//   ....[117]....
        /*0398*/ 	.word	0x0500000f


	//   ....[118]....
        /*039c*/ 	.word	0x0500000f


	//   ....[119]....
        /*03a0*/ 	.word	0x0500000f


	//   ....[120]....
        /*03a4*/ 	.word	0x0500000f


	//----- nvinfo : EIATTR_COOP_GROUP_INSTR_OFFSETS
	.align		4
.L_291:
        /*03a8*/ 	.byte	0x04, 0x28
        /*03aa*/ 	.short	(.L_293 - .L_292)


	//   ....[0]....
.L_292:
        /*03ac*/ 	.word	0x00000070


	//   ....[1]....
        /*03b0*/ 	.word	0x00000140


	//   ....[2]....
        /*03b4*/ 	.word	0x00000190


	//   ....[3]....
        /*03b8*/ 	.word	0x000003c0


	//   ....[4]....
        /*03bc*/ 	.word	0x00000520


	//   ....[5]....
        /*03c0*/ 	.word	0x00000640


	//   ....[6]....
        /*03c4*/ 	.word	0x000007a0


	//   ....[7]....
        /*03c8*/ 	.word	0x00001830


	//   ....[8]....
        /*03cc*/ 	.word	0x000036a0


	//   ....[9]....
        /*03d0*/ 	.word	0x00003730


	//   ....[10]....
        /*03d4*/ 	.word	0x000042d0


	//   ....[11]....
        /*03d8*/ 	.word	0x00004360


	//   ....[12]....
        /*03dc*/ 	.word	0x00004ec0


	//   ....[13]....
        /*03e0*/ 	.word	0x00004f50


	//   ....[14]....
        /*03e4*/ 	.word	0x00005e20


	//   ....[15]....
        /*03e8*/ 	.word	0x00007980


	//   ....[16]....
        /*03ec*/ 	.word	0x00007c70


	//   ....[17]....
        /*03f0*/ 	.word	0x000088b0


	//   ....[18]....
        /*03f4*/ 	.word	0x00008960


	//   ....[19]....
        /*03f8*/ 	.word	0x000095d0


	//   ....[20]....
        /*03fc*/ 	.word	0x00009650


	//   ....[21]....
        /*0400*/ 	.word	0x0000a950


	//   ....[22]....
        /*0404*/ 	.word	0x0000cd40


	//   ....[23]....
        /*0408*/ 	.word	0x0000cdb0


	//   ....[24]....
        /*040c*/ 	.word	0x0000d5d0


	//   ....[25]....
        /*0410*/ 	.word	0x0000d630


	//   ....[26]....
        /*0414*/ 	.word	0x0000ea00


	//   ....[27]....
        /*0418*/ 	.word	0x0000eb10


	//   ....[28]....
        /*041c*/ 	.word	0x0000eb70


	//   ....[29]....
        /*0420*/ 	.word	0x0000ec90


	//   ....[30]....
        /*0424*/ 	.word	0x0000ecc0


	//   ....[31]....
        /*0428*/ 	.word	0x0000ff90


	//   ....[32]....
        /*042c*/ 	.word	0x0000ffd0


	//   ....[33]....
        /*0430*/ 	.word	0x00010000


	//   ....[34]....
        /*0434*/ 	.word	0x00010030


	//   ....[35]....
        /*0438*/ 	.word	0x000104d0


	//   ....[36]....
        /*043c*/ 	.word	0x000104f0


	//   ....[37]....
        /*0440*/ 	.word	0x00010630


	//   ....[38]....
        /*0444*/ 	.word	0x00010650


	//   ....[39]....
        /*0448*/ 	.word	0x00011020


	//   ....[40]....
        /*044c*/ 	.word	0x00011030


	//   ....[41]....
        /*0450*/ 	.word	0x00011140


	//   ....[42]....
        /*0454*/ 	.word	0x00011160


	//   ....[43]....
        /*0458*/ 	.word	0x000112d0


	//   ....[44]....
        /*045c*/ 	.word	0x000114c0


	//   ....[45]....
        /*0460*/ 	.word	0x000114f0


	//   ....[46]....
        /*0464*/ 	.word	0x00011520


	//   ....[47]....
        /*0468*/ 	.word	0x00011550


	//   ....[48]....
        /*046c*/ 	.word	0x00011580


	//   ....[49]....
        /*0470*/ 	.word	0x000115b0


	//   ....[50]....
        /*0474*/ 	.word	0x00011730


	//   ....[51]....
        /*0478*/ 	.word	0x00011760


	//   ....[52]....
        /*047c*/ 	.word	0x00011790


	//   ....[53]....
        /*0480*/ 	.word	0x000117c0


	//   ....[54]....
        /*0484*/ 	.word	0x000117f0


	//   ....[55]....
        /*0488*/ 	.word	0x00011820


	//   ....[56]....
        /*048c*/ 	.word	0x000118e0


	//   ....[57]....
        /*0490*/ 	.word	0x00011940


	//   ....[58]....
        /*0494*/ 	.word	0x000119e0


	//   ....[59]....
        /*0498*/ 	.word	0x00012c30


	//   ....[60]....
        /*049c*/ 	.word	0x00013920


	//   ....[61]....
        /*04a0*/ 	.word	0x00013930


	//   ....[62]....
        /*04a4*/ 	.word	0x00013950


	//   ....[63]....
        /*04a8*/ 	.word	0x00013a00


	//   ....[64]....
        /*04ac*/ 	.word	0x00013a20


	//   ....[65]....
        /*04b0*/ 	.word	0x00013ac0


	//   ....[66]....
        /*04b4*/ 	.word	0x00013ae0


	//   ....[67]....
        /*04b8*/ 	.word	0x00013af0


	//   ....[68]....
        /*04bc*/ 	.word	0x00013b80


	//   ....[69]....
        /*04c0*/ 	.word	0x00013bd0


	//   ....[70]....
        /*04c4*/ 	.word	0x00013be0


	//   ....[71]....
        /*04c8*/ 	.word	0x00013c10


	//   ....[72]....
        /*04cc*/ 	.word	0x00016920


	//   ....[73]....
        /*04d0*/ 	.word	0x00016970


	//   ....[74]....
        /*04d4*/ 	.word	0x000169a0


	//   ....[75]....
        /*04d8*/ 	.word	0x000169d0


	//   ....[76]....
        /*04dc*/ 	.word	0x000169e0


	//   ....[77]....
        /*04e0*/ 	.word	0x00016a10


	//   ....[78]....
        /*04e4*/ 	.word	0x00016a40


	//   ....[79]....
        /*04e8*/ 	.word	0x00016a70


	//   ....[80]....
        /*04ec*/ 	.word	0x00016c00


	//   ....[81]....
        /*04f0*/ 	.word	0x00016c30


	//   ....[82]....
        /*04f4*/ 	.word	0x00016c60


	//   ....[83]....
        /*04f8*/ 	.word	0x00016c90


	//   ....[84]....
        /*04fc*/ 	.word	0x00016cc0


	//   ....[85]....
        /*0500*/ 	.word	0x00016cf0


	//   ....[86]....
        /*0504*/ 	.word	0x00016db0


	//   ....[87]....
        /*0508*/ 	.word	0x00016dd0


	//   ....[88]....
        /*050c*/ 	.word	0x00016e40


	//   ....[89]....
        /*0510*/ 	.word	0x000174f0


	//   ....[90]....
        /*0514*/ 	.word	0x00017ab0


	//   ....[91]....
        /*0518*/ 	.word	0x00017c60


	//   ....[92]....
        /*051c*/ 	.word	0x00017cb0


	//   ....[93]....
        /*0520*/ 	.word	0x00017de0


	//   ....[94]....
        /*0524*/ 	.word	0x00017e30


	//   ....[95]....
        /*0528*/ 	.word	0x00017f50


	//   ....[96]....
        /*052c*/ 	.word	0x00017fc0


	//   ....[97]....
        /*0530*/ 	.word	0x000180e0


	//   ....[98]....
        /*0534*/ 	.word	0x00018150


	//   ....[99]....
        /*0538*/ 	.word	0x00018240


	//   ....[100]....
        /*053c*/ 	.word	0x000182b0


	//   ....[101]....
        /*0540*/ 	.word	0x000183c0


	//   ....[102]....
        /*0544*/ 	.word	0x00018410


	//   ....[103]....
        /*0548*/ 	.word	0x00018720


	//   ....[104]....
        /*054c*/ 	.word	0x000187c0


	//   ....[105]....
        /*0550*/ 	.word	0x000188f0


	//   ....[106]....
        /*0554*/ 	.word	0x00018960


	//   ....[107]....
        /*0558*/ 	.word	0x000189d0


	//   ....[108]....
        /*055c*/ 	.word	0x00018a40


	//   ....[109]....
        /*0560*/ 	.word	0x00018ab0


	//   ....[110]....
        /*0564*/ 	.word	0x00018b30


	//   ....[111]....
        /*0568*/ 	.word	0x00018bc0


	//   ....[112]....
        /*056c*/ 	.word	0x00018c50


	//   ....[113]....
        /*0570*/ 	.word	0x00018cc0


	//   ....[114]....
        /*0574*/ 	.word	0x00018d30


	//   ....[115]....
        /*0578*/ 	.word	0x00018da0


	//   ....[116]....
        /*057c*/ 	.word	0x00018e20


	//   ....[117]....
        /*0580*/ 	.word	0x00018e90


	//   ....[118]....
        /*0584*/ 	.word	0x00018f30


	//   ....[119]....
        /*0588*/ 	.word	0x00018fc0


	//   ....[120]....
        /*058c*/ 	.word	0x000190e0


	//----- nvinfo : EIATTR_REG_RECONFIG
	.align		4
.L_293:
        /*0590*/ 	.byte	0x01, 0x54
	.zero		2


	//----- nvinfo : EIATTR_SYSCALL_OFFSETS
	.align		4
        /*0594*/ 	.byte	0x04, 0x46
        /*0596*/ 	.short	(.L_295 - .L_294)


	//   ....[0]....
.L_294:
        /*0598*/ 	.word	0x00001a30


	//   ....[1]....
        /*059c*/ 	.word	0x00012890


	//   ....[2]....
        /*05a0*/ 	.word	0x000129e0


	//   ....[3]....
        /*05a4*/ 	.word	0x00012ad0


	//   ....[4]....
        /*05a8*/ 	.word	0x00013390


	//----- nvinfo : EIATTR_MBARRIER_INSTR_OFFSETS
	.align		4
.L_295:
        /*05ac*/ 	.byte	0x04, 0x39
        /*05ae*/ 	.short	(.L_297 - .L_296)


	//   ....[0]....
.L_296:
        /*05b0*/ 	.word	0x00000270
        /*05b4*/ 	.word	0x000000ff
        /*05b8*/ 	.word	0x00031c00
        /*05bc*/ 	.short	0x0100
        /*05be*/ 	.byte	0x08
	.zero		1


	//   ....[1]....
        /*05c0*/ 	.word	0x00000280
        /*05c4*/ 	.word	0x000000ff
        /*05c8*/ 	.word	0x00031c20
        /*05cc*/ 	.short	0x0100
        /*05ce*/ 	.byte	0x08
	.zero		1


	//   ....[2]....
        /*05d0*/ 	.word	0x00000370
        /*05d4*/ 	.word	0x000000ff
        /*05d8*/ 	.word	0x00031c30
        /*05dc*/ 	.short	0x0100
        /*05de*/ 	.byte	0x08
	.zero		1


	//   ....[3]....
        /*05e0*/ 	.word	0x00000380
        /*05e4*/ 	.word	0x000000ff
        /*05e8*/ 	.word	0x00031c40
        /*05ec*/ 	.short	0x0100
        /*05ee*/ 	.byte	0x08
	.zero		1


	//   ....[4]....
        /*05f0*/ 	.word	0x00000390
        /*05f4*/ 	.word	0x000000ff
        /*05f8*/ 	.word	0x00031c38
        /*05fc*/ 	.short	0x0100
        /*05fe*/ 	.byte	0x08
	.zero		1


	//   ....[5]....
        /*0600*/ 	.word	0x000003a0
        /*0604*/ 	.word	0x000000ff
        /*0608*/ 	.word	0x00031c48
        /*060c*/ 	.short	0x0100
        /*060e*/ 	.byte	0x08
	.zero		1


	//   ....[6]....
        /*0610*/ 	.word	0x000004d0
        /*0614*/ 	.word	0x000000ff
        /*0618*/ 	.word	0x00031c50
        /*061c*/ 	.short	0x0100
        /*061e*/ 	.byte	0x08
	.zero		1


	//   ....[7]....
        /*0620*/ 	.word	0x000004e0
        /*0624*/ 	.word	0x000000ff
        /*0628*/ 	.word	0x00031c60
        /*062c*/ 	.short	0x0100
        /*062e*/ 	.byte	0x08
	.zero		1


	//   ....[8]....
        /*0630*/ 	.word	0x000004f0
        /*0634*/ 	.word	0x000000ff
        /*0638*/ 	.word	0x00031c58
        /*063c*/ 	.short	0x0100
        /*063e*/ 	.byte	0x08
	.zero		1


	//   ....[9]....
        /*0640*/ 	.word	0x00000500
        /*0644*/ 	.word	0x000000ff
        /*0648*/ 	.word	0x00031c68
        /*064c*/ 	.short	0x0100
        /*064e*/ 	.byte	0x08
	.zero		1


	//   ....[10]....
        /*0650*/ 	.word	0x000005f0
        /*0654*/ 	.word	0x000000ff
        /*0658*/ 	.word	0x00031c70
        /*065c*/ 	.short	0x0100
        /*065e*/ 	.byte	0x06
	.zero		1


	//   ....[11]....
        /*0660*/ 	.word	0x00000600
        /*0664*/ 	.word	0x000000ff
        /*0668*/ 	.word	0x00031c80
        /*066c*/ 	.short	0x0100
        /*066e*/ 	.byte	0x06
	.zero		1


	//   ....[12]....
        /*0670*/ 	.word	0x00000610
        /*0674*/ 	.word	0x000000ff
        /*0678*/ 	.word	0x00031c78
        /*067c*/ 	.short	0x0100
        /*067e*/ 	.byte	0x06
	.zero		1


	//   ....[13]....
        /*0680*/ 	.word	0x00000620
        /*0684*/ 	.word	0x000000ff
        /*0688*/ 	.word	0x00031c88
        /*068c*/ 	.short	0x0100
        /*068e*/ 	.byte	0x06
	.zero		1


	//   ....[14]....
        /*0690*/ 	.word	0x00000750
        /*0694*/ 	.word	0x000000ff
        /*0698*/ 	.word	0x00031c90
        /*069c*/ 	.short	0x0100
        /*069e*/ 	.byte	0x08
	.zero		1


	//   ....[15]....
        /*06a0*/ 	.word	0x00000760
        /*06a4*/ 	.word	0x000000ff
        /*06a8*/ 	.word	0x00031ca0
        /*06ac*/ 	.short	0x0100
        /*06ae*/ 	.byte	0x08
	.zero		1


	//   ....[16]....
        /*06b0*/ 	.word	0x00000770
        /*06b4*/ 	.word	0x000000ff
        /*06b8*/ 	.word	0x00031c98
        /*06bc*/ 	.short	0x0100
        /*06be*/ 	.byte	0x08
	.zero		1


	//   ....[17]....
        /*06c0*/ 	.word	0x00000780
        /*06c4*/ 	.word	0x000000ff
        /*06c8*/ 	.word	0x00031ca8
        /*06cc*/ 	.short	0x0100
        /*06ce*/ 	.byte	0x08
	.zero		1


	//   ....[18]....
        /*06d0*/ 	.word	0x000008b0
        /*06d4*/ 	.word	0x000000ff
        /*06d8*/ 	.word	0x00031cb0
        /*06dc*/ 	.short	0x0100
        /*06de*/ 	.byte	0x08
	.zero		1


	//   ....[19]....
        /*06e0*/ 	.word	0x000008c0
        /*06e4*/ 	.word	0x000000ff
        /*06e8*/ 	.word	0x00031cc0
        /*06ec*/ 	.short	0x0100
        /*06ee*/ 	.byte	0x08
	.zero		1


	//   ....[20]....
        /*06f0*/ 	.word	0x000008d0
        /*06f4*/ 	.word	0x000000ff
        /*06f8*/ 	.word	0x00031cb8
        /*06fc*/ 	.short	0x0100
        /*06fe*/ 	.byte	0x08
	.zero		1


	//   ....[21]....
        /*0700*/ 	.word	0x000008e0
        /*0704*/ 	.word	0x000000ff
        /*0708*/ 	.word	0x00031cc8
        /*070c*/ 	.short	0x0100
        /*070e*/ 	.byte	0x08
	.zero		1


	//   ....[22]....
        /*0710*/ 	.word	0x00001ad0
        /*0714*/ 	.word	0x000000ff
        /*0718*/ 	.word	0x00031c00
        /*071c*/ 	.short	0x010a
        /*071e*/ 	.byte	0x25
	.zero		1


	//   ....[23]....
        /*0720*/ 	.word	0x00001b50
        /*0724*/ 	.word	0x00000000
        /*0728*/ 	.word	0x00031c30
        /*072c*/ 	.short	0x010a
        /*072e*/ 	.byte	0x3f
	.zero		1


	//   ....[24]....
        /*0730*/ 	.word	0x00001bb0
        /*0734*/ 	.word	0x00000000
        /*0738*/ 	.word	0x00031c30
        /*073c*/ 	.short	0x010a
        /*073e*/ 	.byte	0x3f
	.zero		1


	//   ....[25]....
        /*0740*/ 	.word	0x00005110
        /*0744*/ 	.word	0x00000004
        /*0748*/ 	.word	0x00000000
        /*074c*/ 	.short	0x0101
        /*074e*/ 	.byte	0x3f
	.zero		1


	//   ....[26]....
        /*0750*/ 	.word	0x00005f70
        /*0754*/ 	.word	0x000000ff
        /*0758*/ 	.word	0x00031c30
        /*075c*/ 	.short	0x010a
        /*075e*/ 	.byte	0x04
	.zero		1


	//   ....[27]....
        /*0760*/ 	.word	0x00005fb0
        /*0764*/ 	.word	0x000000ff
        /*0768*/ 	.word	0x00031c30
        /*076c*/ 	.short	0x010a
        /*076e*/ 	.byte	0x04
	.zero		1


	//   ....[28]....
        /*0770*/ 	.word	0x00007640
        /*0774*/ 	.word	0x000000ff
        /*0778*/ 	.word	0x00031c50
        /*077c*/ 	.short	0x010a
        /*077e*/ 	.byte	0x04
	.zero		1


	//   ....[29]....
        /*0780*/ 	.word	0x00007680
        /*0784*/ 	.word	0x000000ff
        /*0788*/ 	.word	0x00031c50
        /*078c*/ 	.short	0x010a
        /*078e*/ 	.byte	0x04
	.zero		1


	//   ....[30]....
        /*0790*/ 	.word	0x00009bb0
        /*0794*/ 	.word	0x0000000b
        /*0798*/ 	.word	0x00000000
        /*079c*/ 	.short	0x0101
        /*079e*/ 	.byte	0x3f
	.zero		1


	//   ....[31]....
        /*07a0*/ 	.word	0x00009d60
        /*07a4*/ 	.word	0x0000000b
        /*07a8*/ 	.word	0x00000000
        /*07ac*/ 	.short	0x0101
        /*07ae*/ 	.byte	0x3f
	.zero		1


	//   ....[32]....
        /*07b0*/ 	.word	0x0000aac0
        /*07b4*/ 	.word	0x000000ff
        /*07b8*/ 	.word	0x00031c30
        /*07bc*/ 	.short	0x010a
        /*07be*/ 	.byte	0x04
	.zero		1


	//   ....[33]....
        /*07c0*/ 	.word	0x0000ab00
        /*07c4*/ 	.word	0x000000ff
        /*07c8*/ 	.word	0x00031c30
        /*07cc*/ 	.short	0x010a
        /*07ce*/ 	.byte	0x04
	.zero		1


	//   ....[34]....
        /*07d0*/ 	.word	0x0000c190
        /*07d4*/ 	.word	0x000000ff
        /*07d8*/ 	.word	0x00031c50
        /*07dc*/ 	.short	0x010a
        /*07de*/ 	.byte	0x04
	.zero		1


	//   ....[35]....
        /*07e0*/ 	.word	0x0000c1d0
        /*07e4*/ 	.word	0x000000ff
        /*07e8*/ 	.word	0x00031c50
        /*07ec*/ 	.short	0x010a
        /*07ee*/ 	.byte	0x04
	.zero		1


	//   ....[36]....
        /*07f0*/ 	.word	0x0000dd50
        /*07f4*/ 	.word	0x0000000d
        /*07f8*/ 	.word	0x00000000
        /*07fc*/ 	.short	0x0101
        /*07fe*/ 	.byte	0x3f
	.zero		1


	//   ....[37]....
        /*0800*/ 	.word	0x0000dea0
        /*0804*/ 	.word	0x0000000c
        /*0808*/ 	.word	0x00000000
        /*080c*/ 	.short	0x0101
        /*080e*/ 	.byte	0x3f
	.zero		1


	//   ....[38]....
        /*0810*/ 	.word	0x0000ea80
        /*0814*/ 	.word	0x000000ff
        /*0818*/ 	.word	0x00031c50
        /*081c*/ 	.short	0x010a
        /*081e*/ 	.byte	0x06
	.zero		1


	//   ....[39]....
        /*0820*/ 	.word	0x0000eac0
        /*0824*/ 	.word	0x000000ff
        /*0828*/ 	.word	0x00031c50
        /*082c*/ 	.short	0x010a
        /*082e*/ 	.byte	0x06
	.zero		1


	//   ....[40]....
        /*0830*/ 	.word	0x0000f190
        /*0834*/ 	.word	0x00000004
        /*0838*/ 	.word	0x00000000
        /*083c*/ 	.short	0x0101
        /*083e*/ 	.byte	0x3f
	.zero		1


	//   ....[41]....
        /*0840*/ 	.word	0x00010500
        /*0844*/ 	.word	0x000000ff
        /*0848*/ 	.word	0x00000000
        /*084c*/ 	.short	0x0101
        /*084e*/ 	.byte	0x04
	.zero		1


	//   ....[42]....
        /*0850*/ 	.word	0x00012e40
        /*0854*/ 	.word	0x00000000
        /*0858*/ 	.word	0x00031c40
        /*085c*/ 	.short	0x010a
        /*085e*/ 	.byte	0x3f
	.zero		1


	//   ....[43]....
        /*0860*/ 	.word	0x00013d90
        /*0864*/ 	.word	0x00000016
        /*0868*/ 	.word	0x00031c00
        /*086c*/ 	.short	0x0107
        /*086e*/ 	.byte	0x3f
	.zero		1


	//   ....[44]....
        /*0870*/ 	.word	0x00013e90
        /*0874*/ 	.word	0x00000016
        /*0878*/ 	.word	0x00031c00
        /*087c*/ 	.short	0x0101
        /*087e*/ 	.byte	0x3f
	.zero		1


	//   ....[45]....
        /*0880*/ 	.word	0x00013eb0
        /*0884*/ 	.word	0x00000016
        /*0888*/ 	.word	0x00031c20
        /*088c*/ 	.short	0x010a
        /*088e*/ 	.byte	0x3f
	.zero		1


	//   ....[46]....
        /*0890*/ 	.word	0x000141c0
        /*0894*/ 	.word	0x00000003
        /*0898*/ 	.word	0x00031c40
        /*089c*/ 	.short	0x010a
        /*089e*/ 	.byte	0x3f
	.zero		1


	//   ....[47]....
        /*08a0*/ 	.word	0x00014640
        /*08a4*/ 	.word	0x00000003
        /*08a8*/ 	.word	0x00000060
        /*08ac*/ 	.short	0x010a
        /*08ae*/ 	.byte	0x3f
	.zero		1


	//   ....[48]....
        /*08b0*/ 	.word	0x00014d60
        /*08b4*/ 	.word	0x00000003
        /*08b8*/ 	.word	0x00031c40
        /*08bc*/ 	.short	0x010a
        /*08be*/ 	.byte	0x3f
	.zero		1


	//   ....[49]....
        /*08c0*/ 	.word	0x000151e0
        /*08c4*/ 	.word	0x0000000c
        /*08c8*/ 	.word	0x00000060
        /*08cc*/ 	.short	0x010a
        /*08ce*/ 	.byte	0x3f
	.zero		1


	//   ....[50]....
        /*08d0*/ 	.word	0x00015850
        /*08d4*/ 	.word	0x00000002
        /*08d8*/ 	.word	0x00031c40
        /*08dc*/ 	.short	0x010a
        /*08de*/ 	.byte	0x3f
	.zero		1


	//   ....[51]....
        /*08e0*/ 	.word	0x00015ce0
        /*08e4*/ 	.word	0x00000008
        /*08e8*/ 	.word	0x00000060
        /*08ec*/ 	.short	0x010a
        /*08ee*/ 	.byte	0x3f
	.zero		1


	//   ....[52]....
        /*08f0*/ 	.word	0x00016310
        /*08f4*/ 	.word	0x00000003
        /*08f8*/ 	.word	0x00031c60
        /*08fc*/ 	.short	0x010a
        /*08fe*/ 	.byte	0x3f
	.zero		1


	//   ....[53]....
        /*0900*/ 	.word	0x00017470
        /*0904*/ 	.word	0x00000009
        /*0908*/ 	.word	0x00031c20
        /*090c*/ 	.short	0x010a
        /*090e*/ 	.byte	0x3f
	.zero		1


	//   ....[54]....
        /*0910*/ 	.word	0x00017630
        /*0914*/ 	.word	0x00000006
        /*0918*/ 	.word	0x00000000
        /*091c*/ 	.short	0x010a
        /*091e*/ 	.byte	0x3f
	.zero		1


	//   ....[55]....
        /*0920*/ 	.word	0x000176a0
        /*0924*/ 	.word	0x00000007
        /*0928*/ 	.word	0x00000000
        /*092c*/ 	.short	0x010a
        /*092e*/ 	.byte	0x3f
	.zero		1


	//   ....[56]....
        /*0930*/ 	.word	0x00017700
        /*0934*/ 	.word	0x00000004
        /*0938*/ 	.word	0x00000000
        /*093c*/ 	.short	0x010a
        /*093e*/ 	.byte	0x3f
	.zero		1


	//   ....[57]....
        /*0940*/ 	.word	0x00017730
        /*0944*/ 	.word	0x00000005
        /*0948*/ 	.word	0x00000000
        /*094c*/ 	.short	0x010a
        /*094e*/ 	.byte	0x3f
	.zero		1


	//   ....[58]....
        /*0950*/ 	.word	0x000177a0
        /*0954*/ 	.word	0x00000003
        /*0958*/ 	.word	0x00031c00
        /*095c*/ 	.short	0x010a
        /*095e*/ 	.byte	0x3f
	.zero		1


	//   ....[59]....
        /*0960*/ 	.word	0x000177f0
        /*0964*/ 	.word	0x00000000
        /*0968*/ 	.word	0x00031c30
        /*096c*/ 	.short	0x010a
        /*096e*/ 	.byte	0x3f
	.zero		1


	//   ....[60]....
        /*0970*/ 	.word	0x00017850
        /*0974*/ 	.word	0x00000008
        /*0978*/ 	.word	0x00031c30
        /*097c*/ 	.short	0x010a
        /*097e*/ 	.byte	0x3f
	.zero		1


	//   ....[61]....
        /*0980*/ 	.word	0x000178b0
        /*0984*/ 	.word	0x00000008
        /*0988*/ 	.word	0x00031c50
        /*098c*/ 	.short	0x010a
        /*098e*/ 	.byte	0x3f
	.zero		1


	//   ....[62]....
        /*0990*/ 	.word	0x00017910
        /*0994*/ 	.word	0x00000007
        /*0998*/ 	.word	0x00031c30
        /*099c*/ 	.short	0x010a
        /*099e*/ 	.byte	0x3f
	.zero		1


	//   ....[63]....
        /*09a0*/ 	.word	0x00017970
        /*09a4*/ 	.word	0x00000007
        /*09a8*/ 	.word	0x00031c50
        /*09ac*/ 	.short	0x010a
        /*09ae*/ 	.byte	0x3f
	.zero		1


	//   ....[64]....
        /*09b0*/ 	.word	0x000179d0
        /*09b4*/ 	.word	0x00000005
        /*09b8*/ 	.word	0x00031c50
        /*09bc*/ 	.short	0x010a
        /*09be*/ 	.byte	0x3f
	.zero		1


	//   ....[65]....
        /*09c0*/ 	.word	0x00017b70
        /*09c4*/ 	.word	0x00000000
        /*09c8*/ 	.word	0x00031c40
        /*09cc*/ 	.short	0x010a
        /*09ce*/ 	.byte	0x3f
	.zero		1


	//   ....[66]....
        /*09d0*/ 	.word	0x00018440
        /*09d4*/ 	.word	0x00000016
        /*09d8*/ 	.word	0x00031c20
        /*09dc*/ 	.short	0x010a
        /*09de*/ 	.byte	0x3f
	.zero		1


	//   ....[67]....
        /*09e0*/ 	.word	0x00018490
        /*09e4*/ 	.word	0x00000003
        /*09e8*/ 	.word	0x00031c40
        /*09ec*/ 	.short	0x010a
        /*09ee*/ 	.byte	0x3f
	.zero		1


	//   ....[68]....
        /*09f0*/ 	.word	0x000184e0
        /*09f4*/ 	.word	0x00000003
        /*09f8*/ 	.word	0x00000060
        /*09fc*/ 	.short	0x010a
        /*09fe*/ 	.byte	0x3f
	.zero		1


	//   ....[69]....
        /*0a00*/ 	.word	0x00018530
        /*0a04*/ 	.word	0x00000003
        /*0a08*/ 	.word	0x00031c40
        /*0a0c*/ 	.short	0x010a
        /*0a0e*/ 	.byte	0x3f
	.zero		1


	//   ....[70]....
        /*0a10*/ 	.word	0x00018580
        /*0a14*/ 	.word	0x0000000c
        /*0a18*/ 	.word	0x00000060
        /*0a1c*/ 	.short	0x010a
        /*0a1e*/ 	.byte	0x3f
	.zero		1


	//   ....[71]....
        /*0a20*/ 	.word	0x000185d0
        /*0a24*/ 	.word	0x00000002
        /*0a28*/ 	.word	0x00031c40
        /*0a2c*/ 	.short	0x010a
        /*0a2e*/ 	.byte	0x3f
	.zero		1


	//   ....[72]....
        /*0a30*/ 	.word	0x00018620
        /*0a34*/ 	.word	0x00000008
        /*0a38*/ 	.word	0x00000060
        /*0a3c*/ 	.short	0x010a
        /*0a3e*/ 	.byte	0x3f
	.zero		1


	//   ....[73]....
        /*0a40*/ 	.word	0x00018670
        /*0a44*/ 	.word	0x00000003
        /*0a48*/ 	.word	0x00031c60
        /*0a4c*/ 	.short	0x010a
        /*0a4e*/ 	.byte	0x3f
	.zero		1


	//   ....[74]....
        /*0a50*/ 	.word	0x00019000
        /*0a54*/ 	.word	0x00000009
        /*0a58*/ 	.word	0x00031c20
        /*0a5c*/ 	.short	0x010a
        /*0a5e*/ 	.byte	0x3f
	.zero		1


	//   ....[75]....
        /*0a60*/ 	.word	0x000191a0
        /*0a64*/ 	.word	0x00000006
        /*0a68*/ 	.word	0x00000000
        /*0a6c*/ 	.short	0x010a
        /*0a6e*/ 	.byte	0x3f
	.zero		1


	//   ....[76]....
        /*0a70*/ 	.word	0x000191f0
        /*0a74*/ 	.word	0x00000007
        /*0a78*/ 	.word	0x00000000
        /*0a7c*/ 	.short	0x010a
        /*0a7e*/ 	.byte	0x3f
	.zero		1


	//   ....[77]....
        /*0a80*/ 	.word	0x00019240
        /*0a84*/ 	.word	0x00000004
        /*0a88*/ 	.word	0x00000000
        /*0a8c*/ 	.short	0x010a
        /*0a8e*/ 	.byte	0x3f
	.zero		1


	//----- nvinfo : EIATTR_NUM_MBARRIERS
	.align		4
.L_297:
        /*0a90*/ 	.byte	0x03, 0x38
        /*0a92*/ 	.short	0x0016


	//----- nvinfo : EIATTR_EXIT_INSTR_OFFSETS
	.align		4
        /*0a94*/ 	.byte	0x04, 0x1c
        /*0a96*/ 	.short	(.L_299 - .L_298)


	//   ....[0]....
.L_298:
        /*0a98*/ 	.word	0x00000a90


	//   ....[1]....
        /*0a9c*/ 	.word	0x00011290


	//   ....[2]....
        /*0aa0*/ 	.word	0x00017780


	//----- nvinfo : EIATTR_MAX_THREADS
	.align		4
.L_299:
        /*0aa4*/ 	.byte	0x04, 0x05
        /*0aa6*/ 	.short	(.L_301 - .L_300)
.L_300:
        /*0aa8*/ 	.word	0x00000200
        /*0aac*/ 	.word	0x00000001
        /*0ab0*/ 	.word	0x00000001


	//----- nvinfo : EIATTR_CRS_STACK_SIZE
	.align		4
.L_301:
        /*0ab4*/ 	.byte	0x04, 0x1e
        /*0ab6*/ 	.short	(.L_303 - .L_302)
.L_302:
        /*0ab8*/ 	.word	0x00000000


	//----- nvinfo : EIATTR_CBANK_PARAM_SIZE
	.align		4
.L_303:
        /*0abc*/ 	.byte	0x03, 0x19
        /*0abe*/ 	.short	0x0af0


	//----- nvinfo : EIATTR_PARAM_CBANK
	.align		4
        /*0ac0*/ 	.byte	0x04, 0x0a
        /*0ac2*/ 	.short	(.L_305 - .L_304)
	.align		4
.L_304:
        /*0ac4*/ 	.word	index@(.nv.constant0._ZN7cutlass13device_kernelIN5flash11enable_sm90INS1_16FlashAttnFwdSm90INS1_25CollectiveMainloopFwdSm90ILi2EN4cute5tupleIJNS5_1CILi1EEES8_S8_EEENS6_IJNS7_ILi192EEENS7_ILi144EEENS7_ILi96EEEEEELi96ENS_10bfloat16_tEfNS_4arch4Sm90ELb1ELb0ELb1ELb1ELb0ELb0ELb0ELb0ELb1ELb1ELb0ELb0EEENS1_21CollectiveEpilogueFwdINS6_IJSA_SC_SB_EEES9_SE_SG_Li384ELb1ELb1ELb0ELb0EEENS1_36VarlenDynamicPersistentTileSchedulerILi192ELi144ELi384ELi128ELb0ELb1ELb1ELb1ELb1ELb1EEEEEEEEEvNT_6ParamsE)
        /*0ac8*/ 	.short	0x0210
        /*0aca*/ 	.short	0x0af0


	//----- nvinfo : EIATTR_SW_WAR
	.align		4
.L_305:
        /*0acc*/ 	.byte	0x04, 0x36
        /*0ace*/ 	.short	(.L_307 - .L_306)
.L_306:
        /*0ad0*/ 	.word	0x00000008
.L_307:


//--------------------- .nv.info._ZN7cutlass13device_kernelIN5flash11enable_sm90INS1_16FlashAttnFwdSm90INS1_25CollectiveMainloopFwdSm90ILi2EN4cute5tupleIJNS5_1CILi1EEES8_S8_EEENS6_IJNS7_ILi192EEENS7_ILi144EEENS7_ILi96EEEEEELi96ENS_10bfloat16_tEfNS_4arch4Sm90ELb1ELb0ELb1ELb1ELb0ELb1ELb0ELb0ELb1ELb1ELb0ELb0EEENS1_21CollectiveEpilogueFwdINS6_IJSA_SC_SB_EEES9_SE_SG_Li384ELb1ELb1ELb0ELb0EEENS1_36VarlenDynamicPersistentTileSchedulerILi192ELi144ELi384ELi128ELb0ELb1ELb1ELb1ELb1ELb1EEEEEEEEEvNT_6ParamsE --------------------------
	.section	.nv.info._ZN7cutlass13device_kernelIN5flash11enable_sm90INS1_16FlashAttnFwdSm90INS1_25CollectiveMainloopFwdSm90ILi2EN4cute5tupleIJNS5_1CILi1EEES8_S8_EEENS6_IJNS7_ILi192EEENS7_ILi144EEENS7_ILi96EEEEEELi96ENS_10bfloat16_tEfNS_4arch4Sm90ELb1ELb0ELb1ELb1ELb0ELb1ELb0ELb0ELb1ELb1ELb0ELb0EEENS1_21CollectiveEpilogueFwdINS6_IJSA_SC_SB_EEES9_SE_SG_Li384ELb1ELb1ELb0ELb0EEENS1_36VarlenDynamicPersistentTileSchedulerILi192ELi144ELi384ELi128ELb0ELb1ELb1ELb1ELb1ELb1EEEEEEEEEvNT_6ParamsE,"",@"SHT_CUDA_INFO"
	.sectionflags	@""
	.align	4


	//----- nvinfo : EIATTR_CUDA_API_VERSION
	.align		4
        /*0000*/ 	.byte	0x04, 0x37
        /*0002*/ 	.short	(.L_309 - .L_308)
.L_308:
        /*0004*/ 	.word	0x00000082


	//----- nvinfo : EIATTR_KPARAM_INFO
	.align		4
.L_309:
        /*0008*/ 	.byte	0x04, 0x17
        /*000a*/ 	.short	(.L_311 - .L_310)
.L_310:
        /*000c*/ 	.word	0x00000000
        /*0010*/ 	.short	0x0000
        /*0012*/ 	.short	0x0070
        /*0014*/ 	.byte	0x00, 0xf0, 0x01, 0x2a


	//----- nvinfo : EIATTR_SPARSE_MMA_MASK
	.align		4
.L_311:
        /*0018*/ 	.byte	0x03, 0x50
        /*001a*/ 	.short	0x0000


	//----- nvinfo : EIATTR_MAXREG_COUNT
	.align		4
        /*001c*/ 	.byte	0x03, 0x1b
        /*001e*/ 	.short	0x0080


	//----- nvinfo : EIATTR_NUM_BARRIERS
	.align		4
        /*0020*/ 	.byte	0x02, 0x4c
        /*0022*/ 	.byte	0x10
	.zero		1


	//----- nvinfo : EIATTR_EXTERNS
	.align		4
        /*0024*/ 	.byte	0x04, 0x0f
        /*0026*/ 	.short	(.L_313 - .L_312)


	//   ....[0]....
	.align		4
.L_312:
        /*0028*/ 	.word	index@(__assertfail)


	//----- nvinfo : EIATTR_ANNOTATIONS
	.align		4
.L_313:
        /*002c*/ 	.byte	0x04, 0x55
        /*002e*/ 	.short	(.L_315 - .L_314)


	//   ....[0]....
.L_314:
        /* <DEDUP_REMOVED lines=116> */


	//----- nvinfo : EIATTR_MERCURY_ISA_VERSION
	.align		4
.L_315:
        /*0760*/ 	.byte	0x03, 0x5f
        /*0762*/ 	.short	0x0101


	//----- nvinfo : EIATTR_UNUSED_LOAD_BYTE_OFFSET
	.align		4
        /*0764*/ 	.byte	0x04, 0x44
        /*0766*/ 	.short	(.L_317 - .L_316)


	//   ....[0]....
.L_316:
        /*0768*/ 	.word	0x00000af0
        /*076c*/ 	.word	0x0000fff0


	//   ....[1]....
        /*0770*/ 	.word	0x0001bee0
        /*0774*/ 	.word	0x0000fff0


	//----- nvinfo : EIATTR_INT_WARP_WIDE_INSTR_OFFSETS
	.align		4
.L_317:
        /*0778*/ 	.byte	0x04, 0x31
        /*077a*/ 	.short	(.L_319 - .L_318)


	//   ....[0]....
.L_318:
        /*077c*/ 	.word	0x00000190


	//   ....[1]....
        /*0780*/ 	.word	0x000001d0


	//   ....[2]....
        /*0784*/ 	.word	0x00000240


	//   ....[3]....
        /*0788*/ 	.word	0x00020700


	//   ....[4]....
        /*078c*/ 	.word	0x000207a0


	//   ....[5]....
        /*0790*/ 	.word	0x00024300


	//   ....[6]....
        /*0794*/ 	.word	0x000243a0


	//----- nvinfo : EIATTR_COOP_GROUP_MASK_REGIDS
	.align		4
.L_319:
        /*0798*/ 	.byte	0x04, 0x29
        /*079a*/ 	.short	(.L_321 - .L_320)


	//   ....[0]....
.L_320:
        /*079c*/ 	.word	0xffffffff


	//   ....[1]....
        /*07a0*/ 	.word	0xffffffff


	//   ....[2]....
        /*07a4*/ 	.word	0xffffffff


	//   ....[3]....
        /*07a8*/ 	.word	0xffffffff


	//   ....[4]....
        /*07ac*/ 	.word	0xffffffff


	//   ....[5]....
        /*07b0*/ 	.word	0xffffffff


	//   ....[6]....
        /*07b4*/ 	.word	0xffffffff


	//   ....[7]....
        /*07b8*/ 	.word	0xffffffff


	//   ....[8]....
        /*07bc*/ 	.word	0xffffffff


	//   ....[9]....
        /*07c0*/ 	.word	0xffffffff


	//   ....[10]....
        /*07c4*/ 	.word	0xffffffff


	//   ....[11]....
        /*07c8*/ 	.word	0xffffffff


	//   ....[12]....
        /*07cc*/ 	.word	0xffffffff


	//   ....[13]....
        /*07d0*/ 	.word	0xffffffff


	//   ....[14]....
        /*07d4*/ 	.word	0xffffffff


	//   ....[15]....
        /*07d8*/ 	.word	0xffffffff


	//   ....[16]....
        /*07dc*/ 	.word	0xffffffff


	//   ....[17]....
        /*07e0*/ 	.word	0xffffffff


	//   ....[18]....
        /*07e4*/ 	.word	0xffffffff


	//   ....[19]....
        /*07e8*/ 	.word	0xffffffff


	//   ....[20]....
        /*07ec*/ 	.word	0xffffffff


	//   ....[21]....
        /*07f0*/ 	.word	0xffffffff


	//   ....[22]....
        /*07f4*/ 	.word	0xffffffff


	//   ....[23]....
        /*07f8*/ 	.word	0xffffffff


	//   ....[24]....
        /*07fc*/ 	.word	0xffffffff


	//   ....[25]....
        /*0800*/ 	.word	0xffffffff


	//   ....[26]....
        /*0804*/ 	.word	0xffffffff


	//   ....[27]....
        /*0808*/ 	.word	0xffffffff


	//   ....[28]....
        /*080c*/ 	.word	0xffffffff


	//   ....[29]....
        /*0810*/ 	.word	0xffffffff


	//   ....[30]....
        /*0814*/ 	.word	0xffffffff


	//   ....[31]....
        /*0818*/ 	.word	0xffffffff


	//   ....[32]....
        /*081c*/ 	.word	0xffffffff


	//   ....[33]....
        /*0820*/ 	.word	0xffffffff


	//   ....[34]....
        /*0824*/ 	.word	0xffffffff


	//   ....[35]....
        /*0828*/ 	.word	0xffffffff


	//   ....[36]....
        /*082c*/ 	.word	0xffffffff


	//   ....[37]....
        /*0830*/ 	.word	0xffffffff


	//   ....[38]....
        /*0834*/ 	.word	0xffffffff


	//   ....[39]....
        /*0838*/ 	.word	0xffffffff


	//   ....[40]....
        /*083c*/ 	.word	0xffffffff


	//   ....[41]....
        /*0840*/ 	.word	0xffffffff


	//   ....[42]....
        /*0844*/ 	.word	0xffffffff


	//   ....[43]....
        /*0848*/ 	.word	0xffffffff


	//   ....[44]....
        /*084c*/ 	.word	0xffffffff


	//   ....[45]....
        /*0850*/ 	.word	0xffffffff


	//   ....[46]....
        /*0854*/ 	.word	0xffffffff


	//   ....[47]....
        /*0858*/ 	.word	0xffffffff


	//   ....[48]....
        /*085c*/ 	.word	0xffffffff


	//   ....[49]....
        /*0860*/ 	.word	0xffffffff


	//   ....[50]....
        /*0864*/ 	.word	0xffffffff


	//   ....[51]....
        /*0868*/ 	.word	0xffffffff


	//   ....[52]....
        /*086c*/ 	.word	0xffffffff


	//   ....[53]....
        /*0870*/ 	.word	0xffffffff


	//   ....[54]....
        /*0874*/ 	.word	0xffffffff


	//   ....[55]....
        /*0878*/ 	.word	0xffffffff


	//   ....[56]....
        /*087c*/ 	.word	0xffffffff


	//   ....[57]....
        /*0880*/ 	.word	0xffffffff


	//   ....[58]....
        /*0884*/ 	.word	0xffffffff


	//   ....[59]....
        /*0888*/ 	.word	0xffffffff


	//   ....[60]....
        /*088c*/ 	.word	0xffffffff


	//   ....[61]....
        /*0890*/ 	.word	0xffffffff


	//   ....[62]....
        /*0894*/ 	.word	0xffffffff


	//   ....[63]....
        /*0898*/ 	.word	0xffffffff


	//   ....[64]....
        /*089c*/ 	.word	0xffffffff


	//   ....[65]....
        /*08a0*/ 	.word	0xffffffff


	//   ....[66]....
        /*08a4*/ 	.word	0xffffffff


	//   ....[67]....
        /*08a8*/ 	.word	0xffffffff


	//   ....[68]....
        /*08ac*/ 	.word	0xffffffff


	//   ....[69]....
        /*08b0*/ 	.word	0xffffffff


	//   ....[70]....
        /*08b4*/ 	.word	0xffffffff


	//   ....[71]....
        /*08b8*/ 	.word	0xffffffff


	//   ....[72]....
        /*08bc*/ 	.word	0xffffffff


	//   ....[73]....
        /*08c0*/ 	.word	0xffffffff


	//   ....[74]....
        /*08c4*/ 	.word	0xffffffff


	//   ....[75]....
        /*08c8*/ 	.word	0xffffffff


	//   ....[76]....
        /*08cc*/ 	.word	0xffffffff


	//   ....[77]....
        /*08d0*/ 	.word	0xffffffff


	//   ....[78]....
        /*08d4*/ 	.word	0xffffffff


	//   ....[79]....
        /*08d8*/ 	.word	0xffffffff


	//   ....[80]....
        /*08dc*/ 	.word	0xffffffff


	//   ....[81]....
        /*08e0*/ 	.word	0xffffffff


	//   ....[82]....
        /*08e4*/ 	.word	0xffffffff


	//   ....[83]....
        /*08e8*/ 	.word	0xffffffff


	//   ....[84]....
        /*08ec*/ 	.word	0xffffffff


	//   ....[85]....
        /*08f0*/ 	.word	0xffffffff


	//   ....[86]....
        /*08f4*/ 	.word	0xffffffff


	//   ....[87]....
        /*08f8*/ 	.word	0xffffffff


	//   ....[88]....
        /*08fc*/ 	.word	0xffffffff


	//   ....[89]....
        /*0900*/ 	.word	0xffffffff


	//   ....[90]....
        /*0904*/ 	.word	0xffffffff


	//   ....[91]....
        /*0908*/ 	.word	0xffffffff


	//   ....[92]....
        /*090c*/ 	.word	0xffffffff


	//   ....[93]....
        /*0910*/ 	.word	0xffffffff


	//   ....[94]....
        /*0914*/ 	.word	0xffffffff


	//   ....[95]....
        /*0918*/ 	.word	0xffffffff


	//   ....[96]....
        /*091c*/ 	.word	0xffffffff


	//   ....[97]....
        /*0920*/ 	.word	0xffffffff


	//   ....[98]....
        /*0924*/ 	.word	0xffffffff


	//   ....[99]....
        /*0928*/ 	.word	0x0500000f


	//   ....[100]....
        /*092c*/ 	.word	0x0500000f


	//   ....[101]....
        /*0930*/ 	.word	0x0500000f


	//   ....[102]....
        /*0934*/ 	.word	0x0500000f


	//   ....[103]....
        /*0938*/ 	.word	0x0500000f


	//   ....[104]....
        /*093c*/ 	.word	0x0500000f


	//   ....[105]....
        /*0940*/ 	.word	0x0500000f


	//   ....[106]....
        /*0944*/ 	.word	0x0500000f


	//   ....[107]....
        /*0948*/ 	.word	0x0500000f


	//   ....[108]....
        /*094c*/ 	.word	0x0500000f


	//   ....[109]....
        /*0950*/ 	.word	0x0500000f


	//   ....[110]....
        /*0954*/ 	.word	0x0500000f


	//   ....[111]....
        /*0958*/ 	.word	0x0500000f


	//   ....[112]....
        /*095c*/ 	.word	0x0500000f


	//   ....[113]....
        /*0960*/ 	.word	0x0500000f


	//   ....[114]....
        /*0964*/ 	.word	0x0500000f


	//   ....[115]....
        /*0968*/ 	.word	0x0500000f


	//   ....[116]....
        /*096c*/ 	.word	0x0500000f


	//   ....[117]....
        /*0970*/ 	.word	0x0500000f


	//   ....[118]....
        /*0974*/ 	.word	0x0500000f


	//   ....[119]....
        /*0978*/ 	.word	0x0500000f


	//   ....[120]....
        /*097c*/ 	.word	0x0500000f


	//   ....[121]....
        /*0980*/ 	.word	0x0500000f


	//   ....[122]....
        /*0984*/ 	.word	0x0500000f


	//   ....[123]....
        /*0988*/ 	.word	0x0500000f


	//   ....[124]....
        /*098c*/ 	.word	0x0500000f


	//   ....[125]....
        /*0990*/ 	.word	0x0500000f


	//   ....[126]....
        /*0994*/ 	.word	0x0500000f


	//   ....[127]....
        /*0998*/ 	.word	0x0500000f


	//   ....[128]....
        /*099c*/ 	.word	0x0500000f


	//   ....[129]....
        /*09a0*/ 	.word	0x0500000f


	//   ....[130]....
        /*09a4*/ 	.word	0x0500000f


	//   ....[131]....
        /*09a8*/ 	.word	0x0500000f


	//   ....[132]....
        /*09ac*/ 	.word	0x0500000f


	//   ....[133]....
        /*09b0*/ 	.word	0x0500000f


	//   ....[134]....
        /*09b4*/ 	.word	0x0500000f


	//   ....[135]....
        /*09b8*/ 	.word	0x0500000f


	//   ....[136]....
        /*09bc*/ 	.word	0x0500000f


	//   ....[137]....
        /*09c0*/ 	.word	0x0500000f


	//   ....[138]....
        /*09c4*/ 	.word	0x0500000f


	//   ....[139]....
        /*09c8*/ 	.word	0x0500000f


	//   ....[140]....
        /*09cc*/ 	.word	0x0500000f


	//   ....[141]....
        /*09d0*/ 	.word	0x0500000f


	//   ....[142]....
        /*09d4*/ 	.word	0x0500000f


	//   ....[143]....
        /*09d8*/ 	.word	0x0500000f


	//----- nvinfo : EIATTR_COOP_GROUP_INSTR_OFFSETS
	.align		4
.L_321:
        /*09dc*/ 	.byte	0x04, 0x28
        /*09de*/ 	.short	(.L_323 - .L_322)


	//   ....[0]....
.L_322:
        /*09e0*/ 	.word	0x00000070


	//   ....[1]....
        /*09e4*/ 	.word	0x000001a0


	//   ....[2]....
        /*09e8*/ 	.word	0x000001f0


	//   ....[3]....
        /*09ec*/ 	.word	0x00000420


	//   ....[4]....
        /*09f0*/ 	.word	0x00000580


	//   ....[5]....
        /*09f4*/ 	.word	0x000006a0


	//   ....[6]....
        /*09f8*/ 	.word	0x00000800


	//   ....[7]....
        /*09fc*/ 	.word	0x00007370


	//   ....[8]....
        /*0a00*/ 	.word	0x00007b10


	//   ....[9]....
        /*0a04*/ 	.word	0x00007b20


	//   ....[10]....
        /*0a08*/ 	.word	0x00007b30


	//   ....[11]....
        /*0a0c*/ 	.word	0x00007b40


	//   ....[12]....
        /*0a10*/ 	.word	0x00009b30


	//   ....[13]....
        /*0a14*/ 	.word	0x00009b40


	//   ....[14]....
        /*0a18*/ 	.word	0x00009b50


	//   ....[15]....
        /*0a1c*/ 	.word	0x00009b60


	//   ....[16]....
        /*0a20*/ 	.word	0x0000dea0


	//   ....[17]....
        /*0a24*/ 	.word	0x0000e8e0


	//   ....[18]....
        /*0a28*/ 	.word	0x0000e900


	//   ....[19]....
        /*0a2c*/ 	.word	0x0000e910


	//   ....[20]....
        /*0a30*/ 	.word	0x0000f3d0


	//   ....[21]....
        /*0a34*/ 	.word	0x0000f400


	//   ....[22]....
        /*0a38*/ 	.word	0x000105f0


	//   ....[23]....
        /*0a3c*/ 	.word	0x00012d20


	//   ....[24]....
        /*0a40*/ 	.word	0x00013570


	//   ....[25]....
        /*0a44*/ 	.word	0x00013db0


	//   ....[26]....
        /*0a48*/ 	.word	0x000140a0


	//   ....[27]....
        /*0a4c*/ 	.word	0x000147a0


	//   ....[28]....
        /*0a50*/ 	.word	0x000147c0


	//   ....[29]....
        /*0a54*/ 	.word	0x000160a0


	//   ....[30]....
        /*0a58*/ 	.word	0x00018db0


	//   ....[31]....
        /*0a5c*/ 	.word	0x00018e10


	//   ....[32]....
        /*0a60*/ 	.word	0x000197f0


	//   ....[33]....
        /*0a64*/ 	.word	0x00019810


	//   ....[34]....
        /*0a68*/ 	.word	0x0001b0f0


	//   ....[35]....
        /*0a6c*/ 	.word	0x0001b570


	//   ....[36]....
        /*0a70*/ 	.word	0x0001b870


	//   ....[37]....
        /*0a74*/ 	.word	0x0001b8b0


	//   ....[38]....
        /*0a78*/ 	.word	0x0001b920


	//   ....[39]....
        /*0a7c*/ 	.word	0x0001c960


	//   ....[40]....
        /*0a80*/ 	.word	0x0001c9a0


	//   ....[41]....
        /*0a84*/ 	.word	0x0001c9d0


	//   ....[42]....
        /*0a88*/ 	.word	0x0001c9e0


	//   ....[43]....
        /*0a8c*/ 	.word	0x0001cea0


	//   ....[44]....
        /*0a90*/ 	.word	0x0001cec0


	//   ....[45]....
        /*0a94*/ 	.word	0x0001cfd0


	//   ....[46]....
        /*0a98*/ 	.word	0x0001cff0


	//   ....[47]....
        /*0a9c*/ 	.word	0x0001d880


	//   ....[48]....
        /*0aa0*/ 	.word	0x0001d890


	//   ....[49]....
        /*0aa4*/ 	.word	0x0001da00


	//   ....[50]....
        /*0aa8*/ 	.word	0x0001da10


	//   ....[51]....
        /*0aac*/ 	.word	0x0001dbc0


	//   ....[52]....
        /*0ab0*/ 	.word	0x0001ddc0


	//   ....[53]....
        /*0ab4*/ 	.word	0x0001ddf0


	//   ....[54]....
        /*0ab8*/ 	.word	0x0001de20


	//   ....[55]....
        /*0abc*/ 	.word	0x0001de50


	//   ....[56]....
        /*0ac0*/ 	.word	0x0001de80


	//   ....[57]....
        /*0ac4*/ 	.word	0x0001deb0


	//   ....[58]....
        /*0ac8*/ 	.word	0x0001e030


	//   ....[59]....
        /*0acc*/ 	.word	0x0001e060


	//   ....[60]....
        /*0ad0*/ 	.word	0x0001e090


	//   ....[61]....
        /*0ad4*/ 	.word	0x0001e0c0


	//   ....[62]....
        /*0ad8*/ 	.word	0x0001e0f0


	//   ....[63]....
        /*0adc*/ 	.word	0x0001e120


	//   ....[64]....
        /*0ae0*/ 	.word	0x0001e1e0


	//   ....[65]....
        /*0ae4*/ 	.word	0x0001e240


	//   ....[66]....
        /*0ae8*/ 	.word	0x0001e2e0


	//   ....[67]....
        /*0aec*/ 	.word	0x0001f170


	//   ....[68]....
        /*0af0*/ 	.word	0x00020cc0


	//   ....[69]....
        /*0af4*/ 	.word	0x000219f0


	//   ....[70]....
        /*0af8*/ 	.word	0x00021a20


	//   ....[71]....
        /*0afc*/ 	.word	0x00021ae0


	//   ....[72]....
        /*0b00*/ 	.word	0x00021b00


	//   ....[73]....
        /*0b04*/ 	.word	0x00021ba0


	//   ....[74]....
        /*0b08*/ 	.word	0x00021bc0


	//   ....[75]....
        /*0b0c*/ 	.word	0x00021bd0


	//   ....[76]....
        /*0b10*/ 	.word	0x00021c70


	//   ....[77]....
        /*0b14*/ 	.word	0x00021ca0


	//   ....[78]....
        /*0b18*/ 	.word	0x00021cc0


	//   ....[79]....
        /*0b1c*/ 	.word	0x00021cd0


	//   ....[80]....
        /*0b20*/ 	.word	0x00021dc0


	//   ....[81]....
        /*0b24*/ 	.word	0x00024a50


	//   ....[82]....
        /*0b28*/ 	.word	0x00024a80


	//   ....[83]....
        /*0b2c*/ 	.word	0x00024ac0


	//   ....[84]....
        /*0b30*/ 	.word	0x00024af0


	//   ....[85]....
        /*0b34*/ 	.word	0x00024b20


	//   ....[86]....
        /*0b38*/ 	.word	0x00024b50


	//   ....[87]....
        /*0b3c*/ 	.word	0x00024b80


	//   ....[88]....
        /*0b40*/ 	.word	0x00024bb0


	//   ....[89]....
        /*0b44*/ 	.word	0x00024d40


	//   ....[90]....
        /*0b48*/ 	.word	0x00024d70


	//   ....[91]....
        /*0b4c*/ 	.word	0x00024da0


	//   ....[92]....
        /*0b50*/ 	.word	0x00024dd0


	//   ....[93]....
        /*0b54*/ 	.word	0x00024e00


	//   ....[94]....
        /*0b58*/ 	.word	0x00024e30


	//   ....[95]....
        /*0b5c*/ 	.word	0x00024ef0


	//   ....[96]....
        /*0b60*/ 	.word	0x00024f10


	//   ....[97]....
        /*0b64*/ 	.word	0x00024f80


	//   ....[98]....
        /*0b68*/ 	.word	0x00025630


	//   ....[99]....
        /*0b6c*/ 	.word	0x00025ab0


	//   ....[100]....
        /*0b70*/ 	.word	0x00025b50


	//   ....[101]....
        /*0b74*/ 	.word	0x00025be0


	//   ....[102]....
        /*0b78*/ 	.word	0x00025c30


	//   ....[103]....
        /*0b7c*/ 	.word	0x00025c80


	//   ....[104]....
        /*0b80*/ 	.word	0x00025d50


	//   ....[105]....
        /*0b84*/ 	.word	0x00025de0


	//   ....[106]....
        /*0b88*/ 	.word	0x00025e40


	//   ....[107]....
        /*0b8c*/ 	.word	0x00025ea0


	//   ....[108]....
        /*0b90*/ 	.word	0x00026150


	//   ....[109]....
        /*0b94*/ 	.word	0x000261a0


	//   ....[110]....
        /*0b98*/ 	.word	0x00026230


	//   ....[111]....
        /*0b9c*/ 	.word	0x000262c0


	//   ....[112]....
        /*0ba0*/ 	.word	0x00026380


	//   ....[113]....
        /*0ba4*/ 	.word	0x00026660


	//   ....[114]....
        /*0ba8*/ 	.word	0x00026830


	//   ....[115]....
        /*0bac*/ 	.word	0x00026880


	//   ....[116]....
        /*0bb0*/ 	.word	0x000269b0


	//   ....[117]....
        /*0bb4*/ 	.word	0x00026a00


	//   ....[118]....
        /*0bb8*/ 	.word	0x00026b20


	//   ....[119]....
        /*0bbc*/ 	.word	0x00026b90


	//   ....[120]....
        /*0bc0*/ 	.word	0x00026cb0


	//   ....[121]....
        /*0bc4*/ 	.word	0x00026d20


	//   ....[122]....
        /*0bc8*/ 	.word	0x00026e30


	//   ....[123]....
        /*0bcc*/ 	.word	0x00026ea0


	//   ....[124]....
        /*0bd0*/ 	.word	0x00026fb0


	//   ....[125]....
        /*0bd4*/ 	.word	0x00027000


	//   ....[126]....
        /*0bd8*/ 	.word	0x00027320


	//   ....[127]....
        /*0bdc*/ 	.word	0x000273c0


	//   ....[128]....
        /*0be0*/ 	.word	0x000274f0


	//   ....[129]....
        /*0be4*/ 	.word	0x00027560


	//   ....[130]....
        /*0be8*/ 	.word	0x000275d0


	//   ....[131]....
        /*0bec*/ 	.word	0x00027640


	//   ....[132]....
        /*0bf0*/ 	.word	0x000276b0


	//   ....[133]....
        /*0bf4*/ 	.word	0x00027730


	//   ....[134]....
        /*0bf8*/ 	.word	0x000277c0


	//   ....[135]....
        /*0bfc*/ 	.word	0x00027850


	//   ....[136]....
        /*0c00*/ 	.word	0x000278c0


	//   ....[137]....
        /*0c04*/ 	.word	0x00027930


	//   ....[138]....
        /*0c08*/ 	.word	0x000279a0


	//   ....[139]....
        /*0c0c*/ 	.word	0x00027a20


	//   ....[140]....
        /*0c10*/ 	.word	0x00027a90


	//   ....[141]....
        /*0c14*/ 	.word	0x00027b30


	//   ....[142]....
        /*0c18*/ 	.word	0x00027bc0


	//   ....[143]....
        /*0c1c*/ 	.word	0x00027cf0


	//----- nvinfo : EIATTR_REG_RECONFIG
	.align		4
.L_323:
        /*0c20*/ 	.byte	0x01, 0x54
	.zero		2


	//----- nvinfo : EIATTR_SYSCALL_OFFSETS
	.align		4
        /*0c24*/ 	.byte	0x04, 0x46
        /*0c26*/ 	.short	(.L_325 - .L_324)


	//   ....[0]....
.L_324:
        /*0c28*/ 	.word	0x00001b80


	//   ....[1]....
        /*0c2c*/ 	.word	0x00001cd0


	//   ....[2]....
        /*0c30*/ 	.word	0x00007580


	//   ....[3]....
        /*0c34*/ 	.word	0x000078c0


	//   ....[4]....
        /*0c38*/ 	.word	0x00020900


	//   ....[5]....
        /*0c3c*/ 	.word	0x00020a50


	//   ....[6]....
        /*0c40*/ 	.word	0x00020b50


	//   ....[7]....
        /*0c44*/ 	.word	0x00021460


	//----- nvinfo : EIATTR_MBARRIER_INSTR_OFFSETS
	.align		4
.L_325:
        /*0c48*/ 	.byte	0x04, 0x39
        /*0c4a*/ 	.short	(.L_327 - .L_326)


	//   ....[0]....
.L_326:
        /*0c4c*/ 	.word	0x000002d0
        /*0c50*/ 	.word	0x000000ff
        /*0c54*/ 	.word	0x00031c00
        /*0c58*/ 	.short	0x0100
        /*0c5a*/ 	.byte	0x08
	.zero		1


	//   ....[1]....
        /*0c5c*/ 	.word	0x000002e0
        /*0c60*/ 	.word	0x000000ff
        /*0c64*/ 	.word	0x00031c20
        /*0c68*/ 	.short	0x0100
        /*0c6a*/ 	.byte	0x08
	.zero		1


	//   ....[2]....
        /*0c6c*/ 	.word	0x000003d0
        /*0c70*/ 	.word	0x000000ff
        /*0c74*/ 	.word	0x00031c30
        /*0c78*/ 	.short	0x0100
        /*0c7a*/ 	.byte	0x08
	.zero		1


	//   ....[3]....
        /*0c7c*/ 	.word	0x000003e0
        /*0c80*/ 	.word	0x000000ff
        /*0c84*/ 	.word	0x00031c40
        /*0c88*/ 	.short	0x0100
        /*0c8a*/ 	.byte	0x08
	.zero		1


	//   ....[4]....
        /*0c8c*/ 	.word	0x000003f0
        /*0c90*/ 	.word	0x000000ff
        /*0c94*/ 	.word	0x00031c38
        /*0c98*/ 	.short	0x0100
        /*0c9a*/ 	.byte	0x08
	.zero		1


	//   ....[5]....
        /*0c9c*/ 	.word	0x00000400
        /*0ca0*/ 	.word	0x000000ff
        /*0ca4*/ 	.word	0x00031c48
        /*0ca8*/ 	.short	0x0100
        /*0caa*/ 	.byte	0x08
	.zero		1


	//   ....[6]....
        /*0cac*/ 	.word	0x00000530
        /*0cb0*/ 	.word	0x000000ff
        /*0cb4*/ 	.word	0x00031c50
        /*0cb8*/ 	.short	0x0100
        /*0cba*/ 	.byte	0x08
	.zero		1


	//   ....[7]....
        /*0cbc*/ 	.word	0x00000540
        /*0cc0*/ 	.word	0x000000ff
        /*0cc4*/ 	.word	0x00031c60
        /*0cc8*/ 	.short	0x0100
        /*0cca*/ 	.byte	0x08
	.zero		1


	//   ....[8]....
        /*0ccc*/ 	.word	0x00000550
        /*0cd0*/ 	.word	0x000000ff
        /*0cd4*/ 	.word	0x00031c58
        /*0cd8*/ 	.short	0x0100
        /*0cda*/ 	.byte	0x08
	.zero		1


	//   ....[9]....
        /*0cdc*/ 	.word	0x00000560
        /*0ce0*/ 	.word	0x000000ff
        /*0ce4*/ 	.word	0x00031c68
        /*0ce8*/ 	.short	0x0100
        /*0cea*/ 	.byte	0x08
	.zero		1


	//   ....[10]....
        /*0cec*/ 	.word	0x00000650
        /*0cf0*/ 	.word	0x000000ff
        /*0cf4*/ 	.word	0x00031c70
        /*0cf8*/ 	.short	0x0100
        /*0cfa*/ 	.byte	0x06
	.zero		1


	//   ....[11]....
        /*0cfc*/ 	.word	0x00000660
        /*0d00*/ 	.word	0x000000ff
        /*0d04*/ 	.word	0x00031c80
        /*0d08*/ 	.short	0x0100
        /*0d0a*/ 	.byte	0x06
	.zero		1


	//   ....[12]....
        /*0d0c*/ 	.word	0x00000670
        /*0d10*/ 	.word	0x000000ff
        /*0d14*/ 	.word	0x00031c78
        /*0d18*/ 	.short	0x0100
        /*0d1a*/ 	.byte	0x06
	.zero		1


	//   ....[13]....
        /*0d1c*/ 	.word	0x00000680
        /*0d20*/ 	.word	0x000000ff
        /*0d24*/ 	.word	0x00031c88
        /*0d28*/ 	.short	0x0100
        /*0d2a*/ 	.byte	0x06
	.zero		1


	//   ....[14]....
        /*0d2c*/ 	.word	0x000007b0
        /*0d30*/ 	.word	0x000000ff
        /*0d34*/ 	.word	0x00031c90
        /*0d38*/ 	.short	0x0100
        /*0d3a*/ 	.byte	0x08
	.zero		1


	//   ....[15]....
        /*0d3c*/ 	.word	0x000007c0
        /*0d40*/ 	.word	0x000000ff
        /*0d44*/ 	.word	0x00031ca0
        /*0d48*/ 	.short	0x0100
        /*0d4a*/ 	.byte	0x08
	.zero		1


	//   ....[16]....
        /*0d4c*/ 	.word	0x000007d0
        /*0d50*/ 	.word	0x000000ff
        /*0d54*/ 	.word	0x00031c98
        /*0d58*/ 	.short	0x0100
        /*0d5a*/ 	.byte	0x08
	.zero		1


	//   ....[17]....
        /*0d5c*/ 	.word	0x000007e0
        /*0d60*/ 	.word	0x000000ff
        /*0d64*/ 	.word	0x00031ca8
        /*0d68*/ 	.short	0x0100
        /*0d6a*/ 	.byte	0x08
	.zero		1


	//   ....[18]....
        /*0d6c*/ 	.word	0x00000910
        /*0d70*/ 	.word	0x000000ff
        /*0d74*/ 	.word	0x00031cb0
        /*0d78*/ 	.short	0x0100
        /*0d7a*/ 	.byte	0x08
	.zero		1


	//   ....[19]....
        /*0d7c*/ 	.word	0x00000920
        /*0d80*/ 	.word	0x000000ff
        /*0d84*/ 	.word	0x00031cc0
        /*0d88*/ 	.short	0x0100
        /*0d8a*/ 	.byte	0x08
	.zero		1


	//   ....[20]....
        /*0d8c*/ 	.word	0x00000930
        /*0d90*/ 	.word	0x000000ff
        /*0d94*/ 	.word	0x00031cb8
        /*0d98*/ 	.short	0x0100
        /*0d9a*/ 	.byte	0x08
	.zero		1


	//   ....[21]....
        /*0d9c*/ 	.word	0x00000940
        /*0da0*/ 	.word	0x000000ff
        /*0da4*/ 	.word	0x00031cc8
        /*0da8*/ 	.short	0x0100
        /*0daa*/ 	.byte	0x08
	.zero		1


	//   ....[22]....
        /*0dac*/ 	.word	0x00003210
        /*0db0*/ 	.word	0x0000001a
        /*0db4*/ 	.word	0x00031c90
        /*0db8*/ 	.short	0x010a
        /*0dba*/ 	.byte	0x3f
	.zero		1


	//   ....[23]....
        /*0dbc*/ 	.word	0x00004df0
        /*0dc0*/ 	.word	0x0000001a
        /*0dc4*/ 	.word	0x00031c90
        /*0dc8*/ 	.short	0x010a
        /*0dca*/ 	.byte	0x3f
	.zero		1


	//   ....[24]....
        /*0dcc*/ 	.word	0x00006950
        /*0dd0*/ 	.word	0x0000001a
        /*0dd4*/ 	.word	0x00031c90
        /*0dd8*/ 	.short	0x010a
        /*0dda*/ 	.byte	0x3f
	.zero		1


	//   ....[25]....
        /*0ddc*/ 	.word	0x00006bc0
        /*0de0*/ 	.word	0x00000024
        /*0de4*/ 	.word	0x00000000
        /*0de8*/ 	.short	0x0101
        /*0dea*/ 	.byte	0x3f
	.zero		1


	//   ....[26]....
        /*0dec*/ 	.word	0x00006c00
        /*0df0*/ 	.word	0x0000001a
        /*0df4*/ 	.word	0x00031cb0
        /*0df8*/ 	.short	0x010a
        /*0dfa*/ 	.byte	0x3f
	.zero		1


	//   ....[27]....
        /*0dfc*/ 	.word	0x00006f40
        /*0e00*/ 	.word	0x0000001a
        /*0e04*/ 	.word	0x00000000
        /*0e08*/ 	.short	0x0101
        /*0e0a*/ 	.byte	0x3f
	.zero		1


	//   ....[28]....
        /*0e0c*/ 	.word	0x00007620
        /*0e10*/ 	.word	0x00000010
        /*0e14*/ 	.word	0x00031c00
        /*0e18*/ 	.short	0x010a
        /*0e1a*/ 	.byte	0x3f
	.zero		1


	//   ....[29]....
        /*0e1c*/ 	.word	0x00007670
        /*0e20*/ 	.word	0x00000010
        /*0e24*/ 	.word	0x00031c00
        /*0e28*/ 	.short	0x010a
        /*0e2a*/ 	.byte	0x3f
	.zero		1


	//   ....[30]....
        /*0e2c*/ 	.word	0x00008290
        /*0e30*/ 	.word	0x00000010
        /*0e34*/ 	.word	0x00031c00
        /*0e38*/ 	.short	0x010a
        /*0e3a*/ 	.byte	0x3f
	.zero		1


	//   ....[31]....
        /*0e3c*/ 	.word	0x0000a000
        /*0e40*/ 	.word	0x00000010
        /*0e44*/ 	.word	0x00031c00
        /*0e48*/ 	.short	0x010a
        /*0e4a*/ 	.byte	0x3f
	.zero		1


	//   ....[32]....
        /*0e4c*/ 	.word	0x0000b9a0
        /*0e50*/ 	.word	0x00000000
        /*0e54*/ 	.word	0x00031c30
        /*0e58*/ 	.short	0x010a
        /*0e5a*/ 	.byte	0x3f
	.zero		1


	//   ....[33]....
        /*0e5c*/ 	.word	0x0000ba10
        /*0e60*/ 	.word	0x00000000
        /*0e64*/ 	.word	0x00031c30
        /*0e68*/ 	.short	0x010a
        /*0e6a*/ 	.byte	0x3f
	.zero		1


	//   ....[34]....
        /*0e6c*/ 	.word	0x0000f690
        /*0e70*/ 	.word	0x00000018
        /*0e74*/ 	.word	0x00000000
        /*0e78*/ 	.short	0x0101
        /*0e7a*/ 	.byte	0x3f
	.zero		1


	//   ....[35]....
        /*0e7c*/ 	.word	0x00010750
        /*0e80*/ 	.word	0x00000048
        /*0e84*/ 	.word	0x00031c30
        /*0e88*/ 	.short	0x010a
        /*0e8a*/ 	.byte	0x3f
	.zero		1


	//   ....[36]....
        /*0e8c*/ 	.word	0x000107a0
        /*0e90*/ 	.word	0x00000048
        /*0e94*/ 	.word	0x00031c30
        /*0e98*/ 	.short	0x010a
        /*0e9a*/ 	.byte	0x3f
	.zero		1


	//   ....[37]....
        /*0e9c*/ 	.word	0x00012a60
        /*0ea0*/ 	.word	0x00000091
        /*0ea4*/ 	.word	0x00031c50
        /*0ea8*/ 	.short	0x010a
        /*0eaa*/ 	.byte	0x3f
	.zero		1


	//   ....[38]....
        /*0eac*/ 	.word	0x00012ab0
        /*0eb0*/ 	.word	0x00000091
        /*0eb4*/ 	.word	0x00031c50
        /*0eb8*/ 	.short	0x010a
        /*0eba*/ 	.byte	0x3f
	.zero		1


	//   ....[39]....
        /*0ebc*/ 	.word	0x000153e0
        /*0ec0*/ 	.word	0x00000071
        /*0ec4*/ 	.word	0x00000000
        /*0ec8*/ 	.short	0x0101
        /*0eca*/ 	.byte	0x3f
	.zero		1


	//   ....[40]....
        /*0ecc*/ 	.word	0x00015420
        /*0ed0*/ 	.word	0x00000070
        /*0ed4*/ 	.word	0x00000000
        /*0ed8*/ 	.short	0x0101
        /*0eda*/ 	.byte	0x3f
	.zero		1


	//   ....[41]....
        /*0edc*/ 	.word	0x00016220
        /*0ee0*/ 	.word	0x00000015
        /*0ee4*/ 	.word	0x00031c30
        /*0ee8*/ 	.short	0x010a
        /*0eea*/ 	.byte	0x3f
	.zero		1


	//   ....[42]....
        /*0eec*/ 	.word	0x00016270
        /*0ef0*/ 	.word	0x00000015
        /*0ef4*/ 	.word	0x00031c30
        /*0ef8*/ 	.short	0x010a
        /*0efa*/ 	.byte	0x3f
	.zero		1


	//   ....[43]....
        /*0efc*/ 	.word	0x00018510
        /*0f00*/ 	.word	0x00000015
        /*0f04*/ 	.word	0x00031c50
        /*0f08*/ 	.short	0x010a
        /*0f0a*/ 	.byte	0x3f
	.zero		1


	//   ....[44]....
        /*0f0c*/ 	.word	0x00018560
        /*0f10*/ 	.word	0x00000015
        /*0f14*/ 	.word	0x00031c50
        /*0f18*/ 	.short	0x010a
        /*0f1a*/ 	.byte	0x3f
	.zero		1


	//   ....[45]....
        /*0f1c*/ 	.word	0x0001a190
        /*0f20*/ 	.word	0x00000070
        /*0f24*/ 	.word	0x00000000
        /*0f28*/ 	.short	0x0101
        /*0f2a*/ 	.byte	0x3f
	.zero		1


	//   ....[46]....
        /*0f2c*/ 	.word	0x0001a1a0
        /*0f30*/ 	.word	0x0000006e
        /*0f34*/ 	.word	0x00000000
        /*0f38*/ 	.short	0x0101
        /*0f3a*/ 	.byte	0x3f
	.zero		1


	//   ....[47]....
        /*0f3c*/ 	.word	0x0001b180
        /*0f40*/ 	.word	0x00000009
        /*0f44*/ 	.word	0x00031c50
        /*0f48*/ 	.short	0x010a
        /*0f4a*/ 	.byte	0x3f
	.zero		1


	//   ....[48]....
        /*0f4c*/ 	.word	0x0001b230
        /*0f50*/ 	.word	0x00000009
        /*0f54*/ 	.word	0x00031c50
        /*0f58*/ 	.short	0x010a
        /*0f5a*/ 	.byte	0x3f
	.zero		1


	//   ....[49]....
        /*0f5c*/ 	.word	0x0001bac0
        /*0f60*/ 	.word	0x00000009
        /*0f64*/ 	.word	0x00000000
        /*0f68*/ 	.short	0x0101
        /*0f6a*/ 	.byte	0x3f
	.zero		1


	//   ....[50]....
        /*0f6c*/ 	.word	0x0001ceb0
        /*0f70*/ 	.word	0x00000000
        /*0f74*/ 	.word	0x00000000
        /*0f78*/ 	.short	0x0101
        /*0f7a*/ 	.byte	0x3f
	.zero		1


	//   ....[51]....
        /*0f7c*/ 	.word	0x0001f250
        /*0f80*/ 	.word	0x00000016
        /*0f84*/ 	.word	0x00031c20
        /*0f88*/ 	.short	0x010a
        /*0f8a*/ 	.byte	0x3f
	.zero		1


	//   ....[52]....
        /*0f8c*/ 	.word	0x0001f310
        /*0f90*/ 	.word	0x00000009
        /*0f94*/ 	.word	0x00031ca0
        /*0f98*/ 	.short	0x010a
        /*0f9a*/ 	.byte	0x3f
	.zero		1


	//   ....[53]....
        /*0f9c*/ 	.word	0x0001f740
        /*0fa0*/ 	.word	0x00000009
        /*0fa4*/ 	.word	0x00031cc0
        /*0fa8*/ 	.short	0x010a
        /*0faa*/ 	.byte	0x3f
	.zero		1


	//   ....[54]....
        /*0fac*/ 	.word	0x0001fca0
        /*0fb0*/ 	.word	0x00000008
        /*0fb4*/ 	.word	0x00031ca0
        /*0fb8*/ 	.short	0x010a
        /*0fba*/ 	.byte	0x3f
	.zero		1


	//   ....[55]....
        /*0fbc*/ 	.word	0x000200c0
        /*0fc0*/ 	.word	0x00000008
        /*0fc4*/ 	.word	0x00031cc0
        /*0fc8*/ 	.short	0x010a
        /*0fca*/ 	.byte	0x3f
	.zero		1


	//   ....[56]....
        /*0fcc*/ 	.word	0x00020ef0
        /*0fd0*/ 	.word	0x00000000
        /*0fd4*/ 	.word	0x00031c40
        /*0fd8*/ 	.short	0x010a
        /*0fda*/ 	.byte	0x3f
	.zero		1


	//   ....[57]....
        /*0fdc*/ 	.word	0x00021ea0
        /*0fe0*/ 	.word	0x00000016
        /*0fe4*/ 	.word	0x00031c00
        /*0fe8*/ 	.short	0x0107
        /*0fea*/ 	.byte	0x3f
	.zero		1


	//   ....[58]....
        /*0fec*/ 	.word	0x00021fa0
        /*0ff0*/ 	.word	0x00000016
        /*0ff4*/ 	.word	0x00031c00
        /*0ff8*/ 	.short	0x0101
        /*0ffa*/ 	.byte	0x3f
	.zero		1


	//   ....[59]....
        /*0ffc*/ 	.word	0x00021fc0
        /*1000*/ 	.word	0x00000016
        /*1004*/ 	.word	0x00031c20
        /*1008*/ 	.short	0x010a
        /*100a*/ 	.byte	0x3f
	.zero		1


	//   ....[60]....
        /*100c*/ 	.word	0x000222e0
        /*1010*/ 	.word	0x00000003
        /*1014*/ 	.word	0x00031c40
        /*1018*/ 	.short	0x010a
        /*101a*/ 	.byte	0x3f
	.zero		1


	//   ....[61]....
        /*101c*/ 	.word	0x00022760
        /*1020*/ 	.word	0x00000003
        /*1024*/ 	.word	0x00000060
        /*1028*/ 	.short	0x010a
        /*102a*/ 	.byte	0x3f
	.zero		1


	//   ....[62]....
        /*102c*/ 	.word	0x00022e90
        /*1030*/ 	.word	0x00000003
        /*1034*/ 	.word	0x00031c40
        /*1038*/ 	.short	0x010a
        /*103a*/ 	.byte	0x3f
	.zero		1


	//   ....[63]....
        /*103c*/ 	.word	0x00023310
        /*1040*/ 	.word	0x0000000c
        /*1044*/ 	.word	0x00000060
        /*1048*/ 	.short	0x010a
        /*104a*/ 	.byte	0x3f
	.zero		1


	//   ....[64]....
        /*104c*/ 	.word	0x00023990
        /*1050*/ 	.word	0x00000002
        /*1054*/ 	.word	0x00031c40
        /*1058*/ 	.short	0x010a
        /*105a*/ 	.byte	0x3f
	.zero		1


	//   ....[65]....
        /*105c*/ 	.word	0x00023e20
        /*1060*/ 	.word	0x00000007
        /*1064*/ 	.word	0x00000060
        /*1068*/ 	.short	0x010a
        /*106a*/ 	.byte	0x3f
	.zero		1


	//   ....[66]....
        /*106c*/ 	.word	0x00024450
        /*1070*/ 	.word	0x00000003
        /*1074*/ 	.word	0x00031c60
        /*1078*/ 	.short	0x010a
        /*107a*/ 	.byte	0x3f
	.zero		1


	//   ....[67]....
        /*107c*/ 	.word	0x000255b0
        /*1080*/ 	.word	0x00000009
        /*1084*/ 	.word	0x00031c20
        /*1088*/ 	.short	0x010a
        /*108a*/ 	.byte	0x3f
	.zero		1


	//   ....[68]....
        /*108c*/ 	.word	0x00025760
        /*1090*/ 	.word	0x00000006
        /*1094*/ 	.word	0x00000000
        /*1098*/ 	.short	0x010a
        /*109a*/ 	.byte	0x3f
	.zero		1


	//   ....[69]....
        /*109c*/ 	.word	0x000257d0
        /*10a0*/ 	.word	0x00000007
        /*10a4*/ 	.word	0x00000000
        /*10a8*/ 	.short	0x010a
        /*10aa*/ 	.byte	0x3f
	.zero		1


	//   ....[70]....
        /*10ac*/ 	.word	0x00025830
        /*10b0*/ 	.word	0x00000004
        /*10b4*/ 	.word	0x00000000
        /*10b8*/ 	.short	0x010a
        /*10ba*/ 	.byte	0x3f
	.zero		1


	//   ....[71]....
        /*10bc*/ 	.word	0x00025860
        /*10c0*/ 	.word	0x00000005
        /*10c4*/ 	.word	0x00000000
        /*10c8*/ 	.short	0x010a
        /*10ca*/ 	.byte	0x3f
	.zero		1


	//   ....[72]....
        /*10cc*/ 	.word	0x000258c0
        /*10d0*/ 	.word	0x0000001a
        /*10d4*/ 	.word	0x00031c90
        /*10d8*/ 	.short	0x010a
        /*10da*/ 	.byte	0x3f
	.zero		1


	//   ....[73]....
        /*10dc*/ 	.word	0x00025910
        /*10e0*/ 	.word	0x0000001a
        /*10e4*/ 	.word	0x00031c90
        /*10e8*/ 	.short	0x010a
        /*10ea*/ 	.byte	0x3f
	.zero		1


	//   ....[74]....
        /*10ec*/ 	.word	0x00025960
        /*10f0*/ 	.word	0x0000001a
        /*10f4*/ 	.word	0x00031c90
        /*10f8*/ 	.short	0x010a
        /*10fa*/ 	.byte	0x3f
	.zero		1


	//   ....[75]....
        /*10fc*/ 	.word	0x000259b0
        /*1100*/ 	.word	0x0000001a
        /*1104*/ 	.word	0x00031cb0
        /*1108*/ 	.short	0x010a
        /*110a*/ 	.byte	0x3f
	.zero		1


	//   ....[76]....
        /*110c*/ 	.word	0x00025cb0
        /*1110*/ 	.word	0x00000010
        /*1114*/ 	.word	0x00031c00
        /*1118*/ 	.short	0x010a
        /*111a*/ 	.byte	0x3f
	.zero		1


	//   ....[77]....
        /*111c*/ 	.word	0x00025ed0
        /*1120*/ 	.word	0x00000010
        /*1124*/ 	.word	0x00031c00
        /*1128*/ 	.short	0x010a
        /*112a*/ 	.byte	0x3f
	.zero		1


	//   ....[78]....
        /*112c*/ 	.word	0x00025f20
        /*1130*/ 	.word	0x00000000
        /*1134*/ 	.word	0x00031c30
        /*1138*/ 	.short	0x010a
        /*113a*/ 	.byte	0x3f
	.zero		1


	//   ....[79]....
        /*113c*/ 	.word	0x00025f70
        /*1140*/ 	.word	0x00000048
        /*1144*/ 	.word	0x00031c30
        /*1148*/ 	.short	0x010a
        /*114a*/ 	.byte	0x3f
	.zero		1


	//   ....[80]....
        /*114c*/ 	.word	0x00025fc0
        /*1150*/ 	.word	0x00000091
        /*1154*/ 	.word	0x00031c50
        /*1158*/ 	.short	0x010a
        /*115a*/ 	.byte	0x3f
	.zero		1


	//   ....[81]....
        /*115c*/ 	.word	0x00026010
        /*1160*/ 	.word	0x00000015
        /*1164*/ 	.word	0x00031c30
        /*1168*/ 	.short	0x010a
        /*116a*/ 	.byte	0x3f
	.zero		1


	//   ....[82]....
        /*116c*/ 	.word	0x00026060
        /*1170*/ 	.word	0x00000015
        /*1174*/ 	.word	0x00031c50
        /*1178*/ 	.short	0x010a
        /*117a*/ 	.byte	0x3f
	.zero		1


	//   ....[83]....
        /*117c*/ 	.word	0x000260b0
        /*1180*/ 	.word	0x00000009
        /*1184*/ 	.word	0x00031c50
        /*1188*/ 	.short	0x010a
        /*118a*/ 	.byte	0x3f
	.zero		1


	//   ....[84]....
        /*118c*/ 	.word	0x00026440
        /*1190*/ 	.word	0x00000016
        /*1194*/ 	.word	0x00031c20
        /*1198*/ 	.short	0x010a
        /*119a*/ 	.byte	0x3f
	.zero		1


	//   ....[85]....
        /*119c*/ 	.word	0x00026490
        /*11a0*/ 	.word	0x00000009
        /*11a4*/ 	.word	0x00031ca0
        /*11a8*/ 	.short	0x010a
        /*11aa*/ 	.byte	0x3f
	.zero		1


	//   ....[86]....
        /*11ac*/ 	.word	0x000264e0
        /*11b0*/ 	.word	0x00000009
        /*11b4*/ 	.word	0x00031cc0
        /*11b8*/ 	.short	0x010a
        /*11ba*/ 	.byte	0x3f
	.zero		1


	//   ....[87]....
        /*11bc*/ 	.word	0x00026530
        /*11c0*/ 	.word	0x00000008
        /*11c4*/ 	.word	0x00031ca0
        /*11c8*/ 	.short	0x010a
        /*11ca*/ 	.byte	0x3f
	.zero		1


	//   ....[88]....
        /*11cc*/ 	.word	0x00026580
        /*11d0*/ 	.word	0x00000008
        /*11d4*/ 	.word	0x00031cc0
        /*11d8*/ 	.short	0x010a
        /*11da*/ 	.byte	0x3f
	.zero		1


	//   ....[89]....
        /*11dc*/ 	.word	0x00026720
        /*11e0*/ 	.word	0x00000000
        /*11e4*/ 	.word	0x00031c40
        /*11e8*/ 	.short	0x010a
        /*11ea*/ 	.byte	0x3f
	.zero		1


	//   ....[90]....
        /*11ec*/ 	.word	0x00027040
        /*11f0*/ 	.word	0x00000016
        /*11f4*/ 	.word	0x00031c20
        /*11f8*/ 	.short	0x010a
        /*11fa*/ 	.byte	0x3f
	.zero		1


	//   ....[91]....
        /*11fc*/ 	.word	0x00027090
        /*1200*/ 	.word	0x00000003
        /*1204*/ 	.word	0x00031c40
        /*1208*/ 	.short	0x010a
        /*120a*/ 	.byte	0x3f
	.zero		1


	//   ....[92]....
        /*120c*/ 	.word	0x000270e0
        /*1210*/ 	.word	0x00000003
        /*1214*/ 	.word	0x00000060
        /*1218*/ 	.short	0x010a
        /*121a*/ 	.byte	0x3f
	.zero		1


	//   ....[93]....
        /*121c*/ 	.word	0x00027130
        /*1220*/ 	.word	0x00000003
        /*1224*/ 	.word	0x00031c40
        /*1228*/ 	.short	0x010a
        /*122a*/ 	.byte	0x3f
	.zero		1


	//   ....[94]....
        /*122c*/ 	.word	0x00027180
        /*1230*/ 	.word	0x0000000c
        /*1234*/ 	.word	0x00000060
        /*1238*/ 	.short	0x010a
        /*123a*/ 	.byte	0x3f
	.zero		1


	//   ....[95]....
        /*123c*/ 	.word	0x000271d0
        /*1240*/ 	.word	0x00000002
        /*1244*/ 	.word	0x00031c40
        /*1248*/ 	.short	0x010a
        /*124a*/ 	.byte	0x3f
	.zero		1


	//   ....[96]....
        /*124c*/ 	.word	0x00027220
        /*1250*/ 	.word	0x00000007
        /*1254*/ 	.word	0x00000060
        /*1258*/ 	.short	0x010a
        /*125a*/ 	.byte	0x3f
	.zero		1


	//   ....[97]....
        /*125c*/ 	.word	0x00027270
        /*1260*/ 	.word	0x00000003
        /*1264*/ 	.word	0x00031c60
        /*1268*/ 	.short	0x010a
        /*126a*/ 	.byte	0x3f
	.zero		1


	//   ....[98]....
        /*126c*/ 	.word	0x00027c10
        /*1270*/ 	.word	0x00000009
        /*1274*/ 	.word	0x00031c20
        /*1278*/ 	.short	0x010a
        /*127a*/ 	.byte	0x3f
	.zero		1


	//   ....[99]....
        /*127c*/ 	.word	0x00027db0
        /*1280*/ 	.word	0x00000006
        /*1284*/ 	.word	0x00000000
        /*1288*/ 	.short	0x010a
        /*128a*/ 	.byte	0x3f
	.zero		1


	//   ....[100]....
        /*128c*/ 	.word	0x00027e00
        /*1290*/ 	.word	0x00000007
        /*1294*/ 	.word	0x00000000
        /*1298*/ 	.short	0x010a
        /*129a*/ 	.byte	0x3f
	.zero		1


	//   ....[101]....
        /*129c*/ 	.word	0x00027e50
        /*12a0*/ 	.word	0x00000004
        /*12a4*/ 	.word	0x00000000
        /*12a8*/ 	.short	0x010a
        /*12aa*/ 	.byte	0x3f
	.zero		1


	//----- nvinfo : EIATTR_NUM_MBARRIERS
	.align		4
.L_327:
        /*12ac*/ 	.byte	0x03, 0x38
        /*12ae*/ 	.short	0x0016


	//----- nvinfo : EIATTR_EXIT_INSTR_OFFSETS
	.align		4
        /*12b0*/ 	.byte	0x04, 0x1c
        /*12b2*/ 	.short	(.L_329 - .L_328)


	//   ....[0]....
.L_328:
        /*12b4*/ 	.word	0x000258b0


	//----- nvinfo : EIATTR_MAX_THREADS
	.align		4
.L_329:
        /*12b8*/ 	.byte	0x04, 0x05
        /*12ba*/ 	.short	(.L_331 - .L_330)
.L_330:
        /*12bc*/ 	.word	0x00000200
        /*12c0*/ 	.word	0x00000001
        /*12c4*/ 	.word	0x00000001


	//----- nvinfo : EIATTR_CRS_STACK_SIZE
	.align		4
.L_331:
        /*12c8*/ 	.byte	0x04, 0x1e
        /*12ca*/ 	.short	(.L_333 - .L_332)
.L_332:
        /*12cc*/ 	.word	0x00000000


	//----- nvinfo : EIATTR_CBANK_PARAM_SIZE
	.align		4
.L_333:
        /*12d0*/ 	.byte	0x03, 0x19
        /*12d2*/ 	.short	0x0af0


	//----- nvinfo : EIATTR_PARAM_CBANK
	.align		4
        /*12d4*/ 	.byte	0x04, 0x0a
        /*12d6*/ 	.short	(.L_335 - .L_334)
	.align		4
.L_334:
        /*12d8*/ 	.word	index@(.nv.constant0._ZN7cutlass13device_kernelIN5flash11enable_sm90INS1_16FlashAttnFwdSm90INS1_25CollectiveMainloopFwdSm90ILi2EN4cute5tupleIJNS5_1CILi1EEES8_S8_EEENS6_IJNS7_ILi192EEENS7_ILi144EEENS7_ILi96EEEEEELi96ENS_10bfloat16_tEfNS_4arch4Sm90ELb1ELb0ELb1ELb1ELb0ELb1ELb0ELb0ELb1ELb1ELb0ELb0EEENS1_21CollectiveEpilogueFwdINS6_IJSA_SC_SB_EEES9_SE_SG_Li384ELb1ELb1ELb0ELb0EEENS1_36VarlenDynamicPersistentTileSchedulerILi192ELi144ELi384ELi128ELb0ELb1ELb1ELb1ELb1ELb1EEEEEEEEEvNT_6ParamsE)
        /*12dc*/ 	.short	0x0210
        /*12de*/ 	.short	0x0af0


	//----- nvinfo : EIATTR_SW_WAR
	.align		4
.L_335:
        /*12e0*/ 	.byte	0x04, 0x36
        /*12e2*/ 	.short	(.L_337 - .L_336)
.L_336:
        /*12e4*/ 	.word	0x00000008
.L_337:


//--------------------- .nv.callgraph             --------------------------
	.section	.nv.callgraph,"",@"SHT_CUDA_CALLGRAPH"
	.align	4
	.sectionentsize	8
	.align		4
        /*0000*/ 	.word	0x00000000
	.align		4
        /*0004*/ 	.word	0xffffffff
	.align		4
        /*0008*/ 	.word	index@(_ZN7cutlass13device_kernelIN5flash11enable_sm90INS1_16FlashAttnFwdSm90INS1_25CollectiveMainloopFwdSm90ILi2EN4cute5tupleIJNS5_1CILi1EEES8_S8_EEENS6_IJNS7_ILi192EEENS7_ILi144EEENS7_ILi96EEEEEELi96ENS_10bfloat16_tEfNS_4arch4Sm90ELb0ELb0ELb1ELb0ELb0ELb0ELb0ELb0ELb1ELb1ELb0ELb0EEENS1_21CollectiveEpilogueFwdINS6_IJSA_SC_SB_EEES9_SE_SG_Li384ELb0ELb1ELb0ELb0EEENS1_29StaticPersistentTileSchedulerILb0EEEEEEEEEvNT_6ParamsE)
	.align		4
        /*000c*/ 	.word	index@(__assertfail)
	.align		4
        /*0010*/ 	.word	index@(_ZN7cutlass13device_kernelIN5flash11enable_sm90INS1_16FlashAttnFwdSm90INS1_25CollectiveMainloopFwdSm90ILi2EN4cute5tupleIJNS5_1CILi1EEES8_S8_EEENS6_IJNS7_ILi192EEENS7_ILi144EEENS7_ILi96EEEEEELi96ENS_10bfloat16_tEfNS_4arch4Sm90ELb0ELb0ELb1ELb1ELb0ELb0ELb0ELb0ELb1ELb1ELb0ELb0EEENS1_21CollectiveEpilogueFwdINS6_IJSA_SC_SB_EEES9_SE_SG_Li384ELb1ELb1ELb0ELb0EEENS1_36VarlenDynamicPersistentTileSchedulerILi192ELi144ELi384ELi128ELb0ELb1ELb1ELb0ELb1ELb1EEEEEEEEEvNT_6ParamsE)
	.align		4
        /*0014*/ 	.word	index@(__assertfail)
	.align		4
        /*0018*/ 	.word	index@(_ZN7cutlass13device_kernelIN5flash11enable_sm90INS1_16FlashAttnFwdSm90INS1_25CollectiveMainloopFwdSm90ILi2EN4cute5tupleIJNS5_1CILi1EEES8_S8_EEENS6_IJNS7_ILi192EEENS7_ILi144EEENS7_ILi96EEEEEELi96ENS_10bfloat16_tEfNS_4arch4Sm90ELb0ELb0ELb1ELb1ELb0ELb1ELb0ELb0ELb1ELb1ELb0ELb0EEENS1_21CollectiveEpilogueFwdINS6_IJSA_SC_SB_EEES9_SE_SG_Li384ELb1ELb1ELb0ELb0EEENS1_36VarlenDynamicPersistentTileSchedulerILi192ELi144ELi384ELi128ELb0ELb1ELb1ELb0ELb1ELb1EEEEEEEEEvNT_6ParamsE)
	.align		4
        /*001c*/ 	.word	index@(__assertfail)
	.align		4
        /*0020*/ 	.word	index@(_ZN7cutlass13device_kernelIN5flash11enable_sm90INS1_16FlashAttnFwdSm90INS1_25CollectiveMainloopFwdSm90ILi2EN4cute5tupleIJNS5_1CILi1EEES8_S8_EEENS6_IJNS7_ILi192EEENS7_ILi128EEENS7_ILi96EEEEEELi96ENS_10bfloat16_tEfNS_4arch4Sm90ELb0ELb1ELb1ELb0ELb0ELb0ELb0ELb0ELb1ELb1ELb0ELb0EEENS1_21CollectiveEpilogueFwdINS6_IJSA_SC_SB_EEES9_SE_SG_Li384ELb0ELb1ELb0ELb0EEENS1_30DynamicPersistentTileSchedulerILi384ELi128ELb0ELb1ELb1EEEEEEEEEvNT_6ParamsE)
	.align		4
        /*0024*/ 	.word	index@(__assertfail)
	.align		4
        /*0028*/ 	.word	index@(_ZN7cutlass13device_kernelIN5flash11enable_sm90INS1_16FlashAttnFwdSm90INS1_25CollectiveMainloopFwdSm90ILi2EN4cute5tupleIJNS5_1CILi1EEES8_S8_EEENS6_IJNS7_ILi192EEENS7_ILi128EEENS7_ILi96EEEEEELi96ENS_10bfloat16_tEfNS_4arch4Sm90ELb0ELb1ELb1ELb1ELb0ELb0ELb0ELb0ELb1ELb1ELb0ELb0EEENS1_21CollectiveEpilogueFwdINS6_IJSA_SC_SB_EEES9_SE_SG_Li384ELb1ELb1ELb0ELb0EEENS1_36VarlenDynamicPersistentTileSchedulerILi192ELi128ELi384ELi128ELb0ELb1ELb1ELb1ELb0ELb1EEEEEEEEEvNT_6ParamsE)
	.align		4
        /*002c*/ 	.word	index@(__assertfail)
	.align		4
        /*0030*/ 	.word	index@(_ZN7cutlass13device_kernelIN5flash11enable_sm90INS1_16FlashAttnFwdSm90INS1_25CollectiveMainloopFwdSm90ILi2EN4cute5tupleIJNS5_1CILi1EEES8_S8_EEENS6_IJNS7_ILi192EEENS7_ILi128EEENS7_ILi96EEEEEELi96ENS_10bfloat16_tEfNS_4arch4Sm90ELb0ELb1ELb1ELb1ELb0ELb1ELb0ELb0ELb1ELb1ELb0ELb0EEENS1_21CollectiveEpilogueFwdINS6_IJSA_SC_SB_EEES9_SE_SG_Li384ELb1ELb1ELb0ELb0EEENS1_36VarlenDynamicPersistentTileSchedulerILi192ELi128ELi384ELi128ELb0ELb1ELb1ELb1ELb0ELb1EEEEEEEEEvNT_6ParamsE)
	.align		4
        /*0034*/ 	.word	index@(__assertfail)
	.align		4
        /*0038*/ 	.word	index@(_ZN7cutlass13device_kernelIN5flash11enable_sm90INS1_16FlashAttnFwdSm90INS1_25CollectiveMainloopFwdSm90ILi2EN4cute5tupleIJNS5_1CILi1EEES8_S8_EEENS6_IJNS7_ILi192EEENS7_ILi144EEENS7_ILi96EEEEEELi96ENS_10bfloat16_tEfNS_4arch4Sm90ELb1ELb0ELb1ELb0ELb0ELb0ELb0ELb0ELb1ELb1ELb0ELb0EEENS1_21CollectiveEpilogueFwdINS6_IJSA_SC_SB_EEES9_SE_SG_Li384ELb0ELb1ELb0ELb0EEENS1_30DynamicPersistentTileSchedulerILi384ELi128ELb0ELb1ELb1EEEEEEEEEvNT_6ParamsE)
	.align		4
        /*003c*/ 	.word	index@(__assertfail)
	.align		4
        /*0040*/ 	.word	index@(_ZN7cutlass13device_kernelIN5flash11enable_sm90INS1_16FlashAttnFwdSm90INS1_25CollectiveMainloopFwdSm90ILi2EN4cute5tupleIJNS5_1CILi1EEES8_S8_EEENS6_IJNS7_ILi192EEENS7_ILi144EEENS7_ILi96EEEEEELi96ENS_10bfloat16_tEfNS_4arch4Sm90ELb1ELb0ELb1ELb1ELb0ELb0ELb0ELb0ELb1ELb1ELb0ELb0EEENS1_21CollectiveEpilogueFwdINS6_IJSA_SC_SB_EEES9_SE_SG_Li384ELb1ELb1ELb0ELb0EEENS1_36VarlenDynamicPersistentTileSchedulerILi192ELi144ELi384ELi128ELb0ELb1ELb1ELb1ELb1ELb1EEEEEEEEEvNT_6ParamsE)
	.align		4
        /*0044*/ 	.word	index@(__assertfail)
	.align		4
        /*0048*/ 	.word	index@(_ZN7cutlass13device_kernelIN5flash11enable_sm90INS1_16FlashAttnFwdSm90INS1_25CollectiveMainloopFwdSm90ILi2EN4cute5tupleIJNS5_1CILi1EEES8_S8_EEENS6_IJNS7_ILi192EEENS7_ILi144EEENS7_ILi96EEEEEELi96ENS_10bfloat16_tEfNS_4arch4Sm90ELb1ELb0ELb1ELb1ELb0ELb1ELb0ELb0ELb1ELb1ELb0ELb0EEENS1_21CollectiveEpilogueFwdINS6_IJSA_SC_SB_EEES9_SE_SG_Li384ELb1ELb1ELb0ELb0EEENS1_36VarlenDynamicPersistentTileSchedulerILi192ELi144ELi384ELi128ELb0ELb1ELb1ELb1ELb1ELb1EEEEEEEEEvNT_6ParamsE)
	.align		4
        /*004c*/ 	.word	index@(__assertfail)
	.align		4
        /*0050*/ 	.word	0x00000000
	.align		4
        /*0054*/ 	.word	0xfffffffe
	.align		4
        /*0058*/ 	.word	0x00000000
	.align		4
        /*005c*/ 	.word	0xfffffffd
	.align		4
        /*0060*/ 	.word	0x00000000
	.align		4
        /*0064*/ 	.word	0xfffffffc


//--------------------- .nv.constant4             --------------------------
	.section	.nv.constant4,"a",@progbits
	.align	8
	.align		8
.nv.constant4:
        /*0000*/ 	.dword	__assertfail
	.align		8
        /*0008*/ 	.dword	__unnamed_1
	.align		8
        /*0010*/ 	.dword	__unnamed_2
	.align		8
        /*0018*/ 	.dword	__unnamed_3
	.align		8
        /*0020*/ 	.dword	__unnamed_4
	.align		8
        /*0028*/ 	.dword	__unnamed_5
	.align		8
        /*0030*/ 	.dword	__unnamed_6
	.align		8
        /*0038*/ 	.dword	__unnamed_7
	.align		8
        /*0040*/ 	.dword	__unnamed_8
	.align		8
        /*0048*/ 	.dword	__unnamed_9
	.align		8
        /*0050*/ 	.dword	_ZN81_INTERNAL_e1511efd_45_flash_fwd_hdim96_bf16_softcap_packgqa_sm90_cu_9d2915ae_35374cuda3std3__45__cpo5beginE
	.align		8
        /*0058*/ 	.dword	_ZN81_INTERNAL_e1511efd_45_flash_fwd_hdim96_bf16_softcap_packgqa_sm90_cu_9d2915ae_35374cuda3std3__45__cpo3endE
	.align		8
        /*0060*/ 	.dword	_ZN81_INTERNAL_e1511efd_45_flash_fwd_hdim96_bf16_softcap_packgqa_sm90_cu_9d2915ae_35374cuda3std3__45__cpo6cbeginE
	.align		8
        /*0068*/ 	.dword	_ZN81_INTERNAL_e1511efd_45_flash_fwd_hdim96_bf16_softcap_packgqa_sm90_cu_9d2915ae_35374cuda3std3__45__cpo4cendE
	.align		8
        /*0070*/ 	.dword	_ZN81_INTERNAL_e1511efd_45_flash_fwd_hdim96_bf16_softcap_packgqa_sm90_cu_9d2915ae_35374cuda3std3__483_GLOBAL__N__e1511efd_45_flash_fwd_hdim96_bf16_softcap_packgqa_sm90_cu_9d2915ae_35376ignoreE
	.align		8
        /*0078*/ 	.dword	_ZN81_INTERNAL_e1511efd_45_flash_fwd_hdim96_bf16_softcap_packgqa_sm90_cu_9d2915ae_35374cuda3std3__419piecewise_constructE
	.align		8
        /*0080*/ 	.dword	_ZN81_INTERNAL_e1511efd_45_flash_fwd_hdim96_bf16_softcap_packgqa_sm90_cu_9d2915ae_35374cuda3std3__48in_placeE
	.align		8
        /*0088*/ 	.dword	_ZN81_INTERNAL_e1511efd_45_flash_fwd_hdim96_bf16_softcap_packgqa_sm90_cu_9d2915ae_35374cuda3std6ranges3__45__cpo4swapE
	.align		8
        /*0090*/ 	.dword	_ZN81_INTERNAL_e1511efd_45_flash_fwd_hdim96_bf16_softcap_packgqa_sm90_cu_9d2915ae_35374cuda3std6ranges3__45__cpo9iter_moveE
	.align		8
        /*0098*/ 	.dword	_ZN81_INTERNAL_e1511efd_45_flash_fwd_hdim96_bf16_softcap_packgqa_sm90_cu_9d2915ae_35374cute7productE
	.align		8
        /*00a0*/ 	.dword	_ZN81_INTERNAL_e1511efd_45_flash_fwd_hdim96_bf16_softcap_packgqa_sm90_cu_9d2915ae_35374cute1_E
	.align		8
        /*00a8*/ 	.dword	$str$20
	.align		8
        /*00b0*/ 	.dword	$str$21


//--------------------- .text._ZN7cutlass13device_kernelIN5flash11enable_sm90INS1_16FlashAttnFwdSm90INS1_25CollectiveMainloopFwdSm90ILi2EN4cute5tupleIJNS5_1CILi1EEES8_S8_EEENS6_IJNS7_ILi192EEENS7_ILi144EEENS7_ILi96EEEEEELi96ENS_10bfloat16_tEfNS_4arch4Sm90ELb0ELb0ELb1ELb0ELb0ELb0ELb0ELb0ELb1ELb1ELb0ELb0EEENS1_21CollectiveEpilogueFwdINS6_IJSA_SC_SB_EEES9_SE_SG_Li384ELb0ELb1ELb0ELb0EEENS1_29StaticPersistentTileSchedulerILb0EEEEEEEEEvNT_6ParamsE --------------------------
	.section	.text._ZN7cutlass13device_kernelIN5flash11enable_sm90INS1_16FlashAttnFwdSm90INS1_25CollectiveMainloopFwdSm90ILi2EN4cute5tupleIJNS5_1CILi1EEES8_S8_EEENS6_IJNS7_ILi192EEENS7_ILi144EEENS7_ILi96EEEEEELi96ENS_10bfloat16_tEfNS_4arch4Sm90ELb0ELb0ELb1ELb0ELb0ELb0ELb0ELb0ELb1ELb1ELb0ELb0EEENS1_21CollectiveEpilogueFwdINS6_IJSA_SC_SB_EEES9_SE_SG_Li384ELb0ELb1ELb0ELb0EEENS1_29StaticPersistentTileSchedulerILb0EEEEEEEEEvNT_6ParamsE,"ax",@progbits
	.align	128
.text._ZN7cutlass13device_kernelIN5flash11enable_sm90INS1_16FlashAttnFwdSm90INS1_25CollectiveMainloopFwdSm90ILi2EN4cute5tupleIJNS5_1CILi1EEES8_S8_EEENS6_IJNS7_ILi192EEENS7_ILi144EEENS7_ILi96EEEEEELi96ENS_10bfloat16_tEfNS_4arch4Sm90ELb0ELb0ELb1ELb0ELb0ELb0ELb0ELb0ELb1ELb1ELb0ELb0EEENS1_21CollectiveEpilogueFwdINS6_IJSA_SC_SB_EEES9_SE_SG_Li384ELb0ELb1ELb0ELb0EEENS1_29StaticPersistentTileSchedulerILb0EEEEEEEEEvNT_6ParamsE:
        .type           _ZN7cutlass13device_kernelIN5flash11enable_sm90INS1_16FlashAttnFwdSm90INS1_25CollectiveMainloopFwdSm90ILi2EN4cute5tupleIJNS5_1CILi1EEES8_S8_EEENS6_IJNS7_ILi192EEENS7_ILi144EEENS7_ILi96EEEEEELi96ENS_10bfloat16_tEfNS_4arch4Sm90ELb0ELb0ELb1ELb0ELb0ELb0ELb0ELb0ELb1ELb1ELb0ELb0EEENS1_21CollectiveEpilogueFwdINS6_IJSA_SC_SB_EEES9_SE_SG_Li384ELb0ELb1ELb0ELb0EEENS1_29StaticPersistentTileSchedulerILb0EEEEEEEEEvNT_6ParamsE,@function
        .size           _ZN7cutlass13device_kernelIN5flash11enable_sm90INS1_16FlashAttnFwdSm90INS1_25CollectiveMainloopFwdSm90ILi2EN4cute5tupleIJNS5_1CILi1EEES8_S8_EEENS6_IJNS7_ILi192EEENS7_ILi144EEENS7_ILi96EEEEEELi96ENS_10bfloat16_tEfNS_4arch4Sm90ELb0ELb0ELb1ELb0ELb0ELb0ELb0ELb0ELb1ELb1ELb0ELb0EEENS1_21CollectiveEpilogueFwdINS6_IJSA_SC_SB_EEES9_SE_SG_Li384ELb0ELb1ELb0ELb0EEENS1_29StaticPersistentTileSchedulerILb0EEEEEEEEEvNT_6ParamsE,(.L_x_2724 - _ZN7cutlass13device_kernelIN5flash11enable_sm90INS1_16FlashAttnFwdSm90INS1_25CollectiveMainloopFwdSm90ILi2EN4cute5tupleIJNS5_1CILi1EEES8_S8_EEENS6_IJNS7_ILi192EEENS7_ILi144EEENS7_ILi96EEEEEELi96ENS_10bfloat16_tEfNS_4arch4Sm90ELb0ELb0ELb1ELb0ELb0ELb0ELb0ELb0ELb1ELb1ELb0ELb0EEENS1_21CollectiveEpilogueFwdINS6_IJSA_SC_SB_EEES9_SE_SG_Li384ELb0ELb1ELb0ELb0EEENS1_29StaticPersistentTileSchedulerILb0EEEEEEEEEvNT_6ParamsE)
        .other          _ZN7cutlass13device_kernelIN5flash11enable_sm90INS1_16FlashAttnFwdSm90INS1_25CollectiveMainloopFwdSm90ILi2EN4cute5tupleIJNS5_1CILi1EEES8_S8_EEENS6_IJNS7_ILi192EEENS7_ILi144EEENS7_ILi96EEEEEELi96ENS_10bfloat16_tEfNS_4arch4Sm90ELb0ELb0ELb1ELb0ELb0ELb0ELb0ELb0ELb1ELb1ELb0ELb0EEENS1_21CollectiveEpilogueFwdINS6_IJSA_SC_SB_EEES9_SE_SG_Li384ELb0ELb1ELb0ELb0EEENS1_29StaticPersistentTileSchedulerILb0EEEEEEEEEvNT_6ParamsE,@"STO_CUDA_ENTRY STV_DEFAULT"
_ZN7cutlass13device_kernelIN5flash11enable_sm90INS1_16FlashAttnFwdSm90INS1_25CollectiveMainloopFwdSm90ILi2EN4cute5tupleIJNS5_1CILi1EEES8_S8_EEENS6_IJNS7_ILi192EEENS7_ILi144EEENS7_ILi96EEEEEELi96ENS_10bfloat16_tEfNS_4arch4Sm90ELb0ELb0ELb1ELb0ELb0ELb0ELb0ELb0ELb1ELb1ELb0ELb0EEENS1_21CollectiveEpilogueFwdINS6_IJSA_SC_SB_EEES9_SE_SG_Li384ELb0ELb1ELb0ELb0EEENS1_29StaticPersistentTileSchedulerILb0EEEEEEEEEvNT_6ParamsE:
[----:B------:R-:W0:Y:S02]  /*0000*/  LDC R1, c[0x0][0x28] ;  /* 0x00000a00ff017b82 */ /* 0x000e240000000800 */
[----:B0-----:R-:W-:Y:S01]  /*0010*/  VIADD R1, R1, 0xffffffd0 ;  /* 0xffffffd001017836 */ /* 0x001fe20000000000 */
[----:B------:R-:W0:Y:S01]  /*0020*/  S2R R3, SR_TID.X ;  /* 0x0000000000037919 */ /* 0x000e220000002100 */
[----:B------:R-:W-:Y:S01]  /*0030*/  ELECT P0, URZ, PT ;  /* 0x00000000003f782f */ /* 0x000fe20003800000 */
[----:B------:R-:W-:Y:S01]  /*0040*/  BSSY B0, `(.L_x_0) ;  /* 0x000000d000007945 */ /* 0x000fe20003800000 */
[----:B0-----:R-:W-:-:S05]  /*0050*/  SHF.R.U32.HI R0, RZ, 0x5, R3 ;  /* 0x00000005ff007819 */ /* 0x001fca0000011603 */
[----:B------:R-:W0:Y:S02]  /*0060*/  SHFL.IDX PT, R2, R0, RZ, 0x1f ;  /* 0x00001fff00027589 */ /* 0x000e2400000e0000 */
[----:B0-----:R-:W-:-:S13]  /*0070*/  ISETP.EQ.AND P0, PT, R2, RZ, P0 ;  /* 0x000000ff0200720c */ /* 0x001fda0000702270 */
[----:B------:R-:W-:Y:S05]  /*0080*/  @!P0 BRA `(.L_x_1) ;  /* 0x0000000000208947 */ /* 0x000fea0003800000 */
[----:B------:R-:W-:Y:S02]  /*0090*/  ULDC.64 UR4, c[0x0][0x198] ;  /* 0x0000660000047ab9 */ /* 0x000fe40000000a00 */
[----:B------:R-:W-:Y:S02]  /*00a0*/  UIADD3 UR6, UP0, UR4, 0x370, URZ ;  /* 0x0000037004067890 */ /* 0x000fe4000ff1e03f */
[----:B------:R-:W-:Y:S02]  /*00b0*/  UIADD3 UR4, UP1, UR4, 0x470, URZ ;  /* 0x0000047004047890 */ /* 0x000fe4000ff3e03f */
[----:B------:R-:W-:Y:S02]  /*00c0*/  UIADD3.X UR7, URZ, UR5, URZ, UP0, !UPT ;  /* 0x000000053f077290 */ /* 0x000fe400087fe43f */
[----:B------:R-:W-:-:S07]  /*00d0*/  UIADD3.X UR5, URZ, UR5, URZ, UP1, !UPT ;  /* 0x000000053f057290 */ /* 0x000fce0008ffe43f */
[----:B------:R0:W-:Y:S02]  /*00e0*/  UTMACCTL.PF [UR6] ;  /* 0x00000000060079b9 */ /* 0x0001e40008040000 */
[----:B------:R0:W-:Y:S02]  /*00f0*/  UTMACCTL.PF [UR4] ;  /* 0x00000000040079b9 */ /* 0x0001e40008040000 */
[----:B0-----:R-:W-:Y:S01]  /*0100*/  NOP ;  /* 0x0000000000007918 */ /* 0x001fe20000000000 */
.L_x_1:
[----:B------:R-:W-:Y:S05]  /*0110*/  BSYNC B0 ;  /* 0x0000000000007941 */ /* 0x000fea0003800000 */
.L_x_0:
[----:B------:R-:W-:Y:S01]  /*0120*/  VOTEU.ANY UP0, P0 ;  /* 0x00000000003f7886 */ /* 0x000fe20000000100 */
[----:B------:R-:W0:Y:S01]  /*0130*/  SHFL.IDX PT, R2, R0, RZ, 0x1f ;  /* 0x00001fff00027589 */ /* 0x000e2200000e0000 */
[----:B------:R-:W-:Y:S01]  /*0140*/  UMOV UR4, 0x80 ;  /* 0x0000008000047882 */ /* 0x000fe20000000000 */
[----:B------:R-:W-:Y:S01]  /*0150*/  UMOV UR7, 0x180 ;  /* 0x0000018000077882 */ /* 0x000fe20000000000 */
[----:B------:R-:W-:Y:S01]  /*0160*/  SHF.R.U32.HI R3, RZ, 0x7, R3 ;  /* 0x00000007ff037819 */ /* 0x000fe20000011603 */
[----:B------:R-:W1:Y:S01]  /*0170*/  @UP0 S2UR UR8, SR_CgaCtaId ;  /* 0x00000000000809c3 */ /* 0x000e620000008800 */
[----:B------:R-:W-:Y:S01]  /*0180*/  @UP0 UMOV UR6, 0x400 ;  /* 0x0000040000060882 */ /* 0x000fe20000000000 */
[----:B------:R-:W-:-:S04]  /*0190*/  @UP0 UIADD3 UR4, -UR4, 0x100000, URZ ;  /* 0x0010000004040890 */ /* 0x000fc8000fffe13f */
[----:B------:R-:W-:Y:S02]  /*01a0*/  @UP0 USHF.L.U32 UR5, UR4, 0xb, URZ ;  /* 0x0000000b04050899 */ /* 0x000fe4000800063f */
[----:B------:R-:W-:Y:S01]  /*01b0*/  @UP0 USHF.L.U32 UR4, UR4, 0x1, URZ ;  /* 0x0000000104040899 */ /* 0x000fe2000800063f */
[----:B------:R-:W-:Y:S01]  /*01c0*/  VOTEU.ANY UP1, P0 ;  /* 0x00000000003f7886 */ /* 0x000fe20000020100 */
[----:B0-----:R-:W-:Y:S02]  /*01d0*/  ISETP.NE.AND P1, PT, R2, RZ, PT ;  /* 0x000000ff0200720c */ /* 0x001fe40003f25270 */
[----:B------:R0:W2:Y:S01]  /*01e0*/  SHFL.IDX PT, R2, R3, RZ, 0x1f ;  /* 0x00001fff03027589 */ /* 0x0000a200000e0000 */
[----:B-1----:R-:W-:Y:S02]  /*01f0*/  @UP0 ULEA UR8, UR8, UR6, 0x18 ;  /* 0x0000000608080291 */ /* 0x002fe4000f8ec03f */
[----:B------:R-:W-:-:S04]  /*0200*/  @UP0 UIADD3 UR6, -UR7, 0x100000, URZ ;  /* 0x0010000007060890 */ /* 0x000fc8000fffe13f */
[----:B------:R-:W-:Y:S02]  /*0210*/  @UP0 USHF.L.U32 UR7, UR6, 0xb, URZ ;  /* 0x0000000b06070899 */ /* 0x000fe4000800063f */
[----:B------:R-:W-:Y:S01]  /*0220*/  @UP0 USHF.L.U32 UR6, UR6, 0x1, URZ ;  /* 0x0000000106060899 */ /* 0x000fe2000800063f */
[----:B------:R-:W-:Y:S01]  /*0230*/  VOTEU.ANY UP0, P0 ;  /* 0x00000000003f7886 */ /* 0x000fe20000000100 */
[----:B------:R-:W1:Y:S04]  /*0240*/  FENCE.VIEW.ASYNC.S ;  /* 0x00000000000073c6 */ /* 0x000e680000000000 */
[----:B-1----:R0:W1:Y:S06]  /*0250*/  @UP0 SYNCS.EXCH.64 URZ, [UR8+0x31c00], UR4 ;  /* 0x031c0004083f05b2 */ /* 0x00206c0008000100 */
[----:B------:R0:W3:Y:S02]  /*0260*/  @UP1 SYNCS.EXCH.64 URZ, [UR8+0x31c20], UR6 ;  /* 0x031c2006083f15b2 */ /* 0x0000e40008000100 */
[----:B0-----:R-:W-:Y:S05]  /*0270*/  @P1 BRA `(.L_x_2) ;  /* 0x0000000000481947 */ /* 0x001fea0003800000 */
[----:B------:R-:W0:Y:S01]  /*0280*/  S2UR UR5, SR_CgaCtaId ;  /* 0x00000000000579c3 */ /* 0x000e220000008800 */
[----:B------:R-:W-:Y:S01]  /*0290*/  UMOV UR4, 0x400 ;  /* 0x0000040000047882 */ /* 0x000fe20000000000 */
[----:B------:R-:W-:Y:S01]  /*02a0*/  UMOV UR6, 0x1 ;  /* 0x0000000100067882 */ /* 0x000fe20000000000 */
[----:B------:R-:W-:Y:S01]  /*02b0*/  UMOV UR7, 0x3 ;  /* 0x0000000300077882 */ /* 0x000fe20000000000 */
[----:B------:R-:W-:Y:S01]  /*02c0*/  ELECT P0, URZ, PT ;  /* 0x00000000003f782f */ /* 0x000fe20003800000 */
[----:B0-----:R-:W-:Y:S02]  /*02d0*/  ULEA UR8, UR5, UR4, 0x18 ;  /* 0x0000000405087291 */ /* 0x001fe4000f8ec03f */
[----:B------:R-:W-:-:S04]  /*02e0*/  UIADD3 UR4, -UR6, 0x100000, URZ ;  /* 0x0010000006047890 */ /* 0x000fc8000fffe13f */
[----:B------:R-:W-:Y:S02]  /*02f0*/  USHF.L.U32 UR5, UR4, 0xb, URZ ;  /* 0x0000000b04057899 */ /* 0x000fe4000800063f */
[----:B------:R-:W-:Y:S02]  /*0300*/  USHF.L.U32 UR4, UR4, 0x1, URZ ;  /* 0x0000000104047899 */ /* 0x000fe4000800063f */
[----:B------:R-:W-:-:S04]  /*0310*/  UIADD3 UR6, -UR7, 0x100000, URZ ;  /* 0x0010000007067890 */ /* 0x000fc8000fffe13f */
[----:B------:R-:W-:Y:S02]  /*0320*/  USHF.L.U32 UR7, UR6, 0xb, URZ ;  /* 0x0000000b06077899 */ /* 0x000fe4000800063f */
[----:B------:R-:W-:Y:S01]  /*0330*/  USHF.L.U32 UR6, UR6, 0x1, URZ ;  /* 0x0000000106067899 */ /* 0x000fe2000800063f */
[----:B------:R-:W0:Y:S03]  /*0340*/  FENCE.VIEW.ASYNC.S ;  /* 0x00000000000073c6 */ /* 0x000e260000000000 */
[----:B0-----:R0:W4:Y:S08]  /*0350*/  SYNCS.EXCH.64 URZ, [UR8+0x31c30], UR4 ;  /* 0x031c3004083f75b2 */ /* 0x0011300008000100 */
[----:B------:R0:W0:Y:S01]  /*0360*/  SYNCS.EXCH.64 URZ, [UR8+0x31c40], UR6 ;  /* 0x031c4006083f75b2 */ /* 0x0000220008000100 */
[----:B------:R0:W0:Y:S01]  /*0370*/  SYNCS.EXCH.64 URZ, [UR8+0x31c38], UR4 ;  /* 0x031c3804083f75b2 */ /* 0x0000220008000100 */
[----:B------:R0:W0:Y:S01]  /*0380*/  SYNCS.EXCH.64 URZ, [UR8+0x31c48], UR6 ;  /* 0x031c4806083f75b2 */ /* 0x0000220008000100 */
[----:B------:R-:W-:Y:S01]  /*0390*/  NOP ;  /* 0x0000000000007918 */ /* 0x000fe20000000000 */
.L_x_2:
[----:B------:R-:W5:Y:S01]  /*03a0*/  SHFL.IDX PT, R3, R0, RZ, 0x1f ;  /* 0x00001fff00037589 */ /* 0x000f6200000e0000 */
[----:B------:R-:W-:Y:S01]  /*03b0*/  NOP ;  /* 0x0000000000007918 */ /* 0x000fe20000000000 */
[----:B-----5:R-:W-:-:S13]  /*03c0*/  ISETP.NE.AND P0, PT, R3, RZ, PT ;  /* 0x000000ff0300720c */ /* 0x020fda0003f05270 */
[----:B------:R-:W-:Y:S05]  /*03d0*/  @P0 BRA `(.L_x_3) ;  /* 0x0000000000480947 */ /* 0x000fea0003800000 */
[----:B0-----:R-:W0:Y:S01]  /*03e0*/  S2UR UR5, SR_CgaCtaId ;  /* 0x00000000000579c3 */ /* 0x001e220000008800 */
        /* <DEDUP_REMOVED lines=12> */
[----:B0-----:R0:W0:Y:S08]  /*04b0*/  SYNCS.EXCH.64 URZ, [UR8+0x31c50], UR4 ;  /* 0x031c5004083f75b2 */ /* 0x0010300008000100 */
[----:B------:R0:W0:Y:S01]  /*04c0*/  SYNCS.EXCH.64 URZ, [UR8+0x31c60], UR6 ;  /* 0x031c6006083f75b2 */ /* 0x0000220008000100 */
[----:B------:R0:W0:Y:S01]  /*04d0*/  SYNCS.EXCH.64 URZ, [UR8+0x31c58], UR4 ;  /* 0x031c5804083f75b2 */ /* 0x0000220008000100 */
[----:B------:R0:W0:Y:S01]  /*04e0*/  SYNCS.EXCH.64 URZ, [UR8+0x31c68], UR6 ;  /* 0x031c6806083f75b2 */ /* 0x0000220008000100 */
[----:B------:R-:W-:Y:S01]  /*04f0*/  NOP ;  /* 0x0000000000007918 */ /* 0x000fe20000000000 */
.L_x_3:
[----:B------:R-:W5:Y:S01]  /*0500*/  SHFL.IDX PT, R3, R0, RZ, 0x1f ;  /* 0x00001fff00037589 */ /* 0x000f6200000e0000 */
[----:B------:R-:W-:Y:S01]  /*0510*/  NOP ;  /* 0x0000000000007918 */ /* 0x000fe20000000000 */
[----:B-----5:R-:W-:-:S13]  /*0520*/  ISETP.NE.AND P0, PT, R3, RZ, PT ;  /* 0x000000ff0300720c */ /* 0x020fda0003f05270 */
[----:B------:R-:W-:Y:S05]  /*0530*/  @P0 BRA `(.L_x_4) ;  /* 0x0000000000380947 */ /* 0x000fea0003800000 */
[----:B0-----:R-:W0:Y:S01]  /*0540*/  S2UR UR5, SR_CgaCtaId ;  /* 0x00000000000579c3 */ /* 0x001e220000008800 */
[----:B------:R-:W-:Y:S01]  /*0550*/  UMOV UR4, 0x400 ;  /* 0x0000040000047882 */ /* 0x000fe20000000000 */
[----:B------:R-:W-:Y:S01]  /*0560*/  UMOV UR7, 0x1 ;  /* 0x0000000100077882 */ /* 0x000fe20000000000 */
[----:B------:R-:W-:Y:S01]  /*0570*/  ELECT P0, URZ, PT ;  /* 0x00000000003f782f */ /* 0x000fe20003800000 */
[----:B0-----:R-:W-:Y:S02]  /*0580*/  ULEA UR6, UR5, UR4, 0x18 ;  /* 0x0000000405067291 */ /* 0x001fe4000f8ec03f */
[----:B------:R-:W-:-:S04]  /*0590*/  UIADD3 UR4, -UR7, 0x100000, URZ ;  /* 0x0010000007047890 */ /* 0x000fc8000fffe13f */
[----:B------:R-:W-:Y:S02]  /*05a0*/  USHF.L.U32 UR5, UR4, 0xb, URZ ;  /* 0x0000000b04057899 */ /* 0x000fe4000800063f */
[----:B------:R-:W-:Y:S01]  /*05b0*/  USHF.L.U32 UR4, UR4, 0x1, URZ ;  /* 0x0000000104047899 */ /* 0x000fe2000800063f */
[----:B------:R-:W0:Y:S11]  /*05c0*/  FENCE.VIEW.ASYNC.S ;  /* 0x00000000000073c6 */ /* 0x000e360000000000 */
[----:B0-----:R0:W0:Y:S01]  /*05d0*/  SYNCS.EXCH.64 URZ, [UR6+0x31c70], UR4 ;  /* 0x031c7004063f75b2 */ /* 0x0010220008000100 */
[----:B------:R0:W0:Y:S01]  /*05e0*/  SYNCS.EXCH.64 URZ, [UR6+0x31c80], UR4 ;  /* 0x031c8004063f75b2 */ /* 0x0000220008000100 */
[----:B------:R0:W0:Y:S01]  /*05f0*/  SYNCS.EXCH.64 URZ, [UR6+0x31c78], UR4 ;  /* 0x031c7804063f75b2 */ /* 0x0000220008000100 */
[----:B------:R0:W0:Y:S01]  /*0600*/  SYNCS.EXCH.64 URZ, [UR6+0x31c88], UR4 ;  /* 0x031c8804063f75b2 */ /* 0x0000220008000100 */
[----:B------:R-:W-:Y:S01]  /*0610*/  NOP ;  /* 0x0000000000007918 */ /* 0x000fe20000000000 */
.L_x_4:
        /* <DEDUP_REMOVED lines=22> */
.L_x_5:
        /* <DEDUP_REMOVED lines=22> */
.L_x_6:
[----:B--2---:R-:W-:Y:S01]  /*08e0*/  ISETP.NE.AND P0, PT, R2, RZ, PT ;  /* 0x000000ff0200720c */ /* 0x004fe20003f05270 */
[----:B------:R-:W-:Y:S01]  /*08f0*/  IMAD.MOV.U32 R2, RZ, RZ, 0x1 ;  /* 0x00000001ff027424 */ /* 0x000fe200078e00ff */
[----:B------:R-:W-:Y:S01]  /*0900*/  NOP ;  /* 0x0000000000007918 */ /* 0x000fe20000000000 */
[----:B------:R-:W-:-:S03]  /*0910*/  ULDC.64 UR60, c[0x0][0x208] ;  /* 0x00008200003c7ab9 */ /* 0x000fc60000000a00 */
[----:B------:R-:W-:-:S05]  /*0920*/  SEL R2, R2, 0x2, !P0 ;  /* 0x0000000202027807 */ /* 0x000fca0004000000 */
[----:B------:R2:W-:Y:S01]  /*0930*/  STL [R1+0x28], R2 ;  /* 0x0000280201007387 */ /* 0x0005e20000100800 */
[----:B01-34-:R-:W-:Y:S06]  /*0940*/  BAR.SYNC.DEFER_BLOCKING 0x0 ;  /* 0x0000000000007b1d */ /* 0x01bfec0000010000 */
[----:B------:R-:W-:Y:S05]  /*0950*/  @!P0 BRA `(.L_x_7) ;  /* 0x000000a400088947 */ /* 0x000fea0003800000 */
.L_x_8:
[----:B------:R-:W-:-:S08]  /*0960*/  NOP ;  /* 0x0000000000007918 */ /* 0x000fd00000000000 */
[----:B------:R-:W0:Y:S02]  /*0970*/  USETMAXREG.TRY_ALLOC.CTAPOOL UP0, 0xa0 ;  /* 0x000000a0000079c8 */ /* 0x000e240008000600 */
[----:B0-----:R-:W-:-:S13]  /*0980*/  PLOP3.LUT P0, PT, PT, PT, UP0, 0x80, 0x0 ;  /* 0x000000000000781c */ /* 0x001fda0003f0f008 */
[----:B------:R-:W-:Y:S05]  /*0990*/  @!P0 BRA `(.L_x_8) ;  /* 0xfffffffc00f08947 */ /* 0x000fea000383ffff */
[----:B--2---:R-:W0:Y:S01]  /*09a0*/  S2R R2, SR_TID.X ;  /* 0x0000000000027919 */ /* 0x004e220000002100 */
[----:B------:R-:W1:Y:S08]  /*09b0*/  S2UR UR4, SR_CTAID.X ;  /* 0x00000000000479c3 */ /* 0x000e700000002500 */
[----:B------:R-:W-:Y:S06]  /*09c0*/  BAR.ARV 0x8, 0x200 ;  /* 0x0208000000007b1d */ /* 0x000fec0000002000 */
[----:B0-----:R-:W-:-:S04]  /*09d0*/  LOP3.LUT R0, R2, 0xffffff80, RZ, 0xc0, !PT ;  /* 0xffffff8002007812 */ /* 0x001fc800078ec0ff */
[----:B------:R-:W-:Y:S02]  /*09e0*/  ISETP.NE.AND P0, PT, R0, 0x80, PT ;  /* 0x000000800000780c */ /* 0x000fe40003f05270 */
[----:B------:R-:W1:Y:S11]  /*09f0*/  LDC R0, c[0x0][0xc34] ;  /* 0x00030d00ff007b82 */ /* 0x000e760000000800 */
[----:B------:R-:W-:Y:S06]  /*0a00*/  @!P0 BAR.ARV 0x9, 0x100 ;  /* 0x0244000000008b1d */ /* 0x000fec0000002000 */
[----:B-1----:R-:W-:-:S13]  /*0a10*/  ISETP.LE.AND P0, PT, R0, UR4, PT ;  /* 0x0000000400007c0c */ /* 0x002fda000bf03270 */
[----:B------:R-:W-:Y:S05]  /*0a20*/  @P0 EXIT ;  /* 0x000000000000094d */ /* 0x000fea0003800000 */
[----:B------:R-:W2:Y:S01]  /*0a30*/  LDL.LU R12, [R1+0x28] ;  /* 0x00002800010c7983 */ /* 0x000ea20000300800 */
[----:B------:R-:W-:-:S05]  /*0a40*/  VIADD R147, R2, 0xffffff80 ;  /* 0xffffff8002937836 */ /* 0x000fca0000000000 */
[----:B------:R-:W-:-:S04]  /*0a50*/  SHF.R.S32.HI R0, RZ, 0x1f, R147 ;  /* 0x0000001fff007819 */ /* 0x000fc80000011493 */
[----:B------:R-:W-:-:S04]  /*0a60*/  LEA.HI R2, R0, R147, RZ, 0x4 ;  /* 0x0000009300027211 */ /* 0x000fc800078f20ff */
[----:B------:R-:W-:Y:S02]  /*0a70*/  LOP3.LUT R4, R2, 0xfffffff0, RZ, 0xc0, !PT ;  /* 0xfffffff002047812 */ /* 0x000fe400078ec0ff */
[----:B------:R-:W-:-:S03]  /*0a80*/  LEA.HI R153, R0, R147, RZ, 0x7 ;  /* 0x0000009300997211 */ /* 0x000fc600078f38ff */
[----:B------:R-:W-:Y:S01]  /*0a90*/  IMAD.IADD R4, R147, 0x1, -R4 ;  /* 0x0000000193047824 */ /* 0x000fe200078e0a04 */
[CC--:B------:R-:W-:Y:S02]  /*0aa0*/  LEA.HI R148, R0.reuse, R147.reuse, RZ, 0x2 ;  /* 0x0000009300947211 */ /* 0x0c0fe400078f10ff */
[----:B------:R-:W-:Y:S02]  /*0ab0*/  LEA.HI R0, R0, R147, RZ, 0x5 ;  /* 0x0000009300007211 */ /* 0x000fe400078f28ff */
[----:B------:R-:W-:Y:S02]  /*0ac0*/  SHF.R.S32.HI R3, RZ, 0x1f, R4 ;  /* 0x0000001fff037819 */ /* 0x000fe40000011404 */
[----:B------:R-:W-:Y:S02]  /*0ad0*/  LOP3.LUT R6, R153, 0xffffff80, RZ, 0xc0, !PT ;  /* 0xffffff8099067812 */ /* 0x000fe400078ec0ff */
[----:B------:R-:W-:Y:S02]  /*0ae0*/  SHF.R.S32.HI R9, RZ, 0x5, R0 ;  /* 0x00000005ff097819 */ /* 0x000fe40000011400 */
[----:B------:R-:W-:Y:S01]  /*0af0*/  LEA.HI R0, R3, R4, RZ, 0x3 ;  /* 0x0000000403007211 */ /* 0x000fe200078f18ff */
[----:B------:R-:W-:Y:S01]  /*0b00*/  IMAD.IADD R149, R147, 0x1, -R6 ;  /* 0x0000000193957824 */ /* 0x000fe200078e0a06 */
[----:B------:R-:W-:-:S02]  /*0b10*/  SHF.R.S32.HI R5, RZ, 0x4, R2 ;  /* 0x00000004ff057819 */ /* 0x000fc40000011402 */
[----:B------:R-:W-:Y:S01]  /*0b20*/  LOP3.LUT R8, R148, 0xfffffffc, RZ, 0xc0, !PT ;  /* 0xfffffffc94087812 */ /* 0x000fe200078ec0ff */
[----:B------:R-:W-:Y:S01]  /*0b30*/  IMAD.SHL.U32 R0, R0, 0x10, RZ ;  /* 0x0000001000007824 */ /* 0x000fe200078e00ff */
[----:B------:R-:W-:Y:S02]  /*0b40*/  LEA.HI R3, R3, R4, RZ, 0x2 ;  /* 0x0000000403037211 */ /* 0x000fe400078f10ff */
[----:B------:R-:W-:Y:S02]  /*0b50*/  SHF.R.S32.HI R6, RZ, 0x1f, R149 ;  /* 0x0000001fff067819 */ /* 0x000fe40000011495 */
[----:B------:R-:W-:Y:S01]  /*0b60*/  LEA.HI R2, R2, R5, RZ, 0x1 ;  /* 0x0000000502027211 */ /* 0x000fe200078f08ff */
[----:B------:R-:W-:Y:S01]  /*0b70*/  IMAD.IADD R147, R147, 0x1, -R8 ;  /* 0x0000000193937824 */ /* 0x000fe200078e0a08 */
[----:B------:R-:W-:Y:S01]  /*0b80*/  LOP3.LUT R7, R3, 0x7fffffc, RZ, 0xc0, !PT ;  /* 0x07fffffc03077812 */ /* 0x000fe200078ec0ff */
[----:B------:R-:W0:Y:S01]  /*0b90*/  S2UR UR5, SR_CgaCtaId ;  /* 0x00000000000579c3 */ /* 0x000e220000008800 */
[----:B------:R-:W-:-:S02]  /*0ba0*/  LOP3.LUT R0, R0, 0x7fffff80, RZ, 0xc0, !PT ;  /* 0x7fffff8000007812 */ /* 0x000fc400078ec0ff */
[----:B------:R-:W-:Y:S02]  /*0bb0*/  LEA.HI R8, R6, R149, RZ, 0x2 ;  /* 0x0000009506087211 */ /* 0x000fe400078f10ff */
[----:B------:R-:W-:Y:S02]  /*0bc0*/  LOP3.LUT R2, R2, 0x1ffffffe, RZ, 0xc0, !PT ;  /* 0x1ffffffe02027812 */ /* 0x000fe400078ec0ff */
[----:B------:R-:W-:Y:S01]  /*0bd0*/  SHF.R.S32.HI R3, RZ, 0x2, R3 ;  /* 0x00000002ff037819 */ /* 0x000fe20000011403 */
[----:B------:R-:W-:Y:S01]  /*0be0*/  IMAD.IADD R7, R4, 0x1, -R7 ;  /* 0x0000000104077824 */ /* 0x000fe200078e0a07 */
[----:B------:R-:W-:Y:S01]  /*0bf0*/  SHF.R.S32.HI R153, RZ, 0x7, R153 ;  /* 0x00000007ff997819 */ /* 0x000fe20000011499 */
[----:B------:R-:W-:Y:S01]  /*0c00*/  IMAD R0, R9, 0x100, R0 ;  /* 0x0000010009007824 */ /* 0x000fe200078e0200 */
[----:B------:R-:W-:Y:S01]  /*0c10*/  SHF.R.S32.HI R10, RZ, 0x2, R8 ;  /* 0x00000002ff0a7819 */ /* 0x000fe20000011408 */
[----:B------:R-:W-:Y:S01]  /*0c20*/  IMAD.IADD R2, R5, 0x1, -R2 ;  /* 0x0000000105027824 */ /* 0x000fe200078e0a02 */
[----:B------:R-:W-:Y:S01]  /*0c30*/  SHF.R.S32.HI R11, RZ, 0x1f, R8 ;  /* 0x0000001fff0b7819 */ /* 0x000fe20000011408 */
[----:B------:R-:W-:-:S02]  /*0c40*/  IMAD.SHL.U32 R3, R3, 0x40, RZ ;  /* 0x0000004003037824 */ /* 0x000fc400078e00ff */
[----:B------:R-:W-:Y:S01]  /*0c50*/  IMAD R7, R7, 0x10, R0 ;  /* 0x0000001007077824 */ /* 0x000fe200078e0200 */
[----:B------:R-:W-:Y:S01]  /*0c60*/  LEA.HI R11, R11, R10, RZ, 0x3 ;  /* 0x0000000a0b0b7211 */ /* 0x000fe200078f18ff */
[----:B------:R-:W-:Y:S01]  /*0c70*/  IMAD.HI R0, R153, 0x55555556, RZ ;  /* 0x5555555699007827 */ /* 0x000fe200078e02ff */
[----:B------:R-:W-:-:S03]  /*0c80*/  LOP3.LUT R3, R3, 0x40, RZ, 0xc0, !PT ;  /* 0x0000004003037812 */ /* 0x000fc600078ec0ff */
[----:B------:R-:W-:Y:S01]  /*0c90*/  IMAD.SHL.U32 R2, R2, 0x8, RZ ;  /* 0x0000000802027824 */ /* 0x000fe200078e00ff */
[----:B------:R-:W-:Y:S01]  /*0ca0*/  LOP3.LUT R11, R11, 0xfffffff8, RZ, 0xc0, !PT ;  /* 0xfffffff80b0b7812 */ /* 0x000fe200078ec0ff */
[----:B------:R-:W-:Y:S01]  /*0cb0*/  IMAD R13, R9, 0x10, R4 ;  /* 0x00000010090d7824 */ /* 0x000fe200078e0204 */
[----:B------:R-:W-:Y:S02]  /*0cc0*/  LEA.HI R6, R6, R149, RZ, 0x5 ;  /* 0x0000009506067211 */ /* 0x000fe400078f28ff */
[----:B------:R-:W-:Y:S01]  /*0cd0*/  LEA.HI R4, R0, R0, RZ, 0x1 ;  /* 0x0000000000047211 */ /* 0x000fe200078f08ff */
[--C-:B------:R-:W-:Y:S01]  /*0ce0*/  IMAD.U32 R156, R13, 0x20, R2.reuse ;  /* 0x000000200d9c7824 */ /* 0x100fe200078e0002 */
[----:B------:R-:W-:Y:S02]  /*0cf0*/  LOP3.LUT R0, R3, 0x8, R2, 0xf8, !PT ;  /* 0x0000000803007812 */ /* 0x000fe400078ef802 */
[----:B------:R-:W-:Y:S01]  /*0d00*/  SHF.R.U32.HI R3, RZ, 0x3, R3 ;  /* 0x00000003ff037819 */ /* 0x000fe20000011603 */
[----:B------:R-:W-:Y:S01]  /*0d10*/  IMAD.IADD R11, R10, 0x1, -R11 ;  /* 0x000000010a0b7824 */ /* 0x000fe200078e0a0b */
[----:B------:R-:W-:-:S02]  /*0d20*/  SHF.R.S32.HI R6, RZ, 0x5, R6 ;  /* 0x00000005ff067819 */ /* 0x000fc40000011406 */
[C---:B------:R-:W-:Y:S01]  /*0d30*/  LEA.HI R2, R147.reuse, R147, RZ, 0x1 ;  /* 0x0000009393027211 */ /* 0x040fe200078f08ff */
[----:B------:R-:W-:Y:S01]  /*0d40*/  IMAD.SHL.U32 R18, R147, 0x8, RZ ;  /* 0x0000000893127824 */ /* 0x000fe200078e00ff */
[----:B------:R-:W-:Y:S01]  /*0d50*/  LOP3.LUT R0, R0, R3, RZ, 0x3c, !PT ;  /* 0x0000000300007212 */ /* 0x000fe200078e3cff */
[----:B------:R-:W-:Y:S01]  /*0d60*/  IMAD R4, R4, -0x3, R153 ;  /* 0xfffffffd04047824 */ /* 0x000fe200078e0299 */
[----:B------:R-:W-:Y:S01]  /*0d70*/  LOP3.LUT R8, R8, 0x7ffffffc, RZ, 0xc0, !PT ;  /* 0x7ffffffc08087812 */ /* 0x000fe200078ec0ff */
[----:B------:R-:W-:Y:S01]  /*0d80*/  IMAD R11, R6, 0x10, R11 ;  /* 0x00000010060b7824 */ /* 0x000fe200078e020b */
[----:B------:R-:W-:Y:S01]  /*0d90*/  LOP3.LUT R2, R2, 0x1ffffffe, RZ, 0xc0, !PT ;  /* 0x1ffffffe02027812 */ /* 0x000fe200078ec0ff */
[----:B------:R-:W-:Y:S01]  /*0da0*/  UMOV UR37, 0x400 ;  /* 0x0000040000257882 */ /* 0x000fe20000000000 */
[----:B------:R-:W-:Y:S01]  /*0db0*/  IMAD.IADD R0, R0, 0x1, R7 ;  /* 0x0000000100007824 */ /* 0x000fe200078e0207 */
[----:B0-----:R-:W-:Y:S01]  /*0dc0*/  ULEA UR37, UR5, UR37, 0x18 ;  /* 0x0000002505257291 */ /* 0x001fe2000f8ec03f */
[----:B------:R-:W-:-:S02]  /*0dd0*/  VIADD R145, R18, 0x20 ;  /* 0x0000002012917836 */ /* 0x000fc40000000000 */
[----:B------:R-:W-:Y:S02]  /*0de0*/  VIADD R144, R18, 0x40 ;  /* 0x0000004012907836 */ /* 0x000fe40000000000 */
[----:B------:R-:W-:Y:S02]  /*0df0*/  IMAD.MOV.U32 R157, RZ, RZ, -0x2 ;  /* 0xfffffffeff9d7424 */ /* 0x000fe400078e00ff */
[----:B------:R-:W-:Y:S02]  /*0e00*/  IMAD.IADD R8, R149, 0x1, -R8 ;  /* 0x0000000195087824 */ /* 0x000fe400078e0a08 */
[----:B------:R-:W-:Y:S02]  /*0e10*/  IMAD R154, R4, 0x40, R11 ;  /* 0x00000040049a7824 */ /* 0x000fe400078e020b */
[----:B------:R-:W-:Y:S01]  /*0e20*/  IMAD.IADD R155, R147, 0x1, -R2 ;  /* 0x00000001939b7824 */ /* 0x000fe200078e0a02 */
[----:B------:R-:W-:Y:S01]  /*0e30*/  SHF.R.S32.HI R148, RZ, 0x2, R148 ;  /* 0x00000002ff947819 */ /* 0x000fe20000011494 */
[----:B------:R-:W-:Y:S01]  /*0e40*/  IMAD R157, R8, R157, 0x90 ;  /* 0x00000090089d7424 */ /* 0x000fe200078e029d */
[----:B------:R-:W-:Y:S01]  /*0e50*/  SHF.R.S32.HI R4, RZ, 0x1f, R145 ;  /* 0x0000001fff047819 */ /* 0x000fe20000011491 */
[----:B------:R-:W-:Y:S01]  /*0e60*/  IMAD.MOV.U32 R146, RZ, RZ, RZ ;  /* 0x000000ffff927224 */ /* 0x000fe200078e00ff */
[----:B------:R-:W-:Y:S01]  /*0e70*/  SHF.R.S32.HI R3, RZ, 0x1f, R144 ;  /* 0x0000001fff037819 */ /* 0x000fe20000011490 */
[----:B------:R-:W-:Y:S01]  /*0e80*/  IMAD.MOV.U32 R16, RZ, RZ, RZ ;  /* 0x000000ffff107224 */ /* 0x000fe200078e00ff */
[----:B------:R-:W-:Y:S01]  /*0e90*/  LEA R2, R0, UR37, 0x1 ;  /* 0x0000002500027c11 */ /* 0x000fe2000f8e08ff */
[----:B------:R-:W-:-:S02]  /*0ea0*/  IMAD R155, R155, 0x8, R154 ;  /* 0x000000089b9b7824 */ /* 0x000fc400078e029a */
[----:B------:R-:W-:Y:S01]  /*0eb0*/  IMAD.U32 R19, RZ, RZ, UR4 ;  /* 0x00000004ff137e24 */ /* 0x000fe2000f8e00ff */
[----:B------:R-:W-:Y:S01]  /*0ec0*/  UMOV UR36, URZ ;  /* 0x0000003f00247c82 */ /* 0x000fe20008000000 */
[----:B--2---:R-:W-:-:S07]  /*0ed0*/  LOP3.LUT R17, R12, 0x1, RZ, 0xfc, !PT ;  /* 0x000000010c117812 */ /* 0x004fce00078efcff */
.L_x_33:
[----:B0-----:R-:W0:Y:S01]  /*0ee0*/  SHFL.IDX PT, R0, R153, RZ, 0x1f ;  /* 0x00001fff99007589 */ /* 0x001e2200000e0000 */
[----:B-1----:R-:W1:Y:S01]  /*0ef0*/  LDC R64, c[0x0][0x2f0] ;  /* 0x0000bc00ff407b82 */ /* 0x002e620000000800 */
[----:B------:R-:W-:Y:S01]  /*0f00*/  ULDC UR4, c[0x0][0xc38] ;  /* 0x00030e0000047ab9 */ /* 0x000fe20000000800 */
[----:B------:R-:W-:Y:S01]  /*0f10*/  R2UR UR11, R19 ;  /* 0x00000000130b72ca */ /* 0x000fe200000e0000 */
[----:B------:R-:W-:Y:S01]  /*0f20*/  UISETP.NE.AND UP1, UPT, UR4, 0x1, UPT ;  /* 0x000000010400788c */ /* 0x000fe2000bf25270 */
[----:B------:R-:W-:Y:S02]  /*0f30*/  ULDC.64 UR6, c[0x0][0x418] ;  /* 0x0001060000067ab9 */ /* 0x000fe40000000a00 */
[----:B------:R-:W-:Y:S01]  /*0f40*/  ULDC UR4, c[0x0][0xc44] ;  /* 0x0003110000047ab9 */ /* 0x000fe20000000800 */
[----:B------:R-:W-:Y:S02]  /*0f50*/  UISETP.NE.U32.AND UP0, UPT, UR6, URZ, UPT ;  /* 0x0000003f0600728c */ /* 0x000fe4000bf05070 */
[----:B------:R-:W-:-:S02]  /*0f60*/  UISETP.NE.AND UP2, UPT, UR4, 0x1, UPT ;  /* 0x000000010400788c */ /* 0x000fc4000bf45270 */
[----:B------:R-:W-:Y:S01]  /*0f70*/  UISETP.NE.AND.EX UP0, UPT, UR7, URZ, UPT, UP0 ;  /* 0x0000003f0700728c */ /* 0x000fe2000bf05300 */
[----:B------:R-:W-:Y:S01]  /*0f80*/  ULDC UR8, c[0x0][0x424] ;  /* 0x0001090000087ab9 */ /* 0x000fe20000000800 */
[----:B------:R-:W-:Y:S01]  /*0f90*/  UIADD3 UR9, UR37, 0x24300, URZ ;  /* 0x0002430025097890 */ /* 0x000fe2000fffe03f */
[----:B------:R-:W-:Y:S01]  /*0fa0*/  @UP1 ULDC UR4, c[0x0][0xc3c] ;  /* 0x00030f0000041ab9 */ /* 0x000fe20000000800 */
[----:B------:R-:W-:Y:S02]  /*0fb0*/  USEL UR8, UR8, 0x1, UP0 ;  /* 0x0000000108087887 */ /* 0x000fe40008000000 */
[----:B------:R-:W-:Y:S02]  /*0fc0*/  UIMAD.WIDE.U32 UR4, UR11, UR4, URZ ;  /* 0x000000040b0472a5 */ /* 0x000fe4000f8e003f */
[----:B------:R-:W-:Y:S01]  /*0fd0*/  ULOP3.LUT UP0, URZ, UR9, 0x9f, URZ, 0xc0, !UPT ;  /* 0x0000009f093f7892 */ /* 0x000fe2000f80c03f */
[----:B0-----:R-:W-:Y:S01]  /*0fe0*/  R2UR UR38, R0 ;  /* 0x00000000002672ca */ /* 0x001fe200000e0000 */
[----:B------:R-:W-:Y:S01]  /*0ff0*/  @UP1 ULDC UR10, c[0x0][0xc40] ;  /* 0x00031000000a1ab9 */ /* 0x000fe20000000800 */
[----:B------:R-:W-:Y:S01]  /*1000*/  UMOV UR12, UR11 ;  /* 0x0000000b000c7c82 */ /* 0x000fe20008000000 */
[----:B-1----:R-:W-:Y:S01]  /*1010*/  IMAD R64, R64, UR8, RZ ;  /* 0x0000000840407c24 */ /* 0x002fe2000f8e02ff */
[----:B------:R-:W-:Y:S01]  /*1020*/  @UP1 USHF.R.U32.HI UR12, URZ, UR10, UR5 ;  /* 0x0000000a3f0c1299 */ /* 0x000fe20008011605 */
[----:B------:R-:W-:-:S02]  /*1030*/  PLOP3.LUT P0, PT, PT, PT, UP0, 0x80, 0x0 ;  /* 0x000000000000781c */ /* 0x000fc40003f0f008 */
[----:B------:R-:W-:-:S03]  /*1040*/  VIADD R0, R64, 0x8f ;  /* 0x0000008f40007836 */ /* 0x000fc60000000000 */
[----:B------:R-:W-:Y:S01]  /*1050*/  IMAD.U32 R152, RZ, RZ, UR12 ;  /* 0x0000000cff987e24 */ /* 0x000fe2000f8e00ff */
[----:B------:R-:W-:Y:S01]  /*1060*/  UMOV UR8, UR12 ;  /* 0x0000000c00087c82 */ /* 0x000fe20008000000 */
[----:B------:R-:W-:Y:S01]  /*1070*/  IMAD.HI R0, R0, 0x38e38e39, RZ ;  /* 0x38e38e3900007827 */ /* 0x000fe200078e02ff */
[----:B------:R-:W-:-:S04]  /*1080*/  UIMAD.WIDE UR6, UR38, 0x55555556, URZ ;  /* 0x55555556260678a5 */ /* 0x000fc8000f8e023f */
[----:B------:R-:W-:Y:S01]  /*1090*/  ULEA.HI UR7, UR7, UR7, URZ, 0x1 ;  /* 0x0000000707077291 */ /* 0x000fe2000f8f083f */
[----:B------:R-:W-:-:S03]  /*10a0*/  SHF.R.U32.HI R3, RZ, 0x1f, R0 ;  /* 0x0000001fff037819 */ /* 0x000fc60000011600 */
[----:B------:R-:W-:Y:S01]  /*10b0*/  UIMAD UR40, UR7, -0x3, UR38 ;  /* 0xfffffffd072878a4 */ /* 0x000fe2000f8e0226 */
[----:B-----5:R-:W-:Y:S02]  /*10c0*/  LEA.HI.SX32 R22, R0, R3, 0x1b ;  /* 0x0000000300167211 */ /* 0x020fe400078fdaff */
[----:B------:R-:W-:Y:S02]  /*10d0*/  @UP2 ULDC.64 UR6, c[0x0][0xc48] ;  /* 0x0003120000062ab9 */ /* 0x000fe40000000a00 */
[----:B------:R-:W-:Y:S02]  /*10e0*/  UIMAD.WIDE.U32 UR4, UR12, UR6, URZ ;  /* 0x000000060c0472a5 */ /* 0x000fe4000f8e003f */
[----:B------:R-:W-:Y:S02]  /*10f0*/  ULEA UR6, UR40, UR9, 0xb ;  /* 0x0000000928067291 */ /* 0x000fe4000f8e583f */
[----:B------:R-:W-:Y:S02]  /*1100*/  @UP2 USHF.R.U32.HI UR8, URZ, UR7, UR5 ;  /* 0x000000073f082299 */ /* 0x000fe40008011605 */
[----:B------:R-:W-:Y:S01]  /*1110*/  USHF.R.U32.HI UR6, URZ, 0x4, UR6 ;  /* 0x000000043f067899 */ /* 0x000fe20008011606 */
[----:B------:R-:W-:-:S03]  /*1120*/  UMOV UR4, UR11 ;  /* 0x0000000b00047c82 */ /* 0x000fc60008000000 */
[----:B------:R-:W-:Y:S01]  /*1130*/  ULOP3.LUT UR39, UR6, 0x3fff, URZ, 0xc0, !UPT ;  /* 0x00003fff06277892 */ /* 0x000fe2000f8ec03f */
[----:B------:R-:W-:Y:S02]  /*1140*/  IMAD.U32 R151, RZ, RZ, UR8 ;  /* 0x00000008ff977e24 */ /* 0x000fe4000f8e00ff */
[----:B------:R-:W-:Y:S01]  /*1150*/  IMAD.U32 R150, RZ, RZ, UR4 ;  /* 0x00000004ff967e24 */ /* 0x000fe2000f8e00ff */
[----:B---34-:R-:W-:Y:S08]  /*1160*/  @!P0 BRA `(.L_x_9) ;  /* 0x0000000000408947 */ /* 0x018ff00003800000 */
[----:B------:R-:W-:Y:S01]  /*1170*/  MOV R0, 0x0 ;  /* 0x0000000000007802 */ /* 0x000fe20000000f00 */
[----:B------:R-:W-:Y:S01]  /*1180*/  ULDC.64 UR4, c[0x4][0xa8] ;  /* 0x01002a0000047ab9 */ /* 0x000fe20000000a00 */
[----:B------:R-:W-:Y:S01]  /*1190*/  ULDC.64 UR6, c[0x4][0x28] ;  /* 0x01000a0000067ab9 */ /* 0x000fe20000000a00 */
[----:B------:R-:W-:Y:S01]  /*11a0*/  IMAD.U32 R4, RZ, RZ, UR4 ;  /* 0x00000004ff047e24 */ /* 0x000fe2000f8e00ff */
[----:B------:R0:W1:Y:S01]  /*11b0*/  LDC.64 R14, c[0x4][R0] ;  /* 0x01000000000e7b82 */ /* 0x0000620000000a00 */
[----:B------:R-:W-:Y:S01]  /*11c0*/  IMAD.U32 R5, RZ, RZ, UR5 ;  /* 0x00000005ff057e24 */ /* 0x000fe2000f8e00ff */
[----:B------:R-:W-:Y:S01]  /*11d0*/  ULDC.64 UR4, c[0x4][0xb0] ;  /* 0x01002c0000047ab9 */ /* 0x000fe20000000a00 */
[----:B------:R-:W-:Y:S02]  /*11e0*/  IMAD.U32 R10, RZ, RZ, UR6 ;  /* 0x00000006ff0a7e24 */ /* 0x000fe4000f8e00ff */
[----:B------:R-:W-:Y:S02]  /*11f0*/  IMAD.U32 R6, RZ, RZ, UR4 ;  /* 0x00000004ff067e24 */ /* 0x000fe4000f8e00ff */
[----:B------:R-:W-:-:S02]  /*1200*/  IMAD.U32 R7, RZ, RZ, UR5 ;  /* 0x00000005ff077e24 */ /* 0x000fc4000f8e00ff */
[----:B------:R-:W-:Y:S02]  /*1210*/  IMAD.U32 R11, RZ, RZ, UR7 ;  /* 0x00000007ff0b7e24 */ /* 0x000fe4000f8e00ff */
[----:B------:R-:W-:Y:S02]  /*1220*/  IMAD.MOV.U32 R8, RZ, RZ, 0x70 ;  /* 0x00000070ff087424 */ /* 0x000fe400078e00ff */
[----:B------:R-:W-:Y:S02]  /*1230*/  IMAD.MOV.U32 R12, RZ, RZ, 0x1 ;  /* 0x00000001ff0c7424 */ /* 0x000fe400078e00ff */
[----:B0-----:R-:W-:-:S07]  /*1240*/  IMAD.MOV.U32 R13, RZ, RZ, RZ ;  /* 0x000000ffff0d7224 */ /* 0x001fce00078e00ff */
[----:B------:R-:W-:-:S07]  /*1250*/  LEPC R20, `(.L_x_9) ;  /* 0x000000001014794e */ /* 0x000fce0000000000 */
[----:B-1----:R-:W-:Y:S05]  /*1260*/  CALL.ABS.NOINC R14 ;  /* 0x000000000e007343 */ /* 0x002fea0003c00000 */
.L_x_9:
[----:B------:R-:W-:Y:S02]  /*1270*/  LOP3.LUT R0, R146, 0x1, RZ, 0xc0, !PT ;  /* 0x0000000192007812 */ /* 0x000fe400078ec0ff */
[----:B------:R-:W-:Y:S02]  /*1280*/  ISETP.NE.AND P0, PT, R17, 0x3, PT ;  /* 0x000000031100780c */ /* 0x000fe40003f05270 */
[----:B------:R-:W-:-:S04]  /*1290*/  SHF.L.U32 R0, R0, 0x1f, RZ ;  /* 0x0000001f00007819 */ /* 0x000fc800000006ff */
[----:B------:R-:W0:Y:S02]  /*12a0*/  SYNCS.PHASECHK.TRANS64.TRYWAIT P1, [UR37+0x31c00], R0 ;  /* 0x031c0000ff0075a7 */ /* 0x000e240008020165 */
[----:B0-----:R-:W-:Y:S05]  /*12b0*/  @!P1 BRA `(.L_x_10) ;  /* 0x000000dc00c49947 */ /* 0x001fea0003800000 */
.L_x_125:
[----:B------:R-:W-:Y:S05]  /*12c0*/  @!P0 BRA `(.L_x_11) ;  /* 0x0000000000048947 */ /* 0x000fea0003800000 */
[----:B------:R-:W-:Y:S01]  /*12d0*/  BPT.TRAP 0x1 ;  /* 0x000000040000795c */ /* 0x000fe20000300000 */
.L_x_11:
[----:B0-----:R-:W-:Y:S01]  /*12e0*/  IMAD.U32 R0, RZ, RZ, UR36 ;  /* 0x00000024ff007e24 */ /* 0x001fe2000f8e00ff */
[----:B------:R-:W-:-:S04]  /*12f0*/  SHF.L.U32 R3, R16, 0x1f, RZ ;  /* 0x0000001f10037819 */ /* 0x000fc800000006ff */
[----:B------:R-:W-:-:S04]  /*1300*/  LEA R0, R0, UR37, 0x3 ;  /* 0x0000002500007c11 */ /* 0x000fc8000f8e18ff */
[----:B------:R0:W1:Y:S01]  /*1310*/  SYNCS.PHASECHK.TRANS64.TRYWAIT P2, [R0+URZ+0x31c30], R3 ;  /* 0x031c3003000075a7 */ /* 0x000062000804017f */
[----:B------:R-:W-:Y:S05]  /*1320*/  @!P0 BRA `(.L_x_12) ;  /* 0x0000000000048947 */ /* 0x000fea0003800000 */
[----:B------:R-:W-:Y:S01]  /*1330*/  BPT.TRAP 0x1 ;  /* 0x000000040000795c */ /* 0x000fe20000300000 */
.L_x_12:
[----:B------:R-:W2:Y:S01]  /*1340*/  S2R R4, SR_TID.X ;  /* 0x0000000000047919 */ /* 0x000ea20000002100 */
[----:B------:R-:W-:Y:S01]  /*1350*/  IMAD.MOV.U32 R71, RZ, RZ, RZ ;  /* 0x000000ffff477224 */ /* 0x000fe200078e00ff */
[----:B--2---:R-:W-:Y:S01]  /*1360*/  LOP3.LUT P1, RZ, R4, 0x7f, RZ, 0xc0, !PT ;  /* 0x0000007f04ff7812 */ /* 0x004fe2000782c0ff */
[----:B-1----:R-:W-:-:S12]  /*1370*/  @P2 BRA `(.L_x_13) ;  /* 0x0000000000082947 */ /* 0x002fd80003800000 */
[----:B------:R-:W1:Y:S02]  /*1380*/  SYNCS.PHASECHK.TRANS64.TRYWAIT P2, [R0+URZ+0x31c30], R3 ;  /* 0x031c3003000075a7 */ /* 0x000e64000804017f */
[----:B-1----:R-:W-:Y:S05]  /*1390*/  @!P2 BRA `(.L_x_14) ;  /* 0x000000dc00a4a947 */ /* 0x002fea0003800000 */
.L_x_13:
[----:B------:R-:W-:Y:S05]  /*13a0*/  WARPSYNC.ALL ;  /* 0x0000000000007948 */ /* 0x000fea0003800000 */
[----:B------:R-:W-:Y:S01]  /*13b0*/  UIADD3 UR4, UR37, 0x16a00, URZ ;  /* 0x00016a0025047890 */ /* 0x000fe2000fffe03f */
[----:B------:R-:W-:Y:S01]  /*13c0*/  WARPGROUP.ARRIVE ;  /* 0x00000000000079c5 */ /* 0x000fe20000000000 */
[----:B------:R-:W-:Y:S01]  /*13d0*/  ULEA UR40, UR40, UR37, 0xc ;  /* 0x0000002528287291 */ /* 0x000fe2000f8e603f */
[----:B------:R-:W-:Y:S01]  /*13e0*/  P2R R68, PR, RZ, 0x1 ;  /* 0x00000001ff447803 */ /* 0x000fe20000000000 */
[----:B------:R-:W-:Y:S01]  /*13f0*/  USHF.R.U32.HI UR4, URZ, 0x4, UR4 ;  /* 0x000000043f047899 */ /* 0x000fe20008011604 */
[----:B01----:R-:W-:Y:S01]  /*1400*/  @!P1 VIADD R0, R0, 0x31c40 ;  /* 0x00031c4000009836 */ /* 0x003fe20000000000 */
[----:B------:R-:W-:-:S02]  /*1410*/  UIADD3 UR40, UR40, 0xda00, URZ ;  /* 0x0000da0028287890 */ /* 0x000fc4000fffe03f */
[----:B------:R-:W-:Y:S02]  /*1420*/  ULOP3.LUT UR4, UR4, 0x3fff, URZ, 0xc0, !UPT ;  /* 0x00003fff04047892 */ /* 0x000fe4000f8ec03f */
[----:B------:R-:W-:Y:S02]  /*1430*/  USHF.R.U32.HI UR40, URZ, 0x4, UR40 ;  /* 0x000000043f287899 */ /* 0x000fe40008011628 */
[----:B------:R-:W-:Y:S02]  /*1440*/  ULOP3.LUT UR7, UR4, 0x10000, URZ, 0xfc, !UPT ;  /* 0x0001000004077892 */ /* 0x000fe4000f8efc3f */
[----:B------:R-:W-:Y:S02]  /*1450*/  ULOP3.LUT UR5, UR40, 0x3fff, URZ, 0xc0, !UPT ;  /* 0x00003fff28057892 */ /* 0x000fe4000f8ec03f */
[----:B------:R-:W-:Y:S02]  /*1460*/  UIMAD UR4, UR36, 0x6c0, UR7 ;  /* 0x000006c0240478a4 */ /* 0x000fe4000f8e0207 */
[----:B------:R-:W-:Y:S01]  /*1470*/  ULOP3.LUT UR5, UR5, 0x10000, URZ, 0xfc, !UPT ;  /* 0x0001000005057892 */ /* 0x000fe2000f8efc3f */
[----:B------:R-:W-:Y:S01]  /*1480*/  UMOV UR31, 0x80000020 ;  /* 0x80000020001f7882 */ /* 0x000fe20000000000 */
[----:B------:R-:W-:Y:S01]  /*1490*/  UMOV UR29, 0x80000020 ;  /* 0x80000020001d7882 */ /* 0x000fe20000000000 */
[----:B------:R-:W-:-:S02]  /*14a0*/  UIADD3 UR6, UR4, 0x80, URZ ;  /* 0x0000008004067890 */ /* 0x000fc4000fffe03f */
[----:B------:R-:W-:Y:S02]  /*14b0*/  UMOV UR30, UR4 ;  /* 0x00000004001e7c82 */ /* 0x000fe40008000000 */
[----:B------:R-:W-:Y:S01]  /*14c0*/  UMOV UR28, UR5 ;  /* 0x00000005001c7c82 */ /* 0x000fe20008000000 */
[----:B------:R-:W-:Y:S01]  /*14d0*/  UIADD3 UR8, UR4, 0xc0, URZ ;  /* 0x000000c004087890 */ /* 0x000fe2000fffe03f */
[----:B------:R-:W-:Y:S01]  /*14e0*/  HGMMA.64x16x16.F32.BF16 R96, gdesc[UR28], RZ, !UPT, gsb0 ;  /* 0x002000001c6079f0 */ /* 0x000fe2000c0018ff */
[----:B------:R-:W-:Y:S01]  /*14f0*/  UIADD3 UR30, UR4, 0x40, URZ ;  /* 0x00000040041e7890 */ /* 0x000fe2000fffe03f */
[----:B------:R-:W-:Y:S01]  /*1500*/  UMOV UR31, 0x80000020 ;  /* 0x80000020001f7882 */ /* 0x000fe20000000000 */
[----:B------:R-:W-:Y:S02]  /*1510*/  UIADD3 UR9, UR4, 0x100, URZ ;  /* 0x0000010004097890 */ /* 0x000fe4000fffe03f */
[----:B------:R-:W-:Y:S01]  /*1520*/  UIADD3 UR10, UR4, 0x140, URZ ;  /* 0x00000140040a7890 */ /* 0x000fe2000fffe03f */
[----:B------:R-:W-:Y:S01]  /*1530*/  UMOV UR11, 0x80000020 ;  /* 0x80000020000b7882 */ /* 0x000fe20000000000 */
[----:B------:R-:W-:-:S02]  /*1540*/  UIADD3 UR12, UR4, 0xc2, URZ ;  /* 0x000000c2040c7890 */ /* 0x000fc4000fffe03f */
[----:B------:R-:W-:Y:S02]  /*1550*/  UIADD3 UR13, UR4, 0x102, URZ ;  /* 0x00000102040d7890 */ /* 0x000fe4000fffe03f */
[----:B------:R-:W-:Y:S01]  /*1560*/  UIADD3 UR14, UR4, 0x142, URZ ;  /* 0x00000142040e7890 */ /* 0x000fe2000fffe03f */
[----:B------:R-:W-:Y:S01]  /*1570*/  UMOV UR15, 0x80000020 ;  /* 0x80000020000f7882 */ /* 0x000fe20000000000 */
[----:B------:R-:W-:Y:S02]  /*1580*/  UIADD3 UR16, UR4, 0x380, URZ ;  /* 0x0000038004107890 */ /* 0x000fe4000fffe03f */
[----:B------:R-:W-:Y:S01]  /*1590*/  UIADD3 UR18, UR4, 0x242, URZ ;  /* 0x0000024204127890 */ /* 0x000fe2000fffe03f */
[----:B------:R-:W-:Y:S01]  /*15a0*/  UMOV UR17, 0x80000020 ;  /* 0x8000002000117882 */ /* 0x000fe20000000000 */
[----:B------:R-:W-:Y:S01]  /*15b0*/  UMOV UR19, 0x80000020 ;  /* 0x8000002000137882 */ /* 0x000fe20000000000 */
[----:B------:R-:W-:Y:S02]  /*15c0*/  UIADD3 UR20, UR5, 0x600, URZ ;  /* 0x0000060005147890 */ /* 0x000fe4000fffe03f */
[----:B------:R-:W-:Y:S01]  /*15d0*/  UIADD3 UR22, UR4, 0x480, URZ ;  /* 0x0000048004167890 */ /* 0x000fe2000fffe03f */
[----:B------:R-:W-:Y:S01]  /*15e0*/  UMOV UR21, 0x80000020 ;  /* 0x8000002000157882 */ /* 0x000fe20000000000 */
[----:B------:R-:W-:Y:S01]  /*15f0*/  UMOV UR23, 0x80000020 ;  /* 0x8000002000177882 */ /* 0x000fe20000000000 */
[----:B------:R-:W-:-:S02]  /*1600*/  UIADD3 UR24, UR5, 0x602, URZ ;  /* 0x0000060205187890 */ /* 0x000fc4000fffe03f */
[----:B------:R-:W-:Y:S01]  /*1610*/  UIADD3 UR26, UR4, 0x482, URZ ;  /* 0x00000482041a7890 */ /* 0x000fe2000fffe03f */
[----:B------:R-:W-:Y:S01]  /*1620*/  UMOV UR25, 0x80000020 ;  /* 0x8000002000197882 */ /* 0x000fe20000000000 */
[----:B------:R-:W-:Y:S01]  /*1630*/  UMOV UR27, 0x80000020 ;  /* 0x80000020001b7882 */ /* 0x000fe20000000000 */
[----:B------:R-:W-:Y:S02]  /*1640*/  WARPGROUP.DEPBAR.LE gsb0, 0x0 ;  /* 0x00008000000079c5 */ /* 0x000fe40000010000 */
[----:B------:R-:W-:-:S06]  /*1650*/  WARPGROUP.ARRIVE ;  /* 0x00000000000079c5 */ /* 0x000fcc0000000000 */
[----:B------:R-:W-:Y:S01]  /*1660*/  HGMMA.64x16x16.F32.BF16 R88, gdesc[UR28], RZ, !UPT, gsb0 ;  /* 0x002000001c5879f0 */ /* 0x000fe2000c0018ff */
[----:B------:R-:W-:Y:S01]  /*1670*/  UMOV UR30, UR6 ;  /* 0x00000006001e7c82 */ /* 0x000fe20008000000 */
[----:B------:R-:W-:Y:S01]  /*1680*/  UMOV UR31, 0x80000020 ;  /* 0x80000020001f7882 */ /* 0x000fe20000000000 */
[----:B------:R-:W-:Y:S01]  /*1690*/  UIADD3 UR6, UR4, 0x180, URZ ;  /* 0x0000018004067890 */ /* 0x000fe2000fffe03f */
        /* <DEDUP_REMOVED lines=29> */
[----:B------:R-:W-:Y:S01]  /*1870*/  UMOV UR8, UR10 ;  /* 0x0000000a00087c82 */ /* 0x000fe20008000000 */
[----:B------:R-:W-:Y:S01]  /*1880*/  UMOV UR10, UR6 ;  /* 0x00000006000a7c82 */ /* 0x000fe20008000000 */
[----:B------:R-:W-:Y:S01]  /*1890*/  UIADD3 UR6, UR4, 0x82, URZ ;  /* 0x0000008204067890 */ /* 0x000fe2000fffe03f */
[----:B------:R-:W-:Y:S02]  /*18a0*/  WARPGROUP.DEPBAR.LE gsb0, 0x0 ;  /* 0x00008000000079c5 */ /* 0x000fe40000010000 */
[----:B------:R-:W-:-:S06]  /*18b0*/  WARPGROUP.ARRIVE ;  /* 0x00000000000079c5 */ /* 0x000fcc0000000000 */
[----:B------:R-:W-:Y:S01]  /*18c0*/  HGMMA.64x16x16.F32.BF16 R32, gdesc[UR28], RZ, !UPT, gsb0 ;  /* 0x002000001c2079f0 */ /* 0x000fe2000c0018ff */
[----:B------:R-:W-:Y:S01]  /*18d0*/  UMOV UR30, UR9 ;  /* 0x00000009001e7c82 */ /* 0x000fe20008000000 */
[----:B------:R-:W-:Y:S01]  /*18e0*/  UMOV UR31, 0x80000020 ;  /* 0x80000020001f7882 */ /* 0x000fe20000000000 */
[----:B------:R-:W-:Y:S01]  /*18f0*/  UMOV UR9, 0x80000020 ;  /* 0x8000002000097882 */ /* 0x000fe20000000000 */
[----:B------:R-:W-:Y:S02]  /*1900*/  WARPGROUP.DEPBAR.LE gsb0, 0x0 ;  /* 0x00008000000079c5 */ /* 0x000fe40000010000 */
[----:B------:R-:W-:-:S06]  /*1910*/  WARPGROUP.ARRIVE ;  /* 0x00000000000079c5 */ /* 0x000fcc0000000000 */
[----:B------:R-:W-:Y:S03]  /*1920*/  HGMMA.64x16x16.F32.BF16 R24, gdesc[UR28], RZ, !UPT, gsb0 ;  /* 0x002000001c1879f0 */ /* 0x000fe6000c0018ff */
[----:B------:R-:W-:Y:S02]  /*1930*/  WARPGROUP.DEPBAR.LE gsb0, 0x0 ;  /* 0x00008000000079c5 */ /* 0x000fe40000010000 */
[----:B------:R-:W-:-:S06]  /*1940*/  WARPGROUP.ARRIVE ;  /* 0x00000000000079c5 */ /* 0x000fcc0000000000 */
[----:B------:R-:W-:Y:S01]  /*1950*/  HGMMA.64x16x16.F32.BF16 R96, gdesc[UR8], R96, gsb0 ;  /* 0x00200000086079f0 */ /* 0x000fe20008001860 */
[----:B------:R-:W-:Y:S01]  /*1960*/  UIADD3 UR10, UR4, 0x42, URZ ;  /* 0x00000042040a7890 */ /* 0x000fe2000fffe03f */
[----:B------:R-:W-:Y:S01]  /*1970*/  UMOV UR11, 0x80000020 ;  /* 0x80000020000b7882 */ /* 0x000fe20000000000 */
[----:B------:R-:W-:Y:S02]  /*1980*/  WARPGROUP.DEPBAR.LE gsb0, 0x0 ;  /* 0x00008000000079c5 */ /* 0x000fe40000010000 */
[----:B------:R-:W-:-:S06]  /*1990*/  WARPGROUP.ARRIVE ;  /* 0x00000000000079c5 */ /* 0x000fcc0000000000 */
[----:B------:R-:W-:Y:S01]  /*19a0*/  HGMMA.64x16x16.F32.BF16 R88, gdesc[UR8], R88, gsb0 ;  /* 0x00200000085879f0 */ /* 0x000fe20008001858 */
[----:B------:R-:W-:Y:S01]  /*19b0*/  UMOV UR10, UR6 ;  /* 0x00000006000a7c82 */ /* 0x000fe20008000000 */
[----:B------:R-:W-:Y:S01]  /*19c0*/  UMOV UR11, 0x80000020 ;  /* 0x80000020000b7882 */ /* 0x000fe20000000000 */
[----:B------:R-:W-:Y:S01]  /*19d0*/  UIADD3 UR6, UR4, 0x182, URZ ;  /* 0x0000018204067890 */ /* 0x000fe2000fffe03f */
        /* <DEDUP_REMOVED lines=29> */
[----:B------:R-:W-:Y:S01]  /*1bb0*/  UMOV UR12, UR14 ;  /* 0x0000000e000c7c82 */ /* 0x000fe20008000000 */
[----:B------:R-:W-:Y:S01]  /*1bc0*/  UMOV UR14, UR6 ;  /* 0x00000006000e7c82 */ /* 0x000fe20008000000 */
[----:B------:R-:W-:Y:S01]  /*1bd0*/  UIADD3 UR6, UR4, 0x2c0, URZ ;  /* 0x000002c004067890 */ /* 0x000fe2000fffe03f */
[----:B------:R-:W-:Y:S02]  /*1be0*/  WARPGROUP.DEPBAR.LE gsb0, 0x0 ;  /* 0x00008000000079c5 */ /* 0x000fe40000010000 */
[----:B------:R-:W-:-:S06]  /*1bf0*/  WARPGROUP.ARRIVE ;  /* 0x00000000000079c5 */ /* 0x000fcc0000000000 */
[----:B------:R-:W-:Y:S01]  /*1c00*/  HGMMA.64x16x16.F32.BF16 R32, gdesc[UR8], R32, gsb0 ;  /* 0x00200000082079f0 */ /* 0x000fe20008001820 */
[----:B------:R-:W-:Y:S01]  /*1c10*/  UMOV UR10, UR13 ;  /* 0x0000000d000a7c82 */ /* 0x000fe20008000000 */
[----:B------:R-:W-:Y:S01]  /*1c20*/  UMOV UR11, 0x80000020 ;  /* 0x80000020000b7882 */ /* 0x000fe20000000000 */
[----:B------:R-:W-:Y:S01]  /*1c30*/  UMOV UR13, 0x80000020 ;  /* 0x80000020000d7882 */ /* 0x000fe20000000000 */
[----:B------:R-:W-:Y:S02]  /*1c40*/  WARPGROUP.DEPBAR.LE gsb0, 0x0 ;  /* 0x00008000000079c5 */ /* 0x000fe40000010000 */
[----:B------:R-:W-:-:S06]  /*1c50*/  WARPGROUP.ARRIVE ;  /* 0x00000000000079c5 */ /* 0x000fcc0000000000 */
[----:B------:R-:W-:Y:S01]  /*1c60*/  HGMMA.64x16x16.F32.BF16 R24, gdesc[UR8], R24, gsb0 ;  /* 0x00200000081879f0 */ /* 0x000fe20008001818 */
[----:B------:R-:W-:Y:S02]  /*1c70*/  UIADD3 UR10, UR4, 0x300, URZ ;  /* 0x00000300040a7890 */ /* 0x000fe4000fffe03f */
[----:B------:R-:W-:Y:S01]  /*1c80*/  UIADD3 UR11, UR4, 0x340, URZ ;  /* 0x00000340040b7890 */ /* 0x000fe2000fffe03f */
        /* <DEDUP_REMOVED lines=28> */
[----:B------:R-:W-:Y:S02]  /*1e50*/  UIADD3 UR16, UR5, 0x302, URZ ;  /* 0x0000030205107890 */ /* 0x000fe4000fffe03f */
        /* <DEDUP_REMOVED lines=22> */
[----:B------:R-:W-:Y:S02]  /*1fc0*/  UIADD3 UR14, UR4, 0x382, URZ ;  /* 0x00000382040e7890 */ /* 0x000fe4000fffe03f */
        /* <DEDUP_REMOVED lines=47> */
[----:B------:R-:W-:Y:S03]  /*22c0*/  HGMMA.64x16x16.F32.BF16 R24, gdesc[UR16], R24, gsb0 ;  /* 0x00200000101879f0 */ /* 0x000fe60008001818 */
        /* <DEDUP_REMOVED lines=44> */
[----:B------:R-:W-:Y:S01]  /*2590*/  ULDC UR5, c[0x0][0x9d8] ;  /* 0x0002760000057ab9 */ /* 0x000fe20000000800 */
        /* <DEDUP_REMOVED lines=9> */
[----:B------:R-:W-:Y:S01]  /*2630*/  WARPGROUP.ARRIVE ;  /* 0x00000000000079c5 */ /* 0x000fe20000000000 */
[----:B------:R-:W-:Y:S01]  /*2640*/  FMUL.FTZ R9, R101, UR5 ;  /* 0x0000000565097c20 */ /* 0x000fe20008410000 */
[----:B------:R-:W-:Y:S01]  /*2650*/  FMUL.FTZ R4, R96, UR5 ;  /* 0x0000000560047c20 */ /* 0x000fe20008410000 */
[----:B------:R-:W-:Y:S01]  /*2660*/  FMUL.FTZ R8, R97, UR5 ;  /* 0x0000000561087c20 */ /* 0x000fe20008410000 */
[----:B------:R-:W-:Y:S01]  /*2670*/  FMUL.FTZ R7, R100, UR5 ;  /* 0x0000000564077c20 */ /* 0x000fe20008410000 */
[----:B------:R-:W-:Y:S01]  /*2680*/  FMUL.FTZ R3, R98, UR5 ;  /* 0x0000000562037c20 */ /* 0x000fe20008410000 */
[----:B------:R-:W-:Y:S01]  /*2690*/  HGMMA.64x16x16.F32.BF16 R88, gdesc[UR24], R88, gsb0 ;  /* 0x00200000185879f0 */ /* 0x000fe20008001858 */
[----:B------:R-:W-:Y:S01]  /*26a0*/  UIADD3 UR26, UR4, 0x502, URZ ;  /* 0x00000502041a7890 */ /* 0x000fe2000fffe03f */
[----:B------:R-:W0:Y:S01]  /*26b0*/  MUFU.TANH R9, R9 ;  /* 0x0000000900097308 */ /* 0x000e220000002400 */
[----:B------:R-:W-:Y:S01]  /*26c0*/  UMOV UR27, 0x80000020 ;  /* 0x80000020001b7882 */ /* 0x000fe20000000000 */
[----:B------:R-:W-:Y:S01]  /*26d0*/  FMUL.FTZ R5, R99, UR5 ;  /* 0x0000000563057c20 */ /* 0x000fe20008410000 */
[----:B------:R-:W-:Y:S01]  /*26e0*/  FMUL.FTZ R15, R102, UR5 ;  /* 0x00000005660f7c20 */ /* 0x000fe20008410000 */
[----:B------:R-:W-:-:S04]  /*26f0*/  FMUL.FTZ R13, R103, UR5 ;  /* 0x00000005670d7c20 */ /* 0x000fc80008410000 */
[----:B------:R-:W-:Y:S08]  /*2700*/  MUFU.TANH R4, R4 ;  /* 0x0000000400047308 */ /* 0x000ff00000002400 */
[----:B------:R-:W-:Y:S08]  /*2710*/  MUFU.TANH R8, R8 ;  /* 0x0000000800087308 */ /* 0x000ff00000002400 */
[----:B------:R-:W-:Y:S08]  /*2720*/  MUFU.TANH R7, R7 ;  /* 0x0000000700077308 */ /* 0x000ff00000002400 */
[----:B------:R-:W-:Y:S08]  /*2730*/  MUFU.TANH R3, R3 ;  /* 0x0000000300037308 */ /* 0x000ff00000002400 */
[----:B------:R-:W-:Y:S08]  /*2740*/  MUFU.TANH R5, R5 ;  /* 0x0000000500057308 */ /* 0x000ff00000002400 */
[----:B------:R-:W-:Y:S01]  /*2750*/  MUFU.TANH R15, R15 ;  /* 0x0000000f000f7308 */ /* 0x000fe20000002400 */
[----:B------:R-:W-:-:S02]  /*2760*/  WARPGROUP.DEPBAR.LE gsb0, 0x0 ;  /* 0x00008000000079c5 */ /* 0x000fc40000010000 */
        /* <DEDUP_REMOVED lines=8> */
[----:B------:R-:W-:Y:S01]  /*27f0*/  MUFU.TANH R11, R11 ;  /* 0x0000000b000b7308 */ /* 0x000fe20000002400 */
[----:B------:R-:W-:Y:S01]  /*2800*/  UMOV UR27, 0x80000020 ;  /* 0x80000020001b7882 */ /* 0x000fe20000000000 */
[----:B------:R-:W-:Y:S01]  /*2810*/  FMUL.FTZ R23, R91, UR5 ;  /* 0x000000055b177c20 */ /* 0x000fe20008410000 */
[----:B------:R-:W-:Y:S01]  /*2820*/  FMUL.FTZ R89, R94, UR5 ;  /* 0x000000055e597c20 */ /* 0x000fe20008410000 */
[----:B------:R-:W-:-:S04]  /*2830*/  FMUL.FTZ R88, R95, UR5 ;  /* 0x000000055f587c20 */ /* 0x000fc80008410000 */
[----:B------:R-:W1:Y:S08]  /*2840*/  MUFU.TANH R69, R69 ;  /* 0x0000004500457308 */ /* 0x000e700000002400 */
        /* <DEDUP_REMOVED lines=14> */
[----:B------:R-:W2:Y:S01]  /*2930*/  MUFU.TANH R70, R70 ;  /* 0x0000004600467308 */ /* 0x000ea20000002400 */
[----:B------:R-:W-:Y:S01]  /*2940*/  UMOV UR27, 0x80000020 ;  /* 0x80000020001b7882 */ /* 0x000fe20000000000 */
[----:B------:R-:W-:Y:S01]  /*2950*/  FMUL.FTZ R81, R84, UR5 ;  /* 0x0000000554517c20 */ /* 0x000fe20008410000 */
[----:B------:R-:W-:Y:S01]  /*2960*/  FMUL.FTZ R85, R85, UR5 ;  /* 0x0000000555557c20 */ /* 0x000fe20008410000 */
[----:B------:R-:W-:-:S04]  /*2970*/  FMUL.FTZ R84, R86, UR5 ;  /* 0x0000000556547c20 */ /* 0x000fc80008410000 */
[----:B------:R-:W-:Y:S08]  /*2980*/  MUFU.TANH R80, R80 ;  /* 0x0000005000507308 */ /* 0x000ff00000002400 */
[----:B------:R-:W3:Y:S08]  /*2990*/  MUFU.TANH R90, R90 ;  /* 0x0000005a005a7308 */ /* 0x000ef00000002400 */
        /* <DEDUP_REMOVED lines=13> */
[----:B------:R-:W-:Y:S01]  /*2a70*/  FMUL.FTZ R91, R73, UR5 ;  /* 0x00000005495b7c20 */ /* 0x000fe20008410000 */
[----:B------:R-:W-:Y:S01]  /*2a80*/  UMOV UR27, 0x80000020 ;  /* 0x80000020001b7882 */ /* 0x000fe20000000000 */
[----:B------:R-:W4:Y:S01]  /*2a90*/  MUFU.TANH R72, R72 ;  /* 0x0000004800487308 */ /* 0x000f220000002400 */
[----:B------:R-:W-:Y:S01]  /*2aa0*/  FMUL.FTZ R14, R77, UR5 ;  /* 0x000000054d0e7c20 */ /* 0x000fe20008410000 */
[----:B------:R-:W-:-:S06]  /*2ab0*/  FMUL.FTZ R74, R74, UR5 ;  /* 0x000000054a4a7c20 */ /* 0x000fcc0008410000 */
[----:B------:R-:W5:Y:S08]  /*2ac0*/  MUFU.TANH R87, R87 ;  /* 0x0000005700577308 */ /* 0x000f700000002400 */
[----:B------:R-:W5:Y:S08]  /*2ad0*/  MUFU.TANH R82, R82 ;  /* 0x0000005200527308 */ /* 0x000f700000002400 */
[----:B------:R-:W5:Y:S08]  /*2ae0*/  MUFU.TANH R91, R91 ;  /* 0x0000005b005b7308 */ /* 0x000f700000002400 */
[----:B------:R-:W5:Y:S08]  /*2af0*/  MUFU.TANH R84, R84 ;  /* 0x0000005400547308 */ /* 0x000f700000002400 */
[----:B------:R-:W5:Y:S01]  /*2b00*/  MUFU.TANH R93, R93 ;  /* 0x0000005d005d7308 */ /* 0x000f620000002400 */
        /* <DEDUP_REMOVED lines=11> */
[----:B------:R-:W5:Y:S01]  /*2bc0*/  MUFU.TANH R83, R83 ;  /* 0x0000005300537308 */ /* 0x000f620000002400 */
        /* <DEDUP_REMOVED lines=10> */
[----:B------:R-:W-:Y:S02]  /*2c70*/  IMAD.IADD R51, R157, 0x1, R64 ;  /* 0x000000019d337824 */ /* 0x000fe400078e0240 */
[----:B------:R-:W-:Y:S01]  /*2c80*/  FMUL.FTZ R20, R49, UR5 ;  /* 0x0000000531147c20 */ /* 0x000fe20008410000 */
[----:B------:R-:W-:Y:S01]  /*2c90*/  FMUL.FTZ R49, R55, UR5 ;  /* 0x0000000537317c20 */ /* 0x000fe20008410000 */
[----:B------:R-:W-:Y:S01]  /*2ca0*/  FMUL.FTZ R86, R50, UR5 ;  /* 0x0000000532567c20 */ /* 0x000fe20008410000 */
[----:B------:R-:W-:Y:S01]  /*2cb0*/  HGMMA.64x16x16.F32.BF16 R40, gdesc[UR24], R40, gsb0 ;  /* 0x00200000182879f0 */ /* 0x000fe20008001828 */
[----:B------:R-:W-:Y:S01]  /*2cc0*/  UIADD3 UR26, UR4, 0x642, URZ ;  /* 0x00000642041a7890 */ /* 0x000fe2000fffe03f */
[----:B------:R-:W-:Y:S01]  /*2cd0*/  IMAD R6, R22, -0x90, R51 ;  /* 0xffffff7016067824 */ /* 0x000fe200078e0233 */
[----:B------:R-:W-:Y:S01]  /*2ce0*/  UMOV UR27, 0x80000020 ;  /* 0x80000020001b7882 */ /* 0x000fe20000000000 */
[----:B------:R-:W-:Y:S01]  /*2cf0*/  FMUL.FTZ R54, R54, UR5 ;  /* 0x0000000536367c20 */ /* 0x000fe20008410000 */
[----:B------:R-:W-:Y:S01]  /*2d00*/  FMUL.FTZ R50, R52, UR5 ;  /* 0x0000000534327c20 */ /* 0x000fe20008410000 */
[----:B------:R-:W5:Y:S01]  /*2d10*/  MUFU.TANH R56, R56 ;  /* 0x0000003800387308 */ /* 0x000f620000002400 */
[----:B------:R-:W-:Y:S01]  /*2d20*/  ISETP.GT.AND P4, PT, R6, 0x9, PT ;  /* 0x000000090600780c */ /* 0x000fe20003f84270 */
[----:B------:R-:W-:Y:S01]  /*2d30*/  FMUL.FTZ R48, R48, UR5 ;  /* 0x0000000530307c20 */ /* 0x000fe20008410000 */
[C---:B------:R-:W-:Y:S01]  /*2d40*/  ISETP.GT.AND P3, PT, R6.reuse, 0x10, PT ;  /* 0x000000100600780c */ /* 0x040fe20003f64270 */
[----:B------:R-:W-:Y:S01]  /*2d50*/  FMUL.FTZ R53, R53, UR5 ;  /* 0x0000000535357c20 */ /* 0x000fe20008410000 */
[----:B------:R-:W-:-:S02]  /*2d60*/  ISETP.GT.AND P2, PT, R6, RZ, PT ;  /* 0x000000ff0600720c */ /* 0x000fc40003f44270 */
[C---:B------:R-:W-:Y:S01]  /*2d70*/  ISETP.GT.AND P6, PT, R6.reuse, 0x1, PT ;  /* 0x000000010600780c */ /* 0x040fe20003fc4270 */
[----:B------:R-:W5:Y:S01]  /*2d80*/  MUFU.TANH R75, R75 ;  /* 0x0000004b004b7308 */ /* 0x000f620000002400 */
[----:B0-----:R-:W-:Y:S02]  /*2d90*/  FSEL R61, R9, -INF , P4 ;  /* 0xff800000093d7808 */ /* 0x001fe40002000000 */
[----:B-1----:R-:W-:Y:S02]  /*2da0*/  FSEL R9, R69, -INF , P3 ;  /* 0xff80000045097808 */ /* 0x002fe40001800000 */
[----:B------:R-:W-:Y:S02]  /*2db0*/  FSEL R63, R11, -INF , P3 ;  /* 0xff8000000b3f7808 */ /* 0x000fe40001800000 */
[C---:B------:R-:W-:Y:S01]  /*2dc0*/  ISETP.GT.AND P3, PT, R6.reuse, 0x21, PT ;  /* 0x000000210600780c */ /* 0x040fe20003f64270 */
[----:B------:R-:W0:Y:S01]  /*2dd0*/  MUFU.TANH R10, R10 ;  /* 0x0000000a000a7308 */ /* 0x000e220000002400 */
[----:B------:R-:W-:-:S02]  /*2de0*/  ISETP.GT.AND P5, PT, R6, 0x8, PT ;  /* 0x000000080600780c */ /* 0x000fc40003fa4270 */
[----:B------:R-:W-:Y:S02]  /*2df0*/  FSEL R55, R4, -INF , P2 ;  /* 0xff80000004377808 */ /* 0x000fe40001000000 */
[----:B------:R-:W-:Y:S02]  /*2e00*/  FSEL R8, R8, -INF , P6 ;  /* 0xff80000008087808 */ /* 0x000fe40003000000 */
[----:B--2---:R-:W-:Y:S01]  /*2e10*/  FSEL R79, R70, -INF , P3 ;  /* 0xff800000464f7808 */ /* 0x004fe20001800000 */
[----:B------:R-:W1:Y:S01]  /*2e20*/  MUFU.TANH R58, R58 ;  /* 0x0000003a003a7308 */ /* 0x000e620000002400 */
[----:B------:R-:W-:Y:S02]  /*2e30*/  FSEL R59, R7, -INF , P5 ;  /* 0xff800000073b7808 */ /* 0x000fe40002800000 */
[----:B------:R-:W-:Y:S02]  /*2e40*/  FMNMX.FTZ R70, R55, R8, !PT ;  /* 0x0000000837467209 */ /* 0x000fe40007810000 */
[----:B------:R-:W-:-:S02]  /*2e50*/  FSEL R3, R3, -INF , P2 ;  /* 0xff80000003037808 */ /* 0x000fc40001000000 */
[----:B------:R-:W-:Y:S01]  /*2e60*/  FMNMX.FTZ R70, R59, R70, !PT ;  /* 0x000000463b467209 */ /* 0x000fe20007810000 */
[----:B------:R-:W2:Y:S01]  /*2e70*/  MUFU.TANH R48, R48 ;  /* 0x0000003000307308 */ /* 0x000ea20000002400 */
[C---:B------:R-:W-:Y:S02]  /*2e80*/  ISETP.GT.AND P2, PT, R6.reuse, 0x11, PT ;  /* 0x000000110600780c */ /* 0x040fe40003f44270 */
[----:B------:R-:W-:Y:S02]  /*2e90*/  FMNMX.FTZ R70, R61, R70, !PT ;  /* 0x000000463d467209 */ /* 0x000fe40007810000 */
[----:B------:R-:W-:Y:S02]  /*2ea0*/  FSEL R4, R5, -INF , P6 ;  /* 0xff80000005047808 */ /* 0x000fe40003000000 */
[----:B------:R-:W-:Y:S01]  /*2eb0*/  ISETP.GT.AND P6, PT, R6, 0x18, PT ;  /* 0x000000180600780c */ /* 0x000fe20003fc4270 */
[----:B------:R-:W2:Y:S01]  /*2ec0*/  MUFU.TANH R57, R57 ;  /* 0x0000003900397308 */ /* 0x000ea20000002400 */
[----:B------:R-:W-:-:S02]  /*2ed0*/  FSEL R5, R15, -INF , P5 ;  /* 0xff8000000f057808 */ /* 0x000fc40002800000 */
[----:B------:R-:W-:Y:S02]  /*2ee0*/  FSEL R65, R65, -INF , P2 ;  /* 0xff80000041417808 */ /* 0x000fe40001000000 */
[----:B------:R-:W-:Y:S01]  /*2ef0*/  FMNMX.FTZ R70, R63, R70, !PT ;  /* 0x000000463f467209 */ /* 0x000fe20007810000 */
[----:B------:R-:W-:Y:S02]  /*2f00*/  WARPGROUP.DEPBAR.LE gsb0, 0x0 ;  /* 0x00008000000079c5 */ /* 0x000fe40000010000 */
[----:B------:R-:W-:Y:S01]  /*2f10*/  WARPGROUP.ARRIVE ;  /* 0x00000000000079c5 */ /* 0x000fe20000000000 */
[C---:B------:R-:W-:Y:S01]  /*2f20*/  ISETP.GT.AND P5, PT, R6.reuse, 0x19, PT ;  /* 0x000000190600780c */ /* 0x040fe20003fa4270 */
[----:B------:R-:W-:Y:S01]  /*2f30*/  FMUL.FTZ R92, R47, UR5 ;  /* 0x000000052f5c7c20 */ /* 0x000fe20008410000 */
[----:B------:R-:W-:Y:S01]  /*2f40*/  FSEL R7, R13, -INF , P4 ;  /* 0xff8000000d077808 */ /* 0x000fe20002000000 */
[----:B------:R-:W-:Y:S01]  /*2f50*/  FMUL.FTZ R52, R41, UR5 ;  /* 0x0000000529347c20 */ /* 0x000fe20008410000 */
[----:B------:R-:W-:Y:S01]  /*2f60*/  ISETP.GT.AND P4, PT, R6, 0x20, PT ;  /* 0x000000200600780c */ /* 0x000fe20003f84270 */
[----:B------:R-:W-:Y:S01]  /*2f70*/  HGMMA.64x16x16.F32.BF16 R32, gdesc[UR24], R32, gsb0 ;  /* 0x00200000182079f0 */ /* 0x000fe20008001820 */
[----:B------:R-:W-:Y:S01]  /*2f80*/  FSEL R67, R67, -INF , P6 ;  /* 0xff80000043437808 */ /* 0x000fe20003000000 */
[----:B------:R-:W-:Y:S01]  /*2f90*/  UIADD3 UR26, UR4, 0x682, URZ ;  /* 0x00000682041a7890 */ /* 0x000fe2000fffe03f */
[----:B------:R-:W-:Y:S01]  /*2fa0*/  FMNMX.FTZ R70, R65, R70, !PT ;  /* 0x0000004641467209 */ /* 0x000fe20007810000 */
[----:B------:R-:W-:Y:S01]  /*2fb0*/  UMOV UR27, 0x80000020 ;  /* 0x80000020001b7882 */ /* 0x000fe20000000000 */
[----:B------:R-:W-:Y:S01]  /*2fc0*/  FSEL R73, R21, -INF , P5 ;  /* 0xff80000015497808 */ /* 0x000fe20002800000 */
[----:B------:R-:W-:Y:S01]  /*2fd0*/  FMUL.FTZ R43, R43, UR5 ;  /* 0x000000052b2b7c20 */ /* 0x000fe20008410000 */
[----:B---3--:R-:W-:Y:S01]  /*2fe0*/  FSEL R21, R90, -INF , P4 ;  /* 0xff8000005a157808 */ /* 0x008fe20002000000 */
[----:B------:R-:W-:Y:S01]  /*2ff0*/  FMUL.FTZ R95, R42, UR5 ;  /* 0x000000052a5f7c20 */ /* 0x000fe20008410000 */
[----:B------:R-:W-:Y:S01]  /*3000*/  FSEL R77, R80, -INF , P4 ;  /* 0xff800000504d7808 */ /* 0x000fe20002000000 */
[----:B------:R-:W-:Y:S01]  /*3010*/  MUFU.TANH R42, R54 ;  /* 0x00000036002a7308 */ /* 0x000fe20000002400 */
[----:B------:R-:W-:Y:S01]  /*3020*/  ISETP.GT.AND P4, PT, R6, 0x31, PT ;  /* 0x000000310600780c */ /* 0x000fe20003f84270 */
[----:B------:R-:W-:Y:S01]  /*3030*/  FMUL.FTZ R133, R45, UR5 ;  /* 0x000000052d857c20 */ /* 0x000fe20008410000 */
[----:B------:R-:W-:Y:S01]  /*3040*/  FMNMX.FTZ R70, R67, R70, !PT ;  /* 0x0000004643467209 */ /* 0x000fe20007810000 */
[----:B------:R-:W-:Y:S01]  /*3050*/  FMUL.FTZ R131, R44, UR5 ;  /* 0x000000052c837c20 */ /* 0x000fe20008410000 */
[----:B----4-:R-:W-:Y:S01]  /*3060*/  FSEL R47, R72, -INF , P4 ;  /* 0xff800000482f7808 */ /* 0x010fe20002000000 */
[----:B------:R-:W-:Y:S01]  /*3070*/  FMUL.FTZ R51, R40, UR5 ;  /* 0x0000000528337c20 */ /* 0x000fe20008410000 */
[----:B------:R-:W-:Y:S01]  /*3080*/  FMNMX.FTZ R72, R73, R70, !PT ;  /* 0x0000004649487209 */ /* 0x000fe20007810000 */
[----:B------:R3:W-:Y:S01]  /*3090*/  MUFU.TANH R54, R43 ;  /* 0x0000002b00367308 */ /* 0x0007e20000002400 */
[----:B------:R-:W-:Y:S01]  /*30a0*/  FSEL R11, R23, -INF , P2 ;  /* 0xff800000170b7808 */ /* 0x000fe20001000000 */
[----:B------:R-:W-:Y:S01]  /*30b0*/  FMUL.FTZ R101, R46, UR5 ;  /* 0x000000052e657c20 */ /* 0x000fe20008410000 */
[----:B------:R-:W-:Y:S01]  /*30c0*/  ISETP.GT.AND P2, PT, R6, 0x28, PT ;  /* 0x000000280600780c */ /* 0x000fe20003f44270 */
[----:B------:R-:W-:Y:S01]  /*30d0*/  ULDC UR4, c[0x0][0x988] ;  /* 0x0002620000047ab9 */ /* 0x000fe20000000800 */
[----:B------:R-:W-:-:S02]  /*30e0*/  FMNMX.FTZ R72, R77, R72, !PT ;  /* 0x000000484d487209 */ /* 0x000fc40007810000 */
[----:B------:R-:W-:Y:S01]  /*30f0*/  FSEL R13, R89, -INF , P6 ;  /* 0xff800000590d7808 */ /* 0x000fe20003000000 */
[----:B------:R-:W4:Y:S01]  /*3100*/  MUFU.TANH R20, R20 ;  /* 0x0000001400147308 */ /* 0x000f220000002400 */
[----:B------:R-:W-:Y:S02]  /*3110*/  ISETP.GT.AND P6, PT, R6, 0x29, PT ;  /* 0x000000290600780c */ /* 0x000fe40003fc4270 */
[----:B------:R-:W-:Y:S02]  /*3120*/  FSEL R81, R81, -INF , P2 ;  /* 0xff80000051517808 */ /* 0x000fe40001000000 */
[----:B------:R-:W-:Y:S02]  /*3130*/  FMNMX.FTZ R72, R79, R72, !PT ;  /* 0x000000484f487209 */ /* 0x000fe40007810000 */
[----:B------:R-:W-:Y:S01]  /*3140*/  FSEL R15, R88, -INF , P5 ;  /* 0xff800000580f7808 */ /* 0x000fe20002800000 */
[----:B------:R-:W4:Y:S01]  /*3150*/  MUFU.TANH R62, R62 ;  /* 0x0000003e003e7308 */ /* 0x000f220000002400 */
[----:B------:R-:W-:-:S02]  /*3160*/  ISETP.GT.AND P5, PT, R6, 0x30, PT ;  /* 0x000000300600780c */ /* 0x000fc40003fa4270 */
[----:B------:R-:W-:Y:S02]  /*3170*/  FSEL R85, R85, -INF , P6 ;  /* 0xff80000055557808 */ /* 0x000fe40003000000 */
[----:B------:R-:W-:Y:S02]  /*3180*/  FMNMX.FTZ R72, R81, R72, !PT ;  /* 0x0000004851487209 */ /* 0x000fe40007810000 */
[----:B-----5:R-:W-:Y:S01]  /*3190*/  FSEL R87, R87, -INF , P5 ;  /* 0xff80000057577808 */ /* 0x020fe20002800000 */
[----:B------:R5:W-:Y:S01]  /*31a0*/  MUFU.TANH R44, R49 ;  /* 0x00000031002c7308 */ /* 0x000be20000002400 */
[----:B------:R-:W-:Y:S02]  /*31b0*/  FMNMX.FTZ R72, R85, R72, !PT ;  /* 0x0000004855487209 */ /* 0x000fe40007810000 */
[----:B------:R-:W-:Y:S02]  /*31c0*/  FSEL R23, R82, -INF , P3 ;  /* 0xff80000052177808 */ /* 0x000fe40001800000 */
[----:B------:R-:W-:-:S02]  /*31d0*/  ISETP.GT.AND P3, PT, R6, 0x38, PT ;  /* 0x000000380600780c */ /* 0x000fc40003f64270 */
[----:B------:R-:W-:Y:S01]  /*31e0*/  FSEL R91, R91, -INF , P4 ;  /* 0xff8000005b5b7808 */ /* 0x000fe20002000000 */
[----:B------:R-:W4:Y:S01]  /*31f0*/  MUFU.TANH R50, R50 ;  /* 0x0000003200327308 */ /* 0x000f220000002400 */
[----:B------:R-:W-:Y:S01]  /*3200*/  FMNMX.FTZ R72, R87, R72, !PT ;  /* 0x0000004857487209 */ /* 0x000fe20007810000 */
[----:B------:R-:W-:Y:S02]  /*3210*/  WARPGROUP.DEPBAR.LE gsb0, 0x0 ;  /* 0x00008000000079c5 */ /* 0x000fe40000010000 */
[----:B------:R-:W-:Y:S01]  /*3220*/  WARPGROUP.ARRIVE ;  /* 0x00000000000079c5 */ /* 0x000fe20000000000 */
[----:B------:R-:W-:Y:S01]  /*3230*/  FSEL R41, R84, -INF , P2 ;  /* 0xff80000054297808 */ /* 0x000fe20001000000 */
[----:B------:R-:W-:Y:S01]  /*3240*/  FMUL.FTZ R135, R32, UR5 ;  /* 0x0000000520877c20 */ /* 0x000fe20008410000 */
[----:B------:R-:W-:Y:S01]  /*3250*/  ISETP.GT.AND P2, PT, R6, 0x39, PT ;  /* 0x000000390600780c */ /* 0x000fe20003f44270 */
[----:B------:R-:W4:Y:S01]  /*3260*/  MUFU.TANH R60, R60 ;  /* 0x0000003c003c7308 */ /* 0x000f220000002400 */
[----:B------:R-:W-:Y:S01]  /*3270*/  FSEL R93, R93, -INF , P3 ;  /* 0xff8000005d5d7808 */ /* 0x000fe20001800000 */
[----:B------:R-:W-:Y:S01]  /*3280*/  HGMMA.64x16x16.F32.BF16 R24, gdesc[UR24], R24, gsb0 ;  /* 0x00200000181879f0 */ /* 0x000fe20008001818 */
[----:B------:R-:W-:Y:S01]  /*3290*/  FMNMX.FTZ R72, R91, R72, !PT ;  /* 0x000000485b487209 */ /* 0x000fe20007810000 */
[----:B------:R-:W-:Y:S01]  /*32a0*/  FMUL.FTZ R36, R36, UR5 ;  /* 0x0000000524247c20 */ /* 0x000fe20008410000 */
[----:B---3--:R-:W-:Y:S01]  /*32b0*/  FSEL R43, R83, -INF , P6 ;  /* 0xff800000532b7808 */ /* 0x008fe20003000000 */
[----:B------:R-:W-:Y:S01]  /*32c0*/  FMUL.FTZ R105, R34, UR5 ;  /* 0x0000000522697c20 */ /* 0x000fe20008410000 */
[----:B------:R-:W-:Y:S01]  /*32d0*/  ISETP.GT.AND P6, PT, R6, 0x40, PT ;  /* 0x000000400600780c */ /* 0x000fe20003fc4270 */
[----:B------:R3:W-:Y:S01]  /*32e0*/  MUFU.TANH R46, R51 ;  /* 0x00000033002e7308 */ /* 0x0007e20000002400 */
[----:B------:R-:W-:Y:S01]  /*32f0*/  FSEL R97, R14, -INF , P2 ;  /* 0xff8000000e617808 */ /* 0x000fe20001000000 */
[----:B------:R-:W-:Y:S01]  /*3300*/  FMUL.FTZ R14, R33, UR5 ;  /* 0x00000005210e7c20 */ /* 0x000fe20008410000 */
[----:B------:R-:W-:Y:S01]  /*3310*/  FMNMX.FTZ R72, R93, R72, !PT ;  /* 0x000000485d487209 */ /* 0x000fe20007810000 */
[----:B------:R-:W-:Y:S01]  /*3320*/  FMUL.FTZ R38, R38, UR5 ;  /* 0x0000000526267c20 */ /* 0x000fe20008410000 */
[----:B------:R-:W-:Y:S01]  /*3330*/  FSEL R45, R74, -INF , P5 ;  /* 0xff8000004a2d7808 */ /* 0x000fe20002800000 */
[----:B------:R-:W-:Y:S01]  /*3340*/  FMUL.FTZ R34, R39, UR5 ;  /* 0x0000000527227c20 */ /* 0x000fe20008410000 */
[----:B------:R-:W-:Y:S01]  /*3350*/  ISETP.GT.AND P5, PT, R6, 0x41, PT ;  /* 0x000000410600780c */ /* 0x000fe20003fa4270 */
[----:B------:R1:W4:Y:S01]  /*3360*/  MUFU.TANH R40, R53 ;  /* 0x0000003500287308 */ /* 0x0003220000002400 */
[----:B------:R-:W-:Y:S01]  /*3370*/  FSEL R99, R66, -INF , P6 ;  /* 0xff80000042637808 */ /* 0x000fe20003000000 */
[----:B------:R-:W-:Y:S01]  /*3380*/  IMAD.U32 R74, RZ, RZ, UR4 ;  /* 0x00000004ff4a7e24 */ /* 0x000fe2000f8e00ff */
[----:B------:R-:W-:-:S02]  /*3390*/  FMNMX.FTZ R72, R97, R72, !PT ;  /* 0x0000004861487209 */ /* 0x000fc40007810000 */
[----:B------:R-:W-:Y:S02]  /*33a0*/  ISETP.GT.AND P4, PT, R6, 0x48, PT ;  /* 0x000000480600780c */ /* 0x000fe40003f84270 */
[----:B------:R-:W-:Y:S01]  /*33b0*/  FSEL R113, R12, -INF , P5 ;  /* 0xff8000000c717808 */ /* 0x000fe20002800000 */
[----:B------:R-:W4:Y:S01]  /*33c0*/  MUFU.TANH R86, R86 ;  /* 0x0000005600567308 */ /* 0x000f220000002400 */
[----:B------:R-:W-:Y:S01]  /*33d0*/  FMNMX.FTZ R72, R99, R72, !PT ;  /* 0x0000004863487209 */ /* 0x000fe20007810000 */
[----:B------:R-:W-:Y:S01]  /*33e0*/  FMUL.FTZ R12, R35, UR5 ;  /* 0x00000005230c7c20 */ /* 0x000fe20008410000 */
[----:B-----5:R-:W-:Y:S02]  /*33f0*/  FSEL R49, R76, -INF , P3 ;  /* 0xff8000004c317808 */ /* 0x020fe40001800000 */
[----:B------:R-:W-:Y:S02]  /*3400*/  ISETP.GT.AND P3, PT, R6, 0x49, PT ;  /* 0x000000490600780c */ /* 0x000fe40003f64270 */
[----:B------:R-:W-:Y:S01]  /*3410*/  FSEL R115, R56, -INF , P4 ;  /* 0xff80000038737808 */ /* 0x000fe20002000000 */
[----:B------:R-:W5:Y:S01]  /*3420*/  MUFU.TANH R78, R78 ;  /* 0x0000004e004e7308 */ /* 0x000f620000002400 */
[----:B------:R-:W-:-:S02]  /*3430*/  FMNMX.FTZ R72, R113, R72, !PT ;  /* 0x0000004871487209 */ /* 0x000fc40007810000 */
[----:B---3--:R-:W-:Y:S02]  /*3440*/  FSEL R51, R75, -INF , P2 ;  /* 0xff8000004b337808 */ /* 0x008fe40001000000 */
[----:B------:R-:W-:Y:S02]  /*3450*/  ISETP.GT.AND P2, PT, R6, 0x50, PT ;  /* 0x000000500600780c */ /* 0x000fe40003f44270 */
[----:B0-----:R-:W-:Y:S01]  /*3460*/  FSEL R117, R10, -INF , P3 ;  /* 0xff8000000a757808 */ /* 0x001fe20001800000 */
[----:B------:R-:W0:Y:S01]  /*3470*/  MUFU.TANH R52, R52 ;  /* 0x0000003400347308 */ /* 0x000e220000002400 */
[----:B------:R-:W-:Y:S01]  /*3480*/  FMNMX.FTZ R72, R115, R72, !PT ;  /* 0x0000004873487209 */ /* 0x000fe20007810000 */
[----:B------:R-:W-:Y:S01]  /*3490*/  FMUL.FTZ R10, R37, UR5 ;  /* 0x00000005250a7c20 */ /* 0x000fe20008410000 */
[----:B-1----:R-:W-:Y:S02]  /*34a0*/  FSEL R53, R58, -INF , P6 ;  /* 0xff8000003a357808 */ /* 0x002fe40003000000 */
[----:B------:R-:W-:-:S02]  /*34b0*/  ISETP.GT.AND P6, PT, R6, 0x51, PT ;  /* 0x000000510600780c */ /* 0x000fc40003fc4270 */
[----:B--2---:R-:W-:Y:S01]  /*34c0*/  FSEL R119, R48, -INF , P2 ;  /* 0xff80000030777808 */ /* 0x004fe20001000000 */
[----:B------:R-:W1:Y:S01]  /*34d0*/  MUFU.TANH R131, R131 ;  /* 0x0000008300837308 */ /* 0x000e620000002400 */
[----:B------:R-:W-:Y:S02]  /*34e0*/  FMNMX.FTZ R72, R117, R72, !PT ;  /* 0x0000004875487209 */ /* 0x000fe40007810000 */
[----:B------:R-:W-:Y:S02]  /*34f0*/  FSEL R33, R57, -INF , P5 ;  /* 0xff80000039217808 */ /* 0x000fe40002800000 */
[----:B------:R-:W-:Y:S01]  /*3500*/  ISETP.GT.AND P5, PT, R6, 0x58, PT ;  /* 0x000000580600780c */ /* 0x000fe20003fa4270 */
[----:B------:R-:W-:Y:S02]  /*3510*/  WARPGROUP.DEPBAR.LE gsb0, 0x0 ;  /* 0x00008000000079c5 */ /* 0x000fe40000010000 */
[----:B----4-:R-:W-:Y:S01]  /*3520*/  FSEL R121, R20, -INF , P6 ;  /* 0xff80000014797808 */ /* 0x010fe20003000000 */
[----:B------:R-:W2:Y:S01]  /*3530*/  MUFU.TANH R133, R133 ;  /* 0x0000008500857308 */ /* 0x000ea20000002400 */
[----:B------:R-:W-:Y:S01]  /*3540*/  FMNMX.FTZ R72, R119, R72, !PT ;  /* 0x0000004877487209 */ /* 0x000fe20007810000 */
[----:B------:R-:W-:Y:S01]  /*3550*/  FMUL.FTZ R24, R24, UR5 ;  /* 0x0000000518187c20 */ /* 0x000fe20008410000 */
[----:B------:R-:W-:Y:S01]  /*3560*/  FSEL R57, R62, -INF , P4 ;  /* 0xff8000003e397808 */ /* 0x000fe20002000000 */
[----:B------:R-:W-:Y:S01]  /*3570*/  FMUL.FTZ R20, R25, UR5 ;  /* 0x0000000519147c20 */ /* 0x000fe20008410000 */
[----:B------:R-:W-:Y:S01]  /*3580*/  ISETP.GT.AND P4, PT, R6, 0x59, PT ;  /* 0x000000590600780c */ /* 0x000fe20003f84270 */
[----:B------:R-:W-:Y:S01]  /*3590*/  FMUL.FTZ R28, R28, UR5 ;  /* 0x000000051c1c7c20 */ /* 0x000fe20008410000 */
[----:B------:R-:W-:Y:S01]  /*35a0*/  FSEL R123, R50, -INF , P5 ;  /* 0xff800000327b7808 */ /* 0x000fe20002800000 */
[----:B------:R-:W3:Y:S01]  /*35b0*/  MUFU.TANH R95, R95 ;  /* 0x0000005f005f7308 */ /* 0x000ee20000002400 */
[----:B------:R-:W-:Y:S01]  /*35c0*/  FMNMX.FTZ R72, R121, R72, !PT ;  /* 0x0000004879487209 */ /* 0x000fe20007810000 */
[----:B------:R-:W-:Y:S01]  /*35d0*/  FMUL.FTZ R32, R26, UR5 ;  /* 0x000000051a207c20 */ /* 0x000fe20008410000 */
[----:B------:R-:W-:-:S02]  /*35e0*/  FSEL R35, R60, -INF , P3 ;  /* 0xff8000003c237808 */ /* 0x000fc40001800000 */
[----:B------:R-:W-:Y:S02]  /*35f0*/  ISETP.GT.AND P3, PT, R6, 0x60, PT ;  /* 0x000000600600780c */ /* 0x000fe40003f64270 */
[----:B------:R-:W-:Y:S01]  /*3600*/  FSEL R125, R40, -INF , P4 ;  /* 0xff800000287d7808 */ /* 0x000fe20002000000 */
[----:B------:R-:W4:Y:S01]  /*3610*/  MUFU.TANH R135, R135 ;  /* 0x0000008700877308 */ /* 0x000f220000002400 */
[----:B------:R-:W-:Y:S01]  /*3620*/  FMNMX.FTZ R72, R123, R72, !PT ;  /* 0x000000487b487209 */ /* 0x000fe20007810000 */
[----:B------:R-:W-:Y:S01]  /*3630*/  FMUL.FTZ R40, R31, UR5 ;  /* 0x000000051f287c20 */ /* 0x000fe20008410000 */
[----:B------:R-:W-:Y:S02]  /*3640*/  FSEL R69, R86, -INF , P2 ;  /* 0xff80000056457808 */ /* 0x000fe40001000000 */
[----:B------:R-:W-:Y:S02]  /*3650*/  ISETP.GT.AND P2, PT, R6, 0x61, PT ;  /* 0x000000610600780c */ /* 0x000fe40003f44270 */
[----:B------:R-:W-:Y:S01]  /*3660*/  FSEL R127, R46, -INF , P3 ;  /* 0xff8000002e7f7808 */ /* 0x000fe20001800000 */
[----:B------:R-:W4:Y:S01]  /*3670*/  MUFU.TANH R14, R14 ;  /* 0x0000000e000e7308 */ /* 0x000f220000002400 */
[----:B------:R-:W-:-:S02]  /*3680*/  FMNMX.FTZ R72, R125, R72, !PT ;  /* 0x000000487d487209 */ /* 0x000fc40007810000 */
[----:B-----5:R-:W-:Y:S02]  /*3690*/  FSEL R83, R78, -INF , P6 ;  /* 0xff8000004e537808 */ /* 0x020fe40003000000 */
[----:B------:R-:W-:Y:S02]  /*36a0*/  ISETP.GT.AND P6, PT, R6, 0x68, PT ;  /* 0x000000680600780c */ /* 0x000fe40003fc4270 */
[----:B0-----:R-:W-:Y:S01]  /*36b0*/  FSEL R129, R52, -INF , P2 ;  /* 0xff80000034817808 */ /* 0x001fe20001000000 */
[----:B------:R-:W0:Y:S01]  /*36c0*/  MUFU.TANH R101, R101 ;  /* 0x0000006500657308 */ /* 0x000e220000002400 */
[----:B------:R-:W-:Y:S02]  /*36d0*/  FMNMX.FTZ R72, R127, R72, !PT ;  /* 0x000000487f487209 */ /* 0x000fe40007810000 */
[----:B------:R-:W-:Y:S02]  /*36e0*/  FSEL R37, R42, -INF , P5 ;  /* 0xff8000002a257808 */ /* 0x000fe40002800000 */
[----:B------:R-:W-:-:S02]  /*36f0*/  ISETP.GT.AND P5, PT, R6, 0x69, PT ;  /* 0x000000690600780c */ /* 0x000fc40003fa4270 */
[----:B-1----:R-:W-:Y:S01]  /*3700*/  FSEL R131, R131, -INF , P6 ;  /* 0xff80000083837808 */ /* 0x002fe20003000000 */
[----:B------:R-:W1:Y:S01]  /*3710*/  MUFU.TANH R36, R36 ;  /* 0x0000002400247308 */ /* 0x000e620000002400 */
[----:B------:R-:W-:Y:S02]  /*3720*/  FMNMX.FTZ R72, R129, R72, !PT ;  /* 0x0000004881487209 */ /* 0x000fe40007810000 */
[----:B------:R-:W-:Y:S02]  /*3730*/  FSEL R89, R44, -INF , P4 ;  /* 0xff8000002c597808 */ /* 0x000fe40002000000 */
[----:B------:R-:W-:Y:S02]  /*3740*/  ISETP.GT.AND P4, PT, R6, 0x70, PT ;  /* 0x000000700600780c */ /* 0x000fe40003f84270 */
[----:B--2---:R-:W-:Y:S01]  /*3750*/  FSEL R133, R133, -INF , P5 ;  /* 0xff80000085857808 */ /* 0x004fe20002800000 */
[----:B------:R-:W2:Y:S01]  /*3760*/  MUFU.TANH R70, R92 ;  /* 0x0000005c00467308 */ /* 0x000ea20000002400 */
[----:B------:R-:W-:-:S02]  /*3770*/  FMNMX.FTZ R72, R131, R72, !PT ;  /* 0x0000004883487209 */ /* 0x000fc40007810000 */
[----:B---3--:R-:W-:Y:S02]  /*3780*/  FSEL R95, R95, -INF , P3 ;  /* 0xff8000005f5f7808 */ /* 0x008fe40001800000 */
[----:B------:R-:W-:Y:S02]  /*3790*/  ISETP.GT.AND P3, PT, R6, 0x71, PT ;  /* 0x000000710600780c */ /* 0x000fe40003f64270 */
[----:B----4-:R-:W-:Y:S01]  /*37a0*/  FSEL R135, R135, -INF , P4 ;  /* 0xff80000087877808 */ /* 0x010fe20002000000 */
[----:B------:R-:W3:Y:S01]  /*37b0*/  MUFU.TANH R10, R10 ;  /* 0x0000000a000a7308 */ /* 0x000ee20000002400 */
[----:B------:R-:W-:Y:S02]  /*37c0*/  FMNMX.FTZ R72, R133, R72, !PT ;  /* 0x0000004885487209 */ /* 0x000fe40007810000 */
[----:B------:R-:W-:Y:S02]  /*37d0*/  FSEL R25, R54, -INF , P2 ;  /* 0xff80000036197808 */ /* 0x000fe40001000000 */
[----:B------:R-:W-:-:S02]  /*37e0*/  ISETP.GT.AND P2, PT, R6, 0x78, PT ;  /* 0x000000780600780c */ /* 0x000fc40003f44270 */
[----:B------:R-:W-:Y:S01]  /*37f0*/  FSEL R137, R14, -INF , P3 ;  /* 0xff8000000e897808 */ /* 0x000fe20001800000 */
[----:B------:R-:W4:Y:S01]  /*3800*/  MUFU.TANH R105, R105 ;  /* 0x0000006900697308 */ /* 0x000f220000002400 */
[----:B------:R-:W-:Y:S01]  /*3810*/  FMNMX.FTZ R72, R135, R72, !PT ;  /* 0x0000004887487209 */ /* 0x000fe20007810000 */
[----:B------:R-:W-:Y:S01]  /*3820*/  FMUL.FTZ R14, R29, UR5 ;  /* 0x000000051d0e7c20 */ /* 0x000fe20008410000 */
[----:B0-----:R-:W-:Y:S02]  /*3830*/  FSEL R101, R101, -INF , P6 ;  /* 0xff80000065657808 */ /* 0x001fe40003000000 */
[----:B------:R-:W-:Y:S02]  /*3840*/  ISETP.GT.AND P6, PT, R6, 0x79, PT ;  /* 0x000000790600780c */ /* 0x000fe40003fc4270 */
[----:B-1----:R-:W-:Y:S01]  /*3850*/  FSEL R139, R36, -INF , P2 ;  /* 0xff800000248b7808 */ /* 0x002fe20001000000 */
[----:B------:R-:W0:Y:S01]  /*3860*/  MUFU.TANH R24, R24 ;  /* 0x0000001800187308 */ /* 0x000e220000002400 */
[----:B------:R-:W-:Y:S01]  /*3870*/  FMNMX.FTZ R72, R137, R72, !PT ;  /* 0x0000004889487209 */ /* 0x000fe20007810000 */
[----:B------:R-:W-:Y:S01]  /*3880*/  FMUL.FTZ R36, R27, UR5 ;  /* 0x000000051b247c20 */ /* 0x000fe20008410000 */
[----:B--2---:R-:W-:-:S02]  /*3890*/  FSEL R29, R70, -INF , P5 ;  /* 0xff800000461d7808 */ /* 0x004fc40002800000 */
[----:B------:R-:W-:Y:S02]  /*38a0*/  ISETP.GT.AND P5, PT, R6, 0x80, PT ;  /* 0x000000800600780c */ /* 0x000fe40003fa4270 */
[----:B---3--:R-:W-:Y:S01]  /*38b0*/  FSEL R141, R10, -INF , P6 ;  /* 0xff8000000a8d7808 */ /* 0x008fe20003000000 */
[----:B------:R-:W1:Y:S01]  /*38c0*/  MUFU.TANH R12, R12 ;  /* 0x0000000c000c7308 */ /* 0x000e620000002400 */
[----:B------:R-:W-:Y:S02]  /*38d0*/  FMNMX.FTZ R72, R139, R72, !PT ;  /* 0x000000488b487209 */ /* 0x000fe40007810000 */
[----:B----4-:R-:W-:Y:S02]  /*38e0*/  FSEL R105, R105, -INF , P4 ;  /* 0xff80000069697808 */ /* 0x010fe40002000000 */
[----:B------:R-:W-:Y:S02]  /*38f0*/  ISETP.GT.AND P4, PT, R6, 0x81, PT ;  /* 0x000000810600780c */ /* 0x000fe40003f84270 */
[----:B------:R-:W-:Y:S01]  /*3900*/  FMNMX.FTZ R72, R141, R72, !PT ;  /* 0x000000488d487209 */ /* 0x000fe20007810000 */
[----:B------:R-:W2:Y:S01]  /*3910*/  MUFU.TANH R20, R20 ;  /* 0x0000001400147308 */ /* 0x000ea20000002400 */
[----:B0-----:R-:W-:-:S04]  /*3920*/  FSEL R143, R24, -INF , P5 ;  /* 0xff800000188f7808 */ /* 0x001fc80002800000 */
[----:B------:R-:W-:-:S03]  /*3930*/  FMNMX.FTZ R75, R143, R72, !PT ;  /* 0x000000488f4b7209 */ /* 0x000fc60007810000 */
[----:B------:R-:W0:Y:S01]  /*3940*/  MUFU.TANH R38, R38 ;  /* 0x0000002600267308 */ /* 0x000e220000002400 */
[----:B-1----:R-:W-:Y:S02]  /*3950*/  FSEL R107, R12, -INF , P3 ;  /* 0xff8000000c6b7808 */ /* 0x002fe40001800000 */
[----:B------:R-:W-:-:S05]  /*3960*/  ISETP.GT.AND P3, PT, R6, 0x88, PT ;  /* 0x000000880600780c */ /* 0x000fca0003f64270 */
[----:B------:R-:W1:Y:S01]  /*3970*/  MUFU.TANH R28, R28 ;  /* 0x0000001c001c7308 */ /* 0x000e620000002400 */
[----:B--2---:R-:W-:-:S04]  /*3980*/  FSEL R46, R20, -INF , P4 ;  /* 0xff800000142e7808 */ /* 0x004fc80002000000 */
[----:B------:R-:W-:-:S03]  /*3990*/  FMNMX.FTZ R75, R46, R75, !PT ;  /* 0x0000004b2e4b7209 */ /* 0x000fc60007810000 */
[----:B------:R-:W2:Y:S01]  /*39a0*/  MUFU.TANH R14, R14 ;  /* 0x0000000e000e7308 */ /* 0x000ea20000002400 */
[----:B0-----:R-:W-:Y:S01]  /*39b0*/  FSEL R103, R38, -INF , P2 ;  /* 0xff80000026677808 */ /* 0x001fe20001000000 */
[----:B------:R-:W-:Y:S01]  /*39c0*/  FMUL.FTZ R38, R30, UR5 ;  /* 0x000000051e267c20 */ /* 0x000fe20008410000 */
[----:B------:R-:W-:-:S05]  /*39d0*/  ISETP.GT.AND P2, PT, R6, 0x89, PT ;  /* 0x000000890600780c */ /* 0x000fca0003f44270 */
[----:B------:R-:W-:Y:S01]  /*39e0*/  MUFU.TANH R34, R34 ;  /* 0x0000002200227308 */ /* 0x000fe20000002400 */
[----:B-1----:R-:W-:-:S04]  /*39f0*/  FSEL R50, R28, -INF , P3 ;  /* 0xff8000001c327808 */ /* 0x002fc80001800000 */
[----:B------:R-:W-:-:S03]  /*3a00*/  FMNMX.FTZ R75, R50, R75, !PT ;  /* 0x0000004b324b7209 */ /* 0x000fc60007810000 */
[----:B------:R-:W0:Y:S01]  /*3a10*/  MUFU.TANH R32, R32 ;  /* 0x0000002000207308 */ /* 0x000e220000002400 */
[----:B--2---:R-:W-:-:S04]  /*3a20*/  FSEL R52, R14, -INF , P2 ;  /* 0xff8000000e347808 */ /* 0x004fc80001000000 */
[----:B------:R-:W-:-:S03]  /*3a30*/  FMNMX.FTZ R6, R52, R75, !PT ;  /* 0x0000004b34067209 */ /* 0x000fc60007810000 */
[----:B------:R-:W-:Y:S02]  /*3a40*/  MUFU.TANH R36, R36 ;  /* 0x0000002400247308 */ /* 0x000fe40000002400 */
[----:B------:R-:W1:Y:S06]  /*3a50*/  SHFL.BFLY PT, R75, R6, 0x2, 0x1f ;  /* 0x0c401f00064b7f89 */ /* 0x000e6c00000e0000 */
[----:B------:R-:W2:Y:S08]  /*3a60*/  MUFU.TANH R38, R38 ;  /* 0x0000002600267308 */ /* 0x000eb00000002400 */
[----:B------:R-:W3:Y:S01]  /*3a70*/  MUFU.TANH R40, R40 ;  /* 0x0000002800287308 */ /* 0x000ee20000002400 */
[----:B-1----:R-:W-:-:S05]  /*3a80*/  FMNMX.FTZ R10, R6, R75, !PT ;  /* 0x0000004b060a7209 */ /* 0x002fca0007810000 */
[----:B------:R-:W1:Y:S02]  /*3a90*/  SHFL.BFLY PT, R75, R10, 0x1, 0x1f ;  /* 0x0c201f000a4b7f89 */ /* 0x000e6400000e0000 */
[----:B-1----:R-:W-:Y:S02]  /*3aa0*/  FMNMX.FTZ R75, R10, R75, !PT ;  /* 0x0000004b0a4b7209 */ /* 0x002fe40007810000 */
[----:B------:R-:W-:Y:S02]  /*3ab0*/  FMNMX.FTZ R10, R3, R4, !PT ;  /* 0x00000004030a7209 */ /* 0x000fe40007810000 */
[C---:B------:R-:W-:Y:S01]  /*3ac0*/  FSETP.NEU.FTZ.AND P0, PT, R75.reuse, -INF , PT ;  /* 0xff8000004b00780b */ /* 0x040fe20003f1d000 */
[----:B------:R-:W-:Y:S01]  /*3ad0*/  FMUL.FTZ R48, R75, R74 ;  /* 0x0000004a4b307220 */ /* 0x000fe20000410000 */
[----:B------:R-:W-:-:S04]  /*3ae0*/  FMNMX.FTZ R10, R5, R10, !PT ;  /* 0x0000000a050a7209 */ /* 0x000fc80007810000 */
[----:B------:R-:W-:Y:S02]  /*3af0*/  FMNMX.FTZ R12, R7, R10, !PT ;  /* 0x0000000a070c7209 */ /* 0x000fe40007810000 */
[----:B------:R-:W-:Y:S02]  /*3b00*/  FSEL R48, R48, RZ, P0 ;  /* 0x000000ff30307208 */ /* 0x000fe40000000000 */
[----:B------:R-:W-:Y:S02]  /*3b10*/  FMNMX.FTZ R12, R9, R12, !PT ;  /* 0x0000000c090c7209 */ /* 0x000fe40007810000 */
[----:B------:R-:W-:Y:S01]  /*3b20*/  ISETP.NE.AND P0, PT, R68, RZ, PT ;  /* 0x000000ff4400720c */ /* 0x000fe20003f05270 */
[--C-:B------:R-:W-:Y:S01]  /*3b30*/  FFMA.FTZ R93, R93, R74, -R48.reuse ;  /* 0x0000004a5d5d7223 */ /* 0x100fe20000010830 */
[----:B------:R-:W-:Y:S01]  /*3b40*/  FMNMX.FTZ R12, R11, R12, !PT ;  /* 0x0000000c0b0c7209 */ /* 0x000fe20007810000 */
[-CC-:B------:R-:W-:Y:S01]  /*3b50*/  FFMA.FTZ R31, R97, R74.reuse, -R48.reuse ;  /* 0x0000004a611f7223 */ /* 0x180fe20000010830 */
[-CC-:B------:R-:W-:Y:S01]  /*3b60*/  FFMA.FTZ R99, R99, R74.reuse, -R48.reuse ;  /* 0x0000004a63637223 */ /* 0x180fe20000010830 */
[----:B0-----:R-:W-:Y:S01]  /*3b70*/  FSEL R97, R32, -INF , P5 ;  /* 0xff80000020617808 */ /* 0x001fe20002800000 */
[--C-:B------:R-:W-:Y:S01]  /*3b80*/  FFMA.FTZ R30, R59, R74, -R48.reuse ;  /* 0x0000004a3b1e7223 */ /* 0x100fe20000010830 */
[----:B------:R-:W-:Y:S01]  /*3b90*/  FMNMX.FTZ R12, R13, R12, !PT ;  /* 0x0000000c0d0c7209 */ /* 0x000fe20007810000 */
[-CC-:B------:R-:W-:Y:S01]  /*3ba0*/  FFMA.FTZ R59, R113, R74.reuse, -R48.reuse ;  /* 0x0000004a713b7223 */ /* 0x180fe20000010830 */
[-CC-:B------:R-:W-:Y:S01]  /*3bb0*/  FFMA.FTZ R115, R115, R74.reuse, -R48.reuse ;  /* 0x0000004a73737223 */ /* 0x180fe20000010830 */
[----:B--2---:R-:W-:Y:S01]  /*3bc0*/  FSEL R113, R38, -INF , P3 ;  /* 0xff80000026717808 */ /* 0x004fe20001800000 */
[--C-:B------:R-:W-:Y:S01]  /*3bd0*/  FFMA.FTZ R67, R67, R74, -R48.reuse ;  /* 0x0000004a43437223 */ /* 0x100fe20000010830 */
[----:B------:R-:W-:Y:S01]  /*3be0*/  FMNMX.FTZ R12, R15, R12, !PT ;  /* 0x0000000c0f0c7209 */ /* 0x000fe20007810000 */
[-CC-:B------:R-:W-:Y:S01]  /*3bf0*/  FFMA.FTZ R20, R81, R74.reuse, -R48.reuse ;  /* 0x0000004a51147223 */ /* 0x180fe20000010830 */
[--C-:B------:R-:W-:Y:S01]  /*3c00*/  FFMA.FTZ R56, R46, R74, -R48.reuse ;  /* 0x0000004a2e387223 */ /* 0x100fe20000010830 */
[----:B------:R-:W-:Y:S01]  /*3c10*/  MUFU.EX2 R10, R67 ;  /* 0x00000043000a7308 */ /* 0x000fe20000000800 */
[----:B------:R-:W-:Y:S01]  /*3c20*/  FMNMX.FTZ R12, R21, R12, !PT ;  /* 0x0000000c150c7209 */ /* 0x000fe20007810000 */
[-CC-:B------:R-:W-:Y:S01]  /*3c30*/  FFMA.FTZ R87, R87, R74.reuse, -R48.reuse ;  /* 0x0000004a57577223 */ /* 0x180fe20000010830 */
[-CC-:B------:R-:W-:Y:S01]  /*3c40*/  FFMA.FTZ R46, R50, R74.reuse, -R48.reuse ;  /* 0x0000004a322e7223 */ /* 0x180fe20000010830 */
[--C-:B------:R-:W-:Y:S01]  /*3c50*/  FFMA.FTZ R109, R8, R74, -R48.reuse ;  /* 0x0000004a086d7223 */ /* 0x100fe20000010830 */
        /* <DEDUP_REMOVED lines=23> */
[----:B------:R-:W-:Y:S01]  /*3dd0*/  FFMA.FTZ R91, R52, R74, -R48 ;  /* 0x0000004a345b7223 */ /* 0x000fe20000010830 */
[----:B------:R-:W-:Y:S01]  /*3de0*/  FMNMX.FTZ R14, R51, R12, !PT ;  /* 0x0000000c330e7209 */ /* 0x000fe20007810000 */
[----:B------:R-:W-:Y:S03]  /*3df0*/  MUFU.EX2 R6, R6 ;  /* 0x0000000600067308 */ /* 0x000fe60000000800 */
[----:B------:R-:W-:-:S04]  /*3e00*/  FMNMX.FTZ R14, R53, R14, !PT ;  /* 0x0000000e350e7209 */ /* 0x000fc80007810000 */
[----:B------:R-:W-:Y:S01]  /*3e10*/  FMNMX.FTZ R14, R33, R14, !PT ;  /* 0x0000000e210e7209 */ /* 0x000fe20007810000 */
[----:B------:R0:W-:Y:S03]  /*3e20*/  MUFU.EX2 R12, R87 ;  /* 0x00000057000c7308 */ /* 0x0001e60000000800 */
[----:B------:R-:W-:-:S04]  /*3e30*/  FMNMX.FTZ R14, R57, R14, !PT ;  /* 0x0000000e390e7209 */ /* 0x000fc80007810000 */
[----:B------:R-:W-:Y:S01]  /*3e40*/  FMNMX.FTZ R24, R35, R14, !PT ;  /* 0x0000000e23187209 */ /* 0x000fe20007810000 */
[----:B------:R-:W1:Y:S01]  /*3e50*/  MUFU.EX2 R109, R109 ;  /* 0x0000006d006d7308 */ /* 0x000e620000000800 */
[----:B0-----:R-:W-:Y:S02]  /*3e60*/  FFMA.FTZ R87, R121, R74, -R48 ;  /* 0x0000004a79577223 */ /* 0x001fe40000010830 */
[----:B------:R-:W-:-:S04]  /*3e70*/  FMNMX.FTZ R24, R69, R24, !PT ;  /* 0x0000001845187209 */ /* 0x000fc80007810000 */
[----:B------:R-:W-:Y:S01]  /*3e80*/  FMNMX.FTZ R24, R83, R24, !PT ;  /* 0x0000001853187209 */ /* 0x000fe20007810000 */
[----:B------:R0:W-:Y:S03]  /*3e90*/  MUFU.EX2 R14, R93 ;  /* 0x0000005d000e7308 */ /* 0x0001e60000000800 */
[----:B------:R-:W-:-:S04]  /*3ea0*/  FMNMX.FTZ R24, R37, R24, !PT ;  /* 0x0000001825187209 */ /* 0x000fc80007810000 */
[----:B------:R-:W-:Y:S01]  /*3eb0*/  FMNMX.FTZ R26, R89, R24, !PT ;  /* 0x00000018591a7209 */ /* 0x000fe20007810000 */
[----:B------:R-:W-:Y:S01]  /*3ec0*/  MUFU.EX2 R30, R30 ;  /* 0x0000001e001e7308 */ /* 0x000fe20000000800 */
[----:B0-----:R-:W-:Y:S02]  /*3ed0*/  FSEL R93, R34, -INF , P6 ;  /* 0xff800000225d7808 */ /* 0x001fe40003000000 */
[----:B------:R-:W-:-:S04]  /*3ee0*/  FMNMX.FTZ R26, R95, R26, !PT ;  /* 0x0000001a5f1a7209 */ /* 0x000fc80007810000 */
[----:B------:R-:W-:Y:S01]  /*3ef0*/  FMNMX.FTZ R26, R25, R26, !PT ;  /* 0x0000001a191a7209 */ /* 0x000fe20007810000 */
[----:B------:R0:W-:Y:S03]  /*3f00*/  MUFU.EX2 R24, R99 ;  /* 0x0000006300187308 */ /* 0x0001e60000000800 */
[----:B------:R-:W-:-:S04]  /*3f10*/  FMNMX.FTZ R26, R101, R26, !PT ;  /* 0x0000001a651a7209 */ /* 0x000fc80007810000 */
[----:B------:R-:W-:Y:S01]  /*3f20*/  FMNMX.FTZ R42, R29, R26, !PT ;  /* 0x0000001a1d2a7209 */ /* 0x000fe20007810000 */
[----:B------:R-:W-:Y:S01]  /*3f30*/  MUFU.EX2 R111, R111 ;  /* 0x0000006f006f7308 */ /* 0x000fe20000000800 */
[----:B0-----:R-:W-:Y:S01]  /*3f40*/  FSEL R99, R36, -INF , P4 ;  /* 0xff80000024637808 */ /* 0x001fe20002000000 */
[----:B------:R-:W-:Y:S01]  /*3f50*/  FFMA.FTZ R36, R139, R74, -R48 ;  /* 0x0000004a8b247223 */ /* 0x000fe20000010830 */
[----:B------:R-:W-:-:S04]  /*3f60*/  FMNMX.FTZ R42, R105, R42, !PT ;  /* 0x0000002a692a7209 */ /* 0x000fc80007810000 */
[----:B------:R-:W-:Y:S01]  /*3f70*/  FMNMX.FTZ R42, R107, R42, !PT ;  /* 0x0000002a6b2a7209 */ /* 0x000fe20007810000 */
[----:B------:R3:W-:Y:S03]  /*3f80*/  MUFU.EX2 R26, R115 ;  /* 0x00000073001a7308 */ /* 0x0007e60000000800 */
[----:B------:R-:W-:-:S04]  /*3f90*/  FMNMX.FTZ R42, R103, R42, !PT ;  /* 0x0000002a672a7209 */ /* 0x000fc80007810000 */
[----:B------:R-:W-:Y:S01]  /*3fa0*/  FMNMX.FTZ R42, R93, R42, !PT ;  /* 0x0000002a5d2a7209 */ /* 0x000fe20007810000 */
[----:B------:R-:W-:Y:S01]  /*3fb0*/  MUFU.EX2 R8, R8 ;  /* 0x0000000800087308 */ /* 0x000fe20000000800 */
[----:B---3--:R-:W-:Y:S01]  /*3fc0*/  FSEL R115, R40, -INF , P2 ;  /* 0xff80000028737808 */ /* 0x008fe20001000000 */
[----:B------:R-:W-:Y:S01]  /*3fd0*/  FFMA.FTZ R40, R131, R74, -R48 ;  /* 0x0000004a83287223 */ /* 0x000fe20000010830 */
[----:B------:R-:W-:-:S04]  /*3fe0*/  FMNMX.FTZ R42, R97, R42, !PT ;  /* 0x0000002a612a7209 */ /* 0x000fc80007810000 */
[----:B------:R-:W-:Y:S01]  /*3ff0*/  FMNMX.FTZ R42, R99, R42, !PT ;  /* 0x0000002a632a7209 */ /* 0x000fe20007810000 */
[----:B------:R-:W-:Y:S03]  /*4000*/  MUFU.EX2 R63, R63 ;  /* 0x0000003f003f7308 */ /* 0x000fe60000000800 */
[----:B------:R-:W-:-:S04]  /*4010*/  FMNMX.FTZ R42, R113, R42, !PT ;  /* 0x0000002a712a7209 */ /* 0x000fc80007810000 */
[----:B------:R-:W-:Y:S01]  /*4020*/  FMNMX.FTZ R34, R115, R42, !PT ;  /* 0x0000002a73227209 */ /* 0x000fe20007810000 */
[-CC-:B------:R-:W-:Y:S01]  /*4030*/  FFMA.FTZ R42, R127, R74.reuse, -R48.reuse ;  /* 0x0000004a7f2a7223 */ /* 0x180fe20000010830 */
[----:B------:R-:W-:Y:S03]  /*4040*/  MUFU.EX2 R39, R39 ;  /* 0x0000002700277308 */ /* 0x000fe60000000800 */
[----:B------:R-:W0:Y:S05]  /*4050*/  SHFL.BFLY PT, R67, R34, 0x2, 0x1f ;  /* 0x0c401f0022437f89 */ /* 0x000e2a00000e0000 */
[----:B------:R-:W-:Y:S08]  /*4060*/  MUFU.EX2 R27, R27 ;  /* 0x0000001b001b7308 */ /* 0x000ff00000000800 */
[----:B------:R-:W-:Y:S08]  /*4070*/  MUFU.EX2 R28, R28 ;  /* 0x0000001c001c7308 */ /* 0x000ff00000000800 */
[----:B------:R-:W-:Y:S01]  /*4080*/  MUFU.EX2 R20, R20 ;  /* 0x0000001400147308 */ /* 0x000fe20000000800 */
[----:B0-----:R-:W-:Y:S01]  /*4090*/  FMNMX.FTZ R54, R34, R67, !PT ;  /* 0x0000004322367209 */ /* 0x001fe20007810000 */
[-CC-:B------:R-:W-:Y:S01]  /*40a0*/  FFMA.FTZ R67, R141, R74.reuse, -R48.reuse ;  /* 0x0000004a8d437223 */ /* 0x180fe20000010830 */
[----:B------:R-:W-:-:S03]  /*40b0*/  FFMA.FTZ R34, R143, R74, -R48 ;  /* 0x0000004a8f227223 */ /* 0x000fc60000010830 */
[----:B------:R-:W0:Y:S02]  /*40c0*/  SHFL.BFLY PT, R81, R54, 0x1, 0x1f ;  /* 0x0c201f0036517f89 */ /* 0x000e2400000e0000 */
[----:B------:R-:W-:Y:S08]  /*40d0*/  MUFU.EX2 R61, R61 ;  /* 0x0000003d003d7308 */ /* 0x000ff00000000800 */
[----:B------:R-:W-:Y:S08]  /*40e0*/  MUFU.EX2 R55, R55 ;  /* 0x0000003700377308 */ /* 0x000ff00000000800 */
[----:B------:R-:W-:Y:S01]  /*40f0*/  MUFU.EX2 R31, R31 ;  /* 0x0000001f001f7308 */ /* 0x000fe20000000800 */
[----:B0-----:R-:W-:-:S07]  /*4100*/  FMNMX.FTZ R72, R54, R81, !PT ;  /* 0x0000005136487209 */ /* 0x001fce0007810000 */
[----:B------:R-:W-:Y:S01]  /*4110*/  MUFU.EX2 R59, R59 ;  /* 0x0000003b003b7308 */ /* 0x000fe20000000800 */
[C---:B------:R-:W-:Y:S01]  /*4120*/  FSETP.NEU.FTZ.AND P2, PT, R72.reuse, -INF , PT ;  /* 0xff8000004800780b */ /* 0x040fe20003f5d000 */
[----:B------:R-:W-:-:S06]  /*4130*/  FMUL.FTZ R50, R72, R74 ;  /* 0x0000004a48327220 */ /* 0x000fcc0000410000 */
[----:B------:R0:W-:Y:S01]  /*4140*/  MUFU.EX2 R81, R56 ;  /* 0x0000003800517308 */ /* 0x0001e20000000800 */
[----:B------:R-:W-:Y:S02]  /*4150*/  FSEL R48, R50, RZ, P2 ;  /* 0x000000ff32307208 */ /* 0x000fe40001000000 */
[----:B------:R-:W-:-:S03]  /*4160*/  ISETP.GE.AND P2, PT, R64, 0x91, PT ;  /* 0x000000914000780c */ /* 0x000fc60003f46270 */
[-CC-:B------:R-:W-:Y:S01]  /*4170*/  FFMA.FTZ R3, R3, R74.reuse, -R48.reuse ;  /* 0x0000004a03037223 */ /* 0x180fe20000010830 */
[-CC-:B------:R-:W-:Y:S01]  /*4180*/  FFMA.FTZ R4, R4, R74.reuse, -R48.reuse ;  /* 0x0000004a04047223 */ /* 0x180fe20000010830 */
[-CC-:B------:R-:W-:Y:S01]  /*4190*/  FFMA.FTZ R5, R5, R74.reuse, -R48.reuse ;  /* 0x0000004a05057223 */ /* 0x180fe20000010830 */
[-CC-:B------:R-:W-:Y:S01]  /*41a0*/  FFMA.FTZ R7, R7, R74.reuse, -R48.reuse ;  /* 0x0000004a07077223 */ /* 0x180fe20000010830 */
[----:B------:R2:W-:Y:S01]  /*41b0*/  MUFU.EX2 R68, R3 ;  /* 0x0000000300447308 */ /* 0x0005e20000000800 */
[-CC-:B------:R-:W-:Y:S01]  /*41c0*/  FFMA.FTZ R9, R9, R74.reuse, -R48.reuse ;  /* 0x0000004a09097223 */ /* 0x180fe20000010830 */
[-CC-:B------:R-:W-:Y:S01]  /*41d0*/  FFMA.FTZ R50, R11, R74.reuse, -R48.reuse ;  /* 0x0000004a0b327223 */ /* 0x180fe20000010830 */
[-CC-:B------:R-:W-:Y:S01]  /*41e0*/  FFMA.FTZ R11, R13, R74.reuse, -R48.reuse ;  /* 0x0000004a0d0b7223 */ /* 0x180fe20000010830 */
[-CC-:B------:R-:W-:Y:S01]  /*41f0*/  FFMA.FTZ R13, R41, R74.reuse, -R48.reuse ;  /* 0x0000004a290d7223 */ /* 0x180fe20000010830 */
[-CC-:B------:R-:W-:Y:S01]  /*4200*/  FFMA.FTZ R52, R15, R74.reuse, -R48.reuse ;  /* 0x0000004a0f347223 */ /* 0x180fe20000010830 */
[-CC-:B------:R-:W-:Y:S01]  /*4210*/  FFMA.FTZ R54, R23, R74.reuse, -R48.reuse ;  /* 0x0000004a17367223 */ /* 0x180fe20000010830 */
[-CC-:B0-----:R-:W-:Y:S01]  /*4220*/  FFMA.FTZ R56, R43, R74.reuse, -R48.reuse ;  /* 0x0000004a2b387223 */ /* 0x181fe20000010830 */
[----:B------:R0:W3:Y:S01]  /*4230*/  MUFU.EX2 R117, R4 ;  /* 0x0000000400757308 */ /* 0x0000e20000000800 */
[-CC-:B--2---:R-:W-:Y:S01]  /*4240*/  FFMA.FTZ R3, R21, R74.reuse, -R48.reuse ;  /* 0x0000004a15037223 */ /* 0x184fe20000010830 */
[-CC-:B------:R-:W-:Y:S01]  /*4250*/  FFMA.FTZ R15, R45, R74.reuse, -R48.reuse ;  /* 0x0000004a2d0f7223 */ /* 0x180fe20000010830 */
[-CC-:B------:R-:W-:Y:S01]  /*4260*/  FFMA.FTZ R58, R47, R74.reuse, -R48.reuse ;  /* 0x0000004a2f3a7223 */ /* 0x180fe20000010830 */
[-CC-:B------:R-:W-:Y:S01]  /*4270*/  FFMA.FTZ R23, R49, R74.reuse, -R48.reuse ;  /* 0x0000004a31177223 */ /* 0x180fe20000010830 */
[-CC-:B------:R-:W-:Y:S01]  /*4280*/  FFMA.FTZ R60, R51, R74.reuse, -R48.reuse ;  /* 0x0000004a333c7223 */ /* 0x180fe20000010830 */
[-CC-:B------:R-:W-:Y:S01]  /*4290*/  FFMA.FTZ R21, R53, R74.reuse, -R48.reuse ;  /* 0x0000004a35157223 */ /* 0x180fe20000010830 */
[-C--:B------:R-:W-:Y:S01]  /*42a0*/  FFMA.FTZ R62, R33, R74.reuse, -R48 ;  /* 0x0000004a213e7223 */ /* 0x080fe20000010830 */
[----:B------:R1:W2:Y:S01]  /*42b0*/  MUFU.EX2 R70, R5 ;  /* 0x0000000500467308 */ /* 0x0002a20000000800 */
[----:B0-----:R-:W-:Y:S01]  /*42c0*/  @!P1 PRMT R4, RZ, 0x654, R0 ;  /* 0x00000654ff049816 */ /* 0x001fe20000000000 */
[-CC-:B------:R-:W-:Y:S01]  /*42d0*/  FFMA.FTZ R33, R57, R74.reuse, -R48.reuse ;  /* 0x0000004a39217223 */ /* 0x180fe20000010830 */
[-CC-:B------:R-:W-:Y:S01]  /*42e0*/  FFMA.FTZ R66, R35, R74.reuse, -R48.reuse ;  /* 0x0000004a23427223 */ /* 0x180fe20000010830 */
[-CC-:B------:R-:W-:Y:S01]  /*42f0*/  FFMA.FTZ R69, R69, R74.reuse, -R48.reuse ;  /* 0x0000004a45457223 */ /* 0x180fe20000010830 */
[----:B------:R0:W-:Y:S01]  /*4300*/  @!P1 SYNCS.ARRIVE.TRANS64.RED.A1T0 RZ, [R4+URZ], RZ ;  /* 0x000000ff04ff99a7 */ /* 0x0001e2000810043f */
[-CC-:B------:R-:W-:Y:S01]  /*4310*/  FFMA.FTZ R35, R83, R74.reuse, -R48.reuse ;  /* 0x0000004a53237223 */ /* 0x180fe20000010830 */
[-CC-:B------:R-:W-:Y:S01]  /*4320*/  FFMA.FTZ R89, R89, R74.reuse, -R48.reuse ;  /* 0x0000004a59597223 */ /* 0x180fe20000010830 */
[----:B------:R-:W4:Y:S01]  /*4330*/  MUFU.EX2 R7, R7 ;  /* 0x0000000700077308 */ /* 0x000f220000000800 */
[----:B-1----:R-:W-:Y:S01]  /*4340*/  FADD.FTZ R5, R6, R109 ;  /* 0x0000006d06057221 */ /* 0x002fe20000010000 */
[----:B---3--:R-:W-:Y:S01]  /*4350*/  FADD.FTZ R41, R68, R117 ;  /* 0x0000007544297221 */ /* 0x008fe20000010000 */
[-CC-:B------:R-:W-:Y:S01]  /*4360*/  FFMA.FTZ R105, R105, R74.reuse, -R48.reuse ;  /* 0x0000004a69697223 */ /* 0x180fe20000010830 */
[--C-:B------:R-:W-:Y:S01]  /*4370*/  FFMA.FTZ R107, R107, R74, -R48.reuse ;  /* 0x0000004a6b6b7223 */ /* 0x100fe20000010830 */
[----:B------:R-:W-:Y:S01]  /*4380*/  FADD.FTZ R64, R30, R5 ;  /* 0x000000051e407221 */ /* 0x000fe20000010000 */
[----:B------:R-:W-:Y:S01]  /*4390*/  F2FP.BF16.F32.PACK_AB R5, R117, R68 ;  /* 0x000000447505723e */ /* 0x000fe200000010ff */
[----:B------:R-:W-:Y:S01]  /*43a0*/  FFMA.FTZ R103, R103, R74, -R48 ;  /* 0x0000004a67677223 */ /* 0x000fe20000010830 */
[----:B------:R-:W1:Y:S01]  /*43b0*/  MUFU.EX2 R9, R9 ;  /* 0x0000000900097308 */ /* 0x000e620000000800 */
[----:B--2---:R-:W-:Y:S01]  /*43c0*/  FADD.FTZ R76, R70, R41 ;  /* 0x00000029464c7221 */ /* 0x004fe20000010000 */
[----:B------:R-:W-:Y:S01]  /*43d0*/  FADD.FTZ R41, R111, R64 ;  /* 0x000000406f297221 */ /* 0x000fe20000010000 */
[----:B0-----:R-:W-:Y:S01]  /*43e0*/  F2FP.BF16.F32.PACK_AB R4, R109, R6 ;  /* 0x000000066d04723e */ /* 0x001fe200000010ff */
[--C-:B------:R-:W-:Y:S01]  /*43f0*/  FFMA.FTZ R64, R25, R74, -R48.reuse ;  /* 0x0000004a19407223 */ /* 0x100fe20000010830 */
[----:B------:R-:W-:Y:S01]  /*4400*/  F2FP.BF16.F32.PACK_AB R6, R111, R30 ;  /* 0x0000001e6f06723e */ /* 0x000fe200000010ff */
[----:B------:R-:W-:Y:S01]  /*4410*/  FADD.FTZ R68, R8, R41 ;  /* 0x0000002908447221 */ /* 0x000fe20000010000 */
[----:B------:R-:W-:Y:S01]  /*4420*/  FFMA.FTZ R30, R37, R74, -R48 ;  /* 0x0000004a251e7223 */ /* 0x000fe20000010830 */
[----:B------:R-:W0:Y:S01]  /*4430*/  MUFU.EX2 R50, R50 ;  /* 0x0000003200327308 */ /* 0x000e220000000800 */
[----:B----4-:R-:W-:Y:S01]  /*4440*/  FADD.FTZ R76, R7, R76 ;  /* 0x0000004c074c7221 */ /* 0x010fe20000010000 */
[----:B------:R-:W-:Y:S01]  /*4450*/  FADD.FTZ R45, R63, R68 ;  /* 0x000000443f2d7221 */ /* 0x000fe20000010000 */
[----:B------:R-:W-:Y:S01]  /*4460*/  F2FP.BF16.F32.PACK_AB R7, R7, R70 ;  /* 0x000000460707723e */ /* 0x000fe200000010ff */
[-CC-:B------:R-:W-:Y:S01]  /*4470*/  FFMA.FTZ R25, R29, R74.reuse, -R48.reuse ;  /* 0x0000004a1d197223 */ /* 0x180fe20000010830 */
[-CC-:B------:R-:W-:Y:S01]  /*4480*/  FFMA.FTZ R37, R95, R74.reuse, -R48.reuse ;  /* 0x0000004a5f257223 */ /* 0x180fe20000010830 */
[----:B------:R-:W-:Y:S01]  /*4490*/  FADD.FTZ R70, R10, R45 ;  /* 0x0000002d0a467221 */ /* 0x000fe20000010000 */
[----:B------:R-:W-:Y:S01]  /*44a0*/  FFMA.FTZ R41, R101, R74, -R48 ;  /* 0x0000004a65297223 */ /* 0x000fe20000010830 */
[----:B------:R-:W2:Y:S01]  /*44b0*/  MUFU.EX2 R11, R11 ;  /* 0x0000000b000b7308 */ /* 0x000ea20000000800 */
[----:B-1----:R-:W-:Y:S01]  /*44c0*/  FADD.FTZ R43, R9, R76 ;  /* 0x0000004c092b7221 */ /* 0x002fe20000010000 */
[----:B------:R-:W-:Y:S01]  /*44d0*/  FADD.FTZ R70, R39, R70 ;  /* 0x0000004627467221 */ /* 0x000fe20000010000 */
[----:B------:R1:W-:Y:S01]  /*44e0*/  STSM.16.M88.4 [R2+0x24300], R4 ;  /* 0x0243000402007844 */ /* 0x0003e20000000200 */
[----:B------:R-:W-:Y:S01]  /*44f0*/  F2FP.BF16.F32.PACK_AB R8, R63, R8 ;  /* 0x000000083f08723e */ /* 0x000fe200000010ff */
[--C-:B------:R-:W-:Y:S01]  /*4500*/  FFMA.FTZ R93, R93, R74, -R48.reuse ;  /* 0x0000004a5d5d7223 */ /* 0x100fe20000010830 */
[----:B------:R-:W-:Y:S01]  /*4510*/  F2FP.BF16.F32.PACK_AB R10, R39, R10 ;  /* 0x0000000a270a723e */ /* 0x000fe200000010ff */
[-CC-:B------:R-:W-:Y:S01]  /*4520*/  FFMA.FTZ R97, R97, R74.reuse, -R48.reuse ;  /* 0x0000004a61617223 */ /* 0x180fe20000010830 */
[----:B------:R-:W3:Y:S01]  /*4530*/  MUFU.EX2 R52, R52 ;  /* 0x0000003400347308 */ /* 0x000ee20000000800 */
[C---:B0-----:R-:W-:Y:S01]  /*4540*/  FADD.FTZ R68, R50.reuse, R43 ;  /* 0x0000002b32447221 */ /* 0x041fe20000010000 */
[----:B------:R-:W-:Y:S01]  /*4550*/  F2FP.BF16.F32.PACK_AB R9, R50, R9 ;  /* 0x000000093209723e */ /* 0x000fe200000010ff */
[-CC-:B------:R-:W-:Y:S01]  /*4560*/  FFMA.FTZ R99, R99, R74.reuse, -R48.reuse ;  /* 0x0000004a63637223 */ /* 0x180fe20000010830 */
[-CC-:B------:R-:W-:Y:S01]  /*4570*/  FFMA.FTZ R113, R113, R74.reuse, -R48.reuse ;  /* 0x0000004a71717223 */ /* 0x180fe20000010830 */
[----:B------:R-:W-:Y:S01]  /*4580*/  FFMA.FTZ R48, R115, R74, -R48 ;  /* 0x0000004a73307223 */ /* 0x000fe20000010830 */
[----:B------:R-:W-:-:S02]  /*4590*/  IMAD.MOV.U32 R63, RZ, RZ, R71 ;  /* 0x000000ffff3f7224 */ /* 0x000fc400078e0047 */
[----:B------:R-:W0:Y:S01]  /*45a0*/  MUFU.EX2 R3, R3 ;  /* 0x0000000300037308 */ /* 0x000e220000000800 */
[----:B--2---:R-:W-:Y:S01]  /*45b0*/  FADD.FTZ R43, R11, R68 ;  /* 0x000000440b2b7221 */ /* 0x004fe20000010000 */
[--C-:B------:R-:W-:Y:S01]  /*45c0*/  IMAD.MOV.U32 R57, RZ, RZ, R71.reuse ;  /* 0x000000ffff397224 */ /* 0x100fe200078e0047 */
[----:B-1----:R-:W-:Y:S01]  /*45d0*/  F2FP.BF16.F32.PACK_AB R4, R28, R27 ;  /* 0x0000001b1c04723e */ /* 0x002fe200000010ff */
[--C-:B------:R-:W-:Y:S02]  /*45e0*/  IMAD.MOV.U32 R53, RZ, RZ, R71.reuse ;  /* 0x000000ffff357224 */ /* 0x100fe400078e0047 */
[----:B------:R-:W-:Y:S02]  /*45f0*/  IMAD.MOV.U32 R51, RZ, RZ, R71 ;  /* 0x000000ffff337224 */ /* 0x000fe400078e0047 */
[----:B------:R-:W1:Y:S01]  /*4600*/  MUFU.EX2 R54, R54 ;  /* 0x0000003600367308 */ /* 0x000e620000000800 */
[C---:B---3--:R-:W-:Y:S01]  /*4610*/  FADD.FTZ R68, R52.reuse, R43 ;  /* 0x0000002b34447221 */ /* 0x048fe20000010000 */
[----:B------:R-:W-:Y:S01]  /*4620*/  FADD.FTZ R43, R27, R70 ;  /* 0x000000461b2b7221 */ /* 0x000fe20000010000 */
[----:B------:R-:W-:Y:S01]  /*4630*/  F2FP.BF16.F32.PACK_AB R11, R52, R11 ;  /* 0x0000000b340b723e */ /* 0x000fe200000010ff */
[----:B------:R-:W-:-:S02]  /*4640*/  IMAD.MOV.U32 R49, RZ, RZ, R71 ;  /* 0x000000ffff317224 */ /* 0x000fc400078e0047 */
[----:B------:R-:W-:Y:S01]  /*4650*/  FADD.FTZ R43, R28, R43 ;  /* 0x0000002b1c2b7221 */ /* 0x000fe20000010000 */
[----:B------:R-:W-:Y:S01]  /*4660*/  IMAD.MOV.U32 R47, RZ, RZ, R71 ;  /* 0x000000ffff2f7224 */ /* 0x000fe200078e0047 */
[----:B------:R-:W2:Y:S01]  /*4670*/  MUFU.EX2 R13, R13 ;  /* 0x0000000d000d7308 */ /* 0x000ea20000000800 */
[----:B0-----:R-:W-:Y:S01]  /*4680*/  FADD.FTZ R45, R3, R68 ;  /* 0x00000044032d7221 */ /* 0x001fe20000010000 */
[----:B------:R-:W-:Y:S01]  /*4690*/  FADD.FTZ R70, R20, R43 ;  /* 0x0000002b14467221 */ /* 0x000fe20000010000 */
[----:B------:R-:W-:Y:S01]  /*46a0*/  STSM.16.M88.4 [R2+0x25b00], R8 ;  /* 0x025b000802007844 */ /* 0x000fe20000000200 */
[----:B------:R-:W-:-:S04]  /*46b0*/  IMAD.MOV.U32 R39, RZ, RZ, R71 ;  /* 0x000000ffff277224 */ /* 0x000fc800078e0047 */
[----:B------:R-:W0:Y:S01]  /*46c0*/  MUFU.EX2 R56, R56 ;  /* 0x0000003800387308 */ /* 0x000e220000000800 */
[C---:B-1----:R-:W-:Y:S01]  /*46d0*/  FADD.FTZ R68, R54.reuse, R45 ;  /* 0x0000002d36447221 */ /* 0x042fe20000010000 */
[----:B------:R-:W-:Y:S01]  /*46e0*/  FADD.FTZ R45, R61, R70 ;  /* 0x000000463d2d7221 */ /* 0x000fe20000010000 */
[----:B------:R-:W-:-:S03]  /*46f0*/  F2FP.BF16.F32.PACK_AB R5, R54, R3 ;  /* 0x000000033605723e */ /* 0x000fc600000010ff */
[----:B------:R-:W-:Y:S01]  /*4700*/  FADD.FTZ R70, R12, R45 ;  /* 0x0000002d0c467221 */ /* 0x000fe20000010000 */
[----:B------:R-:W-:Y:S01]  /*4710*/  F2FP.BF16.F32.PACK_AB R12, R55, R12 ;  /* 0x0000000c370c723e */ /* 0x000fe200000010ff */
[----:B------:R-:W1:Y:S01]  /*4720*/  MUFU.EX2 R15, R15 ;  /* 0x0000000f000f7308 */ /* 0x000e620000000800 */
[----:B--2---:R-:W-:Y:S01]  /*4730*/  FADD.FTZ R43, R13, R68 ;  /* 0x000000440d2b7221 */ /* 0x004fe20000010000 */
[----:B------:R-:W-:Y:S01]  /*4740*/  FADD.FTZ R45, R55, R70 ;  /* 0x00000046372d7221 */ /* 0x000fe20000010000 */
[--C-:B------:R-:W-:Y:S02]  /*4750*/  IMAD.MOV.U32 R70, RZ, RZ, R71.reuse ;  /* 0x000000ffff467224 */ /* 0x100fe400078e0047 */
[----:B------:R-:W-:Y:S02]  /*4760*/  IMAD.MOV.U32 R55, RZ, RZ, R71 ;  /* 0x000000ffff377224 */ /* 0x000fe400078e0047 */
[----:B------:R-:W-:Y:S01]  /*4770*/  FADD.FTZ R6, R14, R45 ;  /* 0x0000002d0e067221 */ /* 0x000fe20000010000 */
[C---:B------:R-:W-:Y:S01]  /*4780*/  F2FP.BF16.F32.PACK_AB R14, R31.reuse, R14 ;  /* 0x0000000e1f0e723e */ /* 0x040fe200000010ff */
[----:B------:R-:W2:Y:S01]  /*4790*/  MUFU.EX2 R58, R58 ;  /* 0x0000003a003a7308 */ /* 0x000ea20000000800 */
[----:B0-----:R-:W-:Y:S01]  /*47a0*/  FADD.FTZ R68, R56, R43 ;  /* 0x0000002b38447221 */ /* 0x001fe20000010000 */
[----:B------:R-:W-:Y:S01]  /*47b0*/  FADD.FTZ R27, R31, R6 ;  /* 0x000000061f1b7221 */ /* 0x000fe20000010000 */
[----:B------:R-:W-:Y:S01]  /*47c0*/  F2FP.BF16.F32.PACK_AB R6, R61, R20 ;  /* 0x000000143d06723e */ /* 0x000fe200000010ff */
[----:B------:R-:W-:-:S02]  /*47d0*/  IMAD.MOV.U32 R61, RZ, RZ, R71 ;  /* 0x000000ffff3d7224 */ /* 0x000fc400078e0047 */
[----:B------:R-:W-:Y:S01]  /*47e0*/  FADD.FTZ R52, R24, R27 ;  /* 0x0000001b18347221 */ /* 0x000fe20000010000 */
[----:B------:R-:W-:Y:S01]  /*47f0*/  F2FP.BF16.F32.PACK_AB R24, R59, R24 ;  /* 0x000000183b18723e */ /* 0x000fe200000010ff */
[----:B------:R-:W0:Y:S01]  /*4800*/  MUFU.EX2 R23, R23 ;  /* 0x0000001700177308 */ /* 0x000e220000000800 */
[----:B-1----:R-:W-:Y:S01]  /*4810*/  FADD.FTZ R43, R15, R68 ;  /* 0x000000440f2b7221 */ /* 0x002fe20000010000 */
[--C-:B------:R-:W-:Y:S02]  /*4820*/  IMAD.MOV.U32 R45, RZ, RZ, R71.reuse ;  /* 0x000000ffff2d7224 */ /* 0x100fe400078e0047 */
[----:B------:R-:W-:-:S04]  /*4830*/  IMAD.MOV.U32 R31, RZ, RZ, R71 ;  /* 0x000000ffff1f7224 */ /* 0x000fc800078e0047 */
[----:B------:R-:W1:Y:S01]  /*4840*/  MUFU.EX2 R60, R60 ;  /* 0x0000003c003c7308 */ /* 0x000e620000000800 */
[----:B--2---:R-:W-:Y:S01]  /*4850*/  FADD.FTZ R68, R58, R43 ;  /* 0x0000002b3a447221 */ /* 0x004fe20000010000 */
[----:B------:R-:W-:-:S06]  /*4860*/  IMAD.MOV.U32 R43, RZ, RZ, R71 ;  /* 0x000000ffff2b7224 */ /* 0x000fcc00078e0047 */
[----:B------:R-:W2:Y:S01]  /*4870*/  MUFU.EX2 R21, R21 ;  /* 0x0000001500157308 */ /* 0x000ea20000000800 */
[----:B0-----:R-:W-:Y:S01]  /*4880*/  FADD.FTZ R7, R23, R68 ;  /* 0x0000004417077221 */ /* 0x001fe20000010000 */
[----:B------:R-:W-:-:S06]  /*4890*/  IMAD.MOV.U32 R68, RZ, RZ, R71 ;  /* 0x000000ffff447224 */ /* 0x000fcc00078e0047 */
[----:B------:R-:W0:Y:S01]  /*48a0*/  MUFU.EX2 R62, R62 ;  /* 0x0000003e003e7308 */ /* 0x000e220000000800 */
[----:B-1----:R-:W-:Y:S01]  /*48b0*/  FADD.FTZ R28, R60, R7 ;  /* 0x000000073c1c7221 */ /* 0x002fe20000010000 */
[----:B------:R-:W-:Y:S01]  /*48c0*/  F2FP.BF16.F32.PACK_AB R7, R56, R13 ;  /* 0x0000000d3807723e */ /* 0x000fe200000010ff */
[----:B------:R-:W-:Y:S01]  /*48d0*/  FADD.FTZ R13, R59, R52 ;  /* 0x000000343b0d7221 */ /* 0x000fe20000010000 */
[--C-:B------:R-:W-:Y:S02]  /*48e0*/  IMAD.MOV.U32 R59, RZ, RZ, R71.reuse ;  /* 0x000000ffff3b7224 */ /* 0x100fe400078e0047 */
[----:B------:R-:W-:Y:S02]  /*48f0*/  IMAD.MOV.U32 R56, RZ, RZ, R71 ;  /* 0x000000ffff387224 */ /* 0x000fe400078e0047 */
[----:B------:R-:W-:Y:S01]  /*4900*/  FADD.FTZ R52, R26, R13 ;  /* 0x0000000d1a347221 */ /* 0x000fe20000010000 */
[----:B------:R-:W1:Y:S01]  /*4910*/  MUFU.EX2 R33, R33 ;  /* 0x0000002100217308 */ /* 0x000e620000000800 */
[----:B--2---:R-:W-:Y:S01]  /*4920*/  FADD.FTZ R3, R21, R28 ;  /* 0x0000001c15037221 */ /* 0x004fe20000010000 */
[----:B------:R-:W-:Y:S01]  /*4930*/  F2FP.BF16.F32.PACK_AB R13, R58, R15 ;  /* 0x0000000f3a0d723e */ /* 0x000fe200000010ff */
[----:B------:R2:W-:Y:S01]  /*4940*/  STSM.16.M88.4 [R2+0x27300], R4 ;  /* 0x0273000402007844 */ /* 0x0005e20000000200 */
[----:B------:R-:W-:Y:S01]  /*4950*/  F2FP.BF16.F32.PACK_AB R15, R60, R23 ;  /* 0x000000173c0f723e */ /* 0x000fe200000010ff */
[----:B------:R-:W-:-:S02]  /*4960*/  IMAD.MOV.U32 R60, RZ, RZ, R71 ;  /* 0x000000ffff3c7224 */ /* 0x000fc400078e0047 */
[----:B------:R-:W-:Y:S01]  /*4970*/  IMAD.MOV.U32 R58, RZ, RZ, R71 ;  /* 0x000000ffff3a7224 */ /* 0x000fe200078e0047 */
[----:B------:R-:W3:Y:S01]  /*4980*/  MUFU.EX2 R65, R65 ;  /* 0x0000004100417308 */ /* 0x000ee20000000800 */
[----:B0-----:R-:W-:Y:S01]  /*4990*/  FADD.FTZ R28, R62, R3 ;  /* 0x000000033e1c7221 */ /* 0x001fe20000010000 */
[----:B------:R0:W-:Y:S06]  /*49a0*/  STSM.16.M88.4 [R2+0x28b00], R12 ;  /* 0x028b000c02007844 */ /* 0x0001ec0000000200 */
[----:B------:R-:W4:Y:S01]  /*49b0*/  MUFU.EX2 R66, R66 ;  /* 0x0000004200427308 */ /* 0x000f220000000800 */
[----:B-1----:R-:W-:-:S07]  /*49c0*/  FADD.FTZ R3, R33, R28 ;  /* 0x0000001c21037221 */ /* 0x002fce0000010000 */
[----:B------:R-:W-:Y:S01]  /*49d0*/  MUFU.EX2 R32, R32 ;  /* 0x0000002000207308 */ /* 0x000fe20000000800 */
[----:B---3--:R-:W-:-:S07]  /*49e0*/  F2FP.BF16.F32.PACK_AB R26, R65, R26 ;  /* 0x0000001a411a723e */ /* 0x008fce00000010ff */
[----:B------:R1:W-:Y:S01]  /*49f0*/  MUFU.EX2 R0, R69 ;  /* 0x0000004500007308 */ /* 0x0003e20000000800 */
[C---:B----4-:R-:W-:Y:S01]  /*4a00*/  FADD.FTZ R3, R66.reuse, R3 ;  /* 0x0000000342037221 */ /* 0x050fe20000010000 */
[----:B------:R-:W-:Y:S01]  /*4a10*/  F2FP.BF16.F32.PACK_AB R27, R66, R33 ;  /* 0x00000021421b723e */ /* 0x000fe200000010ff */
[--C-:B------:R-:W-:Y:S02]  /*4a20*/  IMAD.MOV.U32 R66, RZ, RZ, R71.reuse ;  /* 0x000000ffff427224 */ /* 0x100fe400078e0047 */
[----:B------:R-:W-:-:S03]  /*4a30*/  IMAD.MOV.U32 R33, RZ, RZ, R71 ;  /* 0x000000ffff217224 */ /* 0x000fc600078e0047 */
[----:B------:R-:W2:Y:S01]  /*4a40*/  MUFU.EX2 R87, R87 ;  /* 0x0000005700577308 */ /* 0x000ea20000000800 */
[----:B-1----:R-:W-:-:S07]  /*4a50*/  IMAD.MOV.U32 R69, RZ, RZ, R71 ;  /* 0x000000ffff457224 */ /* 0x002fce00078e0047 */
[----:B------:R-:W1:Y:S08]  /*4a60*/  MUFU.EX2 R35, R35 ;  /* 0x0000002300237308 */ /* 0x000e700000000800 */
[----:B------:R-:W-:Y:S01]  /*4a70*/  MUFU.EX2 R44, R44 ;  /* 0x0000002c002c7308 */ /* 0x000fe20000000800 */
[----:B--2---:R-:W-:-:S07]  /*4a80*/  F2FP.BF16.F32.PACK_AB R4, R87, R32 ;  /* 0x000000205704723e */ /* 0x004fce00000010ff */
[----:B------:R-:W-:Y:S01]  /*4a90*/  MUFU.EX2 R85, R85 ;  /* 0x0000005500557308 */ /* 0x000fe20000000800 */
[----:B-1----:R-:W-:-:S07]  /*4aa0*/  F2FP.BF16.F32.PACK_AB R5, R35, R0 ;  /* 0x000000002305723e */ /* 0x002fce00000010ff */
[----:B------:R-:W1:Y:S08]  /*4ab0*/  MUFU.EX2 R30, R30 ;  /* 0x0000001e001e7308 */ /* 0x000e700000000800 */
[----:B------:R2:W-:Y:S08]  /*4ac0*/  MUFU.EX2 R50, R25 ;  /* 0x0000001900327308 */ /* 0x0005f00000000800 */
[----:B------:R-:W3:Y:S01]  /*4ad0*/  MUFU.EX2 R42, R42 ;  /* 0x0000002a002a7308 */ /* 0x000ee20000000800 */
[----:B--2---:R-:W-:Y:S01]  /*4ae0*/  FADD.FTZ R25, R65, R52 ;  /* 0x0000003441197221 */ /* 0x004fe20000010000 */
[----:B------:R-:W-:Y:S01]  /*4af0*/  FADD.FTZ R52, R0, R3 ;  /* 0x0000000300347221 */ /* 0x000fe20000010000 */
[----:B------:R-:W-:-:S02]  /*4b00*/  IMAD.MOV.U32 R65, RZ, RZ, R71 ;  /* 0x000000ffff417224 */ /* 0x000fc400078e0047 */
[----:B------:R-:W-:Y:S01]  /*4b10*/  FADD.FTZ R28, R32, R25 ;  /* 0x00000019201c7221 */ /* 0x000fe20000010000 */
[----:B------:R-:W-:Y:S01]  /*4b20*/  FADD.FTZ R23, R35, R52 ;  /* 0x0000003423177221 */ /* 0x000fe20000010000 */
[----:B------:R-:W-:Y:S01]  /*4b30*/  F2FP.BF16.F32.PACK_AB R25, R62, R21 ;  /* 0x000000153e19723e */ /* 0x000fe200000010ff */
[----:B------:R-:W2:Y:S01]  /*4b40*/  MUFU.EX2 R29, R89 ;  /* 0x00000059001d7308 */ /* 0x000ea20000000800 */
[----:B------:R-:W-:Y:S01]  /*4b50*/  FADD.FTZ R3, R87, R28 ;  /* 0x0000001c57037221 */ /* 0x000fe20000010000 */
[----:B-1----:R-:W-:Y:S01]  /*4b60*/  FADD.FTZ R54, R30, R23 ;  /* 0x000000171e367221 */ /* 0x002fe20000010000 */
[----:B------:R-:W-:Y:S01]  /*4b70*/  IMAD.MOV.U32 R62, RZ, RZ, R71 ;  /* 0x000000ffff3e7224 */ /* 0x000fe200078e0047 */
[----:B------:R-:W-:Y:S01]  /*4b80*/  STSM.16.M88.4 [R2+0x2a300], R24 ;  /* 0x02a3001802007844 */ /* 0x000fe20000000200 */
[----:B------:R-:W-:Y:S01]  /*4b90*/  FADD.FTZ R52, R44, R3 ;  /* 0x000000032c347221 */ /* 0x000fe20000010000 */
[--C-:B------:R-:W-:Y:S02]  /*4ba0*/  IMAD.MOV.U32 R35, RZ, RZ, R71.reuse ;  /* 0x000000ffff237224 */ /* 0x100fe400078e0047 */
[----:B------:R-:W1:Y:S01]  /*4bb0*/  MUFU.EX2 R73, R73 ;  /* 0x0000004900497308 */ /* 0x000e620000000800 */
[----:B------:R-:W-:Y:S01]  /*4bc0*/  FADD.FTZ R3, R85, R52 ;  /* 0x0000003455037221 */ /* 0x000fe20000010000 */
[----:B------:R-:W-:-:S02]  /*4bd0*/  IMAD.MOV.U32 R52, RZ, RZ, R71 ;  /* 0x000000ffff347224 */ /* 0x000fc400078e0047 */
[----:B------:R-:W-:Y:S02]  /*4be0*/  IMAD.MOV.U32 R32, RZ, RZ, R71 ;  /* 0x000000ffff207224 */ /* 0x000fe400078e0047 */
[----:B---3--:R-:W-:Y:S02]  /*4bf0*/  FADD.FTZ R6, R42, R3 ;  /* 0x000000032a067221 */ /* 0x008fe40000010000 */
[----:B------:R-:W3:Y:S01]  /*4c00*/  MUFU.EX2 R37, R37 ;  /* 0x0000002500257308 */ /* 0x000ee20000000800 */
[----:B--2---:R-:W-:-:S07]  /*4c10*/  FADD.FTZ R54, R29, R54 ;  /* 0x000000361d367221 */ /* 0x004fce0000010000 */
[----:B------:R-:W2:Y:S01]  /*4c20*/  MUFU.EX2 R40, R40 ;  /* 0x0000002800287308 */ /* 0x000ea20000000800 */
[----:B-1----:R-:W-:Y:S01]  /*4c30*/  FADD.FTZ R7, R73, R6 ;  /* 0x0000000649077221 */ /* 0x002fe20000010000 */
[----:B------:R-:W-:Y:S01]  /*4c40*/  F2FP.BF16.F32.PACK_AB R6, R85, R44 ;  /* 0x0000002c5506723e */ /* 0x000fe200000010ff */
[----:B------:R-:W-:-:S05]  /*4c50*/  IMAD.MOV.U32 R44, RZ, RZ, R71 ;  /* 0x000000ffff2c7224 */ /* 0x000fca00078e0047 */
[----:B------:R-:W1:Y:S01]  /*4c60*/  MUFU.EX2 R64, R64 ;  /* 0x0000004000407308 */ /* 0x000e620000000800 */
[----:B---3--:R-:W-:Y:S01]  /*4c70*/  FADD.FTZ R3, R37, R54 ;  /* 0x0000003625037221 */ /* 0x008fe20000010000 */
[----:B------:R-:W-:-:S06]  /*4c80*/  IMAD.MOV.U32 R54, RZ, RZ, R71 ;  /* 0x000000ffff367224 */ /* 0x000fcc00078e0047 */
[----:B------:R-:W3:Y:S01]  /*4c90*/  MUFU.EX2 R77, R77 ;  /* 0x0000004d004d7308 */ /* 0x000ee20000000800 */
[----:B--2---:R-:W-:Y:S01]  /*4ca0*/  FADD.FTZ R10, R40, R7 ;  /* 0x00000007280a7221 */ /* 0x004fe20000010000 */
[----:B------:R-:W-:Y:S01]  /*4cb0*/  F2FP.BF16.F32.PACK_AB R7, R29, R30 ;  /* 0x0000001e1d07723e */ /* 0x000fe200000010ff */
[--C-:B------:R-:W-:Y:S02]  /*4cc0*/  IMAD.MOV.U32 R30, RZ, RZ, R71.reuse ;  /* 0x000000ffff1e7224 */ /* 0x100fe400078e0047 */
[----:B------:R-:W-:Y:S02]  /*4cd0*/  IMAD.MOV.U32 R29, RZ, RZ, R71 ;  /* 0x000000ffff1d7224 */ /* 0x000fe400078e0047 */
[----:B------:R2:W-:Y:S01]  /*4ce0*/  STSM.16.M88.4 [R2+0x2bb00], R4 ;  /* 0x02bb000402007844 */ /* 0x0005e20000000200 */
[----:B------:R-:W4:Y:S01]  /*4cf0*/  MUFU.EX2 R41, R41 ;  /* 0x0000002900297308 */ /* 0x000f220000000800 */
[----:B-1----:R-:W-:-:S07]  /*4d00*/  FADD.FTZ R8, R64, R3 ;  /* 0x0000000340087221 */ /* 0x002fce0000010000 */
[----:B------:R-:W1:Y:S01]  /*4d10*/  MUFU.EX2 R38, R38 ;  /* 0x0000002600267308 */ /* 0x000e620000000800 */
[----:B---3--:R-:W-:-:S07]  /*4d20*/  FADD.FTZ R9, R77, R10 ;  /* 0x0000000a4d097221 */ /* 0x008fce0000010000 */
[----:B------:R-:W3:Y:S01]  /*4d30*/  MUFU.EX2 R79, R79 ;  /* 0x0000004f004f7308 */ /* 0x000ee20000000800 */
[----:B----4-:R-:W-:-:S04]  /*4d40*/  FADD.FTZ R3, R41, R8 ;  /* 0x0000000829037221 */ /* 0x010fc80000010000 */
[----:B------:R-:W-:-:S03]  /*4d50*/  FADD.FTZ R8, R50, R3 ;  /* 0x0000000332087221 */ /* 0x000fc60000010000 */
[----:B------:R-:W4:Y:S01]  /*4d60*/  MUFU.EX2 R105, R105 ;  /* 0x0000006900697308 */ /* 0x000f220000000800 */
[----:B-1----:R-:W-:Y:S01]  /*4d70*/  FADD.FTZ R10, R38, R9 ;  /* 0x00000009260a7221 */ /* 0x002fe20000010000 */
[----:B------:R-:W-:Y:S01]  /*4d80*/  F2FP.BF16.F32.PACK_AB R9, R64, R37 ;  /* 0x000000254009723e */ /* 0x000fe200000010ff */
[--C-:B------:R-:W-:Y:S02]  /*4d90*/  IMAD.MOV.U32 R64, RZ, RZ, R71.reuse ;  /* 0x000000ffff407224 */ /* 0x100fe400078e0047 */
[----:B------:R-:W-:-:S03]  /*4da0*/  IMAD.MOV.U32 R37, RZ, RZ, R71 ;  /* 0x000000ffff257224 */ /* 0x000fc600078e0047 */
[----:B------:R-:W0:Y:S01]  /*4db0*/  MUFU.EX2 R36, R36 ;  /* 0x0000002400247308 */ /* 0x000e220000000800 */
[----:B---3--:R-:W-:Y:S01]  /*4dc0*/  FADD.FTZ R11, R79, R10 ;  /* 0x0000000a4f0b7221 */ /* 0x008fe20000010000 */
[----:B------:R-:W-:Y:S01]  /*4dd0*/  F2FP.BF16.F32.PACK_AB R10, R77, R40 ;  /* 0x000000284d0a723e */ /* 0x000fe200000010ff */
[----:B------:R-:W-:-:S05]  /*4de0*/  IMAD.MOV.U32 R40, RZ, RZ, R71 ;  /* 0x000000ffff287224 */ /* 0x000fca00078e0047 */
[----:B------:R-:W1:Y:S01]  /*4df0*/  MUFU.EX2 R20, R107 ;  /* 0x0000006b00147308 */ /* 0x000e620000000800 */
[----:B----4-:R-:W-:Y:S01]  /*4e00*/  FADD.FTZ R3, R105, R8 ;  /* 0x0000000869037221 */ /* 0x010fe20000010000 */
[----:B------:R-:W-:Y:S01]  /*4e10*/  F2FP.BF16.F32.PACK_AB R8, R73, R42 ;  /* 0x0000002a4908723e */ /* 0x000fe200000010ff */
[----:B------:R-:W-:-:S05]  /*4e20*/  IMAD.MOV.U32 R42, RZ, RZ, R71 ;  /* 0x000000ffff2a7224 */ /* 0x000fca00078e0047 */
[----:B------:R-:W2:Y:S01]  /*4e30*/  MUFU.EX2 R67, R67 ;  /* 0x0000004300437308 */ /* 0x000ea20000000800 */
[----:B0-----:R-:W-:Y:S01]  /*4e40*/  FADD.FTZ R14, R36, R11 ;  /* 0x0000000b240e7221 */ /* 0x001fe20000010000 */
[----:B------:R-:W-:Y:S01]  /*4e50*/  F2FP.BF16.F32.PACK_AB R11, R50, R41 ;  /* 0x00000029320b723e */ /* 0x000fe200000010ff */
[--C-:B------:R-:W-:Y:S02]  /*4e60*/  IMAD.MOV.U32 R50, RZ, RZ, R71.reuse ;  /* 0x000000ffff327224 */ /* 0x100fe400078e0047 */
[----:B------:R-:W-:Y:S02]  /*4e70*/  IMAD.MOV.U32 R41, RZ, RZ, R71 ;  /* 0x000000ffff297224 */ /* 0x000fe400078e0047 */
[----:B------:R-:W-:Y:S01]  /*4e80*/  STSM.16.M88.4 [R2+0x2d300], R8 ;  /* 0x02d3000802007844 */ /* 0x000fe20000000200 */
[----:B------:R-:W0:Y:S01]  /*4e90*/  MUFU.EX2 R103, R103 ;  /* 0x0000006700677308 */ /* 0x000e220000000800 */
[C---:B-1----:R-:W-:Y:S01]  /*4ea0*/  FADD.FTZ R12, R20.reuse, R3 ;  /* 0x00000003140c7221 */ /* 0x042fe20000010000 */
[----:B------:R-:W-:-:S06]  /*4eb0*/  F2FP.BF16.F32.PACK_AB R13, R20, R105 ;  /* 0x00000069140d723e */ /* 0x000fcc00000010ff */
[----:B------:R-:W1:Y:S01]  /*4ec0*/  MUFU.EX2 R28, R93 ;  /* 0x0000005d001c7308 */ /* 0x000e620000000800 */
[C---:B--2---:R-:W-:Y:S01]  /*4ed0*/  FADD.FTZ R5, R67.reuse, R14 ;  /* 0x0000000e43057221 */ /* 0x044fe20000010000 */
[----:B------:R-:W-:Y:S01]  /*4ee0*/  F2FP.BF16.F32.PACK_AB R14, R67, R36 ;  /* 0x00000024430e723e */ /* 0x000fe200000010ff */
[--C-:B------:R-:W-:Y:S02]  /*4ef0*/  IMAD.MOV.U32 R67, RZ, RZ, R71.reuse ;  /* 0x000000ffff437224 */ /* 0x100fe400078e0047 */
[----:B------:R-:W-:-:S03]  /*4f00*/  IMAD.MOV.U32 R36, RZ, RZ, R71 ;  /* 0x000000ffff247224 */ /* 0x000fc600078e0047 */
[----:B------:R-:W2:Y:S01]  /*4f10*/  MUFU.EX2 R34, R34 ;  /* 0x0000002200227308 */ /* 0x000ea20000000800 */
[----:B0-----:R-:W-:Y:S01]  /*4f20*/  FADD.FTZ R3, R103, R12 ;  /* 0x0000000c67037221 */ /* 0x001fe20000010000 */
[----:B------:R-:W-:Y:S01]  /*4f30*/  F2FP.BF16.F32.PACK_AB R12, R79, R38 ;  /* 0x000000264f0c723e */ /* 0x000fe200000010ff */
[----:B------:R-:W-:-:S05]  /*4f40*/  IMAD.MOV.U32 R38, RZ, RZ, R71 ;  /* 0x000000ffff267224 */ /* 0x000fca00078e0047 */
[----:B------:R-:W-:Y:S01]  /*4f50*/  MUFU.EX2 R46, R46 ;  /* 0x0000002e002e7308 */ /* 0x000fe20000000800 */
[C---:B-1----:R-:W-:Y:S01]  /*4f60*/  F2FP.BF16.F32.PACK_AB R15, R28.reuse, R103 ;  /* 0x000000671c0f723e */ /* 0x042fe200000010ff */
[----:B------:R-:W-:Y:S01]  /*4f70*/  FADD.FTZ R4, R28, R3 ;  /* 0x000000031c047221 */ /* 0x000fe20000010000 */
[----:B------:R-:W-:-:S03]  /*4f80*/  IMAD.MOV.U32 R28, RZ, RZ, R71 ;  /* 0x000000ffff1c7224 */ /* 0x000fc600078e0047 */
[----:B------:R-:W-:Y:S02]  /*4f90*/  STSM.16.M88.4 [R2+0x2eb00], R12 ;  /* 0x02eb000c02007844 */ /* 0x000fe40000000200 */
[----:B------:R-:W0:Y:S01]  /*4fa0*/  MUFU.EX2 R91, R91 ;  /* 0x0000005b005b7308 */ /* 0x000e220000000800 */
[----:B--2---:R-:W-:Y:S01]  /*4fb0*/  F2FP.BF16.F32.PACK_AB R24, R81, R34 ;  /* 0x000000225118723e */ /* 0x004fe200000010ff */
[----:B------:R-:W-:Y:S01]  /*4fc0*/  FADD.FTZ R6, R34, R5 ;  /* 0x0000000522067221 */ /* 0x000fe20000010000 */
[----:B------:R-:W-:-:S03]  /*4fd0*/  IMAD.MOV.U32 R34, RZ, RZ, R71 ;  /* 0x000000ffff227224 */ /* 0x000fc600078e0047 */
[----:B------:R-:W-:Y:S02]  /*4fe0*/  FADD.FTZ R5, R81, R6 ;  /* 0x0000000651057221 */ /* 0x000fe40000010000 */
[----:B------:R-:W1:Y:S08]  /*4ff0*/  MUFU.EX2 R97, R97 ;  /* 0x0000006100617308 */ /* 0x000e700000000800 */
[----:B------:R-:W2:Y:S01]  /*5000*/  MUFU.EX2 R0, R99 ;  /* 0x0000006300007308 */ /* 0x000ea20000000800 */
[----:B0-----:R-:W-:Y:S01]  /*5010*/  F2FP.BF16.F32.PACK_AB R26, R91, R46 ;  /* 0x0000002e5b1a723e */ /* 0x001fe200000010ff */
[----:B------:R-:W-:-:S06]  /*5020*/  FADD.FTZ R46, R46, R5 ;  /* 0x000000052e2e7221 */ /* 0x000fcc0000010000 */
[----:B------:R-:W0:Y:S01]  /*5030*/  MUFU.EX2 R113, R113 ;  /* 0x0000007100717308 */ /* 0x000e220000000800 */
[----:B-1----:R-:W-:-:S07]  /*5040*/  FADD.FTZ R3, R97, R4 ;  /* 0x0000000461037221 */ /* 0x002fce0000010000 */
[----:B------:R-:W1:Y:S01]  /*5050*/  MUFU.EX2 R48, R48 ;  /* 0x0000003000307308 */ /* 0x000e620000000800 */
[C---:B--2---:R-:W-:Y:S01]  /*5060*/  F2FP.BF16.F32.PACK_AB R25, R0.reuse, R97 ;  /* 0x000000610019723e */ /* 0x044fe200000010ff */
[----:B------:R-:W-:-:S04]  /*5070*/  FADD.FTZ R4, R0, R3 ;  /* 0x0000000300047221 */ /* 0x000fc80000010000 */
[----:B0-----:R-:W-:Y:S01]  /*5080*/  FADD.FTZ R3, R113, R4 ;  /* 0x0000000471037221 */ /* 0x001fe20000010000 */
[----:B------:R-:W-:Y:S01]  /*5090*/  FADD.FTZ R4, R91, R46 ;  /* 0x0000002e5b047221 */ /* 0x000fe20000010000 */
[----:B------:R-:W-:Y:S01]  /*50a0*/  IMAD.MOV.U32 R46, RZ, RZ, R71 ;  /* 0x000000ffff2e7224 */ /* 0x000fe200078e0047 */
[C---:B-1----:R-:W-:Y:S01]  /*50b0*/  F2FP.BF16.F32.PACK_AB R27, R48.reuse, R113 ;  /* 0x00000071301b723e */ /* 0x042fe200000010ff */
[----:B------:R-:W-:Y:S01]  /*50c0*/  FADD.FTZ R3, R48, R3 ;  /* 0x0000000330037221 */ /* 0x000fe20000010000 */
[----:B------:R-:W-:-:S03]  /*50d0*/  IMAD.MOV.U32 R48, RZ, RZ, R71 ;  /* 0x000000ffff307224 */ /* 0x000fc600078e0047 */
[----:B------:R0:W-:Y:S01]  /*50e0*/  STSM.16.M88.4 [R2+0x30300], R24 ;  /* 0x0303001802007844 */ /* 0x0001e20000000200 */
[----:B------:R1:W-:Y:S06]  /*50f0*/  MEMBAR.ALL.CTA ;  /* 0x0000000000007992 */ /* 0x0003ec0000008000 */
[----:B-1----:R-:W1:Y:S01]  /*5100*/  FENCE.VIEW.ASYNC.S ;  /* 0x00000000000073c6 */ /* 0x002e620000000000 */
[--C-:B0-----:R-:W-:Y:S02]  /*5110*/  IMAD.MOV.U32 R27, RZ, RZ, R71.reuse ;  /* 0x000000ffff1b7224 */ /* 0x101fe400078e0047 */
[----:B------:R-:W-:-:S02]  /*5120*/  IMAD.MOV.U32 R26, RZ, RZ, R71 ;  /* 0x000000ffff1a7224 */ /* 0x000fc400078e0047 */
[--C-:B------:R-:W-:Y:S02]  /*5130*/  IMAD.MOV.U32 R25, RZ, RZ, R71.reuse ;  /* 0x000000ffff197224 */ /* 0x100fe400078e0047 */
[----:B------:R-:W-:Y:S01]  /*5140*/  IMAD.MOV.U32 R24, RZ, RZ, R71 ;  /* 0x000000ffff187224 */ /* 0x000fe200078e0047 */
[----:B-1----:R-:W-:Y:S01]  /*5150*/  NOP ;  /* 0x0000000000007918 */ /* 0x002fe20000000000 */
[----:B------:R-:W-:Y:S05]  /*5160*/  @!P2 BRA `(.L_x_15) ;  /* 0x000000400070a947 */ /* 0x000fea0003800000 */
[----:B------:R-:W-:Y:S01]  /*5170*/  VIADD R0, R22, 0xfffffffe ;  /* 0xfffffffe16007836 */ /* 0x000fe20000000000 */
[----:B------:R-:W-:Y:S01]  /*5180*/  CS2R R70, SRZ ;  /* 0x0000000000467805 */ /* 0x000fe2000001ff00 */
[----:B------:R-:W-:Y:S01]  /*5190*/  IMAD.MOV.U32 R6, RZ, RZ, R72 ;  /* 0x000000ffff067224 */ /* 0x000fe200078e0048 */
[----:B------:R-:W-:Y:S01]  /*51a0*/  CS2R R68, SRZ ;  /* 0x0000000000447805 */ /* 0x000fe2000001ff00 */
[----:B------:R-:W-:Y:S01]  /*51b0*/  IMAD.MOV.U32 R5, RZ, RZ, R75 ;  /* 0x000000ffff057224 */ /* 0x000fe200078e004b */
[----:B------:R-:W-:Y:S01]  /*51c0*/  CS2R R66, SRZ ;  /* 0x0000000000427805 */ /* 0x000fe2000001ff00 */
[----:B------:R-:W-:Y:S01]  /*51d0*/  IMAD.MOV.U32 R7, RZ, RZ, R16 ;  /* 0x000000ffff077224 */ /* 0x000fe200078e0010 */
[----:B------:R-:W-:Y:S02]  /*51e0*/  CS2R R64, SRZ ;  /* 0x0000000000407805 */ /* 0x000fe4000001ff00 */
[----:B------:R-:W-:Y:S02]  /*51f0*/  CS2R R62, SRZ ;  /* 0x00000000003e7805 */ /* 0x000fe4000001ff00 */
[----:B------:R-:W-:-:S02]  /*5200*/  CS2R R60, SRZ ;  /* 0x00000000003c7805 */ /* 0x000fc4000001ff00 */
[----:B------:R-:W-:Y:S02]  /*5210*/  CS2R R58, SRZ ;  /* 0x00000000003a7805 */ /* 0x000fe4000001ff00 */
[----:B------:R-:W-:Y:S02]  /*5220*/  CS2R R56, SRZ ;  /* 0x0000000000387805 */ /* 0x000fe4000001ff00 */
[----:B------:R-:W-:Y:S02]  /*5230*/  CS2R R54, SRZ ;  /* 0x0000000000367805 */ /* 0x000fe4000001ff00 */
        /* <DEDUP_REMOVED lines=14> */
[----:B------:R-:W-:Y:S01]  /*5320*/  CS2R R24, SRZ ;  /* 0x0000000000187805 */ /* 0x000fe2000001ff00 */
[----:B------:R-:W-:Y:S01]  /*5330*/  UMOV UR6, UR36 ;  /* 0x0000002400067c82 */ /* 0x000fe20008000000 */
[----:B------:R-:W-:-:S05]  /*5340*/  ULDC UR5, c[0x0][0x9d8] ;  /* 0x0002760000057ab9 */ /* 0x000fca0000000800 */
.L_x_24:
[----:B------:R-:W-:Y:S01]  /*5350*/  UIADD3 UR36, UR6, 0x1, URZ ;  /* 0x0000000106247890 */ /* 0x000fe2000fffe03f */
[----:B------:R-:W-:-:S03]  /*5360*/  ISETP.NE.AND P3, PT, RZ, UR38, PT ;  /* 0x00000026ff007c0c */ /* 0x000fc6000bf65270 */
[----:B------:R-:W-:-:S04]  /*5370*/  UISETP.NE.AND UP0, UPT, UR36, 0x2, UPT ;  /* 0x000000022400788c */ /* 0x000fc8000bf05270 */
[----:B------:R-:W-:Y:S02]  /*5380*/  USEL UR4, URZ, 0x1, UP0 ;  /* 0x000000013f047887 */ /* 0x000fe40008000000 */
[----:B------:R-:W-:-:S04]  /*5390*/  USEL UR36, UR36, URZ, UP0 ;  /* 0x0000003f24247287 */ /* 0x000fc80008000000 */
[----:B------:R-:W-:Y:S01]  /*53a0*/  LOP3.LUT R16, R7, UR4, RZ, 0x3c, !PT ;  /* 0x0000000407107c12 */ /* 0x000fe2000f8e3cff */
[----:B------:R-:W-:Y:S07]  /*53b0*/  @P3 BRA `(.L_x_16) ;  /* 0x0000000000283947 */ /* 0x000fee0003800000 */
[----:B------:R-:W-:Y:S05]  /*53c0*/  @!P0 BRA `(.L_x_17) ;  /* 0x0000000000048947 */ /* 0x000fea0003800000 */
[----:B------:R-:W-:Y:S01]  /*53d0*/  BPT.TRAP 0x1 ;  /* 0x000000040000795c */ /* 0x000fe20000300000 */
.L_x_17:
[----:B------:R-:W-:Y:S01]  /*53e0*/  ULEA UR4, UR36, UR37, 0x3 ;  /* 0x0000002524047291 */ /* 0x000fe2000f8e183f */
[----:B------:R-:W-:-:S08]  /*53f0*/  SHF.L.U32 R8, R16, 0x1f, RZ ;  /* 0x0000001f10087819 */ /* 0x000fd000000006ff */
[----:B------:R0:W1:Y:S01]  /*5400*/  SYNCS.PHASECHK.TRANS64.TRYWAIT P2, [UR4+0x31c30], R8 ;  /* 0x031c3008ff0075a7 */ /* 0x0000620008040144 */
[----:B------:R-:W-:Y:S05]  /*5410*/  @!P0 BRA `(.L_x_18) ;  /* 0x0000000000048947 */ /* 0x000fea0003800000 */
[----:B------:R-:W-:Y:S01]  /*5420*/  BPT.TRAP 0x1 ;  /* 0x000000040000795c */ /* 0x000fe20000300000 */
.L_x_18:
[----:B-1----:R-:W-:Y:S05]  /*5430*/  @P2 BRA `(.L_x_16) ;  /* 0x0000000000082947 */ /* 0x002fea0003800000 */
[----:B------:R-:W1:Y:S02]  /*5440*/  SYNCS.PHASECHK.TRANS64.TRYWAIT P2, [UR4+0x31c30], R8 ;  /* 0x031c3008ff0075a7 */ /* 0x000e640008040144 */
[----:B-1----:R-:W-:Y:S05]  /*5450*/  @!P2 BRA `(.L_x_19) ;  /* 0x0000009c0088a947 */ /* 0x002fea0003800000 */
.L_x_16:
[----:B-1----:R-:W1:Y:S01]  /*5460*/  S2R R9, SR_TID.X ;  /* 0x0000000000097919 */ /* 0x002e620000002100 */
[----:B------:R-:W-:Y:S01]  /*5470*/  UIMAD UR4, UR36, 0x6c0, UR7 ;  /* 0x000006c0240478a4 */ /* 0x000fe2000f8e0207 */
[----:B------:R-:W-:Y:S01]  /*5480*/  UMOV UR31, 0x80000020 ;  /* 0x80000020001f7882 */ /* 0x000fe20000000000 */
[----:B------:R-:W-:Y:S02]  /*5490*/  UMOV UR32, UR28 ;  /* 0x0000001c00207c82 */ /* 0x000fe40008000000 */
[----:B------:R-:W-:Y:S01]  /*54a0*/  UIADD3 UR34, UR4, 0x40, URZ ;  /* 0x0000004004227890 */ /* 0x000fe2000fffe03f */
[----:B------:R-:W-:Y:S02]  /*54b0*/  UMOV UR33, UR29 ;  /* 0x0000001d00217c82 */ /* 0x000fe40008000000 */
[----:B------:R-:W-:Y:S01]  /*54c0*/  UMOV UR30, UR4 ;  /* 0x00000004001e7c82 */ /* 0x000fe20008000000 */
[----:B------:R-:W-:Y:S01]  /*54d0*/  UMOV UR35, 0x80000020 ;  /* 0x8000002000237882 */ /* 0x000fe20000000000 */
[----:B------:R-:W-:Y:S01]  /*54e0*/  UIADD3 UR42, UR4, 0x80, URZ ;  /* 0x00000080042a7890 */ /* 0x000fe2000fffe03f */
[----:B------:R-:W-:Y:S01]  /*54f0*/  UMOV UR40, UR28 ;  /* 0x0000001c00287c82 */ /* 0x000fe20008000000 */
        /* <DEDUP_REMOVED lines=15> */
[----:B-1----:R-:W-:Y:S01]  /*55f0*/  SHF.R.U32.HI R9, RZ, 0x7, R9 ;  /* 0x00000007ff097819 */ /* 0x002fe20000011609 */
[----:B------:R-:W-:Y:S01]  /*5600*/  UMOV UR56, UR28 ;  /* 0x0000001c00387c82 */ /* 0x000fe20008000000 */
[----:B------:R-:W-:Y:S01]  /*5610*/  UMOV UR57, UR29 ;  /* 0x0000001d00397c82 */ /* 0x000fe20008000000 */
[----:B------:R-:W-:Y:S01]  /*5620*/  UMOV UR59, 0x80000020 ;  /* 0x80000020003b7882 */ /* 0x000fe20000000000 */
[----:B------:R-:W-:Y:S01]  /*5630*/  UIADD3 UR10, UR4, 0x200, URZ ;  /* 0x00000200040a7890 */ /* 0x000fe2000fffe03f */
[----:B0-----:R-:W-:Y:S01]  /*5640*/  VIADD R8, R9, 0x8 ;  /* 0x0000000809087836 */ /* 0x001fe20000000000 */
[----:B------:R-:W-:Y:S01]  /*5650*/  UMOV UR11, 0x80000020 ;  /* 0x80000020000b7882 */ /* 0x000fe20000000000 */
[----:B------:R-:W-:Y:S01]  /*5660*/  UIADD3 UR14, UR4, 0x202, URZ ;  /* 0x00000202040e7890 */ /* 0x000fe2000fffe03f */
[----:B------:R-:W-:-:S02]  /*5670*/  UMOV UR15, 0x80000020 ;  /* 0x80000020000f7882 */ /* 0x000fc40000000000 */
[----:B------:R0:W-:Y:S01]  /*5680*/  BAR.SYNC.DEFER_BLOCKING R8, 0x100 ;  /* 0x000400080000751d */ /* 0x0001e20000010000 */
[----:B------:R-:W-:Y:S02]  /*5690*/  UIADD3 UR18, UR4, 0x242, URZ ;  /* 0x0000024204127890 */ /* 0x000fe4000fffe03f */
[----:B------:R-:W-:Y:S02]  /*56a0*/  UIADD3 UR22, UR4, 0x480, URZ ;  /* 0x0000048004167890 */ /* 0x000fe4000fffe03f */
[----:B------:R-:W-:Y:S01]  /*56b0*/  UIADD3 UR26, UR4, 0x482, URZ ;  /* 0x00000482041a7890 */ /* 0x000fe2000fffe03f */
[----:B------:R-:W-:Y:S01]  /*56c0*/  UMOV UR19, 0x80000020 ;  /* 0x8000002000137882 */ /* 0x000fe20000000000 */
[----:B------:R-:W-:Y:S01]  /*56d0*/  UMOV UR23, 0x80000020 ;  /* 0x8000002000177882 */ /* 0x000fe20000000000 */
[----:B------:R-:W-:Y:S01]  /*56e0*/  UMOV UR27, 0x80000020 ;  /* 0x80000020001b7882 */ /* 0x000fe20000000000 */
[----:B------:R-:W-:-:S06]  /*56f0*/  WARPGROUP.ARRIVE ;  /* 0x00000000000079c5 */ /* 0x000fcc0000000000 */
[----:B------:R-:W-:Y:S01]  /*5700*/  HGMMA.64x16x16.F32.BF16 R136, gdesc[UR28], RZ, !UPT, gsb0 ;  /* 0x002000001c8879f0 */ /* 0x000fe2000c0018ff */
[----:B------:R-:W-:Y:S01]  /*5710*/  UIADD3 UR30, UR4, 0x1c0, URZ ;  /* 0x000001c0041e7890 */ /* 0x000fe2000fffe03f */
[----:B------:R-:W-:Y:S01]  /*5720*/  UMOV UR31, 0x80000020 ;  /* 0x80000020001f7882 */ /* 0x000fe20000000000 */
[----:B------:R-:W-:Y:S02]  /*5730*/  WARPGROUP.DEPBAR.LE gsb0, 0x0 ;  /* 0x00008000000079c5 */ /* 0x000fe40000010000 */
[----:B------:R-:W-:-:S06]  /*5740*/  WARPGROUP.ARRIVE ;  /* 0x00000000000079c5 */ /* 0x000fcc0000000000 */
[----:B------:R-:W-:Y:S01]  /*5750*/  HGMMA.64x16x16.F32.BF16 R128, gdesc[UR32], RZ, !UPT, gsb0 ;  /* 0x00200000208079f0 */ /* 0x000fe2000c0018ff */
[----:B------:R-:W-:Y:S01]  /*5760*/  UIADD3 UR34, UR4, 0x42, URZ ;  /* 0x0000004204227890 */ /* 0x000fe2000fffe03f */
[----:B------:R-:W-:Y:S01]  /*5770*/  UMOV UR32, UR8 ;  /* 0x0000000800207c82 */ /* 0x000fe20008000000 */
[----:B------:R-:W-:Y:S01]  /*5780*/  UMOV UR33, UR9 ;  /* 0x0000000900217c82 */ /* 0x000fe20008000000 */
        /* <DEDUP_REMOVED lines=53> */
[----:B------:R-:W-:Y:S01]  /*5ae0*/  UIADD3 UR34, UR4, 0x280, URZ ;  /* 0x0000028004227890 */ /* 0x000fe2000fffe03f */
[----:B------:R-:W-:Y:S01]  /*5af0*/  UMOV UR32, UR12 ;  /* 0x0000000c00207c82 */ /* 0x000fe20008000000 */
[----:B------:R-:W-:Y:S01]  /*5b00*/  UMOV UR33, UR13 ;  /* 0x0000000d00217c82 */ /* 0x000fe20008000000 */
        /* <DEDUP_REMOVED lines=218> */
[----:B------:R-:W-:Y:S01]  /*68b0*/  UIADD3 UR4, UR4, 0x682, URZ ;  /* 0x0000068204047890 */ /* 0x000fe2000fffe03f */
[----:B------:R-:W-:Y:S02]  /*68c0*/  WARPGROUP.DEPBAR.LE gsb0, 0x0 ;  /* 0x00008000000079c5 */ /* 0x000fe40000010000 */
[----:B------:R-:W-:-:S06]  /*68d0*/  WARPGROUP.ARRIVE ;  /* 0x00000000000079c5 */ /* 0x000fcc0000000000 */
[----:B------:R-:W-:Y:S03]  /*68e0*/  HGMMA.64x16x16.F32.BF16 R128, gdesc[UR32], R128, gsb0 ;  /* 0x00200000208079f0 */ /* 0x000fe60008001880 */
        /* <DEDUP_REMOVED lines=24> */
[----:B0-----:R-:W-:Y:S05]  /*6a70*/  @P3 BRA `(.L_x_20) ;  /* 0x0000000000283947 */ /* 0x001fea0003800000 */
[----:B------:R-:W-:Y:S05]  /*6a80*/  @!P0 BRA `(.L_x_21) ;  /* 0x0000000000048947 */ /* 0x000fea0003800000 */
[----:B------:R-:W-:Y:S01]  /*6a90*/  BPT.TRAP 0x1 ;  /* 0x000000040000795c */ /* 0x000fe20000300000 */
.L_x_21:
[----:B------:R-:W-:Y:S01]  /*6aa0*/  ULEA UR4, UR6, UR37, 0x3 ;  /* 0x0000002506047291 */ /* 0x000fe2000f8e183f */
[----:B------:R-:W-:-:S08]  /*6ab0*/  SHF.L.U32 R7, R7, 0x1f, RZ ;  /* 0x0000001f07077819 */ /* 0x000fd000000006ff */
[----:B------:R0:W1:Y:S01]  /*6ac0*/  SYNCS.PHASECHK.TRANS64.TRYWAIT P2, [UR4+0x31c50], R7 ;  /* 0x031c5007ff0075a7 */ /* 0x0000620008040144 */
[----:B------:R-:W-:Y:S05]  /*6ad0*/  @!P0 BRA `(.L_x_22) ;  /* 0x0000000000048947 */ /* 0x000fea0003800000 */
[----:B------:R-:W-:Y:S01]  /*6ae0*/  BPT.TRAP 0x1 ;  /* 0x000000040000795c */ /* 0x000fe20000300000 */
.L_x_22:
[----:B-1----:R-:W-:Y:S05]  /*6af0*/  @P2 BRA `(.L_x_20) ;  /* 0x0000000000082947 */ /* 0x002fea0003800000 */
[----:B------:R-:W1:Y:S02]  /*6b00*/  SYNCS.PHASECHK.TRANS64.TRYWAIT P2, [UR4+0x31c50], R7 ;  /* 0x031c5007ff0075a7 */ /* 0x000e640008040144 */
[----:B-1----:R-:W-:Y:S05]  /*6b10*/  @!P2 BRA `(.L_x_23) ;  /* 0x0000008400f0a947 */ /* 0x002fea0003800000 */
.L_x_20:
[----:B------:R-:W-:Y:S01]  /*6b20*/  UIADD3 UR4, UR37, 0x200, URZ ;  /* 0x0000020025047890 */ /* 0x000fe2000fffe03f */
[----:B------:R-:W-:Y:S01]  /*6b30*/  WARPGROUP.ARRIVE ;  /* 0x00000000000079c5 */ /* 0x000fe20000000000 */
[----:B------:R-:W-:Y:S01]  /*6b40*/  UMOV UR33, 0xc0000010 ;  /* 0xc000001000217882 */ /* 0x000fe20000000000 */
[----:B------:R-:W-:Y:S01]  /*6b50*/  UMOV UR35, 0x80000020 ;  /* 0x8000002000237882 */ /* 0x000fe20000000000 */
[----:B------:R-:W-:Y:S01]  /*6b60*/  USHF.R.U32.HI UR4, URZ, 0x4, UR4 ;  /* 0x000000043f047899 */ /* 0x000fe20008011604 */
[----:B01----:R-:W-:Y:S01]  /*6b70*/  FMUL.FTZ R7, R136, UR5 ;  /* 0x0000000588077c20 */ /* 0x003fe20008410000 */
[----:B------:R-:W-:Y:S01]  /*6b80*/  FMUL.FTZ R8, R137, UR5 ;  /* 0x0000000589087c20 */ /* 0x000fe20008410000 */
[----:B------:R-:W-:Y:S01]  /*6b90*/  FMUL.FTZ R11, R140, UR5 ;  /* 0x000000058c0b7c20 */ /* 0x000fe20008410000 */
[----:B------:R-:W-:Y:S01]  /*6ba0*/  ULOP3.LUT UR4, UR4, 0x3fff, URZ, 0xc0, !UPT ;  /* 0x00003fff04047892 */ /* 0x000fe2000f8ec03f */
[----:B------:R-:W-:Y:S01]  /*6bb0*/  FMUL.FTZ R12, R141, UR5 ;  /* 0x000000058d0c7c20 */ /* 0x000fe20008410000 */
[----:B------:R-:W-:Y:S01]  /*6bc0*/  FMUL.FTZ R15, R128, UR5 ;  /* 0x00000005800f7c20 */ /* 0x000fe20008410000 */
[----:B------:R-:W0:Y:S01]  /*6bd0*/  MUFU.TANH R7, R7 ;  /* 0x0000000700077308 */ /* 0x000e220000002400 */
[----:B------:R-:W-:Y:S01]  /*6be0*/  ULOP3.LUT UR10, UR4, 0x2400000, URZ, 0xfc, !UPT ;  /* 0x02400000040a7892 */ /* 0x000fe2000f8efc3f */
[----:B------:R-:W-:Y:S01]  /*6bf0*/  FMUL.FTZ R20, R129, UR5 ;  /* 0x0000000581147c20 */ /* 0x000fe20008410000 */
[----:B------:R-:W-:Y:S01]  /*6c00*/  ULOP3.LUT UR4, UR39, 0x10000, URZ, 0xfc, !UPT ;  /* 0x0001000027047892 */ /* 0x000fe2000f8efc3f */
[----:B------:R-:W-:Y:S01]  /*6c10*/  FMUL.FTZ R22, R131, UR5 ;  /* 0x0000000583167c20 */ /* 0x000fe20008410000 */
[----:B------:R-:W-:Y:S01]  /*6c20*/  UIMAD UR10, UR6, 0x6c0, UR10 ;  /* 0x000006c0060a78a4 */ /* 0x000fe2000f8e020a */
[----:B------:R-:W-:Y:S01]  /*6c30*/  FMUL.FTZ R23, R132, UR5 ;  /* 0x0000000584177c20 */ /* 0x000fe20008410000 */
[----:B------:R-:W-:Y:S01]  /*6c40*/  FMUL.FTZ R128, R133, UR5 ;  /* 0x0000000585807c20 */ /* 0x000fe20008410000 */
[----:B------:R-:W1:Y:S01]  /*6c50*/  MUFU.TANH R8, R8 ;  /* 0x0000000800087308 */ /* 0x000e620000002400 */
[----:B------:R-:W-:Y:S01]  /*6c60*/  FMUL.FTZ R120, R120, UR5 ;  /* 0x0000000578787c20 */ /* 0x000fe20008410000 */
[----:B------:R-:W-:Y:S01]  /*6c70*/  UMOV UR32, UR4 ;  /* 0x0000000400207c82 */ /* 0x000fe20008000000 */
[----:B------:R-:W-:Y:S01]  /*6c80*/  FMUL.FTZ R121, R121, UR5 ;  /* 0x0000000579797c20 */ /* 0x000fe20008410000 */
[----:B------:R-:W-:Y:S01]  /*6c90*/  UMOV UR34, UR10 ;  /* 0x0000000a00227c82 */ /* 0x000fe20008000000 */
[----:B------:R-:W-:Y:S01]  /*6ca0*/  FMUL.FTZ R124, R124, UR5 ;  /* 0x000000057c7c7c20 */ /* 0x000fe20008410000 */
[----:B------:R-:W-:Y:S01]  /*6cb0*/  HGMMA.64x96x16.F32.BF16 R24, gdesc[UR32].tnspB, R24, gsb0 ;  /* 0x41600000201879f0 */ /* 0x000fe20008001818 */
[----:B------:R-:W-:Y:S01]  /*6cc0*/  UIADD3 UR32, UR4, 0x180, URZ ;  /* 0x0000018004207890 */ /* 0x000fe2000fffe03f */
[----:B------:R-:W2:Y:S01]  /*6cd0*/  MUFU.TANH R11, R11 ;  /* 0x0000000b000b7308 */ /* 0x000ea20000002400 */
[----:B------:R-:W-:Y:S01]  /*6ce0*/  UIADD3 UR34, UR10, 0x40, URZ ;  /* 0x000000400a227890 */ /* 0x000fe2000fffe03f */
[----:B0-----:R-:W-:Y:S01]  /*6cf0*/  FMNMX.FTZ R131, R7, R5, !PT ;  /* 0x0000000507837209 */ /* 0x001fe20007810000 */
[----:B------:R-:W-:Y:S01]  /*6d00*/  UMOV UR33, 0xc0000010 ;  /* 0xc000001000217882 */ /* 0x000fe20000000000 */
[----:B------:R-:W-:Y:S01]  /*6d10*/  UMOV UR35, 0x80000020 ;  /* 0x8000002000237882 */ /* 0x000fe20000000000 */
[----:B------:R-:W-:Y:S01]  /*6d20*/  FMUL.FTZ R125, R125, UR5 ;  /* 0x000000057d7d7c20 */ /* 0x000fe20008410000 */
[----:B------:R-:W-:Y:S01]  /*6d30*/  FMUL.FTZ R112, R112, UR5 ;  /* 0x0000000570707c20 */ /* 0x000fe20008410000 */
[----:B------:R-:W-:Y:S01]  /*6d40*/  FMUL.FTZ R113, R113, UR5 ;  /* 0x0000000571717c20 */ /* 0x000fe20008410000 */
[----:B------:R-:W0:Y:S01]  /*6d50*/  MUFU.TANH R12, R12 ;  /* 0x0000000c000c7308 */ /* 0x000e220000002400 */
[----:B-1----:R-:W-:Y:S01]  /*6d60*/  FMNMX.FTZ R132, R8, R131, !PT ;  /* 0x0000008308847209 */ /* 0x002fe20007810000 */
[----:B------:R-:W-:Y:S01]  /*6d70*/  FMUL.FTZ R116, R116, UR5 ;  /* 0x0000000574747c20 */ /* 0x000fe20008410000 */
[----:B------:R-:W-:Y:S01]  /*6d80*/  FMUL.FTZ R117, R117, UR5 ;  /* 0x0000000575757c20 */ /* 0x000fe20008410000 */
[----:B------:R-:W-:Y:S01]  /*6d90*/  FMUL.FTZ R104, R104, UR5 ;  /* 0x0000000568687c20 */ /* 0x000fe20008410000 */
[----:B------:R-:W-:Y:S01]  /*6da0*/  FMUL.FTZ R105, R105, UR5 ;  /* 0x0000000569697c20 */ /* 0x000fe20008410000 */
[----:B------:R-:W-:Y:S01]  /*6db0*/  FMUL.FTZ R108, R108, UR5 ;  /* 0x000000056c6c7c20 */ /* 0x000fe20008410000 */
[----:B------:R-:W-:Y:S01]  /*6dc0*/  FMUL.FTZ R109, R109, UR5 ;  /* 0x000000056d6d7c20 */ /* 0x000fe20008410000 */
[----:B------:R-:W1:Y:S01]  /*6dd0*/  MUFU.TANH R15, R15 ;  /* 0x0000000f000f7308 */ /* 0x000e620000002400 */
[----:B--2---:R-:W-:Y:S01]  /*6de0*/  FMNMX.FTZ R131, R11, R132, !PT ;  /* 0x000000840b837209 */ /* 0x004fe20007810000 */
[----:B------:R-:W-:Y:S01]  /*6df0*/  FMUL.FTZ R96, R96, UR5 ;  /* 0x0000000560607c20 */ /* 0x000fe20008410000 */
[----:B------:R-:W-:Y:S01]  /*6e00*/  FMUL.FTZ R97, R97, UR5 ;  /* 0x0000000561617c20 */ /* 0x000fe20008410000 */
[----:B------:R-:W-:Y:S01]  /*6e10*/  FMUL.FTZ R100, R100, UR5 ;  /* 0x0000000564647c20 */ /* 0x000fe20008410000 */
[----:B------:R-:W-:Y:S01]  /*6e20*/  FMUL.FTZ R101, R101, UR5 ;  /* 0x0000000565657c20 */ /* 0x000fe20008410000 */
[----:B------:R-:W-:Y:S01]  /*6e30*/  FMUL.FTZ R88, R88, UR5 ;  /* 0x0000000558587c20 */ /* 0x000fe20008410000 */
[----:B------:R-:W-:Y:S01]  /*6e40*/  FMUL.FTZ R89, R89, UR5 ;  /* 0x0000000559597c20 */ /* 0x000fe20008410000 */
[----:B------:R-:W2:Y:S01]  /*6e50*/  MUFU.TANH R20, R20 ;  /* 0x0000001400147308 */ /* 0x000ea20000002400 */
[----:B0-----:R-:W-:Y:S01]  /*6e60*/  FMNMX.FTZ R132, R12, R131, !PT ;  /* 0x000000830c847209 */ /* 0x001fe20007810000 */
[----:B------:R-:W-:Y:S01]  /*6e70*/  FMUL.FTZ R92, R92, UR5 ;  /* 0x000000055c5c7c20 */ /* 0x000fe20008410000 */
[----:B------:R-:W-:Y:S01]  /*6e80*/  FMUL.FTZ R93, R93, UR5 ;  /* 0x000000055d5d7c20 */ /* 0x000fe20008410000 */
[----:B------:R-:W-:Y:S01]  /*6e90*/  FMUL.FTZ R80, R80, UR5 ;  /* 0x0000000550507c20 */ /* 0x000fe20008410000 */
        /* <DEDUP_REMOVED lines=54> */
[----:B------:R-:W1:Y:S05]  /*7200*/  S2R R141, SR_TID.X ;  /* 0x00000000008d7919 */ /* 0x000e6a0000002100 */
[----:B------:R-:W3:Y:S01]  /*7210*/  MUFU.TANH R113, R113 ;  /* 0x0000007100717308 */ /* 0x000ee20000002400 */
[----:B--2---:R-:W-:-:S07]  /*7220*/  FMNMX.FTZ R131, R125, R132, !PT ;  /* 0x000000847d837209 */ /* 0x004fce0007810000 */
[----:B------:R-:W2:Y:S01]  /*7230*/  MUFU.TANH R116, R116 ;  /* 0x0000007400747308 */ /* 0x000ea20000002400 */
[----:B0-----:R-:W-:Y:S01]  /*7240*/  FMNMX.FTZ R132, R112, R131, !PT ;  /* 0x0000008370847209 */ /* 0x001fe20007810000 */
[----:B------:R-:W-:Y:S02]  /*7250*/  WARPGROUP.DEPBAR.LE gsb0, 0x0 ;  /* 0x00008000000079c5 */ /* 0x000fe40000010000 */
[----:B------:R-:W-:-:S04]  /*7260*/  WARPGROUP.ARRIVE ;  /* 0x00000000000079c5 */ /* 0x000fc80000000000 */
[----:B------:R-:W0:Y:S01]  /*7270*/  MUFU.TANH R117, R117 ;  /* 0x0000007500757308 */ /* 0x000e220000002400 */
[----:B---3--:R-:W-:Y:S01]  /*7280*/  FMNMX.FTZ R131, R113, R132, !PT ;  /* 0x0000008471837209 */ /* 0x008fe20007810000 */
[----:B------:R-:W-:Y:S01]  /*7290*/  HGMMA.64x96x16.F32.BF16 R24, gdesc[UR32].tnspB, R24, gsb0 ;  /* 0x41600000201879f0 */ /* 0x000fe20008001818 */
[----:B------:R-:W-:Y:S02]  /*72a0*/  UIADD3 UR32, UR4, 0x300, URZ ;  /* 0x0000030004207890 */ /* 0x000fe4000fffe03f */
[----:B------:R-:W-:-:S03]  /*72b0*/  UIADD3 UR34, UR10, 0x80, URZ ;  /* 0x000000800a227890 */ /* 0x000fc6000fffe03f */
[----:B------:R-:W3:Y:S01]  /*72c0*/  MUFU.TANH R104, R104 ;  /* 0x0000006800687308 */ /* 0x000ee20000002400 */
[----:B------:R-:W-:Y:S01]  /*72d0*/  UMOV UR33, 0xc0000010 ;  /* 0xc000001000217882 */ /* 0x000fe20000000000 */
[----:B------:R-:W-:Y:S01]  /*72e0*/  UMOV UR35, 0x80000020 ;  /* 0x8000002000237882 */ /* 0x000fe20000000000 */
[----:B--2---:R-:W-:Y:S02]  /*72f0*/  FMNMX.FTZ R132, R116, R131, !PT ;  /* 0x0000008374847209 */ /* 0x004fe40007810000 */
[----:B-1----:R-:W-:Y:S02]  /*7300*/  SHF.R.U32.HI R140, RZ, 0x7, R141 ;  /* 0x00000007ff8c7819 */ /* 0x002fe4000001168d */
[----:B------:R-:W-:Y:S01]  /*7310*/  ISETP.GE.U32.AND P2, PT, R141, 0x180, PT ;  /* 0x000001808d00780c */ /* 0x000fe20003f46070 */
[----:B------:R-:W1:Y:S01]  /*7320*/  MUFU.TANH R105, R105 ;  /* 0x0000006900697308 */ /* 0x000e620000002400 */
[----:B0-----:R-:W-:-:S07]  /*7330*/  FMNMX.FTZ R131, R117, R132, !PT ;  /* 0x0000008475837209 */ /* 0x001fce0007810000 */
[----:B------:R-:W0:Y:S01]  /*7340*/  MUFU.TANH R108, R108 ;  /* 0x0000006c006c7308 */ /* 0x000e220000002400 */
[----:B---3--:R-:W-:-:S07]  /*7350*/  FMNMX.FTZ R132, R104, R131, !PT ;  /* 0x0000008368847209 */ /* 0x008fce0007810000 */
[----:B------:R-:W2:Y:S01]  /*7360*/  MUFU.TANH R109, R109 ;  /* 0x0000006d006d7308 */ /* 0x000ea20000002400 */
[----:B-1----:R-:W-:-:S07]  /*7370*/  FMNMX.FTZ R131, R105, R132, !PT ;  /* 0x0000008469837209 */ /* 0x002fce0007810000 */
[----:B------:R-:W1:Y:S01]  /*7380*/  MUFU.TANH R96, R96 ;  /* 0x0000006000607308 */ /* 0x000e620000002400 */
[----:B0-----:R-:W-:-:S07]  /*7390*/  FMNMX.FTZ R132, R108, R131, !PT ;  /* 0x000000836c847209 */ /* 0x001fce0007810000 */
[----:B------:R-:W0:Y:S01]  /*73a0*/  MUFU.TANH R97, R97 ;  /* 0x0000006100617308 */ /* 0x000e220000002400 */
[----:B--2---:R-:W-:-:S07]  /*73b0*/  FMNMX.FTZ R131, R109, R132, !PT ;  /* 0x000000846d837209 */ /* 0x004fce0007810000 */
        /* <DEDUP_REMOVED lines=13> */
[----:B-1----:R-:W-:Y:S01]  /*7490*/  FMNMX.FTZ R132, R92, R131, !PT ;  /* 0x000000835c847209 */ /* 0x002fe20007810000 */
[----:B------:R-:W-:Y:S02]  /*74a0*/  WARPGROUP.DEPBAR.LE gsb0, 0x0 ;  /* 0x00008000000079c5 */ /* 0x000fe40000010000 */
[----:B------:R-:W-:-:S04]  /*74b0*/  WARPGROUP.ARRIVE ;  /* 0x00000000000079c5 */ /* 0x000fc80000000000 */
[----:B------:R-:W1:Y:S01]  /*74c0*/  MUFU.TANH R81, R81 ;  /* 0x0000005100517308 */ /* 0x000e620000002400 */
[----:B0-----:R-:W-:Y:S01]  /*74d0*/  FMNMX.FTZ R131, R93, R132, !PT ;  /* 0x000000845d837209 */ /* 0x001fe20007810000 */
[----:B------:R-:W-:Y:S01]  /*74e0*/  HGMMA.64x96x16.F32.BF16 R24, gdesc[UR32].tnspB, R24, gsb0 ;  /* 0x41600000201879f0 */ /* 0x000fe20008001818 */
[----:B------:R-:W-:Y:S02]  /*74f0*/  UIADD3 UR32, UR4, 0x480, URZ ;  /* 0x0000048004207890 */ /* 0x000fe4000fffe03f */
[----:B------:R-:W-:Y:S01]  /*7500*/  UIADD3 UR34, UR10, 0xc0, URZ ;  /* 0x000000c00a227890 */ /* 0x000fe2000fffe03f */
[----:B------:R-:W-:Y:S01]  /*7510*/  UMOV UR33, 0xc0000010 ;  /* 0xc000001000217882 */ /* 0x000fe20000000000 */
[----:B------:R-:W-:Y:S01]  /*7520*/  UMOV UR35, 0x80000020 ;  /* 0x8000002000237882 */ /* 0x000fe20000000000 */
        /* <DEDUP_REMOVED lines=15> */
[----:B-1----:R-:W-:-:S05]  /*7620*/  FMNMX.FTZ R131, R77, R132, !PT ;  /* 0x000000844d837209 */ /* 0x002fca0007810000 */
[----:B------:R-:W1:Y:S02]  /*7630*/  SHFL.BFLY PT, R132, R131, 0x2, 0x1f ;  /* 0x0c401f0083847f89 */ /* 0x000e6400000e0000 */
[----:B------:R-:W3:Y:S08]  /*7640*/  MUFU.TANH R13, R13 ;  /* 0x0000000d000d7308 */ /* 0x000ef00000002400 */
[----:B------:R-:W4:Y:S08]  /*7650*/  MUFU.TANH R14, R14 ;  /* 0x0000000e000e7308 */ /* 0x000f300000002400 */
[----:B------:R-:W5:Y:S01]  /*7660*/  MUFU.TANH R21, R21 ;  /* 0x0000001500157308 */ /* 0x000f620000002400 */
[----:B-1----:R-:W-:Y:S01]  /*7670*/  FMNMX.FTZ R133, R131, R132, !PT ;  /* 0x0000008483857209 */ /* 0x002fe20007810000 */
[----:B------:R-:W-:Y:S01]  /*7680*/  FMUL.FTZ R131, R74, UR5 ;  /* 0x000000054a837c20 */ /* 0x000fe20008410000 */
[----:B------:R-:W-:Y:S01]  /*7690*/  FMUL.FTZ R132, R75, UR5 ;  /* 0x000000054b847c20 */ /* 0x000fe20008410000 */
[----:B------:R-:W1:Y:S04]  /*76a0*/  LDC R74, c[0x0][0x988] ;  /* 0x00026200ff4a7b82 */ /* 0x000e680000000800 */
[----:B------:R-:W5:Y:S01]  /*76b0*/  MUFU.TANH R22, R22 ;  /* 0x0000001600167308 */ /* 0x000f620000002400 */
[----:B------:R-:W0:Y:S01]  /*76c0*/  SHFL.BFLY PT, R134, R133, 0x1, 0x1f ;  /* 0x0c201f0085867f89 */ /* 0x000e2200000e0000 */
[----:B------:R-:W-:-:S02]  /*76d0*/  WARPGROUP.DEPBAR.LE gsb0, 0x0 ;  /* 0x00008000000079c5 */ /* 0x000fc40000010000 */
[----:B------:R-:W-:-:S04]  /*76e0*/  WARPGROUP.ARRIVE ;  /* 0x00000000000079c5 */ /* 0x000fc80000000000 */
[----:B------:R-:W5:Y:S02]  /*76f0*/  MUFU.TANH R129, R129 ;  /* 0x0000008100817308 */ /* 0x000f640000002400 */
[----:B------:R-:W-:Y:S01]  /*7700*/  HGMMA.64x96x16.F32.BF16 R24, gdesc[UR32].tnspB, R24, gsb0 ;  /* 0x41600000201879f0 */ /* 0x000fe20008001818 */
[----:B------:R-:W-:Y:S02]  /*7710*/  UIADD3 UR32, UR4, 0x600, URZ ;  /* 0x0000060004207890 */ /* 0x000fe4000fffe03f */
[----:B------:R-:W-:-:S03]  /*7720*/  UIADD3 UR34, UR10, 0x100, URZ ;  /* 0x000001000a227890 */ /* 0x000fc6000fffe03f */
[----:B------:R-:W5:Y:S01]  /*7730*/  MUFU.TANH R130, R130 ;  /* 0x0000008200827308 */ /* 0x000f620000002400 */
[----:B------:R-:W-:Y:S01]  /*7740*/  UMOV UR33, 0xc0000010 ;  /* 0xc000001000217882 */ /* 0x000fe20000000000 */
[----:B------:R-:W-:Y:S01]  /*7750*/  UMOV UR35, 0x80000020 ;  /* 0x8000002000237882 */ /* 0x000fe20000000000 */
[----:B0-----:R-:W-:-:S05]  /*7760*/  FMNMX.FTZ R75, R133, R134, !PT ;  /* 0x00000086854b7209 */ /* 0x001fca0007810000 */
[----:B------:R-:W0:Y:S01]  /*7770*/  MUFU.TANH R122, R122 ;  /* 0x0000007a007a7308 */ /* 0x000e220000002400 */
[----:B------:R-:W-:-:S04]  /*7780*/  FADD.FTZ R5, -R75, R5 ;  /* 0x000000054b057221 */ /* 0x000fc80000010100 */
[-C--:B-1----:R-:W-:Y:S01]  /*7790*/  FMUL.FTZ R133, R5, R74.reuse ;  /* 0x0000004a05857220 */ /* 0x082fe20000410000 */
[-C--:B------:R-:W-:Y:S02]  /*77a0*/  FMUL.FTZ R5, R75, R74.reuse ;  /* 0x0000004a4b057220 */ /* 0x080fe40000410000 */
[----:B------:R-:W1:Y:S02]  /*77b0*/  MUFU.TANH R123, R123 ;  /* 0x0000007b007b7308 */ /* 0x000e640000002400 */
[-CC-:B------:R-:W-:Y:S01]  /*77c0*/  FFMA.FTZ R136, R12, R74.reuse, -R5.reuse ;  /* 0x0000004a0c887223 */ /* 0x180fe20000010805 */
[--C-:B------:R-:W-:Y:S01]  /*77d0*/  FFMA.FTZ R12, R23, R74, -R5.reuse ;  /* 0x0000004a170c7223 */ /* 0x100fe20000010805 */
[----:B------:R-:W-:Y:S01]  /*77e0*/  FMNMX.FTZ R23, R9, R6, !PT ;  /* 0x0000000609177209 */ /* 0x000fe20007810000 */
[-CC-:B------:R-:W-:Y:S01]  /*77f0*/  FFMA.FTZ R134, R11, R74.reuse, -R5.reuse ;  /* 0x0000004a0b867223 */ /* 0x180fe20000010805 */
[-CC-:B------:R-:W-:Y:S01]  /*7800*/  FFMA.FTZ R11, R20, R74.reuse, -R5.reuse ;  /* 0x0000004a140b7223 */ /* 0x180fe20000010805 */
[-CC-:B------:R-:W-:Y:S01]  /*7810*/  FFMA.FTZ R135, R8, R74.reuse, -R5.reuse ;  /* 0x0000004a08877223 */ /* 0x180fe20000010805 */
[----:B--2---:R-:W-:Y:S01]  /*7820*/  FMNMX.FTZ R20, R10, R23, !PT ;  /* 0x000000170a147209 */ /* 0x004fe20007810000 */
[-CC-:B------:R-:W-:Y:S01]  /*7830*/  FFMA.FTZ R8, R15, R74.reuse, -R5.reuse ;  /* 0x0000004a0f087223 */ /* 0x180fe20000010805 */
[-CC-:B------:R-:W-:Y:S01]  /*7840*/  FFMA.FTZ R15, R128, R74.reuse, -R5.reuse ;  /* 0x0000004a800f7223 */ /* 0x180fe20000010805 */
[--C-:B------:R-:W-:Y:S01]  /*7850*/  FFMA.FTZ R128, R120, R74, -R5.reuse ;  /* 0x0000004a78807223 */ /* 0x100fe20000010805 */
[----:B---3--:R-:W-:Y:S01]  /*7860*/  FMNMX.FTZ R23, R13, R20, !PT ;  /* 0x000000140d177209 */ /* 0x008fe20007810000 */
[----:B------:R-:W2:Y:S01]  /*7870*/  MUFU.TANH R126, R126 ;  /* 0x0000007e007e7308 */ /* 0x000ea20000002400 */
[-CC-:B------:R-:W-:Y:S01]  /*7880*/  FFMA.FTZ R137, R124, R74.reuse, -R5.reuse ;  /* 0x0000004a7c897223 */ /* 0x180fe20000010805 */
[-CC-:B------:R-:W-:Y:S01]  /*7890*/  FFMA.FTZ R138, R125, R74.reuse, -R5.reuse ;  /* 0x0000004a7d8a7223 */ /* 0x180fe20000010805 */
[----:B----4-:R-:W-:Y:S01]  /*78a0*/  FMNMX.FTZ R120, R14, R23, !PT ;  /* 0x000000170e787209 */ /* 0x010fe20007810000 */
[-CC-:B------:R-:W-:Y:S01]  /*78b0*/  FFMA.FTZ R23, R121, R74.reuse, -R5.reuse ;  /* 0x0000004a79177223 */ /* 0x180fe20000010805 */
[-CC-:B------:R-:W-:Y:S01]  /*78c0*/  FFMA.FTZ R7, R7, R74.reuse, -R5.reuse ;  /* 0x0000004a07077223 */ /* 0x180fe20000010805 */
[--C-:B------:R-:W-:Y:S01]  /*78d0*/  FFMA.FTZ R112, R112, R74, -R5.reuse ;  /* 0x0000004a70707223 */ /* 0x100fe20000010805 */
[----:B-----5:R-:W-:Y:S01]  /*78e0*/  FMNMX.FTZ R121, R21, R120, !PT ;  /* 0x0000007815797209 */ /* 0x020fe20007810000 */
[----:B------:R-:W3:Y:S01]  /*78f0*/  MUFU.TANH R127, R127 ;  /* 0x0000007f007f7308 */ /* 0x000ee20000002400 */
[-CC-:B------:R-:W-:Y:S01]  /*7900*/  FFMA.FTZ R113, R113, R74.reuse, -R5.reuse ;  /* 0x0000004a71717223 */ /* 0x180fe20000010805 */
[-CC-:B------:R-:W-:Y:S01]  /*7910*/  FFMA.FTZ R116, R116, R74.reuse, -R5.reuse ;  /* 0x0000004a74747223 */ /* 0x180fe20000010805 */
[----:B------:R-:W-:Y:S01]  /*7920*/  FMNMX.FTZ R120, R22, R121, !PT ;  /* 0x0000007916787209 */ /* 0x000fe20007810000 */
[-CC-:B------:R-:W-:Y:S01]  /*7930*/  FFMA.FTZ R117, R117, R74.reuse, -R5.reuse ;  /* 0x0000004a75757223 */ /* 0x180fe20000010805 */
[-CC-:B------:R-:W-:Y:S01]  /*7940*/  FFMA.FTZ R104, R104, R74.reuse, -R5.reuse ;  /* 0x0000004a68687223 */ /* 0x180fe20000010805 */
[--C-:B------:R-:W-:Y:S01]  /*7950*/  FFMA.FTZ R105, R105, R74, -R5.reuse ;  /* 0x0000004a69697223 */ /* 0x100fe20000010805 */
[----:B------:R-:W-:Y:S01]  /*7960*/  FMNMX.FTZ R121, R129, R120, !PT ;  /* 0x0000007881797209 */ /* 0x000fe20007810000 */
[----:B------:R-:W4:Y:S01]  /*7970*/  MUFU.TANH R114, R114 ;  /* 0x0000007200727308 */ /* 0x000f220000002400 */
[-CC-:B------:R-:W-:Y:S01]  /*7980*/  FFMA.FTZ R108, R108, R74.reuse, -R5.reuse ;  /* 0x0000004a6c6c7223 */ /* 0x180fe20000010805 */
[-CC-:B------:R-:W-:Y:S01]  /*7990*/  FFMA.FTZ R109, R109, R74.reuse, -R5.reuse ;  /* 0x0000004a6d6d7223 */ /* 0x180fe20000010805 */
[----:B------:R-:W-:Y:S01]  /*79a0*/  FMNMX.FTZ R121, R130, R121, !PT ;  /* 0x0000007982797209 */ /* 0x000fe20007810000 */
[-CC-:B------:R-:W-:Y:S01]  /*79b0*/  FFMA.FTZ R96, R96, R74.reuse, -R5.reuse ;  /* 0x0000004a60607223 */ /* 0x180fe20000010805 */
[-CC-:B------:R-:W-:Y:S01]  /*79c0*/  FFMA.FTZ R97, R97, R74.reuse, -R5.reuse ;  /* 0x0000004a61617223 */ /* 0x180fe20000010805 */
[-CC-:B------:R-:W-:Y:S01]  /*79d0*/  FFMA.FTZ R100, R100, R74.reuse, -R5.reuse ;  /* 0x0000004a64647223 */ /* 0x180fe20000010805 */
[----:B0-----:R-:W-:Y:S01]  /*79e0*/  FMNMX.FTZ R124, R122, R121, !PT ;  /* 0x000000797a7c7209 */ /* 0x001fe20007810000 */
[----:B------:R-:W0:Y:S01]  /*79f0*/  MUFU.TANH R115, R115 ;  /* 0x0000007300737308 */ /* 0x000e220000002400 */
[-CC-:B------:R-:W-:Y:S01]  /*7a00*/  FFMA.FTZ R101, R101, R74.reuse, -R5.reuse ;  /* 0x0000004a65657223 */ /* 0x180fe20000010805 */
[--C-:B------:R-:W-:Y:S01]  /*7a10*/  FFMA.FTZ R88, R88, R74, -R5.reuse ;  /* 0x0000004a58587223 */ /* 0x100fe20000010805 */
[----:B-1----:R-:W-:Y:S01]  /*7a20*/  FMNMX.FTZ R125, R123, R124, !PT ;  /* 0x0000007c7b7d7209 */ /* 0x002fe20007810000 */
[-CC-:B------:R-:W-:Y:S01]  /*7a30*/  FFMA.FTZ R89, R89, R74.reuse, -R5.reuse ;  /* 0x0000004a59597223 */ /* 0x180fe20000010805 */
[-CC-:B------:R-:W-:Y:S01]  /*7a40*/  FFMA.FTZ R92, R92, R74.reuse, -R5.reuse ;  /* 0x0000004a5c5c7223 */ /* 0x180fe20000010805 */
[-CC-:B------:R-:W-:Y:S01]  /*7a50*/  FFMA.FTZ R93, R93, R74.reuse, -R5.reuse ;  /* 0x0000004a5d5d7223 */ /* 0x180fe20000010805 */
[----:B--2---:R-:W-:Y:S01]  /*7a60*/  FMNMX.FTZ R124, R126, R125, !PT ;  /* 0x0000007d7e7c7209 */ /* 0x004fe20007810000 */
[----:B------:R-:W1:Y:S01]  /*7a70*/  MUFU.TANH R118, R118 ;  /* 0x0000007600767308 */ /* 0x000e620000002400 */
[-CC-:B------:R-:W-:Y:S01]  /*7a80*/  FFMA.FTZ R80, R80, R74.reuse, -R5.reuse ;  /* 0x0000004a50507223 */ /* 0x180fe20000010805 */
[--C-:B------:R-:W-:Y:S01]  /*7a90*/  FFMA.FTZ R81, R81, R74, -R5.reuse ;  /* 0x0000004a51517223 */ /* 0x100fe20000010805 */
[----:B---3--:R-:W-:Y:S01]  /*7aa0*/  FMNMX.FTZ R125, R127, R124, !PT ;  /* 0x0000007c7f7d7209 */ /* 0x008fe20007810000 */
[-CC-:B------:R-:W-:Y:S01]  /*7ab0*/  FFMA.FTZ R84, R84, R74.reuse, -R5.reuse ;  /* 0x0000004a54547223 */ /* 0x180fe20000010805 */
[-CC-:B------:R-:W-:Y:S01]  /*7ac0*/  FFMA.FTZ R85, R85, R74.reuse, -R5.reuse ;  /* 0x0000004a55557223 */ /* 0x180fe20000010805 */
[-CC-:B------:R-:W-:Y:S01]  /*7ad0*/  FFMA.FTZ R73, R73, R74.reuse, -R5.reuse ;  /* 0x0000004a49497223 */ /* 0x180fe20000010805 */
[----:B----4-:R-:W-:Y:S01]  /*7ae0*/  FMNMX.FTZ R124, R114, R125, !PT ;  /* 0x0000007d727c7209 */ /* 0x010fe20007810000 */
[----:B------:R-:W2:Y:S01]  /*7af0*/  MUFU.TANH R119, R119 ;  /* 0x0000007700777308 */ /* 0x000ea20000002400 */
[-CC-:B------:R-:W-:Y:S01]  /*7b00*/  FFMA.FTZ R76, R76, R74.reuse, -R5.reuse ;  /* 0x0000004a4c4c7223 */ /* 0x180fe20000010805 */
[----:B------:R-:W-:Y:S01]  /*7b10*/  FFMA.FTZ R77, R77, R74, -R5 ;  /* 0x0000004a4d4d7223 */ /* 0x000fe20000010805 */
[----:B0-----:R-:W-:-:S05]  /*7b20*/  FMNMX.FTZ R125, R115, R124, !PT ;  /* 0x0000007c737d7209 */ /* 0x001fca0007810000 */
[----:B------:R-:W0:Y:S01]  /*7b30*/  MUFU.TANH R106, R106 ;  /* 0x0000006a006a7308 */ /* 0x000e220000002400 */
[----:B-1----:R-:W-:-:S07]  /*7b40*/  FMNMX.FTZ R124, R118, R125, !PT ;  /* 0x0000007d767c7209 */ /* 0x002fce0007810000 */
[----:B------:R-:W1:Y:S01]  /*7b50*/  MUFU.TANH R107, R107 ;  /* 0x0000006b006b7308 */ /* 0x000e620000002400 */
[----:B--2---:R-:W-:-:S07]  /*7b60*/  FMNMX.FTZ R125, R119, R124, !PT ;  /* 0x0000007c777d7209 */ /* 0x004fce0007810000 */
[----:B------:R-:W2:Y:S01]  /*7b70*/  MUFU.TANH R110, R110 ;  /* 0x0000006e006e7308 */ /* 0x000ea20000002400 */
[----:B------:R-:W-:Y:S02]  /*7b80*/  WARPGROUP.DEPBAR.LE gsb0, 0x0 ;  /* 0x00008000000079c5 */ /* 0x000fe40000010000 */
[----:B------:R-:W-:Y:S01]  /*7b90*/  WARPGROUP.ARRIVE ;  /* 0x00000000000079c5 */ /* 0x000fe20000000000 */
[----:B0-----:R-:W-:-:S04]  /*7ba0*/  FMNMX.FTZ R124, R106, R125, !PT ;  /* 0x0000007d6a7c7209 */ /* 0x001fc80007810000 */
[----:B------:R-:W0:Y:S01]  /*7bb0*/  MUFU.TANH R111, R111 ;  /* 0x0000006f006f7308 */ /* 0x000e220000002400 */
[----:B------:R-:W-:Y:S01]  /*7bc0*/  HGMMA.64x96x16.F32.BF16 R24, gdesc[UR32].tnspB, R24, gsb0 ;  /* 0x41600000201879f0 */ /* 0x000fe20008001818 */
[----:B------:R-:W-:Y:S01]  /*7bd0*/  UIADD3 UR32, UR4, 0x780, URZ ;  /* 0x0000078004207890 */ /* 0x000fe2000fffe03f */
[----:B-1----:R-:W-:Y:S01]  /*7be0*/  FMNMX.FTZ R125, R107, R124, !PT ;  /* 0x0000007c6b7d7209 */ /* 0x002fe20007810000 */
[----:B------:R-:W-:Y:S01]  /*7bf0*/  UIADD3 UR34, UR10, 0x140, URZ ;  /* 0x000001400a227890 */ /* 0x000fe2000fffe03f */
[----:B------:R-:W-:Y:S01]  /*7c00*/  UMOV UR33, 0xc0000010 ;  /* 0xc000001000217882 */ /* 0x000fe20000000000 */
[----:B------:R-:W-:Y:S02]  /*7c10*/  UMOV UR35, 0x80000020 ;  /* 0x8000002000237882 */ /* 0x000fe40000000000 */
[----:B------:R-:W1:Y:S01]  /*7c20*/  MUFU.TANH R98, R98 ;  /* 0x0000006200627308 */ /* 0x000e620000002400 */
[----:B--2---:R-:W-:-:S07]  /*7c30*/  FMNMX.FTZ R124, R110, R125, !PT ;  /* 0x0000007d6e7c7209 */ /* 0x004fce0007810000 */
[----:B------:R-:W2:Y:S01]  /*7c40*/  MUFU.TANH R99, R99 ;  /* 0x0000006300637308 */ /* 0x000ea20000002400 */
[----:B0-----:R-:W-:-:S07]  /*7c50*/  FMNMX.FTZ R125, R111, R124, !PT ;  /* 0x0000007c6f7d7209 */ /* 0x001fce0007810000 */
[----:B------:R-:W0:Y:S01]  /*7c60*/  MUFU.TANH R102, R102 ;  /* 0x0000006600667308 */ /* 0x000e220000002400 */
[----:B-1----:R-:W-:-:S07]  /*7c70*/  FMNMX.FTZ R124, R98, R125, !PT ;  /* 0x0000007d627c7209 */ /* 0x002fce0007810000 */
        /* <DEDUP_REMOVED lines=17> */
[----:B-1----:R-:W-:Y:S01]  /*7d90*/  FMNMX.FTZ R125, R83, R124, !PT ;  /* 0x0000007c537d7209 */ /* 0x002fe20007810000 */
[----:B------:R-:W-:Y:S02]  /*7da0*/  WARPGROUP.DEPBAR.LE gsb0, 0x0 ;  /* 0x00008000000079c5 */ /* 0x000fe40000010000 */
[----:B------:R-:W-:-:S04]  /*7db0*/  WARPGROUP.ARRIVE ;  /* 0x00000000000079c5 */ /* 0x000fc80000000000 */
[----:B------:R-:W1:Y:S01]  /*7dc0*/  MUFU.TANH R131, R131 ;  /* 0x0000008300837308 */ /* 0x000e620000002400 */
[----:B--2---:R-:W-:Y:S01]  /*7dd0*/  FMNMX.FTZ R124, R86, R125, !PT ;  /* 0x0000007d567c7209 */ /* 0x004fe20007810000 */
[----:B------:R-:W-:Y:S01]  /*7de0*/  HGMMA.64x96x16.F32.BF16 R24, gdesc[UR32].tnspB, R24, gsb0 ;  /* 0x41600000201879f0 */ /* 0x000fe20008001818 */
[----:B------:R-:W-:Y:S02]  /*7df0*/  UIADD3 UR32, UR4, 0x900, URZ ;  /* 0x0000090004207890 */ /* 0x000fe4000fffe03f */
[----:B0-----:R-:W-:Y:S01]  /*7e00*/  FMNMX.FTZ R124, R87, R124, !PT ;  /* 0x0000007c577c7209 */ /* 0x001fe20007810000 */
[----:B------:R-:W-:Y:S02]  /*7e10*/  UIADD3 UR34, UR10, 0x180, URZ ;  /* 0x000001800a227890 */ /* 0x000fe4000fffe03f */
[----:B------:R-:W0:Y:S01]  /*7e20*/  MUFU.TANH R132, R132 ;  /* 0x0000008400847308 */ /* 0x000e220000002400 */
[----:B------:R-:W-:Y:S01]  /*7e30*/  UMOV UR33, 0xc0000010 ;  /* 0xc000001000217882 */ /* 0x000fe20000000000 */
[----:B------:R-:W-:-:S06]  /*7e40*/  UMOV UR35, 0x80000020 ;  /* 0x8000002000237882 */ /* 0x000fcc0000000000 */
[----:B------:R-:W2:Y:S01]  /*7e50*/  MUFU.TANH R78, R78 ;  /* 0x0000004e004e7308 */ /* 0x000ea20000002400 */
[----:B-1----:R-:W-:-:S07]  /*7e60*/  FMNMX.FTZ R125, R131, R124, !PT ;  /* 0x0000007c837d7209 */ /* 0x002fce0007810000 */
[----:B------:R-:W1:Y:S01]  /*7e70*/  MUFU.TANH R79, R79 ;  /* 0x0000004f004f7308 */ /* 0x000e620000002400 */
[----:B0-----:R-:W-:-:S07]  /*7e80*/  FMNMX.FTZ R125, R132, R125, !PT ;  /* 0x0000007d847d7209 */ /* 0x001fce0007810000 */
[----:B------:R-:W-:Y:S01]  /*7e90*/  MUFU.EX2 R20, R128 ;  /* 0x0000008000147308 */ /* 0x000fe20000000800 */
[----:B--2---:R-:W-:-:S07]  /*7ea0*/  FMNMX.FTZ R124, R78, R125, !PT ;  /* 0x0000007d4e7c7209 */ /* 0x004fce0007810000 */
[----:B------:R-:W-:Y:S01]  /*7eb0*/  MUFU.EX2 R120, R137 ;  /* 0x0000008900787308 */ /* 0x000fe20000000800 */
[----:B-1----:R-:W-:-:S05]  /*7ec0*/  FMNMX.FTZ R124, R79, R124, !PT ;  /* 0x0000007c4f7c7209 */ /* 0x002fca0007810000 */
[----:B------:R-:W0:Y:S02]  /*7ed0*/  SHFL.BFLY PT, R125, R124, 0x2, 0x1f ;  /* 0x0c401f007c7d7f89 */ /* 0x000e2400000e0000 */
[----:B------:R-:W-:Y:S08]  /*7ee0*/  MUFU.EX2 R133, R133 ;  /* 0x0000008500857308 */ /* 0x000ff00000000800 */
[----:B------:R-:W1:Y:S08]  /*7ef0*/  MUFU.EX2 R7, R7 ;  /* 0x0000000700077308 */ /* 0x000e700000000800 */
[----:B------:R-:W2:Y:S01]  /*7f00*/  MUFU.EX2 R135, R135 ;  /* 0x0000008700877308 */ /* 0x000ea20000000800 */
[----:B0-----:R-:W-:Y:S01]  /*7f10*/  FMNMX.FTZ R125, R124, R125, !PT ;  /* 0x0000007d7c7d7209 */ /* 0x001fe20007810000 */
[----:B------:R-:W-:-:S06]  /*7f20*/  FFMA.FTZ R124, R72, R74, -R5 ;  /* 0x0000004a487c7223 */ /* 0x000fcc0000010805 */
[----:B------:R-:W0:Y:S01]  /*7f30*/  MUFU.EX2 R134, R134 ;  /* 0x0000008600867308 */ /* 0x000e220000000800 */
[----:B-1----:R-:W-:Y:S01]  /*7f40*/  FFMA.FTZ R4, R133, R4, R7 ;  /* 0x0000000485047223 */ /* 0x002fe20000010007 */
[----:B------:R-:W1:Y:S06]  /*7f50*/  SHFL.BFLY PT, R128, R125, 0x1, 0x1f ;  /* 0x0c201f007d807f89 */ /* 0x000e6c00000e0000 */
[----:B------:R3:W-:Y:S08]  /*7f60*/  MUFU.EX2 R121, R138 ;  /* 0x0000008a00797308 */ /* 0x0007f00000000800 */
[----:B------:R-:W-:Y:S08]  /*7f70*/  MUFU.EX2 R136, R136 ;  /* 0x0000008800887308 */ /* 0x000ff00000000800 */
[----:B------:R-:W-:Y:S01]  /*7f80*/  MUFU.EX2 R8, R8 ;  /* 0x0000000800087308 */ /* 0x000fe20000000800 */
[----:B-1----:R-:W-:-:S05]  /*7f90*/  FMNMX.FTZ R72, R125, R128, !PT ;  /* 0x000000807d487209 */ /* 0x002fca0007810000 */
[CC--:B------:R-:W-:Y:S01]  /*7fa0*/  FMUL.FTZ R137, R72.reuse, R74.reuse ;  /* 0x0000004a48897220 */ /* 0x0c0fe20000410000 */
[----:B------:R-:W-:Y:S01]  /*7fb0*/  FADD.FTZ R5, -R72, R6 ;  /* 0x0000000648057221 */ /* 0x000fe20000010100 */
[----:B------:R-:W-:Y:S02]  /*7fc0*/  WARPGROUP.DEPBAR.LE gsb0, 0x0 ;  /* 0x00008000000079c5 */ /* 0x000fe40000010000 */
[----:B------:R-:W-:Y:S01]  /*7fd0*/  WARPGROUP.ARRIVE ;  /* 0x00000000000079c5 */ /* 0x000fe20000000000 */
[-CC-:B------:R-:W-:Y:S01]  /*7fe0*/  FFMA.FTZ R128, R13, R74.reuse, -R137.reuse ;  /* 0x0000004a0d807223 */ /* 0x180fe20000010889 */
[----:B------:R-:W-:Y:S02]  /*7ff0*/  IMAD.U32 R13, RZ, RZ, UR36 ;  /* 0x00000024ff0d7e24 */ /* 0x000fe4000f8e00ff */
[-C--:B------:R-:W-:Y:S01]  /*8000*/  FMUL.FTZ R125, R5, R74.reuse ;  /* 0x0000004a057d7220 */ /* 0x080fe20000410000 */
[-CC-:B------:R-:W-:Y:S01]  /*8010*/  FFMA.FTZ R5, R9, R74.reuse, -R137.reuse ;  /* 0x0000004a09057223 */ /* 0x180fe20000010889 */
[-CC-:B------:R-:W-:Y:S01]  /*8020*/  FFMA.FTZ R9, R10, R74.reuse, -R137.reuse ;  /* 0x0000004a0a097223 */ /* 0x180fe20000010889 */
[----:B------:R-:W-:Y:S01]  /*8030*/  HGMMA.64x96x16.F32.BF16 R24, gdesc[UR32].tnspB, R24, gsb0 ;  /* 0x41600000201879f0 */ /* 0x000fe20008001818 */
[----:B------:R-:W-:Y:S01]  /*8040*/  UIADD3 UR32, UR4, 0xa80, URZ ;  /* 0x00000a8004207890 */ /* 0x000fe2000fffe03f */
[----:B------:R-:W-:Y:S01]  /*8050*/  @!P1 LEA R13, R13, UR37, 0x3 ;  /* 0x000000250d0d9c11 */ /* 0x000fe2000f8e18ff */
[----:B------:R-:W-:Y:S01]  /*8060*/  UIADD3 UR34, UR10, 0x1c0, URZ ;  /* 0x000001c00a227890 */ /* 0x000fe2000fffe03f */
[----:B------:R-:W-:Y:S01]  /*8070*/  VIADD R6, R140, 0x9 ;  /* 0x000000098c067836 */ /* 0x000fe20000000000 */
[----:B------:R-:W-:Y:S01]  /*8080*/  UMOV UR33, 0xc0000010 ;  /* 0xc000001000217882 */ /* 0x000fe20000000000 */
[----:B------:R-:W-:Y:S01]  /*8090*/  UMOV UR35, 0x80000020 ;  /* 0x8000002000237882 */ /* 0x000fe20000000000 */
[----:B------:R-:W-:Y:S01]  /*80a0*/  MUFU.EX2 R125, R125 ;  /* 0x0000007d007d7308 */ /* 0x000fe20000000800 */
[----:B------:R-:W-:Y:S01]  /*80b0*/  @!P1 VIADD R13, R13, 0x31c40 ;  /* 0x00031c400d0d9836 */ /* 0x000fe20000000000 */
[----:B------:R-:W-:Y:S01]  /*80c0*/  SEL R6, R6, 0x9, !P2 ;  /* 0x0000000906067807 */ /* 0x000fe20005000000 */
[-CC-:B---3--:R-:W-:Y:S01]  /*80d0*/  FFMA.FTZ R138, R14, R74.reuse, -R137.reuse ;  /* 0x0000004a0e8a7223 */ /* 0x188fe20000010889 */
[-CC-:B------:R-:W-:Y:S01]  /*80e0*/  FFMA.FTZ R14, R114, R74.reuse, -R137.reuse ;  /* 0x0000004a720e7223 */ /* 0x180fe20000010889 */
[-C--:B------:R-:W-:Y:S01]  /*80f0*/  FFMA.FTZ R114, R115, R74.reuse, -R137 ;  /* 0x0000004a73727223 */ /* 0x080fe20000010889 */
[----:B------:R-:W-:Y:S01]  /*8100*/  @!P1 PRMT R13, RZ, 0x654, R13 ;  /* 0x00000654ff0d9816 */ /* 0x000fe2000000000d */
[-CC-:B------:R-:W-:Y:S01]  /*8110*/  FFMA.FTZ R115, R118, R74.reuse, -R137.reuse ;  /* 0x0000004a76737223 */ /* 0x180fe20000010889 */
[----:B------:R-:W1:Y:S01]  /*8120*/  MUFU.EX2 R5, R5 ;  /* 0x0000000500057308 */ /* 0x000e620000000800 */
[-CC-:B------:R-:W-:Y:S01]  /*8130*/  FFMA.FTZ R10, R21, R74.reuse, -R137.reuse ;  /* 0x0000004a150a7223 */ /* 0x180fe20000010889 */
[-CC-:B------:R-:W-:Y:S01]  /*8140*/  FFMA.FTZ R118, R119, R74.reuse, -R137.reuse ;  /* 0x0000004a77767223 */ /* 0x180fe20000010889 */
[----:B--2---:R-:W-:Y:S01]  /*8150*/  FADD.FTZ R119, R135, R4 ;  /* 0x0000000487777221 */ /* 0x004fe20000010000 */
[-CC-:B------:R-:W-:Y:S01]  /*8160*/  FFMA.FTZ R139, R22, R74.reuse, -R137.reuse ;  /* 0x0000004a168b7223 */ /* 0x180fe20000010889 */
[-CC-:B------:R-:W-:Y:S01]  /*8170*/  FFMA.FTZ R22, R129, R74.reuse, -R137.reuse ;  /* 0x0000004a81167223 */ /* 0x180fe20000010889 */
[----:B------:R-:W-:Y:S01]  /*8180*/  F2FP.BF16.F32.PACK_AB R4, R135, R7 ;  /* 0x000000078704723e */ /* 0x000fe200000010ff */
[-CC-:B------:R-:W-:Y:S01]  /*8190*/  FFMA.FTZ R129, R130, R74.reuse, -R137.reuse ;  /* 0x0000004a82817223 */ /* 0x180fe20000010889 */
[----:B------:R-:W2:Y:S01]  /*81a0*/  MUFU.EX2 R9, R9 ;  /* 0x0000000900097308 */ /* 0x000ea20000000800 */
[-CC-:B------:R-:W-:Y:S01]  /*81b0*/  FFMA.FTZ R21, R122, R74.reuse, -R137.reuse ;  /* 0x0000004a7a157223 */ /* 0x180fe20000010889 */
[-CC-:B------:R-:W-:Y:S01]  /*81c0*/  FFMA.FTZ R122, R126, R74.reuse, -R137.reuse ;  /* 0x0000004a7e7a7223 */ /* 0x180fe20000010889 */
[-CC-:B------:R-:W-:Y:S01]  /*81d0*/  FFMA.FTZ R126, R127, R74.reuse, -R137.reuse ;  /* 0x0000004a7f7e7223 */ /* 0x180fe20000010889 */
[-CC-:B------:R-:W-:Y:S01]  /*81e0*/  FFMA.FTZ R127, R103, R74.reuse, -R137.reuse ;  /* 0x0000004a677f7223 */ /* 0x180fe20000010889 */
[-CC-:B------:R-:W-:Y:S01]  /*81f0*/  FFMA.FTZ R103, R90, R74.reuse, -R137.reuse ;  /* 0x0000004a5a677223 */ /* 0x180fe20000010889 */
[-CC-:B------:R-:W-:Y:S01]  /*8200*/  FFMA.FTZ R123, R123, R74.reuse, -R137.reuse ;  /* 0x0000004a7b7b7223 */ /* 0x180fe20000010889 */
[-CC-:B------:R-:W-:Y:S01]  /*8210*/  FFMA.FTZ R86, R86, R74.reuse, -R137.reuse ;  /* 0x0000004a56567223 */ /* 0x180fe20000010889 */
[----:B------:R-:W3:Y:S01]  /*8220*/  MUFU.EX2 R128, R128 ;  /* 0x0000008000807308 */ /* 0x000ee20000000800 */
[-CC-:B------:R-:W-:Y:S01]  /*8230*/  FFMA.FTZ R87, R87, R74.reuse, -R137.reuse ;  /* 0x0000004a57577223 */ /* 0x180fe20000010889 */
[-CC-:B------:R-:W-:Y:S01]  /*8240*/  FFMA.FTZ R131, R131, R74.reuse, -R137.reuse ;  /* 0x0000004a83837223 */ /* 0x180fe20000010889 */
[-CC-:B------:R-:W-:Y:S01]  /*8250*/  FFMA.FTZ R132, R132, R74.reuse, -R137.reuse ;  /* 0x0000004a84847223 */ /* 0x180fe20000010889 */
[-CC-:B------:R-:W-:Y:S01]  /*8260*/  FFMA.FTZ R79, R79, R74.reuse, -R137.reuse ;  /* 0x0000004a4f4f7223 */ /* 0x180fe20000010889 */
[----:B------:R-:W-:Y:S01]  /*8270*/  FFMA.FTZ R78, R78, R74, -R137 ;  /* 0x0000004a4e4e7223 */ /* 0x000fe20000010889 */
[C---:B------:R-:W-:Y:S01]  /*8280*/  ISETP.GT.AND P2, PT, R0.reuse, RZ, PT ;  /* 0x000000ff0000720c */ /* 0x040fe20003f44270 */
[----:B------:R-:W-:Y:S01]  /*8290*/  VIADD R0, R0, 0xffffffff ;  /* 0xffffffff00007836 */ /* 0x000fe20000000000 */
[----:B------:R-:W-:Y:S08]  /*82a0*/  MUFU.EX2 R138, R138 ;  /* 0x0000008a008a7308 */ /* 0x000ff00000000800 */
[----:B------:R-:W-:Y:S08]  /*82b0*/  MUFU.EX2 R10, R10 ;  /* 0x0000000a000a7308 */ /* 0x000ff00000000800 */
[----:B------:R-:W4:Y:S08]  /*82c0*/  MUFU.EX2 R11, R11 ;  /* 0x0000000b000b7308 */ /* 0x000f300000000800 */
[----:B------:R-:W5:Y:S08]  /*82d0*/  MUFU.EX2 R139, R139 ;  /* 0x0000008b008b7308 */ /* 0x000f700000000800 */
[----:B------:R-:W5:Y:S08]  /*82e0*/  MUFU.EX2 R12, R12 ;  /* 0x0000000c000c7308 */ /* 0x000f700000000800 */
[----:B------:R-:W5:Y:S08]  /*82f0*/  MUFU.EX2 R22, R22 ;  /* 0x0000001600167308 */ /* 0x000f700000000800 */
[----:B------:R-:W5:Y:S08]  /*8300*/  MUFU.EX2 R15, R15 ;  /* 0x0000000f000f7308 */ /* 0x000f700000000800 */
[----:B------:R-:W5:Y:S01]  /*8310*/  MUFU.EX2 R129, R129 ;  /* 0x0000008100817308 */ /* 0x000f620000000800 */
[----:B------:R-:W-:-:S02]  /*8320*/  WARPGROUP.DEPBAR.LE gsb0, 0x0 ;  /* 0x00008000000079c5 */ /* 0x000fc40000010000 */
[----:B------:R-:W-:-:S05]  /*8330*/  WARPGROUP.ARRIVE ;  /* 0x00000000000079c5 */ /* 0x000fca0000000000 */
[----:B------:R-:W-:Y:S01]  /*8340*/  MUFU.EX2 R21, R21 ;  /* 0x0000001500157308 */ /* 0x000fe20000000800 */
[----:B------:R-:W-:Y:S01]  /*8350*/  HGMMA.64x96x16.F32.BF16 R24, gdesc[UR32].tnspB, R24, gsb0 ;  /* 0x41600000201879f0 */ /* 0x000fe20008001818 */
[----:B------:R-:W-:Y:S02]  /*8360*/  UIADD3 UR32, UR4, 0xc00, URZ ;  /* 0x00000c0004207890 */ /* 0x000fe4000fffe03f */
[----:B------:R-:W-:-:S04]  /*8370*/  UIADD3 UR34, UR10, 0x200, URZ ;  /* 0x000002000a227890 */ /* 0x000fc8000fffe03f */
[----:B------:R-:W5:Y:S01]  /*8380*/  MUFU.EX2 R23, R23 ;  /* 0x0000001700177308 */ /* 0x000f620000000800 */
[----:B------:R-:W-:Y:S01]  /*8390*/  UMOV UR33, 0xc0000010 ;  /* 0xc000001000217882 */ /* 0x000fe20000000000 */
[----:B------:R-:W-:-:S06]  /*83a0*/  UMOV UR35, 0x80000020 ;  /* 0x8000002000237882 */ /* 0x000fcc0000000000 */
[----:B------:R-:W5:Y:S08]  /*83b0*/  MUFU.EX2 R123, R123 ;  /* 0x0000007b007b7308 */ /* 0x000f700000000800 */
[----:B------:R-:W5:Y:S08]  /*83c0*/  MUFU.EX2 R122, R122 ;  /* 0x0000007a007a7308 */ /* 0x000f700000000800 */
[----:B------:R-:W5:Y:S08]  /*83d0*/  MUFU.EX2 R126, R126 ;  /* 0x0000007e007e7308 */ /* 0x000f700000000800 */
[----:B------:R-:W5:Y:S08]  /*83e0*/  MUFU.EX2 R112, R112 ;  /* 0x0000007000707308 */ /* 0x000f700000000800 */
[----:B------:R-:W5:Y:S08]  /*83f0*/  MUFU.EX2 R14, R14 ;  /* 0x0000000e000e7308 */ /* 0x000f700000000800 */
[----:B------:R-:W5:Y:S08]  /*8400*/  MUFU.EX2 R113, R113 ;  /* 0x0000007100717308 */ /* 0x000f700000000800 */
[----:B------:R-:W5:Y:S08]  /*8410*/  MUFU.EX2 R114, R114 ;  /* 0x0000007200727308 */ /* 0x000f700000000800 */
[----:B------:R-:W-:Y:S08]  /*8420*/  MUFU.EX2 R116, R116 ;  /* 0x0000007400747308 */ /* 0x000ff00000000800 */
[----:B------:R-:W-:Y:S08]  /*8430*/  MUFU.EX2 R115, R115 ;  /* 0x0000007300737308 */ /* 0x000ff00000000800 */
[----:B------:R-:W5:Y:S08]  /*8440*/  MUFU.EX2 R117, R117 ;  /* 0x0000007500757308 */ /* 0x000f700000000800 */
[----:B------:R-:W5:Y:S08]  /*8450*/  MUFU.EX2 R118, R118 ;  /* 0x0000007600767308 */ /* 0x000f700000000800 */
[----:B------:R-:W5:Y:S01]  /*8460*/  MUFU.EX2 R104, R104 ;  /* 0x0000006800687308 */ /* 0x000f620000000800 */
[----:B------:R-:W-:-:S02]  /*8470*/  WARPGROUP.DEPBAR.LE gsb0, 0x0 ;  /* 0x00008000000079c5 */ /* 0x000fc40000010000 */
[----:B------:R-:W-:-:S05]  /*8480*/  WARPGROUP.ARRIVE ;  /* 0x00000000000079c5 */ /* 0x000fca0000000000 */
[----:B------:R-:W-:Y:S01]  /*8490*/  MUFU.EX2 R105, R105 ;  /* 0x0000006900697308 */ /* 0x000fe20000000800 */
[----:B------:R-:W-:Y:S07]  /*84a0*/  HGMMA.64x96x16.F32.BF16 R24, gdesc[UR32].tnspB, R24, gsb0 ;  /* 0x41600000201879f0 */ /* 0x000fee0008001818 */
[----:B------:R-:W-:Y:S08]  /*84b0*/  MUFU.EX2 R108, R108 ;  /* 0x0000006c006c7308 */ /* 0x000ff00000000800 */
        /* <DEDUP_REMOVED lines=10> */
[----:B------:R-:W-:Y:S01]  /*8560*/  MUFU.EX2 R81, R81 ;  /* 0x0000005100517308 */ /* 0x000fe20000000800 */
[----:B------:R-:W-:-:S02]  /*8570*/  WARPGROUP.DEPBAR.LE gsb0, 0x0 ;  /* 0x00008000000079c5 */ /* 0x000fc40000010000 */
[----:B------:R0:W-:Y:S06]  /*8580*/  BAR.ARV R6, 0x100 ;  /* 0x000400060000751d */ /* 0x0001ec0000002000 */
[----:B------:R1:W-:Y:S01]  /*8590*/  @!P1 SYNCS.ARRIVE.TRANS64.RED.A1T0 RZ, [R13+URZ], RZ ;  /* 0x000000ff0dff99a7 */ /* 0x0003e2000810043f */
[----:B------:R-:W-:Y:S01]  /*85a0*/  MUFU.EX2 R84, R84 ;  /* 0x0000005400547308 */ /* 0x000fe20000000800 */
[----:B0-----:R-:W-:Y:S01]  /*85b0*/  IMAD.U32 R6, RZ, RZ, UR6 ;  /* 0x00000006ff067e24 */ /* 0x001fe2000f8e00ff */
[----:B------:R-:W-:Y:S01]  /*85c0*/  UMOV UR6, UR36 ;  /* 0x0000002400067c82 */ /* 0x000fe20008000000 */
[-C--:B------:R-:W-:Y:S01]  /*85d0*/  FMUL.FTZ R24, R24, R133.reuse ;  /* 0x0000008518187220 */ /* 0x080fe20000410000 */
[-C--:B------:R-:W-:Y:S01]  /*85e0*/  FMUL.FTZ R25, R25, R133.reuse ;  /* 0x0000008519197220 */ /* 0x080fe20000410000 */
[----:B------:R-:W-:Y:S01]  /*85f0*/  FMUL.FTZ R28, R28, R133 ;  /* 0x000000851c1c7220 */ /* 0x000fe20000410000 */
[----:B------:R-:W-:Y:S01]  /*8600*/  @!P1 LEA R6, R6, UR37, 0x3 ;  /* 0x0000002506069c11 */ /* 0x000fe2000f8e18ff */
[-CC-:B-1----:R-:W-:Y:S01]  /*8610*/  FFMA.FTZ R13, R106, R74.reuse, -R137.reuse ;  /* 0x0000004a6a0d7223 */ /* 0x182fe20000010889 */
[-CC-:B------:R-:W-:Y:S01]  /*8620*/  FFMA.FTZ R106, R107, R74.reuse, -R137.reuse ;  /* 0x0000004a6b6a7223 */ /* 0x180fe20000010889 */
[-CC-:B------:R-:W-:Y:S01]  /*8630*/  FFMA.FTZ R107, R110, R74.reuse, -R137.reuse ;  /* 0x0000004a6e6b7223 */ /* 0x180fe20000010889 */
[-C--:B------:R-:W-:Y:S01]  /*8640*/  FFMA.FTZ R110, R111, R74.reuse, -R137 ;  /* 0x0000004a6f6e7223 */ /* 0x080fe20000010889 */
[----:B------:R-:W-:Y:S01]  /*8650*/  FADD.FTZ R111, R134, R119 ;  /* 0x00000077866f7221 */ /* 0x000fe20000010000 */
[-C--:B------:R-:W-:Y:S01]  /*8660*/  FFMA.FTZ R119, R98, R74.reuse, -R137 ;  /* 0x0000004a62777223 */ /* 0x080fe20000010889 */
[----:B------:R-:W-:Y:S01]  /*8670*/  FFMA.FTZ R98, R125, R3, R5 ;  /* 0x000000037d627223 */ /* 0x000fe20000010005 */
[C---:B--2---:R-:W-:Y:S01]  /*8680*/  F2FP.BF16.F32.PACK_AB R5, R9.reuse, R5 ;  /* 0x000000050905723e */ /* 0x044fe200000010ff */
[----:B------:R-:W-:Y:S01]  /*8690*/  FADD.FTZ R111, R136, R111 ;  /* 0x0000006f886f7221 */ /* 0x000fe20000010000 */
[----:B------:R5:W-:Y:S01]  /*86a0*/  MUFU.EX2 R3, R119 ;  /* 0x0000007700037308 */ /* 0x000be20000000800 */
[----:B------:R-:W-:Y:S01]  /*86b0*/  FADD.FTZ R7, R9, R98 ;  /* 0x0000006209077221 */ /* 0x000fe20000010000 */
[-C--:B------:R-:W-:Y:S01]  /*86c0*/  FFMA.FTZ R98, R99, R74.reuse, -R137 ;  /* 0x0000004a63627223 */ /* 0x080fe20000010889 */
[----:B------:R-:W-:Y:S01]  /*86d0*/  FADD.FTZ R90, R8, R111 ;  /* 0x0000006f085a7221 */ /* 0x000fe20000010000 */
[-C--:B------:R-:W-:Y:S01]  /*86e0*/  FFMA.FTZ R99, R102, R74.reuse, -R137 ;  /* 0x0000004a66637223 */ /* 0x080fe20000010889 */
[----:B---3--:R-:W-:Y:S01]  /*86f0*/  FADD.FTZ R7, R128, R7 ;  /* 0x0000000780077221 */ /* 0x008fe20000010000 */
[-CC-:B------:R-:W-:Y:S01]  /*8700*/  FFMA.FTZ R9, R91, R74.reuse, -R137.reuse ;  /* 0x0000004a5b097223 */ /* 0x180fe20000010889 */
[----:B----4-:R-:W-:Y:S01]  /*8710*/  FADD.FTZ R111, R11, R90 ;  /* 0x0000005a0b6f7221 */ /* 0x010fe20000010000 */
[----:B------:R-:W-:Y:S01]  /*8720*/  FFMA.FTZ R102, R95, R74, -R137 ;  /* 0x0000004a5f667223 */ /* 0x000fe20000010889 */
[C---:B------:R-:W-:Y:S01]  /*8730*/  FADD.FTZ R135, R138.reuse, R7 ;  /* 0x000000078a877221 */ /* 0x040fe20000010000 */
[----:B------:R-:W-:Y:S01]  /*8740*/  F2FP.BF16.F32.PACK_AB R7, R138, R128 ;  /* 0x000000808a07723e */ /* 0x000fe200000010ff */
[-CC-:B------:R-:W-:Y:S01]  /*8750*/  FFMA.FTZ R91, R94, R74.reuse, -R137.reuse ;  /* 0x0000004a5e5b7223 */ /* 0x180fe20000010889 */
[-C--:B------:R-:W-:Y:S01]  /*8760*/  FFMA.FTZ R95, R82, R74.reuse, -R137 ;  /* 0x0000004a525f7223 */ /* 0x080fe20000010889 */
[----:B------:R-:W-:Y:S01]  /*8770*/  FADD.FTZ R128, R10, R135 ;  /* 0x000000870a807221 */ /* 0x000fe20000010000 */
[----:B------:R-:W-:Y:S01]  /*8780*/  FFMA.FTZ R94, R83, R74, -R137 ;  /* 0x0000004a535e7223 */ /* 0x000fe20000010889 */
[----:B------:R-:W-:Y:S01]  /*8790*/  @!P1 VIADD R6, R6, 0x31c60 ;  /* 0x00031c6006069836 */ /* 0x000fe20000000000 */
[----:B------:R-:W0:Y:S01]  /*87a0*/  MUFU.EX2 R13, R13 ;  /* 0x0000000d000d7308 */ /* 0x000e220000000800 */
[----:B-----5:R-:W-:Y:S01]  /*87b0*/  FADD.FTZ R119, R139, R128 ;  /* 0x000000808b777221 */ /* 0x020fe20000010000 */
[----:B------:R-:W-:Y:S01]  /*87c0*/  FADD.FTZ R128, R12, R111 ;  /* 0x0000006f0c807221 */ /* 0x000fe20000010000 */
[----:B------:R-:W-:Y:S01]  /*87d0*/  F2FP.BF16.F32.PACK_AB R8, R11, R8 ;  /* 0x000000080b08723e */ /* 0x000fe200000010ff */
[----:B------:R-:W-:Y:S01]  /*87e0*/  FMUL.FTZ R29, R29, R133 ;  /* 0x000000851d1d7220 */ /* 0x000fe20000410000 */
[----:B------:R-:W-:Y:S01]  /*87f0*/  FADD.FTZ R82, R22, R119 ;  /* 0x0000007716527221 */ /* 0x000fe20000010000 */
[----:B------:R-:W-:Y:S01]  /*8800*/  FADD.FTZ R83, R15, R128 ;  /* 0x000000800f537221 */ /* 0x000fe20000010000 */
[----:B------:R-:W-:Y:S01]  /*8810*/  @!P1 PRMT R6, RZ, 0x654, R6 ;  /* 0x00000654ff069816 */ /* 0x000fe20000000006 */
[----:B------:R-:W1:Y:S01]  /*8820*/  MUFU.EX2 R106, R106 ;  /* 0x0000006a006a7308 */ /* 0x000e620000000800 */
[----:B------:R-:W-:Y:S01]  /*8830*/  FADD.FTZ R128, R129, R82 ;  /* 0x0000005281807221 */ /* 0x000fe20000010000 */
[----:B------:R-:W-:Y:S01]  /*8840*/  FADD.FTZ R130, R20, R83 ;  /* 0x0000005314827221 */ /* 0x000fe20000010000 */
[----:B------:R2:W-:Y:S01]  /*8850*/  @!P1 SYNCS.ARRIVE.TRANS64.RED.A1T0 RZ, [R6+URZ], RZ ;  /* 0x000000ff06ff99a7 */ /* 0x0005e2000810043f */
[----:B------:R-:W-:Y:S01]  /*8860*/  F2FP.BF16.F32.PACK_AB R20, R23, R20 ;  /* 0x000000141714723e */ /* 0x000fe200000010ff */
[----:B------:R-:W-:Y:S01]  /*8870*/  FADD.FTZ R128, R21, R128 ;  /* 0x0000008015807221 */ /* 0x000fe20000010000 */
[----:B------:R-:W-:Y:S01]  /*8880*/  FADD.FTZ R111, R23, R130 ;  /* 0x00000082176f7221 */ /* 0x000fe20000010000 */
[C---:B------:R-:W-:Y:S01]  /*8890*/  F2FP.BF16.F32.PACK_AB R21, R123.reuse, R21 ;  /* 0x000000157b15723e */ /* 0x040fe200000010ff */
[----:B------:R3:W-:Y:S01]  /*88a0*/  MUFU.EX2 R82, R103 ;  /* 0x0000006700527308 */ /* 0x0007e20000000800 */
[----:B------:R-:W-:Y:S01]  /*88b0*/  FADD.FTZ R119, R123, R128 ;  /* 0x000000807b777221 */ /* 0x000fe20000010000 */
[----:B------:R-:W-:Y:S01]  /*88c0*/  FADD.FTZ R128, R120, R111 ;  /* 0x0000006f78807221 */ /* 0x000fe20000010000 */
[----:B--2---:R-:W-:Y:S01]  /*88d0*/  F2FP.BF16.F32.PACK_AB R6, R136, R134 ;  /* 0x000000868806723e */ /* 0x004fe200000010ff */
[-C--:B------:R-:W-:Y:S01]  /*88e0*/  FMUL.FTZ R32, R32, R133.reuse ;  /* 0x0000008520207220 */ /* 0x080fe20000410000 */
[----:B------:R-:W-:Y:S01]  /*88f0*/  FADD.FTZ R119, R122, R119 ;  /* 0x000000777a777221 */ /* 0x000fe20000010000 */
[C---:B------:R-:W-:Y:S01]  /*8900*/  F2FP.BF16.F32.PACK_AB R23, R126.reuse, R122 ;  /* 0x0000007a7e17723e */ /* 0x040fe200000010ff */
[-C--:B------:R-:W-:Y:S01]  /*8910*/  FMUL.FTZ R33, R33, R133.reuse ;  /* 0x0000008521217220 */ /* 0x080fe20000410000 */
[----:B------:R2:W-:Y:S01]  /*8920*/  MUFU.EX2 R83, R9 ;  /* 0x0000000900537308 */ /* 0x0005e20000000800 */
[----:B---3--:R-:W-:Y:S01]  /*8930*/  FADD.FTZ R103, R121, R128 ;  /* 0x0000008079677221 */ /* 0x008fe20000010000 */
[----:B------:R-:W-:Y:S01]  /*8940*/  FADD.FTZ R119, R126, R119 ;  /* 0x000000777e777221 */ /* 0x000fe20000010000 */
[----:B------:R3:W-:Y:S01]  /*8950*/  STSM.16.M88.4 [R2+0x24300], R4 ;  /* 0x0243000402007844 */ /* 0x0007e20000000200 */
[-C--:B------:R-:W-:Y:S01]  /*8960*/  FMUL.FTZ R36, R36, R133.reuse ;  /* 0x0000008524247220 */ /* 0x080fe20000410000 */
[----:B------:R-:W-:Y:S01]  /*8970*/  FADD.FTZ R128, R112, R103 ;  /* 0x0000006770807221 */ /* 0x000fe20000010000 */
[----:B------:R-:W-:Y:S01]  /*8980*/  FADD.FTZ R119, R14, R119 ;  /* 0x000000770e777221 */ /* 0x000fe20000010000 */
[C---:B------:R-:W-:Y:S01]  /*8990*/  F2FP.BF16.F32.PACK_AB R112, R113.reuse, R112 ;  /* 0x000000707170723e */ /* 0x040fe200000010ff */
[----:B------:R-:W4:Y:S01]  /*89a0*/  MUFU.EX2 R107, R107 ;  /* 0x0000006b006b7308 */ /* 0x000f220000000800 */
[----:B------:R-:W-:Y:S01]  /*89b0*/  FADD.FTZ R11, R113, R128 ;  /* 0x00000080710b7221 */ /* 0x000fe20000010000 */
[----:B--2---:R-:W-:Y:S01]  /*89c0*/  F2FP.BF16.F32.PACK_AB R9, R139, R10 ;  /* 0x0000000a8b09723e */ /* 0x004fe200000010ff */
[-C--:B------:R-:W-:Y:S01]  /*89d0*/  FMUL.FTZ R37, R37, R133.reuse ;  /* 0x0000008525257220 */ /* 0x080fe20000410000 */
[----:B------:R-:W-:Y:S01]  /*89e0*/  F2FP.BF16.F32.PACK_AB R10, R15, R12 ;  /* 0x0000000c0f0a723e */ /* 0x000fe200000010ff */
[C---:B------:R-:W-:Y:S01]  /*89f0*/  FADD.FTZ R12, R114.reuse, R119 ;  /* 0x00000077720c7221 */ /* 0x040fe20000010000 */
[----:B------:R-:W-:Y:S01]  /*8a00*/  F2FP.BF16.F32.PACK_AB R113, R114, R14 ;  /* 0x0000000e7271723e */ /* 0x000fe200000010ff */
[-C--:B------:R-:W-:Y:S01]  /*8a10*/  FMUL.FTZ R40, R40, R133.reuse ;  /* 0x0000008528287220 */ /* 0x080fe20000410000 */
[----:B------:R-:W2:Y:S01]  /*8a20*/  MUFU.EX2 R110, R110 ;  /* 0x0000006e006e7308 */ /* 0x000ea20000000800 */
[----:B------:R-:W-:Y:S01]  /*8a30*/  F2FP.BF16.F32.PACK_AB R114, R117, R116 ;  /* 0x000000747572723e */ /* 0x000fe200000010ff */
[-C--:B------:R-:W-:Y:S01]  /*8a40*/  FMUL.FTZ R41, R41, R133.reuse ;  /* 0x0000008529297220 */ /* 0x080fe20000410000 */
[----:B---3--:R-:W-:Y:S01]  /*8a50*/  FADD.FTZ R6, R116, R11 ;  /* 0x0000000b74067221 */ /* 0x008fe20000010000 */
[----:B------:R-:W-:Y:S01]  /*8a60*/  FADD.FTZ R5, R115, R12 ;  /* 0x0000000c73057221 */ /* 0x000fe20000010000 */
[----:B------:R-:W-:Y:S01]  /*8a70*/  F2FP.BF16.F32.PACK_AB R11, R129, R22 ;  /* 0x00000016810b723e */ /* 0x000fe200000010ff */
[-C--:B------:R-:W-:Y:S01]  /*8a80*/  FMUL.FTZ R44, R44, R133.reuse ;  /* 0x000000852c2c7220 */ /* 0x080fe20000410000 */
[----:B------:R-:W-:Y:S01]  /*8a90*/  FADD.FTZ R7, R117, R6 ;  /* 0x0000000675077221 */ /* 0x000fe20000010000 */
[----:B------:R-:W-:Y:S01]  /*8aa0*/  FADD.FTZ R6, R118, R5 ;  /* 0x0000000576067221 */ /* 0x000fe20000010000 */
[----:B------:R-:W3:Y:S01]  /*8ab0*/  MUFU.EX2 R98, R98 ;  /* 0x0000006200627308 */ /* 0x000ee20000000800 */
[----:B------:R5:W-:Y:S01]  /*8ac0*/  STSM.16.M88.4 [R2+0x25b00], R8 ;  /* 0x025b000802007844 */ /* 0x000be20000000200 */
[----:B------:R-:W-:Y:S01]  /*8ad0*/  FADD.FTZ R12, R104, R7 ;  /* 0x00000007680c7221 */ /* 0x000fe20000010000 */
[----:B0-----:R-:W-:Y:S01]  /*8ae0*/  FADD.FTZ R5, R13, R6 ;  /* 0x000000060d057221 */ /* 0x001fe20000010000 */
[----:B------:R-:W-:Y:S01]  /*8af0*/  F2FP.BF16.F32.PACK_AB R22, R121, R120 ;  /* 0x000000787916723e */ /* 0x000fe200000010ff */
[----:B------:R-:W-:Y:S01]  /*8b00*/  FMUL.FTZ R45, R45, R133 ;  /* 0x000000852d2d7220 */ /* 0x000fe20000410000 */
[C---:B------:R-:W-:Y:S01]  /*8b10*/  FADD.FTZ R7, R105.reuse, R12 ;  /* 0x0000000c69077221 */ /* 0x040fe20000010000 */
[----:B-1----:R-:W-:Y:S01]  /*8b20*/  FADD.FTZ R6, R106, R5 ;  /* 0x000000056a067221 */ /* 0x002fe20000010000 */
[----:B------:R-:W0:Y:S01]  /*8b30*/  MUFU.EX2 R99, R99 ;  /* 0x0000006300637308 */ /* 0x000e220000000800 */
[----:B------:R-:W-:Y:S01]  /*8b40*/  F2FP.BF16.F32.PACK_AB R104, R105, R104 ;  /* 0x000000686968723e */ /* 0x000fe200000010ff */
[----:B------:R-:W-:Y:S01]  /*8b50*/  FADD.FTZ R12, R108, R7 ;  /* 0x000000076c0c7221 */ /* 0x000fe20000010000 */
[----:B----4-:R-:W-:Y:S01]  /*8b60*/  FADD.FTZ R5, R107, R6 ;  /* 0x000000066b057221 */ /* 0x010fe20000010000 */
[----:B------:R-:W-:Y:S01]  /*8b70*/  F2FP.BF16.F32.PACK_AB R115, R118, R115 ;  /* 0x000000737673723e */ /* 0x000fe200000010ff */
[----:B------:R-:W-:Y:S01]  /*8b80*/  STSM.16.M88.4 [R2+0x27300], R20 ;  /* 0x0273001402007844 */ /* 0x000fe20000000200 */
[----:B------:R-:W-:Y:S01]  /*8b90*/  FADD.FTZ R7, R109, R12 ;  /* 0x0000000c6d077221 */ /* 0x000fe20000010000 */
[----:B--2---:R-:W-:Y:S01]  /*8ba0*/  FADD.FTZ R6, R110, R5 ;  /* 0x000000056e067221 */ /* 0x004fe20000010000 */
[----:B------:R-:W1:Y:S01]  /*8bb0*/  MUFU.EX2 R90, R127 ;  /* 0x0000007f005a7308 */ /* 0x000e620000000800 */
[----:B------:R-:W-:Y:S01]  /*8bc0*/  F2FP.BF16.F32.PACK_AB R105, R106, R13 ;  /* 0x0000000d6a69723e */ /* 0x000fe200000010ff */
[----:B------:R-:W-:Y:S01]  /*8bd0*/  FADD.FTZ R12, R96, R7 ;  /* 0x00000007600c7221 */ /* 0x000fe20000010000 */
[----:B------:R-:W-:Y:S01]  /*8be0*/  FADD.FTZ R5, R3, R6 ;  /* 0x0000000603057221 */ /* 0x000fe20000010000 */
[C---:B------:R-:W-:Y:S01]  /*8bf0*/  F2FP.BF16.F32.PACK_AB R96, R97.reuse, R96 ;  /* 0x000000606160723e */ /* 0x040fe200000010ff */
[----:B------:R-:W-:Y:S01]  /*8c00*/  STSM.16.M88.4 [R2+0x28b00], R112 ;  /* 0x028b007002007844 */ /* 0x000fe20000000200 */
[----:B------:R-:W-:Y:S01]  /*8c10*/  FADD.FTZ R7, R97, R12 ;  /* 0x0000000c61077221 */ /* 0x000fe20000010000 */
[C---:B---3--:R-:W-:Y:S01]  /*8c20*/  FADD.FTZ R6, R98.reuse, R5 ;  /* 0x0000000562067221 */ /* 0x048fe20000010000 */
[----:B------:R-:W2:Y:S01]  /*8c30*/  MUFU.EX2 R91, R91 ;  /* 0x0000005b005b7308 */ /* 0x000ea20000000800 */
[----:B------:R-:W-:Y:S01]  /*8c40*/  F2FP.BF16.F32.PACK_AB R97, R98, R3 ;  /* 0x000000036261723e */ /* 0x000fe200000010ff */
[----:B------:R-:W-:Y:S01]  /*8c50*/  FADD.FTZ R12, R100, R7 ;  /* 0x00000007640c7221 */ /* 0x000fe20000010000 */
[----:B0-----:R-:W-:Y:S01]  /*8c60*/  FADD.FTZ R5, R99, R6 ;  /* 0x0000000663057221 */ /* 0x001fe20000010000 */
[----:B------:R-:W-:Y:S01]  /*8c70*/  F2FP.BF16.F32.PACK_AB R106, R109, R108 ;  /* 0x0000006c6d6a723e */ /* 0x000fe200000010ff */
[----:B------:R-:W-:Y:S01]  /*8c80*/  FMUL.FTZ R48, R48, R133 ;  /* 0x0000008530307220 */ /* 0x000fe20000410000 */
[C---:B------:R-:W-:Y:S01]  /*8c90*/  FADD.FTZ R7, R101.reuse, R12 ;  /* 0x0000000c65077221 */ /* 0x040fe20000010000 */
[----:B------:R-:W-:Y:S01]  /*8ca0*/  F2FP.BF16.F32.PACK_AB R107, R110, R107 ;  /* 0x0000006b6e6b723e */ /* 0x000fe200000010ff */
[----:B------:R-:W0:Y:S01]  /*8cb0*/  MUFU.EX2 R4, R102 ;  /* 0x0000006600047308 */ /* 0x000e220000000800 */
[----:B-1----:R-:W-:Y:S01]  /*8cc0*/  FADD.FTZ R5, R90, R5 ;  /* 0x000000055a057221 */ /* 0x002fe20000010000 */
[----:B------:R-:W-:Y:S01]  /*8cd0*/  FADD.FTZ R6, R88, R7 ;  /* 0x0000000758067221 */ /* 0x000fe20000010000 */
[----:B------:R-:W-:Y:S01]  /*8ce0*/  F2FP.BF16.F32.PACK_AB R98, R101, R100 ;  /* 0x000000646562723e */ /* 0x000fe200000010ff */
[----:B------:R-:W-:Y:S01]  /*8cf0*/  STSM.16.M88.4 [R2+0x2a300], R104 ;  /* 0x02a3006802007844 */ /* 0x000fe20000000200 */
[----:B-----5:R-:W-:Y:S01]  /*8d00*/  FADD.FTZ R8, R82, R5 ;  /* 0x0000000552087221 */ /* 0x020fe20000010000 */
[----:B------:R-:W-:Y:S01]  /*8d10*/  FADD.FTZ R5, R89, R6 ;  /* 0x0000000659057221 */ /* 0x000fe20000010000 */
[----:B------:R-:W-:Y:S01]  /*8d20*/  F2FP.BF16.F32.PACK_AB R99, R90, R99 ;  /* 0x000000635a63723e */ /* 0x000fe200000010ff */
[----:B------:R-:W1:Y:S01]  /*8d30*/  MUFU.EX2 R95, R95 ;  /* 0x0000005f005f7308 */ /* 0x000e620000000800 */
[----:B------:R-:W-:Y:S01]  /*8d40*/  FADD.FTZ R8, R83, R8 ;  /* 0x0000000853087221 */ /* 0x000fe20000010000 */
[----:B------:R-:W-:Y:S01]  /*8d50*/  FADD.FTZ R6, R92, R5 ;  /* 0x000000055c067221 */ /* 0x000fe20000010000 */
[----:B------:R-:W-:Y:S01]  /*8d60*/  F2FP.BF16.F32.PACK_AB R88, R89, R88 ;  /* 0x000000585958723e */ /* 0x000fe200000010ff */
[----:B------:R-:W-:Y:S01]  /*8d70*/  STSM.16.M88.4 [R2+0x2bb00], R96 ;  /* 0x02bb006002007844 */ /* 0x000fe20000000200 */
[----:B--2---:R-:W-:Y:S01]  /*8d80*/  FADD.FTZ R3, R91, R8 ;  /* 0x000000085b037221 */ /* 0x004fe20000010000 */
[----:B------:R-:W-:Y:S01]  /*8d90*/  FADD.FTZ R5, R93, R6 ;  /* 0x000000065d057221 */ /* 0x000fe20000010000 */
[----:B------:R-:W-:Y:S01]  /*8da0*/  F2FP.BF16.F32.PACK_AB R89, R83, R82 ;  /* 0x000000525359723e */ /* 0x000fe200000010ff */
[----:B------:R-:W2:Y:S01]  /*8db0*/  MUFU.EX2 R94, R94 ;  /* 0x0000005e005e7308 */ /* 0x000ea20000000800 */
[----:B0-----:R-:W-:Y:S01]  /*8dc0*/  FADD.FTZ R6, R4, R3 ;  /* 0x0000000304067221 */ /* 0x001fe20000010000 */
[----:B------:R-:W-:Y:S01]  /*8dd0*/  FADD.FTZ R8, R80, R5 ;  /* 0x0000000550087221 */ /* 0x000fe20000010000 */
[----:B------:R-:W-:Y:S01]  /*8de0*/  F2FP.BF16.F32.PACK_AB R91, R4, R91 ;  /* 0x0000005b045b723e */ /* 0x000fe200000010ff */
[-C--:B------:R-:W-:Y:S01]  /*8df0*/  FMUL.FTZ R49, R49, R133.reuse ;  /* 0x0000008531317220 */ /* 0x080fe20000410000 */
[----:B------:R-:W-:Y:S01]  /*8e00*/  F2FP.BF16.F32.PACK_AB R90, R93, R92 ;  /* 0x0000005c5d5a723e */ /* 0x000fe200000010ff */
[C---:B------:R-:W-:Y:S01]  /*8e10*/  FADD.FTZ R5, R81.reuse, R8 ;  /* 0x0000000851057221 */ /* 0x040fe20000010000 */
[----:B------:R-:W-:Y:S01]  /*8e20*/  F2FP.BF16.F32.PACK_AB R80, R81, R80 ;  /* 0x000000505150723e */ /* 0x000fe200000010ff */
[----:B------:R-:W0:Y:S01]  /*8e30*/  MUFU.EX2 R86, R86 ;  /* 0x0000005600567308 */ /* 0x000e220000000800 */
[----:B-1----:R-:W-:Y:S01]  /*8e40*/  FADD.FTZ R3, R95, R6 ;  /* 0x000000065f037221 */ /* 0x002fe20000010000 */
[----:B------:R-:W-:Y:S01]  /*8e50*/  FADD.FTZ R6, R84, R5 ;  /* 0x0000000554067221 */ /* 0x000fe20000010000 */
[----:B------:R-:W-:Y:S01]  /*8e60*/  STSM.16.M88.4 [R2+0x2d300], R88 ;  /* 0x02d3005802007844 */ /* 0x000fe20000000200 */
[-C--:B------:R-:W-:Y:S01]  /*8e70*/  FMUL.FTZ R52, R52, R133.reuse ;  /* 0x0000008534347220 */ /* 0x080fe20000410000 */
[-C--:B------:R-:W-:Y:S01]  /*8e80*/  FMUL.FTZ R53, R53, R133.reuse ;  /* 0x0000008535357220 */ /* 0x080fe20000410000 */
[-C--:B------:R-:W-:Y:S01]  /*8e90*/  FMUL.FTZ R56, R56, R133.reuse ;  /* 0x0000008538387220 */ /* 0x080fe20000410000 */
[----:B------:R-:W-:Y:S01]  /*8ea0*/  FMUL.FTZ R57, R57, R133 ;  /* 0x0000008539397220 */ /* 0x000fe20000410000 */
[----:B------:R-:W1:Y:S01]  /*8eb0*/  MUFU.EX2 R85, R85 ;  /* 0x0000005500557308 */ /* 0x000e620000000800 */
[C---:B--2---:R-:W-:Y:S01]  /*8ec0*/  FADD.FTZ R3, R94.reuse, R3 ;  /* 0x000000035e037221 */ /* 0x044fe20000010000 */
[----:B------:R-:W-:Y:S01]  /*8ed0*/  F2FP.BF16.F32.PACK_AB R81, R94, R95 ;  /* 0x0000005f5e51723e */ /* 0x000fe200000010ff */
[-C--:B------:R-:W-:Y:S01]  /*8ee0*/  FMUL.FTZ R60, R60, R133.reuse ;  /* 0x000000853c3c7220 */ /* 0x080fe20000410000 */
[-C--:B------:R-:W-:Y:S01]  /*8ef0*/  FMUL.FTZ R61, R61, R133.reuse ;  /* 0x000000853d3d7220 */ /* 0x080fe20000410000 */
[-C--:B------:R-:W-:Y:S01]  /*8f00*/  FMUL.FTZ R64, R64, R133.reuse ;  /* 0x0000008540407220 */ /* 0x080fe20000410000 */
[-C--:B------:R-:W-:Y:S01]  /*8f10*/  FMUL.FTZ R65, R65, R133.reuse ;  /* 0x0000008541417220 */ /* 0x080fe20000410000 */
[-C--:B------:R-:W-:Y:S01]  /*8f20*/  FMUL.FTZ R68, R68, R133.reuse ;  /* 0x0000008544447220 */ /* 0x080fe20000410000 */
[----:B------:R-:W2:Y:S01]  /*8f30*/  MUFU.EX2 R124, R124 ;  /* 0x0000007c007c7308 */ /* 0x000ea20000000800 */
[----:B0-----:R-:W-:Y:S01]  /*8f40*/  FADD.FTZ R8, R86, R3 ;  /* 0x0000000356087221 */ /* 0x001fe20000010000 */
[----:B------:R-:W-:Y:S01]  /*8f50*/  FMUL.FTZ R69, R69, R133 ;  /* 0x0000008545457220 */ /* 0x000fe20000410000 */
[-C--:B------:R-:W-:Y:S01]  /*8f60*/  FMUL.FTZ R26, R26, R125.reuse ;  /* 0x0000007d1a1a7220 */ /* 0x080fe20000410000 */
[-C--:B------:R-:W-:Y:S01]  /*8f70*/  FMUL.FTZ R27, R27, R125.reuse ;  /* 0x0000007d1b1b7220 */ /* 0x080fe20000410000 */
[-C--:B------:R-:W-:Y:S01]  /*8f80*/  FMUL.FTZ R30, R30, R125.reuse ;  /* 0x0000007d1e1e7220 */ /* 0x080fe20000410000 */
[-C--:B------:R-:W-:Y:S01]  /*8f90*/  FMUL.FTZ R31, R31, R125.reuse ;  /* 0x0000007d1f1f7220 */ /* 0x080fe20000410000 */
[-C--:B------:R-:W-:Y:S01]  /*8fa0*/  FMUL.FTZ R34, R34, R125.reuse ;  /* 0x0000007d22227220 */ /* 0x080fe20000410000 */
[----:B------:R-:W0:Y:S01]  /*8fb0*/  MUFU.EX2 R73, R73 ;  /* 0x0000004900497308 */ /* 0x000e220000000800 */
[C---:B-1----:R-:W-:Y:S01]  /*8fc0*/  FADD.FTZ R3, R85.reuse, R6 ;  /* 0x0000000655037221 */ /* 0x042fe20000010000 */
[----:B------:R-:W-:Y:S01]  /*8fd0*/  F2FP.BF16.F32.PACK_AB R82, R85, R84 ;  /* 0x000000545552723e */ /* 0x000fe200000010ff */
[-C--:B------:R-:W-:Y:S01]  /*8fe0*/  FMUL.FTZ R35, R35, R125.reuse ;  /* 0x0000007d23237220 */ /* 0x080fe20000410000 */
[-C--:B------:R-:W-:Y:S01]  /*8ff0*/  FMUL.FTZ R38, R38, R125.reuse ;  /* 0x0000007d26267220 */ /* 0x080fe20000410000 */
[-C--:B------:R-:W-:Y:S01]  /*9000*/  FMUL.FTZ R39, R39, R125.reuse ;  /* 0x0000007d27277220 */ /* 0x080fe20000410000 */
[-C--:B------:R-:W-:Y:S01]  /*9010*/  FMUL.FTZ R42, R42, R125.reuse ;  /* 0x0000007d2a2a7220 */ /* 0x080fe20000410000 */
[-C--:B------:R-:W-:Y:S01]  /*9020*/  FMUL.FTZ R43, R43, R125.reuse ;  /* 0x0000007d2b2b7220 */ /* 0x080fe20000410000 */
[----:B------:R-:W1:Y:S01]  /*9030*/  MUFU.EX2 R87, R87 ;  /* 0x0000005700577308 */ /* 0x000e620000000800 */
[----:B--2---:R-:W-:Y:S01]  /*9040*/  FADD.FTZ R4, R124, R3 ;  /* 0x000000037c047221 */ /* 0x004fe20000010000 */
[-C--:B------:R-:W-:Y:S01]  /*9050*/  FMUL.FTZ R46, R46, R125.reuse ;  /* 0x0000007d2e2e7220 */ /* 0x080fe20000410000 */
[-C--:B------:R-:W-:Y:S01]  /*9060*/  FMUL.FTZ R47, R47, R125.reuse ;  /* 0x0000007d2f2f7220 */ /* 0x080fe20000410000 */
[-C--:B------:R-:W-:Y:S01]  /*9070*/  FMUL.FTZ R50, R50, R125.reuse ;  /* 0x0000007d32327220 */ /* 0x080fe20000410000 */
[-C--:B------:R-:W-:Y:S01]  /*9080*/  FMUL.FTZ R51, R51, R125.reuse ;  /* 0x0000007d33337220 */ /* 0x080fe20000410000 */
[-C--:B------:R-:W-:Y:S01]  /*9090*/  FMUL.FTZ R54, R54, R125.reuse ;  /* 0x0000007d36367220 */ /* 0x080fe20000410000 */
[-C--:B------:R-:W-:Y:S01]  /*90a0*/  FMUL.FTZ R55, R55, R125.reuse ;  /* 0x0000007d37377220 */ /* 0x080fe20000410000 */
[----:B------:R-:W-:Y:S01]  /*90b0*/  MUFU.EX2 R76, R76 ;  /* 0x0000004c004c7308 */ /* 0x000fe20000000800 */
[C---:B0-----:R-:W-:Y:S01]  /*90c0*/  FADD.FTZ R3, R73.reuse, R4 ;  /* 0x0000000449037221 */ /* 0x041fe20000010000 */
[----:B------:R-:W-:Y:S01]  /*90d0*/  F2FP.BF16.F32.PACK_AB R4, R73, R124 ;  /* 0x0000007c4904723e */ /* 0x000fe200000010ff */
[-C--:B------:R-:W-:Y:S01]  /*90e0*/  FMUL.FTZ R58, R58, R125.reuse ;  /* 0x0000007d3a3a7220 */ /* 0x080fe20000410000 */
[-C--:B------:R-:W-:Y:S01]  /*90f0*/  FMUL.FTZ R59, R59, R125.reuse ;  /* 0x0000007d3b3b7220 */ /* 0x080fe20000410000 */
[-C--:B------:R-:W-:Y:S01]  /*9100*/  FMUL.FTZ R62, R62, R125.reuse ;  /* 0x0000007d3e3e7220 */ /* 0x080fe20000410000 */
[-C--:B------:R-:W-:Y:S01]  /*9110*/  FMUL.FTZ R63, R63, R125.reuse ;  /* 0x0000007d3f3f7220 */ /* 0x080fe20000410000 */
[-C--:B------:R-:W-:Y:S01]  /*9120*/  FMUL.FTZ R66, R66, R125.reuse ;  /* 0x0000007d42427220 */ /* 0x080fe20000410000 */
[----:B------:R-:W0:Y:S01]  /*9130*/  MUFU.EX2 R77, R77 ;  /* 0x0000004d004d7308 */ /* 0x000e220000000800 */
[C---:B-1----:R-:W-:Y:S01]  /*9140*/  F2FP.BF16.F32.PACK_AB R83, R87.reuse, R86 ;  /* 0x000000565753723e */ /* 0x042fe200000010ff */
[----:B------:R-:W-:Y:S01]  /*9150*/  FADD.FTZ R8, R87, R8 ;  /* 0x0000000857087221 */ /* 0x000fe20000010000 */
[-C--:B------:R-:W-:Y:S01]  /*9160*/  FMUL.FTZ R67, R67, R125.reuse ;  /* 0x0000007d43437220 */ /* 0x080fe20000410000 */
[-C--:B------:R-:W-:Y:S01]  /*9170*/  FMUL.FTZ R70, R70, R125.reuse ;  /* 0x0000007d46467220 */ /* 0x080fe20000410000 */
[----:B------:R-:W-:Y:S01]  /*9180*/  FMUL.FTZ R71, R71, R125 ;  /* 0x0000007d47477220 */ /* 0x000fe20000410000 */
[----:B------:R-:W-:Y:S02]  /*9190*/  STSM.16.M88.4 [R2+0x2eb00], R80 ;  /* 0x02eb005002007844 */ /* 0x000fe40000000200 */
        /* <DEDUP_REMOVED lines=10> */
[----:B-1----:R-:W-:-:S03]  /*9240*/  F2FP.BF16.F32.PACK_AB R7, R79, R9 ;  /* 0x000000094f07723e */ /* 0x002fc600000010ff */
[----:B------:R-:W-:Y:S02]  /*9250*/  FADD.FTZ R3, R79, R8 ;  /* 0x000000084f037221 */ /* 0x000fe40000010000 */
[----:B------:R0:W-:Y:S01]  /*9260*/  STSM.16.M88.4 [R2+0x30300], R4 ;  /* 0x0303000402007844 */ /* 0x0001e20000000200 */
[----:B------:R-:W-:Y:S01]  /*9270*/  @!PT LDS RZ, [RZ] ;  /* 0x00000000fffff984 */ /* 0x000fe20000000800 */
[----:B------:R-:W-:Y:S01]  /*9280*/  @!PT LDS RZ, [RZ] ;  /* 0x00000000fffff984 */ /* 0x000fe20000000800 */
[----:B------:R-:W-:Y:S01]  /*9290*/  @!PT LDS RZ, [RZ] ;  /* 0x00000000fffff984 */ /* 0x000fe20000000800 */
[----:B------:R-:W-:Y:S01]  /*92a0*/  @!PT LDS RZ, [RZ] ;  /* 0x00000000fffff984 */ /* 0x000fe20000000800 */
[----:B------:R1:W-:Y:S06]  /*92b0*/  MEMBAR.ALL.CTA ;  /* 0x0000000000007992 */ /* 0x0003ec0000008000 */
[----:B-1----:R-:W1:Y:S01]  /*92c0*/  FENCE.VIEW.ASYNC.S ;  /* 0x00000000000073c6 */ /* 0x002e620000000000 */
[----:B0-----:R-:W-:Y:S01]  /*92d0*/  FADD.FTZ R4, R77, R76 ;  /* 0x0000004c4d047221 */ /* 0x001fe20000010000 */
[----:B------:R-:W-:-:S02]  /*92e0*/  IMAD.MOV.U32 R7, RZ, RZ, R16 ;  /* 0x000000ffff077224 */ /* 0x000fc400078e0010 */
[----:B------:R-:W-:Y:S02]  /*92f0*/  IMAD.MOV.U32 R6, RZ, RZ, R72 ;  /* 0x000000ffff067224 */ /* 0x000fe400078e0048 */
[----:B------:R-:W-:Y:S01]  /*9300*/  IMAD.MOV.U32 R5, RZ, RZ, R75 ;  /* 0x000000ffff057224 */ /* 0x000fe200078e004b */
[----:B-1----:R-:W-:Y:S01]  /*9310*/  NOP ;  /* 0x0000000000007918 */ /* 0x002fe20000000000 */
[----:B------:R-:W-:Y:S05]  /*9320*/  @P2 BRA `(.L_x_24) ;  /* 0xffffffc000082947 */ /* 0x000fea000383ffff */
.L_x_15:
[----:B------:R-:W-:Y:S06]  /*9330*/  BAR.ARV 0x8, 0x200 ;  /* 0x0208000000007b1d */ /* 0x000fec0000002000 */
[----:B------:R-:W-:Y:S05]  /*9340*/  @!P0 BRA `(.L_x_25) ;  /* 0x0000000000048947 */ /* 0x000fea0003800000 */
[----:B------:R-:W-:Y:S01]  /*9350*/  BPT.TRAP 0x1 ;  /* 0x000000040000795c */ /* 0x000fe20000300000 */
.L_x_25:
[----:B------:R-:W-:Y:S01]  /*9360*/  ULEA UR12, UR36, UR37, 0x3 ;  /* 0x00000025240c7291 */ /* 0x000fe2000f8e183f */
[----:B------:R-:W-:-:S08]  /*9370*/  SHF.L.U32 R0, R16, 0x1f, RZ ;  /* 0x0000001f10007819 */ /* 0x000fd000000006ff */
[----:B------:R0:W1:Y:S01]  /*9380*/  SYNCS.PHASECHK.TRANS64.TRYWAIT P2, [UR12+0x31c50], R0 ;  /* 0x031c5000ff0075a7 */ /* 0x000062000804014c */
[----:B------:R-:W-:Y:S05]  /*9390*/  @!P0 BRA `(.L_x_26) ;  /* 0x0000000000048947 */ /* 0x000fea0003800000 */
[----:B------:R-:W-:Y:S01]  /*93a0*/  BPT.TRAP 0x1 ;  /* 0x000000040000795c */ /* 0x000fe20000300000 */
.L_x_26:
[----:B-1----:R-:W-:Y:S05]  /*93b0*/  @P2 BRA `(.L_x_27) ;  /* 0x0000000000082947 */ /* 0x002fea0003800000 */
[----:B------:R-:W1:Y:S02]  /*93c0*/  SYNCS.PHASECHK.TRANS64.TRYWAIT P0, [UR12+0x31c50], R0 ;  /* 0x031c5000ff0075a7 */ /* 0x000e64000800014c */
[----:B-1----:R-:W-:Y:S05]  /*93d0*/  @!P0 BRA `(.L_x_28) ;  /* 0x0000005c00d88947 */ /* 0x002fea0003800000 */
.L_x_27:
[----:B------:R-:W-:Y:S01]  /*93e0*/  UIADD3 UR4, UR37, 0x200, URZ ;  /* 0x0000020025047890 */ /* 0x000fe2000fffe03f */
[----:B------:R-:W-:Y:S01]  /*93f0*/  WARPGROUP.ARRIVE ;  /* 0x00000000000079c5 */ /* 0x000fe20000000000 */
[----:B------:R-:W-:Y:S01]  /*9400*/  ULOP3.LUT UR6, UR39, 0x10000, URZ, 0xfc, !UPT ;  /* 0x0001000027067892 */ /* 0x000fe2000f8efc3f */
[----:B-1----:R-:W1:Y:S01]  /*9410*/  SHFL.BFLY PT, R5, R4, 0x2, 0x1f ;  /* 0x0c401f0004057f89 */ /* 0x002e6200000e0000 */
[----:B------:R-:W-:-:S03]  /*9420*/  USHF.R.U32.HI UR4, URZ, 0x4, UR4 ;  /* 0x000000043f047899 */ /* 0x000fc60008011604 */
[----:B------:R-:W2:Y:S01]  /*9430*/  S2UR UR5, SR_SWINHI ;  /* 0x00000000000579c3 */ /* 0x000ea20000002f00 */
[----:B------:R-:W-:Y:S01]  /*9440*/  UMOV UR9, 0xc0000010 ;  /* 0xc000001000097882 */ /* 0x000fe20000000000 */
[----:B------:R-:W-:Y:S01]  /*9450*/  UMOV UR11, 0x80000020 ;  /* 0x80000020000b7882 */ /* 0x000fe20000000000 */
[----:B------:R-:W-:Y:S01]  /*9460*/  ULOP3.LUT UR4, UR4, 0x3fff, URZ, 0xc0, !UPT ;  /* 0x00003fff04047892 */ /* 0x000fe2000f8ec03f */
[----:B------:R-:W3:Y:S01]  /*9470*/  SHFL.BFLY PT, R6, R3, 0x2, 0x1f ;  /* 0x0c401f0003067f89 */ /* 0x000ee200000e0000 */
[----:B------:R-:W-:Y:S01]  /*9480*/  UMOV UR8, UR6 ;  /* 0x0000000600087c82 */ /* 0x000fe20008000000 */
[----:B------:R-:W-:Y:S01]  /*9490*/  R2UR UR15, R151 ;  /* 0x00000000970f72ca */ /* 0x000fe200000e0000 */
[----:B------:R-:W-:Y:S01]  /*94a0*/  ULOP3.LUT UR4, UR4, 0x2400000, URZ, 0xfc, !UPT ;  /* 0x0240000004047892 */ /* 0x000fe2000f8efc3f */
[----:B------:R-:W-:Y:S01]  /*94b0*/  R2UR UR17, R152 ;  /* 0x00000000981172ca */ /* 0x000fe200000e0000 */
[----:B------:R-:W-:Y:S01]  /*94c0*/  UIADD3 UR7, UR6, 0xc00, URZ ;  /* 0x00000c0006077890 */ /* 0x000fe2000fffe03f */
[----:B------:R-:W-:Y:S01]  /*94d0*/  IMAD.MOV.U32 R76, RZ, RZ, -0x800000 ;  /* 0xff800000ff4c7424 */ /* 0x000fe200078e00ff */
[----:B------:R-:W-:Y:S01]  /*94e0*/  UIMAD UR4, UR36, 0x6c0, UR4 ;  /* 0x000006c0240478a4 */ /* 0x000fe2000f8e0204 */
[----:B------:R-:W-:Y:S01]  /*94f0*/  CS2R R14, SRZ ;  /* 0x00000000000e7805 */ /* 0x000fe2000001ff00 */
[----:B------:R-:W-:Y:S01]  /*9500*/  ULDC UR13, c[0x0][0xc44] ;  /* 0x00031100000d7ab9 */ /* 0x000fe20000000800 */
[----:B------:R-:W-:Y:S01]  /*9510*/  IMAD.MOV.U32 R77, RZ, RZ, -0x800000 ;  /* 0xff800000ff4d7424 */ /* 0x000fe200078e00ff */
[----:B------:R-:W4:Y:S01]  /*9520*/  LDC R22, c[0x0][0xc38] ;  /* 0x00030e00ff167b82 */ /* 0x000f220000000800 */
[----:B------:R-:W-:-:S02]  /*9530*/  R2UR UR16, R150 ;  /* 0x00000000961072ca */ /* 0x000fc400000e0000 */
[----:B------:R-:W-:Y:S02]  /*9540*/  UMOV UR10, UR4 ;  /* 0x00000004000a7c82 */ /* 0x000fe40008000000 */
[----:B------:R-:W-:Y:S01]  /*9550*/  HGMMA.64x96x16.F32.BF16 R24, gdesc[UR8].tnspB, R24, gsb0 ;  /* 0x41600000081879f0 */ /* 0x000fe20008001818 */
[----:B------:R-:W-:Y:S01]  /*9560*/  UIADD3 UR8, UR6, 0x180, URZ ;  /* 0x0000018006087890 */ /* 0x000fe2000fffe03f */
[----:B-1----:R-:W-:Y:S01]  /*9570*/  FADD.FTZ R5, R5, R4 ;  /* 0x0000000405057221 */ /* 0x002fe20000010000 */
[----:B------:R-:W-:Y:S01]  /*9580*/  UIADD3 UR10, UR4, 0x40, URZ ;  /* 0x00000040040a7890 */ /* 0x000fe2000fffe03f */
[----:B------:R-:W-:Y:S01]  /*9590*/  UMOV UR9, 0xc0000010 ;  /* 0xc000001000097882 */ /* 0x000fe20000000000 */
[----:B------:R-:W-:Y:S02]  /*95a0*/  UMOV UR11, 0x80000020 ;  /* 0x80000020000b7882 */ /* 0x000fe40000000000 */
[----:B0-----:R-:W0:Y:S01]  /*95b0*/  SHFL.BFLY PT, R0, R5, 0x1, 0x1f ;  /* 0x0c201f0005007f89 */ /* 0x001e2200000e0000 */
[----:B---3--:R-:W-:-:S05]  /*95c0*/  FADD.FTZ R6, R6, R3 ;  /* 0x0000000306067221 */ /* 0x008fca0000010000 */
[----:B------:R-:W1:Y:S01]  /*95d0*/  SHFL.BFLY PT, R7, R6, 0x1, 0x1f ;  /* 0x0c201f0006077f89 */ /* 0x000e6200000e0000 */
[----:B0-----:R-:W-:Y:S01]  /*95e0*/  FADD.FTZ R8, R5, R0 ;  /* 0x0000000005087221 */ /* 0x001fe20000010000 */
[----:B------:R-:W-:-:S04]  /*95f0*/  IMAD R5, R148, 0x20, R18 ;  /* 0x0000002094057824 */ /* 0x000fc800078e0212 */
[----:B------:R-:W-:Y:S01]  /*9600*/  FSETP.NE.FTZ.AND P0, PT, R8, RZ, PT ;  /* 0x000000ff0800720b */ /* 0x000fe20003f15000 */
[----:B-1----:R-:W-:-:S05]  /*9610*/  FADD.FTZ R7, R6, R7 ;  /* 0x0000000706077221 */ /* 0x002fca0000010000 */
[----:B------:R-:W-:-:S07]  /*9620*/  FSETP.NE.FTZ.AND P2, PT, R7, RZ, PT ;  /* 0x000000ff0700720b */ /* 0x000fce0003f55000 */
[----:B------:R-:W0:Y:S01]  /*9630*/  @P0 MUFU.LG2 R3, R8 ;  /* 0x0000000800030308 */ /* 0x000e220000000c00 */
[----:B------:R-:W-:-:S05]  /*9640*/  @P0 FMUL.FTZ R0, R74, 0.69314718246459960938 ;  /* 0x3f3172184a000820 */ /* 0x000fca0000410000 */
[----:B------:R-:W-:Y:S02]  /*9650*/  @P2 FMUL.FTZ R74, R74, 0.69314718246459960938 ;  /* 0x3f3172184a4a2820 */ /* 0x000fe40000410000 */
[----:B------:R-:W1:Y:S08]  /*9660*/  @P2 MUFU.LG2 R4, R7 ;  /* 0x0000000700042308 */ /* 0x000e700000000c00 */
[----:B------:R-:W-:Y:S01]  /*9670*/  @P2 MUFU.RCP R14, R7 ;  /* 0x00000007000e2308 */ /* 0x000fe20000001000 */
[----:B0-----:R-:W-:-:S04]  /*9680*/  @P0 FMUL.FTZ R3, R3, 0.69314718246459960938 ;  /* 0x3f31721803030820 */ /* 0x001fc80000410000 */
[----:B------:R-:W-:Y:S02]  /*9690*/  @P0 FFMA.FTZ R76, R0, R75, R3 ;  /* 0x0000004b004c0223 */ /* 0x000fe40000010003 */
[----:B------:R-:W0:Y:S01]  /*96a0*/  LDC R0, c[0x0][0xbe8] ;  /* 0x0002fa00ff007b82 */ /* 0x000e220000000800 */
[----:B------:R3:W4:Y:S01]  /*96b0*/  @P0 MUFU.RCP R15, R8 ;  /* 0x00000008000f0308 */ /* 0x0007220000001000 */
[----:B-1----:R-:W-:-:S04]  /*96c0*/  @P2 FMUL.FTZ R3, R4, 0.69314718246459960938 ;  /* 0x3f31721804032820 */ /* 0x002fc80000410000 */
[----:B------:R-:W-:Y:S01]  /*96d0*/  @P2 FFMA.FTZ R77, R74, R72, R3 ;  /* 0x000000484a4d2223 */ /* 0x000fe20000010003 */
[----:B------:R-:W-:Y:S02]  /*96e0*/  WARPGROUP.DEPBAR.LE gsb0, 0x0 ;  /* 0x00008000000079c5 */ /* 0x000fe40000010000 */
[----:B------:R-:W-:-:S06]  /*96f0*/  WARPGROUP.ARRIVE ;  /* 0x00000000000079c5 */ /* 0x000fcc0000000000 */
[----:B------:R-:W-:Y:S01]  /*9700*/  HGMMA.64x96x16.F32.BF16 R24, gdesc[UR8].tnspB, R24, gsb0 ;  /* 0x41600000081879f0 */ /* 0x000fe20008001818 */
[----:B------:R-:W-:Y:S02]  /*9710*/  UIADD3 UR8, UR6, 0x300, URZ ;  /* 0x0000030006087890 */ /* 0x000fe4000fffe03f */
[----:B------:R-:W-:Y:S01]  /*9720*/  UIADD3 UR10, UR4, 0x80, URZ ;  /* 0x00000080040a7890 */ /* 0x000fe2000fffe03f */
[----:B------:R-:W-:Y:S01]  /*9730*/  UMOV UR9, 0xc0000010 ;  /* 0xc000001000097882 */ /* 0x000fe20000000000 */
[----:B------:R-:W-:Y:S01]  /*9740*/  UMOV UR11, 0x80000020 ;  /* 0x80000020000b7882 */ /* 0x000fe20000000000 */
        /* <DEDUP_REMOVED lines=35> */
[----:B------:R-:W-:-:S03]  /*9980*/  UIADD3 UR6, UR4, 0x200, URZ ;  /* 0x0000020004067890 */ /* 0x000fc6000fffe03f */
[----:B------:R-:W-:Y:S01]  /*9990*/  UMOV UR4, UR7 ;  /* 0x0000000700047c82 */ /* 0x000fe20008000000 */
[----:B------:R-:W-:Y:S01]  /*99a0*/  UMOV UR7, 0x80000020 ;  /* 0x8000002000077882 */ /* 0x000fe20000000000 */
[----:B------:R-:W-:Y:S02]  /*99b0*/  WARPGROUP.DEPBAR.LE gsb0, 0x0 ;  /* 0x00008000000079c5 */ /* 0x000fe40000010000 */
[----:B------:R-:W-:-:S06]  /*99c0*/  WARPGROUP.ARRIVE ;  /* 0x00000000000079c5 */ /* 0x000fcc0000000000 */
[----:B------:R-:W-:Y:S01]  /*99d0*/  HGMMA.64x96x16.F32.BF16 R24, gdesc[UR8].tnspB, R24, gsb0 ;  /* 0x41600000081879f0 */ /* 0x000fe20008001818 */
[----:B------:R-:W-:Y:S01]  /*99e0*/  UMOV UR8, UR37 ;  /* 0x0000002500087c82 */ /* 0x000fe20008000000 */
[----:B--2---:R-:W-:Y:S01]  /*99f0*/  UMOV UR9, UR5 ;  /* 0x0000000500097c82 */ /* 0x004fe20008000000 */
[----:B------:R-:W-:Y:S01]  /*9a00*/  UIADD3 UR5, -UR15, URZ, URZ ;  /* 0x0000003f0f057290 */ /* 0x000fe2000fffe13f */
[----:B------:R-:W-:Y:S01]  /*9a10*/  IMAD.U32 R20, RZ, RZ, UR8 ;  /* 0x00000008ff147e24 */ /* 0x000fe2000f8e00ff */
[----:B------:R-:W-:Y:S01]  /*9a20*/  ULDC.64 UR10, c[0x0][0xb90] ;  /* 0x0002e400000a7ab9 */ /* 0x000fe20000000a00 */
[----:B------:R-:W-:Y:S01]  /*9a30*/  IMAD.U32 R21, RZ, RZ, UR9 ;  /* 0x00000009ff157e24 */ /* 0x000fe2000f8e00ff */
[----:B------:R-:W-:-:S03]  /*9a40*/  UIMAD UR13, UR13, UR5, UR17 ;  /* 0x000000050d0d72a4 */ /* 0x000fc6000f8e0211 */
[----:B------:R-:W-:Y:S01]  /*9a50*/  UMOV UR5, 0xc0000010 ;  /* 0xc000001000057882 */ /* 0x000fe20000000000 */
[--C-:B------:R-:W-:Y:S01]  /*9a60*/  IMAD.WIDE R88, R156, 0x2, R20.reuse ;  /* 0x000000029c587825 */ /* 0x100fe200078e0214 */
[----:B------:R-:W-:Y:S02]  /*9a70*/  USHF.R.S32.HI UR14, URZ, 0x1f, UR13 ;  /* 0x0000001f3f0e7899 */ /* 0x000fe4000801140d */
[----:B------:R-:W-:Y:S01]  /*9a80*/  UIMAD.WIDE.U32 UR8, UR13, UR10, URZ ;  /* 0x0000000a0d0872a5 */ /* 0x000fe2000f8e003f */
[----:B------:R-:W-:Y:S01]  /*9a90*/  IMAD.WIDE R20, R5, 0x2, R20 ;  /* 0x0000000205147825 */ /* 0x000fe200078e0214 */
[C---:B------:R-:W-:Y:S01]  /*9aa0*/  IADD3 R10, P2, R88.reuse, 0x6000, RZ ;  /* 0x00006000580a7810 */ /* 0x040fe20007f5e0ff */
[----:B------:R-:W-:Y:S01]  /*9ab0*/  UIMAD UR10, UR14, UR10, URZ ;  /* 0x0000000a0e0a72a4 */ /* 0x000fe2000f8e023f */
[----:B------:R-:W-:Y:S02]  /*9ac0*/  LOP3.LUT R3, R88, 0x180, RZ, 0xc0, !PT ;  /* 0x0000018058037812 */ /* 0x000fe400078ec0ff */
[----:B------:R-:W-:Y:S01]  /*9ad0*/  LOP3.LUT R5, R10, 0x180, RZ, 0xc0, !PT ;  /* 0x000001800a057812 */ /* 0x000fe200078ec0ff */
[----:B------:R-:W-:Y:S01]  /*9ae0*/  IMAD.X R79, RZ, RZ, R89, P2 ;  /* 0x000000ffff4f7224 */ /* 0x000fe200010e0659 */
[----:B0-----:R-:W-:Y:S01]  /*9af0*/  ISETP.NE.AND P2, PT, R0, 0x1, PT ;  /* 0x000000010000780c */ /* 0x001fe20003f45270 */
[----:B------:R-:W-:Y:S01]  /*9b00*/  UIMAD UR10, UR13, UR11, UR10 ;  /* 0x0000000b0d0a72a4 */ /* 0x000fe2000f8e020a */
[----:B------:R-:W-:Y:S01]  /*9b10*/  SHF.R.U64 R3, R3, 0x3, RZ ;  /* 0x0000000303037819 */ /* 0x000fe200000012ff */
[----:B------:R-:W-:Y:S01]  /*9b20*/  IMAD.U32 R12, RZ, RZ, UR8 ;  /* 0x00000008ff0c7e24 */ /* 0x000fe2000f8e00ff */
[C---:B------:R-:W-:Y:S01]  /*9b30*/  IADD3 R87, P0, R88.reuse, 0x6020, RZ ;  /* 0x0000602058577810 */ /* 0x040fe20007f1e0ff */
[----:B------:R-:W-:Y:S01]  /*9b40*/  UIADD3 UR8, UR9, UR10, URZ ;  /* 0x0000000a09087290 */ /* 0x000fe2000fffe03f */
[C---:B---3--:R-:W-:Y:S01]  /*9b50*/  IADD3 R8, P3, R88.reuse, 0x3020, RZ ;  /* 0x0000302058087810 */ /* 0x048fe20007f7e0ff */
[----:B------:R-:W-:Y:S01]  /*9b60*/  IMAD.U32 R13, RZ, RZ, UR9 ;  /* 0x00000009ff0d7e24 */ /* 0x000fe2000f8e00ff */
[----:B------:R-:W-:-:S02]  /*9b70*/  IADD3 R6, P4, R88, 0x3000, RZ ;  /* 0x0000300058067810 */ /* 0x000fc40007f9e0ff */
[----:B------:R-:W-:Y:S01]  /*9b80*/  IADD3 R4, P5, R88, 0x20, RZ ;  /* 0x0000002058047810 */ /* 0x000fe20007fbe0ff */
[--C-:B------:R-:W-:Y:S01]  /*9b90*/  IMAD.X R85, RZ, RZ, R89.reuse, P3 ;  /* 0x000000ffff557224 */ /* 0x100fe200018e0659 */
[----:B------:R-:W-:Y:S01]  /*9ba0*/  LOP3.LUT R88, R3, R88, RZ, 0x3c, !PT ;  /* 0x0000005803587212 */ /* 0x000fe200078e3cff */
[----:B------:R-:W0:Y:S01]  /*9bb0*/  @P2 LDC R90, c[0x0][0xbec] ;  /* 0x0002fb00ff5a2b82 */ /* 0x000e220000000800 */
[----:B------:R-:W-:Y:S01]  /*9bc0*/  SHF.R.U64 R3, R5, 0x3, RZ ;  /* 0x0000000305037819 */ /* 0x000fe200000012ff */
[--C-:B------:R-:W-:Y:S01]  /*9bd0*/  IMAD.X R81, RZ, RZ, R89.reuse, P4 ;  /* 0x000000ffff517224 */ /* 0x100fe200020e0659 */
[----:B------:R-:W-:Y:S01]  /*9be0*/  LOP3.LUT R5, R6, 0x180, RZ, 0xc0, !PT ;  /* 0x0000018006057812 */ /* 0x000fe200078ec0ff */
[----:B------:R-:W-:Y:S01]  /*9bf0*/  IMAD.X R83, RZ, RZ, R89, P5 ;  /* 0x000000ffff537224 */ /* 0x000fe200028e0659 */
[----:B------:R-:W-:Y:S01]  /*9c00*/  LOP3.LUT R78, R3, R10, RZ, 0x3c, !PT ;  /* 0x0000000a034e7212 */ /* 0x000fe200078e3cff */
[----:B------:R-:W-:Y:S01]  /*9c10*/  IMAD.U32 R13, RZ, RZ, UR8 ;  /* 0x00000008ff0d7e24 */ /* 0x000fe2000f8e00ff */
[----:B------:R-:W-:Y:S01]  /*9c20*/  LOP3.LUT R3, R4, 0x180, RZ, 0xc0, !PT ;  /* 0x0000018004037812 */ /* 0x000fe200078ec0ff */
[----:B------:R-:W1:Y:S01]  /*9c30*/  @P2 LDC R91, c[0x0][0xbf0] ;  /* 0x0002fc00ff5b2b82 */ /* 0x000e620000000800 */
[----:B------:R-:W-:Y:S01]  /*9c40*/  LOP3.LUT R86, R87, 0x180, RZ, 0xc0, !PT ;  /* 0x0000018057567812 */ /* 0x000fe200078ec0ff */
[----:B------:R-:W-:Y:S01]  /*9c50*/  ULDC.64 UR8, c[0x0][0xae8] ;  /* 0x0002ba0000087ab9 */ /* 0x000fe20000000a00 */
[----:B------:R-:W-:-:S02]  /*9c60*/  SHF.R.U64 R3, R3, 0x3, RZ ;  /* 0x0000000303037819 */ /* 0x000fc400000012ff */
[----:B------:R-:W-:Y:S02]  /*9c70*/  SHF.R.U64 R5, R5, 0x3, RZ ;  /* 0x0000000305057819 */ /* 0x000fe400000012ff */
[----:B------:R-:W-:Y:S01]  /*9c80*/  LOP3.LUT R82, R3, R4, RZ, 0x3c, !PT ;  /* 0x0000000403527212 */ /* 0x000fe200078e3cff */
[----:B------:R-:W-:Y:S01]  /*9c90*/  IMAD R3, RZ, RZ, -UR17 ;  /* 0x80000011ff037e24 */ /* 0x000fe2000f8e02ff */
[----:B------:R-:W-:Y:S02]  /*9ca0*/  R2UR UR10, R19 ;  /* 0x00000000130a72ca */ /* 0x000fe400000e0000 */
[----:B------:R-:W-:Y:S01]  /*9cb0*/  IADD3 R19, P6, R20, 0x7800, RZ ;  /* 0x0000780014137810 */ /* 0x000fe20007fde0ff */
[----:B----4-:R-:W-:Y:S01]  /*9cc0*/  IMAD R3, R22, R3, UR16 ;  /* 0x0000001016037e24 */ /* 0x010fe2000f8e0203 */
[----:B------:R-:W-:Y:S01]  /*9cd0*/  LOP3.LUT R75, R20, 0x180, RZ, 0xc0, !PT ;  /* 0x00000180144b7812 */ /* 0x000fe200078ec0ff */
[----:B------:R-:W2:Y:S01]  /*9ce0*/  LDC.64 R22, c[0x0][0xb98] ;  /* 0x0002e600ff167b82 */ /* 0x000ea20000000a00 */
[----:B------:R-:W-:Y:S01]  /*9cf0*/  SHF.R.U64 R86, R86, 0x3, RZ ;  /* 0x0000000356567819 */ /* 0x000fe200000012ff */
[----:B------:R-:W-:Y:S01]  /*9d00*/  IMAD R93, R3, 0xc0, R155 ;  /* 0x000000c0035d7824 */ /* 0x000fe200078e029b */
[----:B------:R-:W-:-:S02]  /*9d10*/  LOP3.LUT R80, R5, R6, RZ, 0x3c, !PT ;  /* 0x0000000605507212 */ /* 0x000fc400078e3cff */
[----:B------:R-:W-:Y:S02]  /*9d20*/  LOP3.LUT R6, R19, 0x180, RZ, 0xc0, !PT ;  /* 0x0000018013067812 */ /* 0x000fe400078ec0ff */
[----:B------:R-:W-:Y:S02]  /*9d30*/  SHF.R.U64 R75, R75, 0x3, RZ ;  /* 0x000000034b4b7819 */ /* 0x000fe400000012ff */
[----:B------:R-:W-:Y:S01]  /*9d40*/  LOP3.LUT R86, R86, R87, RZ, 0x3c, !PT ;  /* 0x0000005756567212 */ /* 0x000fe200078e3cff */
[----:B------:R-:W-:Y:S01]  /*9d50*/  IMAD.X R87, RZ, RZ, R89, P0 ;  /* 0x000000ffff577224 */ /* 0x000fe200000e0659 */
[----:B------:R-:W-:Y:S02]  /*9d60*/  SHF.R.U64 R6, R6, 0x3, RZ ;  /* 0x0000000306067819 */ /* 0x000fe400000012ff */
[C---:B------:R-:W-:Y:S02]  /*9d70*/  IADD3 R73, P0, R20.reuse, 0x1800, RZ ;  /* 0x0000180014497810 */ /* 0x040fe40007f1e0ff */
[----:B------:R-:W-:-:S02]  /*9d80*/  IADD3 R11, P3, R20, 0x3000, RZ ;  /* 0x00003000140b7810 */ /* 0x000fc40007f7e0ff */
[C---:B------:R-:W-:Y:S02]  /*9d90*/  IADD3 R9, P4, R20.reuse, 0x4800, RZ ;  /* 0x0000480014097810 */ /* 0x040fe40007f9e0ff */
[----:B------:R-:W-:Y:S02]  /*9da0*/  IADD3 R5, P5, R20, 0x6000, RZ ;  /* 0x0000600014057810 */ /* 0x000fe40007fbe0ff */
[----:B------:R-:W-:Y:S01]  /*9db0*/  LOP3.LUT R74, R75, R20, RZ, 0x3c, !PT ;  /* 0x000000144b4a7212 */ /* 0x000fe200078e3cff */
[----:B0-----:R-:W-:Y:S01]  /*9dc0*/  @P2 IMAD.HI.U32 R20, R93, R90, RZ ;  /* 0x0000005a5d142227 */ /* 0x001fe200078e00ff */
[----:B------:R-:W-:Y:S02]  /*9dd0*/  LOP3.LUT R6, R6, R19, RZ, 0x3c, !PT ;  /* 0x0000001306067212 */ /* 0x000fe400078e3cff */
[----:B------:R-:W-:Y:S01]  /*9de0*/  MOV R19, R86 ;  /* 0x0000005600137202 */ /* 0x000fe20000000f00 */
[----:B------:R-:W-:Y:S01]  /*9df0*/  IMAD.MOV.U32 R87, RZ, RZ, R93 ;  /* 0x000000ffff577224 */ /* 0x000fe200078e005d */
[----:B-1----:R-:W-:Y:S01]  /*9e00*/  @P2 SHF.R.U32.HI R87, RZ, R91, R20 ;  /* 0x0000005bff572219 */ /* 0x002fe20000011614 */
[----:B------:R-:W-:Y:S01]  /*9e10*/  IMAD.U32 R20, RZ, RZ, UR12 ;  /* 0x0000000cff147e24 */ /* 0x000fe2000f8e00ff */
[----:B------:R-:W-:Y:S01]  /*9e20*/  LOP3.LUT R7, R8, 0x180, RZ, 0xc0, !PT ;  /* 0x0000018008077812 */ /* 0x000fe200078ec0ff */
[----:B--2---:R-:W-:Y:S01]  /*9e30*/  IMAD.WIDE.U32 R12, R22, UR15, R12 ;  /* 0x0000000f160c7c25 */ /* 0x004fe2000f8e000c */
[----:B------:R-:W-:-:S02]  /*9e40*/  LOP3.LUT R72, R73, 0x180, RZ, 0xc0, !PT ;  /* 0x0000018049487812 */ /* 0x000fc400078ec0ff */
[----:B------:R-:W-:Y:S01]  /*9e50*/  SHF.R.U64 R7, R7, 0x3, RZ ;  /* 0x0000000307077819 */ /* 0x000fe200000012ff */
[----:B------:R-:W-:Y:S01]  /*9e60*/  @!P1 VIADD R20, R20, 0x31c60 ;  /* 0x00031c6014149836 */ /* 0x000fe20000000000 */
[----:B------:R-:W-:Y:S01]  /*9e70*/  MOV R80, R80 ;  /* 0x0000005000507202 */ /* 0x000fe20000000f00 */
[----:B------:R-:W-:Y:S01]  /*9e80*/  IMAD.MOV R91, RZ, RZ, -R87 ;  /* 0x000000ffff5b7224 */ /* 0x000fe200078e0a57 */
[----:B------:R-:W-:Y:S01]  /*9e90*/  LOP3.LUT R84, R7, R8, RZ, 0x3c, !PT ;  /* 0x0000000807547212 */ /* 0x000fe200078e3cff */
[----:B------:R-:W-:Y:S01]  /*9ea0*/  IMAD.X R7, RZ, RZ, R21, P6 ;  /* 0x000000ffff077224 */ /* 0x000fe200030e0615 */
[----:B------:R-:W-:Y:S01]  /*9eb0*/  @!P1 PRMT R20, RZ, 0x654, R20 ;  /* 0x00000654ff149816 */ /* 0x000fe20000000014 */
[----:B------:R-:W-:Y:S01]  /*9ec0*/  IMAD R91, R0, R91, R93 ;  /* 0x0000005b005b7224 */ /* 0x000fe200078e025d */
[----:B------:R-:W-:Y:S01]  /*9ed0*/  SHF.R.U64 R72, R72, 0x3, RZ ;  /* 0x0000000348487819 */ /* 0x000fe200000012ff */
[----:B------:R-:W-:Y:S01]  /*9ee0*/  IMAD.MOV.U32 R75, RZ, RZ, R21 ;  /* 0x000000ffff4b7224 */ /* 0x000fe200078e0015 */
[----:B------:R-:W-:-:S02]  /*9ef0*/  LOP3.LUT R10, R11, 0x180, RZ, 0xc0, !PT ;  /* 0x000001800b0a7812 */ /* 0x000fc400078ec0ff */
[----:B------:R-:W-:Y:S01]  /*9f00*/  LOP3.LUT R8, R9, 0x180, RZ, 0xc0, !PT ;  /* 0x0000018009087812 */ /* 0x000fe200078ec0ff */
[----:B------:R-:W-:Y:S02]  /*9f10*/  WARPGROUP.DEPBAR.LE gsb0, 0x0 ;  /* 0x00008000000079c5 */ /* 0x000fe40000010000 */
[----:B------:R-:W-:Y:S01]  /*9f20*/  WARPGROUP.ARRIVE ;  /* 0x00000000000079c5 */ /* 0x000fe20000000000 */
[----:B------:R-:W-:Y:S02]  /*9f30*/  LOP3.LUT R4, R5, 0x180, RZ, 0xc0, !PT ;  /* 0x0000018005047812 */ /* 0x000fe400078ec0ff */
[----:B------:R-:W-:Y:S02]  /*9f40*/  MOV R81, R82 ;  /* 0x0000005200517202 */ /* 0x000fe40000000f00 */
[----:B------:R-:W-:Y:S01]  /*9f50*/  LOP3.LUT R72, R72, R73, RZ, 0x3c, !PT ;  /* 0x0000004948487212 */ /* 0x000fe200078e3cff */
[----:B------:R-:W-:Y:S01]  /*9f60*/  HGMMA.64x96x16.F32.BF16 R24, gdesc[UR4].tnspB, R24, gsb0 ;  /* 0x41600000041879f0 */ /* 0x000fe20008001818 */
[----:B------:R-:W-:Y:S01]  /*9f70*/  USHF.R.S32.HI UR7, URZ, 0x1f, UR15 ;  /* 0x0000001f3f077899 */ /* 0x000fe2000801140f */
[----:B------:R-:W-:Y:S01]  /*9f80*/  SHF.R.U64 R10, R10, 0x3, RZ ;  /* 0x000000030a0a7819 */ /* 0x000fe200000012ff */
[----:B------:R-:W-:Y:S01]  /*9f90*/  IMAD.X R73, RZ, RZ, R21, P0 ;  /* 0x000000ffff497224 */ /* 0x000fe200000e0615 */
[----:B------:R-:W-:Y:S01]  /*9fa0*/  SHF.R.U64 R8, R8, 0x3, RZ ;  /* 0x0000000308087819 */ /* 0x000fe200000012ff */
[----:B------:R-:W-:Y:S01]  /*9fb0*/  ULDC.64 UR4, c[0x0][0xb88] ;  /* 0x0002e20000047ab9 */ /* 0x000fe20000000a00 */
[----:B------:R-:W-:Y:S01]  /*9fc0*/  SHF.R.U64 R4, R4, 0x3, RZ ;  /* 0x0000000304047819 */ /* 0x000fe200000012ff */
[----:B------:R-:W-:Y:S01]  /*9fd0*/  IMAD R82, R22, UR7, RZ ;  /* 0x0000000716527c24 */ /* 0x000fe2000f8e02ff */
[----:B------:R-:W-:Y:S01]  /*9fe0*/  SHF.R.S32.HI R93, RZ, 0x1f, R87 ;  /* 0x0000001fff5d7819 */ /* 0x000fe20000011457 */
[----:B------:R-:W-:Y:S01]  /*9ff0*/  ULDC UR6, c[0x0][0xa88] ;  /* 0x0002a20000067ab9 */ /* 0x000fe20000000800 */
[----:B------:R-:W-:Y:S01]  /*a000*/  SHF.R.S32.HI R90, RZ, 0x1f, R91 ;  /* 0x0000001fff5a7819 */ /* 0x000fe2000001145b */
[----:B------:R-:W-:Y:S01]  /*a010*/  IMAD R92, R23, UR15, R82 ;  /* 0x0000000f175c7c24 */ /* 0x000fe2000f8e0252 */
[----:B------:R-:W-:-:S02]  /*a020*/  IADD3 R12, P0, R87, R12, RZ ;  /* 0x0000000c570c7210 */ /* 0x000fc40007f1e0ff */
[----:B------:R-:W-:Y:S01]  /*a030*/  LOP3.LUT R10, R10, R11, RZ, 0x3c, !PT ;  /* 0x0000000b0a0a7212 */ /* 0x000fe200078e3cff */
[--C-:B------:R-:W-:Y:S01]  /*a040*/  IMAD.X R11, RZ, RZ, R21.reuse, P3 ;  /* 0x000000ffff0b7224 */ /* 0x100fe200018e0615 */
[----:B------:R-:W-:Y:S01]  /*a050*/  LOP3.LUT R8, R8, R9, RZ, 0x3c, !PT ;  /* 0x0000000908087212 */ /* 0x000fe200078e3cff */
[--C-:B------:R-:W-:Y:S01]  /*a060*/  IMAD.X R9, RZ, RZ, R21.reuse, P4 ;  /* 0x000000ffff097224 */ /* 0x100fe200020e0615 */
[----:B------:R-:W-:Y:S01]  /*a070*/  LOP3.LUT R4, R4, R5, RZ, 0x3c, !PT ;  /* 0x0000000504047212 */ /* 0x000fe200078e3cff */
[----:B------:R-:W-:Y:S01]  /*a080*/  IMAD.X R5, RZ, RZ, R21, P5 ;  /* 0x000000ffff057224 */ /* 0x000fe200028e0615 */
[----:B------:R-:W-:Y:S01]  /*a090*/  MOV R78, R78 ;  /* 0x0000004e004e7202 */ /* 0x000fe20000000f00 */
[----:B------:R-:W-:Y:S01]  /*a0a0*/  IMAD R90, R90, UR4, RZ ;  /* 0x000000045a5a7c24 */ /* 0x000fe2000f8e02ff */
[----:B------:R-:W-:Y:S02]  /*a0b0*/  MOV R79, R84 ;  /* 0x00000054004f7202 */ /* 0x000fe40000000f00 */
[----:B------:R-:W-:-:S02]  /*a0c0*/  MOV R21, R88 ;  /* 0x0000005800157202 */ /* 0x000fc40000000f00 */
[----:B------:R-:W-:Y:S02]  /*a0d0*/  IADD3.X R13, R93, R13, R92, P0, !PT ;  /* 0x0000000d5d0d7210 */ /* 0x000fe400007fe45c */
[----:B------:R-:W-:Y:S01]  /*a0e0*/  LOP3.LUT P0, RZ, R149, 0x3, RZ, 0xc0, !PT ;  /* 0x0000000395ff7812 */ /* 0x000fe2000780c0ff */
[----:B------:R-:W-:Y:S01]  /*a0f0*/  IMAD.WIDE.U32 R12, R91, UR4, R12 ;  /* 0x000000045b0c7c25 */ /* 0x000fe2000f8e000c */
[----:B------:R-:W-:Y:S02]  /*a100*/  WARPGROUP.DEPBAR.LE gsb0, 0x0 ;  /* 0x00008000000079c5 */ /* 0x000fe40000010000 */
[----:B------:R0:W-:Y:S01]  /*a110*/  @!P1 SYNCS.ARRIVE.TRANS64.RED.A1T0 RZ, [R20+URZ], RZ ;  /* 0x000000ff14ff99a7 */ /* 0x0001e2000810043f */
[-C--:B------:R-:W-:Y:S01]  /*a120*/  FMUL.FTZ R84, R28, R15.reuse ;  /* 0x0000000f1c547220 */ /* 0x080fe20000410000 */
[-C--:B------:R-:W-:Y:S01]  /*a130*/  FMUL.FTZ R83, R29, R15.reuse ;  /* 0x0000000f1d537220 */ /* 0x080fe20000410000 */
[-C--:B------:R-:W-:Y:S01]  /*a140*/  FMUL.FTZ R85, R33, R15.reuse ;  /* 0x0000000f21557220 */ /* 0x080fe20000410000 */
[-C--:B------:R-:W-:Y:S01]  /*a150*/  FMUL.FTZ R86, R32, R15.reuse ;  /* 0x0000000f20567220 */ /* 0x080fe20000410000 */
[-C--:B------:R-:W-:Y:S01]  /*a160*/  FMUL.FTZ R87, R37, R15.reuse ;  /* 0x0000000f25577220 */ /* 0x080fe20000410000 */
[-C--:B------:R-:W-:Y:S01]  /*a170*/  FMUL.FTZ R88, R36, R15.reuse ;  /* 0x0000000f24587220 */ /* 0x080fe20000410000 */
[-C--:B------:R-:W-:Y:S01]  /*a180*/  FMUL.FTZ R89, R40, R15.reuse ;  /* 0x0000000f28597220 */ /* 0x080fe20000410000 */
[-C--:B0-----:R-:W-:Y:S01]  /*a190*/  FMUL.FTZ R20, R41, R15.reuse ;  /* 0x0000000f29147220 */ /* 0x081fe20000410000 */
[-C--:B------:R-:W-:Y:S01]  /*a1a0*/  FMUL.FTZ R22, R45, R15.reuse ;  /* 0x0000000f2d167220 */ /* 0x080fe20000410000 */
        /* <DEDUP_REMOVED lines=14> */
[----:B------:R-:W-:Y:S01]  /*a290*/  FMUL.FTZ R53, R68, R15 ;  /* 0x0000000f44357220 */ /* 0x000fe20000410000 */
[-C--:B------:R-:W-:Y:S01]  /*a2a0*/  FMUL.FTZ R15, R27, R14.reuse ;  /* 0x0000000e1b0f7220 */ /* 0x080fe20000410000 */
[-C--:B------:R-:W-:Y:S01]  /*a2b0*/  FMUL.FTZ R26, R26, R14.reuse ;  /* 0x0000000e1a1a7220 */ /* 0x080fe20000410000 */
[-C--:B------:R-:W-:Y:S01]  /*a2c0*/  FMUL.FTZ R27, R31, R14.reuse ;  /* 0x0000000e1f1b7220 */ /* 0x080fe20000410000 */
[----:B------:R-:W-:Y:S01]  /*a2d0*/  FMUL.FTZ R30, R30, R14 ;  /* 0x0000000e1e1e7220 */ /* 0x000fe20000410000 */
[----:B------:R-:W-:-:S02]  /*a2e0*/  IMAD R49, R91, UR5, R90 ;  /* 0x000000055b317c24 */ /* 0x000fc4000f8e025a */
[-C--:B------:R-:W-:Y:S01]  /*a2f0*/  FMUL.FTZ R31, R35, R14.reuse ;  /* 0x0000000e231f7220 */ /* 0x080fe20000410000 */
[----:B------:R-:W-:Y:S02]  /*a300*/  IMAD R57, R3, 0xc0, R154 ;  /* 0x000000c003397824 */ /* 0x000fe400078e029a */
[-C--:B------:R-:W-:Y:S01]  /*a310*/  FMUL.FTZ R35, R39, R14.reuse ;  /* 0x0000000e27237220 */ /* 0x080fe20000410000 */
[----:B------:R-:W-:Y:S01]  /*a320*/  FMUL.FTZ R52, R50, R14 ;  /* 0x0000000e32347220 */ /* 0x000fe20000410000 */
[----:B------:R-:W-:Y:S01]  /*a330*/  F2FP.BF16.F32.PACK_AB R24, R25, R24 ;  /* 0x000000181918723e */ /* 0x000fe200000010ff */
[----:B------:R-:W-:Y:S01]  /*a340*/  FMUL.FTZ R39, R43, R14 ;  /* 0x0000000e2b277220 */ /* 0x000fe20000410000 */
[----:B------:R-:W-:Y:S01]  /*a350*/  F2FP.BF16.F32.PACK_AB R25, R15, R26 ;  /* 0x0000001a0f19723e */ /* 0x000fe200000010ff */
[----:B------:R-:W-:Y:S01]  /*a360*/  ULDC.64 UR4, c[0x0][0xb50] ;  /* 0x0002d40000047ab9 */ /* 0x000fe20000000a00 */
[----:B------:R-:W-:Y:S02]  /*a370*/  IMAD R50, R0, UR6, RZ ;  /* 0x0000000600327c24 */ /* 0x000fe4000f8e02ff */
[----:B------:R-:W-:Y:S01]  /*a380*/  FMUL.FTZ R43, R47, R14 ;  /* 0x0000000e2f2b7220 */ /* 0x000fe20000410000 */
[----:B------:R-:W-:Y:S01]  /*a390*/  F2FP.BF16.F32.PACK_AB R27, R27, R30 ;  /* 0x0000001e1b1b723e */ /* 0x000fe200000010ff */
[----:B------:R-:W-:-:S02]  /*a3a0*/  VIADD R15, R57, 0x8 ;  /* 0x00000008390f7836 */ /* 0x000fc40000000000 */
[-C--:B------:R-:W-:Y:S01]  /*a3b0*/  FMUL.FTZ R34, R34, R14.reuse ;  /* 0x0000000e22227220 */ /* 0x080fe20000410000 */
[----:B------:R-:W-:Y:S02]  /*a3c0*/  IMAD.IADD R13, R13, 0x1, R49 ;  /* 0x000000010d0d7824 */ /* 0x000fe400078e0231 */
[-C--:B------:R-:W-:Y:S01]  /*a3d0*/  FMUL.FTZ R38, R38, R14.reuse ;  /* 0x0000000e26267220 */ /* 0x080fe20000410000 */
[----:B------:R-:W-:Y:S01]  /*a3e0*/  FMUL.FTZ R47, R51, R14 ;  /* 0x0000000e332f7220 */ /* 0x000fe20000410000 */
[----:B------:R-:W-:Y:S01]  /*a3f0*/  F2FP.BF16.F32.PACK_AB R26, R83, R84 ;  /* 0x00000054531a723e */ /* 0x000fe200000010ff */
[----:B------:R-:W-:Y:S01]  /*a400*/  BAR.SYNC.DEFER_BLOCKING 0x1, 0x180 ;  /* 0x0046000000007b1d */ /* 0x000fe20000010000 */
[----:B------:R-:W-:Y:S01]  /*a410*/  LEA R30, P3, R12, UR4, 0x2 ;  /* 0x000000040c1e7c11 */ /* 0x000fe2000f8610ff */
        /* <DEDUP_REMOVED lines=8> */
[----:B------:R-:W-:Y:S01]  /*a4a0*/  ISETP.GE.OR P1, PT, R57, R50, P0 ;  /* 0x000000323900720c */ /* 0x000fe20000726670 */
[-C--:B------:R-:W-:Y:S01]  /*a4b0*/  FMUL.FTZ R61, R67, R14.reuse ;  /* 0x0000000e433d7220 */ /* 0x080fe20000410000 */
[-C--:B------:R-:W-:Y:S01]  /*a4c0*/  FMUL.FTZ R62, R66, R14.reuse ;  /* 0x0000000e423e7220 */ /* 0x080fe20000410000 */
[-C--:B------:R-:W-:Y:S01]  /*a4d0*/  FMUL.FTZ R63, R71, R14.reuse ;  /* 0x0000000e473f7220 */ /* 0x080fe20000410000 */
[----:B------:R-:W-:Y:S01]  /*a4e0*/  FMUL.FTZ R70, R70, R14 ;  /* 0x0000000e46467220 */ /* 0x000fe20000410000 */
[----:B------:R-:W-:Y:S01]  /*a4f0*/  ISETP.GE.OR P0, PT, R15, R50, P0 ;  /* 0x000000320f00720c */ /* 0x000fe20000706670 */
[----:B------:R-:W-:Y:S01]  /*a500*/  SHFL.IDX PT, R48, R30, RZ, 0x1c1f ;  /* 0x001c1fff1e307589 */ /* 0x000fe200000e0000 */
[----:B------:R-:W-:-:S02]  /*a510*/  LEA.HI.X R64, R12, UR5, R13, 0x2, P3 ;  /* 0x000000050c407c11 */ /* 0x000fc400098f140d */
[----:B------:R-:W-:Y:S01]  /*a520*/  F2FP.BF16.F32.PACK_AB R12, R85, R86 ;  /* 0x00000056550c723e */ /* 0x000fe200000010ff */
[----:B------:R0:W-:Y:S01]  /*a530*/  SHFL.IDX PT, R56, R30, 0x1, 0x1c1f ;  /* 0x003c1f001e387f89 */ /* 0x0001e200000e0000 */
[----:B------:R-:W-:Y:S02]  /*a540*/  F2FP.BF16.F32.PACK_AB R13, R31, R34 ;  /* 0x000000221f0d723e */ /* 0x000fe400000010ff */
[----:B------:R-:W-:Y:S01]  /*a550*/  F2FP.BF16.F32.PACK_AB R14, R87, R88 ;  /* 0x00000058570e723e */ /* 0x000fe200000010ff */
[----:B------:R1:W-:Y:S01]  /*a560*/  STSM.16.M88.4 [R21], R24 ;  /* 0x0000001815007844 */ /* 0x0003e20000000200 */
[----:B------:R-:W-:Y:S02]  /*a570*/  F2FP.BF16.F32.PACK_AB R15, R35, R38 ;  /* 0x00000026230f723e */ /* 0x000fe400000010ff */
[----:B------:R-:W-:Y:S01]  /*a580*/  F2FP.BF16.F32.PACK_AB R22, R22, R23 ;  /* 0x000000171616723e */ /* 0x000fe200000010ff */
[----:B------:R-:W2:Y:S01]  /*a590*/  SHFL.IDX PT, R49, R64, RZ, 0x1c1f ;  /* 0x001c1fff40317589 */ /* 0x000ea200000e0000 */
[----:B------:R-:W-:-:S02]  /*a5a0*/  F2FP.BF16.F32.PACK_AB R20, R20, R89 ;  /* 0x000000591414723e */ /* 0x000fc400000010ff */
[----:B------:R-:W-:Y:S01]  /*a5b0*/  F2FP.BF16.F32.PACK_AB R23, R43, R46 ;  /* 0x0000002e2b17723e */ /* 0x000fe200000010ff */
[----:B------:R-:W-:Y:S01]  /*a5c0*/  STSM.16.M88.4 [R81], R12 ;  /* 0x0000000c51007844 */ /* 0x000fe20000000200 */
[----:B0-----:R-:W-:Y:S02]  /*a5d0*/  F2FP.BF16.F32.PACK_AB R30, R32, R41 ;  /* 0x00000029201e723e */ /* 0x001fe400000010ff */
[----:B------:R-:W-:Y:S01]  /*a5e0*/  F2FP.BF16.F32.PACK_AB R31, R59, R60 ;  /* 0x0000003c3b1f723e */ /* 0x000fe200000010ff */
[----:B------:R-:W0:Y:S01]  /*a5f0*/  SHFL.IDX PT, R57, R64, 0x1, 0x1c1f ;  /* 0x003c1f0040397f89 */ /* 0x000e2200000e0000 */
[----:B------:R-:W-:Y:S02]  /*a600*/  F2FP.BF16.F32.PACK_AB R32, R33, R40 ;  /* 0x000000282120723e */ /* 0x000fe400000010ff */
[----:B------:R-:W-:Y:S02]  /*a610*/  F2FP.BF16.F32.PACK_AB R33, R61, R62 ;  /* 0x0000003e3d21723e */ /* 0x000fe400000010ff */
[----:B-1----:R-:W-:-:S02]  /*a620*/  F2FP.BF16.F32.PACK_AB R21, R39, R42 ;  /* 0x0000002a2715723e */ /* 0x002fc400000010ff */
[----:B------:R-:W-:Y:S02]  /*a630*/  F2FP.BF16.F32.PACK_AB R26, R28, R45 ;  /* 0x0000002d1c1a723e */ /* 0x000fe400000010ff */
[----:B------:R-:W-:Y:S01]  /*a640*/  F2FP.BF16.F32.PACK_AB R24, R37, R82 ;  /* 0x000000522518723e */ /* 0x000fe200000010ff */
[----:B------:R-:W-:Y:S01]  /*a650*/  STSM.16.M88.4 [R80], R20 ;  /* 0x0000001450007844 */ /* 0x000fe20000000200 */
[----:B------:R-:W-:Y:S02]  /*a660*/  F2FP.BF16.F32.PACK_AB R25, R47, R52 ;  /* 0x000000342f19723e */ /* 0x000fe400000010ff */
[----:B------:R-:W-:Y:S02]  /*a670*/  F2FP.BF16.F32.PACK_AB R27, R51, R54 ;  /* 0x00000036331b723e */ /* 0x000fe400000010ff */
[----:B------:R-:W-:Y:S02]  /*a680*/  F2FP.BF16.F32.PACK_AB R28, R29, R44 ;  /* 0x0000002c1d1c723e */ /* 0x000fe400000010ff */
[----:B------:R-:W-:Y:S01]  /*a690*/  F2FP.BF16.F32.PACK_AB R29, R55, R58 ;  /* 0x0000003a371d723e */ /* 0x000fe200000010ff */
[----:B------:R1:W-:Y:S01]  /*a6a0*/  STSM.16.M88.4 [R79], R24 ;  /* 0x000000184f007844 */ /* 0x0003e20000000200 */
[----:B------:R-:W-:-:S02]  /*a6b0*/  F2FP.BF16.F32.PACK_AB R34, R36, R53 ;  /* 0x000000352422723e */ /* 0x000fc400000010ff */
[----:B------:R-:W-:Y:S01]  /*a6c0*/  F2FP.BF16.F32.PACK_AB R35, R63, R70 ;  /* 0x000000463f23723e */ /* 0x000fe200000010ff */
[----:B------:R3:W-:Y:S04]  /*a6d0*/  STSM.16.M88.4 [R78], R28 ;  /* 0x0000001c4e007844 */ /* 0x0007e80000000200 */
[----:B------:R4:W-:Y:S01]  /*a6e0*/  STSM.16.M88.4 [R19], R32 ;  /* 0x0000002013007844 */ /* 0x0009e20000000200 */
[----:B------:R-:W-:Y:S08]  /*a6f0*/  BAR.SYNC.DEFER_BLOCKING 0x1, 0x180 ;  /* 0x0046000000007b1d */ /* 0x000ff00000010000 */
[----:B-1----:R-:W1:Y:S08]  /*a700*/  @P2 LDC R25, c[0x0][0xbec] ;  /* 0x0002fb00ff192b82 */ /* 0x002e700000000800 */
[----:B---3--:R-:W3:Y:S01]  /*a710*/  @P2 LDC R28, c[0x0][0xbf0] ;  /* 0x0002fc00ff1c2b82 */ /* 0x008ee20000000800 */
[----:B------:R-:W-:Y:S01]  /*a720*/  IMAD R24, R147, 0x60, R148 ;  /* 0x0000006093187824 */ /* 0x000fe200078e0294 */
[----:B------:R-:W-:-:S06]  /*a730*/  UIMAD UR6, UR14, UR8, URZ ;  /* 0x000000080e0672a4 */ /* 0x000fcc000f8e023f */
[----:B------:R-:W4:Y:S01]  /*a740*/  LDC.64 R26, c[0x0][0xae0] ;  /* 0x0002b800ff1a7b82 */ /* 0x000f220000000a00 */
[----:B------:R-:W-:Y:S01]  /*a750*/  IMAD R24, R3, 0xc0, R24 ;  /* 0x000000c003187824 */ /* 0x000fe200078e0218 */
[----:B--2---:R2:W-:Y:S01]  /*a760*/  @!P1 ST.E desc[UR60][R48.64], R76 ;  /* 0x0000004c30009985 */ /* 0x0045e2000c10193c */
[----:B------:R-:W-:-:S03]  /*a770*/  UIMAD.WIDE.U32 UR4, UR13, UR8, URZ ;  /* 0x000000080d0472a5 */ /* 0x000fc6000f8e003f */
[----:B0-----:R2:W-:Y:S01]  /*a780*/  @!P0 ST.E desc[UR60][R56.64], R77 ;  /* 0x0000004d38008985 */ /* 0x0015e2000c10193c */
[----:B------:R-:W-:-:S03]  /*a790*/  UIMAD UR6, UR13, UR9, UR6 ;  /* 0x000000090d0672a4 */ /* 0x000fc6000f8e0206 */
[----:B------:R1:W5:Y:S01]  /*a7a0*/  LD.E.128 R52, desc[UR60][R4.64] ;  /* 0x0000003c04347980 */ /* 0x000362000c101d00 */
[----:B------:R-:W-:Y:S01]  /*a7b0*/  ULDC.64 UR8, c[0x0][0xaf0] ;  /* 0x0002bc0000087ab9 */ /* 0x000fe20000000a00 */
[----:B------:R-:W-:Y:S02]  /*a7c0*/  UIADD3 UR5, UR5, UR6, URZ ;  /* 0x0000000605057290 */ /* 0x000fe4000fffe03f */
[----:B------:R-:W-:Y:S01]  /*a7d0*/  UIMAD UR6, UR7, UR8, URZ ;  /* 0x00000008070672a4 */ /* 0x000fe2000f8e023f */
[----:B------:R0:W5:Y:S04]  /*a7e0*/  LD.E.128 R20, desc[UR60][R6.64] ;  /* 0x0000003c06147980 */ /* 0x000168000c101d00 */
[----:B------:R-:W5:Y:S01]  /*a7f0*/  LD.E.128 R40, desc[UR60][R74.64] ;  /* 0x0000003c4a287980 */ /* 0x000f62000c101d00 */
[----:B-1----:R-:W-:-:S03]  /*a800*/  @P2 IMAD.HI.U32 R5, R24, R25, RZ ;  /* 0x0000001918052227 */ /* 0x002fc600078e00ff */
[----:B------:R-:W5:Y:S01]  /*a810*/  LD.E.128 R36, desc[UR60][R72.64] ;  /* 0x0000003c48247980 */ /* 0x000f62000c101d00 */
[----:B------:R-:W-:Y:S01]  /*a820*/  IMAD.MOV.U32 R4, RZ, RZ, R24 ;  /* 0x000000ffff047224 */ /* 0x000fe200078e0018 */
[----:B---3--:R-:W-:Y:S01]  /*a830*/  @P2 SHF.R.U32.HI R4, RZ, R28, R5 ;  /* 0x0000001cff042219 */ /* 0x008fe20000011605 */
[----:B------:R-:W-:Y:S01]  /*a840*/  UIMAD UR6, UR15, UR9, UR6 ;  /* 0x000000090f0672a4 */ /* 0x000fe2000f8e0206 */
[----:B------:R-:W5:Y:S01]  /*a850*/  LD.E.128 R44, desc[UR60][R10.64] ;  /* 0x0000003c0a2c7980 */ /* 0x000f62000c101d00 */
[----:B------:R-:W-:Y:S01]  /*a860*/  UIMAD.WIDE.U32 UR4, UR15, UR8, UR4 ;  /* 0x000000080f0472a5 */ /* 0x000fe2000f8e0004 */
[--C-:B------:R-:W-:Y:S01]  /*a870*/  SHF.R.S32.HI R5, RZ, 0x1f, R4.reuse ;  /* 0x0000001fff057819 */ /* 0x100fe20000011404 */
[----:B0-----:R-:W-:Y:S01]  /*a880*/  IMAD.MOV R7, RZ, RZ, -R4 ;  /* 0x000000ffff077224 */ /* 0x001fe200078e0a04 */
[----:B------:R0:W5:Y:S01]  /*a890*/  LD.E.128 R12, desc[UR60][R8.64] ;  /* 0x0000003c080c7980 */ /* 0x000162000c101d00 */
[----:B------:R-:W-:Y:S02]  /*a8a0*/  UIADD3 UR5, UR5, UR6, URZ ;  /* 0x0000000605057290 */ /* 0x000fe4000fffe03f */
[----:B------:R-:W-:Y:S01]  /*a8b0*/  IMAD R7, R0, R7, R24 ;  /* 0x0000000700077224 */ /* 0x000fe200078e0218 */
[----:B------:R-:W-:Y:S01]  /*a8c0*/  @!PT LDS RZ, [RZ] ;  /* 0x00000000fffff984 */ /* 0x000fe20000000800 */
[----:B------:R-:W-:Y:S01]  /*a8d0*/  @!PT LDS RZ, [RZ] ;  /* 0x00000000fffff984 */ /* 0x000fe20000000800 */
[----:B------:R-:W-:Y:S01]  /*a8e0*/  @!PT LDS RZ, [RZ] ;  /* 0x00000000fffff984 */ /* 0x000fe20000000800 */
[----:B------:R-:W-:Y:S01]  /*a8f0*/  @!PT LDS RZ, [RZ] ;  /* 0x00000000fffff984 */ /* 0x000fe20000000800 */
[----:B------:R1:W-:Y:S06]  /*a900*/  MEMBAR.ALL.CTA ;  /* 0x0000000000007992 */ /* 0x0003ec0000008000 */
[----:B-1----:R-:W1:Y:S01]  /*a910*/  FENCE.VIEW.ASYNC.S ;  /* 0x00000000000073c6 */ /* 0x002e620000000000 */
[-C--:B----4-:R-:W-:Y:S01]  /*a920*/  IMAD R5, R5, R26.reuse, RZ ;  /* 0x0000001a05057224 */ /* 0x090fe200078e02ff */
[----:B------:R-:W-:Y:S01]  /*a930*/  ULDC.64 UR6, c[0x0][0xad8] ;  /* 0x0002b60000067ab9 */ /* 0x000fe20000000a00 */
[----:B------:R-:W-:Y:S01]  /*a940*/  IMAD R25, R3, 0xc0, R148 ;  /* 0x000000c003197824 */ /* 0x000fe200078e0294 */
[----:B------:R-:W-:Y:S01]  /*a950*/  SHF.R.S32.HI R0, RZ, 0x1f, R7 ;  /* 0x0000001fff007819 */ /* 0x000fe20000011407 */
[----:B------:R-:W-:Y:S01]  /*a960*/  UIADD3 UR36, UR36, 0x1, URZ ;  /* 0x0000000124247890 */ /* 0x000fe2000fffe03f */
[C---:B0-----:R-:W-:Y:S01]  /*a970*/  IMAD R9, R4.reuse, R27, R5 ;  /* 0x0000001b04097224 */ /* 0x041fe200078e0205 */
[----:B------:R-:W-:Y:S01]  /*a980*/  ULDC.64 UR8, c[0x0][0xa80] ;  /* 0x0002a00000087ab9 */ /* 0x000fe20000000a00 */
[----:B------:R-:W-:-:S04]  /*a990*/  IMAD.WIDE.U32 R4, R4, R26, UR4 ;  /* 0x0000000404047e25 */ /* 0x000fc8000f8e001a */
[----:B------:R-:W-:Y:S02]  /*a9a0*/  IMAD.IADD R5, R5, 0x1, R9 ;  /* 0x0000000105057824 */ /* 0x000fe400078e0209 */
[----:B------:R-:W-:Y:S01]  /*a9b0*/  IMAD R0, R0, UR6, RZ ;  /* 0x0000000600007c24 */ /* 0x000fe2000f8e02ff */
[----:B------:R-:W-:Y:S01]  /*a9c0*/  UIADD3 UR4, UR37, 0x31c20, URZ ;  /* 0x00031c2025047890 */ /* 0x000fe2000fffe03f */
[----:B------:R-:W-:Y:S01]  /*a9d0*/  IMAD.WIDE.U32 R4, R7, UR6, R4 ;  /* 0x0000000607047c25 */ /* 0x000fe2000f8e0004 */
[----:B------:R-:W-:-:S03]  /*a9e0*/  ISETP.GE.AND P0, PT, R25, R50, PT ;  /* 0x000000321900720c */ /* 0x000fc60003f06270 */
[----:B------:R-:W-:Y:S01]  /*a9f0*/  IMAD R9, R7, UR7, R0 ;  /* 0x0000000707097c24 */ /* 0x000fe2000f8e0200 */
[----:B------:R-:W-:Y:S01]  /*aa00*/  UISETP.NE.AND UP0, UPT, UR36, 0x2, UPT ;  /* 0x000000022400788c */ /* 0x000fe2000bf05270 */
[C---:B------:R-:W-:Y:S01]  /*aa10*/  LEA R0, P1, R4.reuse, UR8, 0x1 ;  /* 0x0000000804007c11 */ /* 0x040fe2000f8208ff */
[----:B------:R-:W-:Y:S01]  /*aa20*/  UPRMT UR4, URZ, 0x654, UR4 ;  /* 0x000006543f047896 */ /* 0x000fe20008000004 */
[----:B------:R-:W-:Y:S01]  /*aa30*/  IMAD.IADD R3, R5, 0x1, R9 ;  /* 0x0000000105037824 */ /* 0x000fe200078e0209 */
[----:B------:R-:W-:Y:S01]  /*aa40*/  ULDC UR5, c[0x0][0xc] ;  /* 0x0000030000057ab9 */ /* 0x000fe20000000800 */
[----:B------:R-:W-:Y:S02]  /*aa50*/  USEL UR6, URZ, 0x1, UP0 ;  /* 0x000000013f067887 */ /* 0x000fe40008000000 */
[----:B------:R-:W-:Y:S01]  /*aa60*/  UIADD3 UR10, UR5, UR10, URZ ;  /* 0x0000000a050a7290 */ /* 0x000fe2000fffe03f */
[----:B------:R-:W-:Y:S01]  /*aa70*/  LEA.HI.X R24, R4, UR9, R3, 0x1, P1 ;  /* 0x0000000904187c11 */ /* 0x000fe200088f0c03 */
[----:B------:R-:W-:Y:S01]  /*aa80*/  USEL UR36, UR36, URZ, UP0 ;  /* 0x0000003f24247287 */ /* 0x000fe20008000000 */
[----:B-1----:R2:W0:Y:S01]  /*aa90*/  SHFL.IDX PT, R6, R0, RZ, 0x1c1f ;  /* 0x001c1fff00067589 */ /* 0x00242200000e0000 */
[----:B------:R-:W-:Y:S01]  /*aaa0*/  LOP3.LUT R16, R16, UR6, RZ, 0x3c, !PT ;  /* 0x0000000610107c12 */ /* 0x000fe2000f8e3cff */
[----:B------:R-:W-:Y:S01]  /*aab0*/  SYNCS.ARRIVE.TRANS64.RED.A1T0 RZ, [UR4], RZ ;  /* 0x000000ffffff79a7 */ /* 0x000fe20008100404 */
[----:B------:R-:W-:Y:S01]  /*aac0*/  IMAD.U32 R19, RZ, RZ, UR10 ;  /* 0x0000000aff137e24 */ /* 0x000fe2000f8e00ff */
[----:B------:R2:W1:Y:S01]  /*aad0*/  SHFL.IDX PT, R7, R24, RZ, 0x1c1f ;  /* 0x001c1fff18077589 */ /* 0x00046200000e0000 */
[----:B------:R-:W-:Y:S01]  /*aae0*/  BSSY B0, `(.L_x_29) ;  /* 0x0000010000007945 */ /* 0x000fe20003800000 */
[----:B------:R-:W-:-:S02]  /*aaf0*/  SHF.R.S32.HI R94, RZ, 0x1f, R144 ;  /* 0x0000001fff5e7819 */ /* 0x000fc40000011490 */
[----:B------:R-:W-:Y:S01]  /*ab00*/  SHF.R.S32.HI R95, RZ, 0x1f, R145 ;  /* 0x0000001fff5f7819 */ /* 0x000fe20000011491 */
[----:B------:R-:W-:Y:S06]  /*ab10*/  @P0 BRA `(.L_x_30) ;  /* 0x0000000000300947 */ /* 0x000fec0003800000 */
[----:B------:R-:W-:Y:S02]  /*ab20*/  ULDC UR4, c[0x0][0xac8] ;  /* 0x0002b20000047ab9 */ /* 0x000fe40000000800 */
[----:B------:R-:W-:Y:S02]  /*ab30*/  ISETP.GE.AND P1, PT, R145, UR4, PT ;  /* 0x0000000491007c0c */ /* 0x000fe4000bf26270 */
[----:B------:R-:W-:Y:S02]  /*ab40*/  ISETP.GE.AND P2, PT, R144, UR4, PT ;  /* 0x0000000490007c0c */ /* 0x000fe4000bf46270 */
[----:B------:R-:W-:-:S09]  /*ab50*/  ISETP.GE.AND P0, PT, R18, UR4, PT ;  /* 0x0000000412007c0c */ /* 0x000fd2000bf06270 */
[CC--:B0-----:R-:W-:Y:S02]  /*ab60*/  @!P1 LEA R8, P3, R145.reuse, R6.reuse, 0x1 ;  /* 0x0000000691089211 */ /* 0x0c1fe400078608ff */
[----:B------:R-:W-:Y:S02]  /*ab70*/  @!P2 LEA R10, P4, R144, R6, 0x1 ;  /* 0x00000006900aa211 */ /* 0x000fe400078808ff */
[----:B-1----:R-:W-:Y:S01]  /*ab80*/  @!P0 IMAD.WIDE R4, R18, 0x2, R6 ;  /* 0x0000000212048825 */ /* 0x002fe200078e0206 */
[-C--:B------:R-:W-:Y:S02]  /*ab90*/  @!P1 LEA.HI.X R9, R145, R7.reuse, R95, 0x1, P3 ;  /* 0x0000000791099211 */ /* 0x080fe400018f0c5f */
[----:B------:R-:W-:Y:S02]  /*aba0*/  @!P2 LEA.HI.X R11, R144, R7, R94, 0x1, P4 ;  /* 0x00000007900ba211 */ /* 0x000fe400020f0c5e */
[----:B-----5:R3:W-:Y:S04]  /*abb0*/  @!P0 ST.E.128 desc[UR60][R4.64], R40 ;  /* 0x0000002804008985 */ /* 0x0207e8000c101d3c */
[----:B------:R3:W-:Y:S04]  /*abc0*/  @!P1 ST.E.128 desc[UR60][R8.64], R44 ;  /* 0x0000002c08009985 */ /* 0x0007e8000c101d3c */
[----:B------:R3:W-:Y:S02]  /*abd0*/  @!P2 ST.E.128 desc[UR60][R10.64], R52 ;  /* 0x000000340a00a985 */ /* 0x0007e4000c101d3c */
.L_x_30:
[----:B------:R-:W-:Y:S05]  /*abe0*/  BSYNC B0 ;  /* 0x0000000000007941 */ /* 0x000fea0003800000 */
.L_x_29:
[----:B------:R-:W-:Y:S01]  /*abf0*/  VIADD R3, R25, 0x60 ;  /* 0x0000006019037836 */ /* 0x000fe20000000000 */
[----:B-1----:R1:W4:Y:S01]  /*ac00*/  SHFL.IDX PT, R7, R24, 0x1, 0x1c1f ;  /* 0x003c1f0018077f89 */ /* 0x00232200000e0000 */
[----:B------:R-:W-:Y:S01]  /*ac10*/  BSSY B0, `(.L_x_31) ;  /* 0x0000011000007945 */ /* 0x000fe20003800000 */
[----:B------:R-:W-:Y:S02]  /*ac20*/  VIADD R146, R146, 0x1 ;  /* 0x0000000192927836 */ /* 0x000fe40000000000 */
[----:B------:R-:W-:Y:S01]  /*ac30*/  ISETP.GE.AND P0, PT, R3, R50, PT ;  /* 0x000000320300720c */ /* 0x000fe20003f06270 */
[----:B0-----:R1:W0:-:S12]  /*ac40*/  SHFL.IDX PT, R6, R0, 0x1, 0x1c1f ;  /* 0x003c1f0000067f89 */ /* 0x00121800000e0000 */
[----:B-1----:R-:W-:Y:S05]  /*ac50*/  @P0 BRA `(.L_x_32) ;  /* 0x0000000000300947 */ /* 0x002fea0003800000 */
[----:B------:R-:W-:Y:S02]  /*ac60*/  ULDC UR4, c[0x0][0xac8] ;  /* 0x0002b20000047ab9 */ /* 0x000fe40000000800 */
[----:B------:R-:W-:Y:S02]  /*ac70*/  ISETP.GE.AND P3, PT, R145, UR4, PT ;  /* 0x0000000491007c0c */ /* 0x000fe4000bf66270 */
[----:B------:R-:W-:Y:S02]  /*ac80*/  ISETP.GE.AND P4, PT, R144, UR4, PT ;  /* 0x0000000490007c0c */ /* 0x000fe4000bf86270 */
[----:B------:R-:W-:-:S09]  /*ac90*/  ISETP.GE.AND P2, PT, R18, UR4, PT ;  /* 0x0000000412007c0c */ /* 0x000fd2000bf46270 */
[CC--:B0--3--:R-:W-:Y:S02]  /*aca0*/  @!P3 LEA R8, P0, R145.reuse, R6.reuse, 0x1 ;  /* 0x000000069108b211 */ /* 0x0c9fe400078008ff */
[----:B------:R-:W-:Y:S02]  /*acb0*/  @!P4 LEA R10, P1, R144, R6, 0x1 ;  /* 0x00000006900ac211 */ /* 0x000fe400078208ff */
[----:B----4-:R-:W-:Y:S01]  /*acc0*/  @!P2 IMAD.WIDE R4, R18, 0x2, R6 ;  /* 0x000000021204a825 */ /* 0x010fe200078e0206 */
[-C--:B------:R-:W-:Y:S02]  /*acd0*/  @!P3 LEA.HI.X R9, R145, R7.reuse, R95, 0x1, P0 ;  /* 0x000000079109b211 */ /* 0x080fe400000f0c5f */
[----:B------:R-:W-:Y:S02]  /*ace0*/  @!P4 LEA.HI.X R11, R144, R7, R94, 0x1, P1 ;  /* 0x00000007900bc211 */ /* 0x000fe400008f0c5e */
[----:B-----5:R1:W-:Y:S04]  /*acf0*/  @!P2 ST.E.128 desc[UR60][R4.64], R36 ;  /* 0x000000240400a985 */ /* 0x0203e8000c101d3c */
[----:B------:R1:W-:Y:S04]  /*ad00*/  @!P3 ST.E.128 desc[UR60][R8.64], R12 ;  /* 0x0000000c0800b985 */ /* 0x0003e8000c101d3c */
[----:B------:R1:W-:Y:S02]  /*ad10*/  @!P4 ST.E.128 desc[UR60][R10.64], R20 ;  /* 0x000000140a00c985 */ /* 0x0003e4000c101d3c */
.L_x_32:
[----:B------:R-:W-:Y:S05]  /*ad20*/  BSYNC B0 ;  /* 0x0000000000007941 */ /* 0x000fea0003800000 */
.L_x_31:
[----:B--2---:R-:W2:Y:S01]  /*ad30*/  LDC R0, c[0x0][0xc34] ;  /* 0x00030d00ff007b82 */ /* 0x004ea20000000800 */
[----:B------:R-:W-:-:S13]  /*ad40*/  R2UR UR4, R19 ;  /* 0x00000000130472ca */ /* 0x000fda00000e0000 */
[----:B--2---:R-:W-:-:S13]  /*ad50*/  ISETP.LE.AND P0, PT, R0, UR4, PT ;  /* 0x0000000400007c0c */ /* 0x004fda000bf03270 */
[----:B------:R-:W-:Y:S05]  /*ad60*/  @!P0 BRA `(.L_x_33) ;  /* 0xffffff60005c8947 */ /* 0x000fea000383ffff */
[----:B------:R-:W-:Y:S05]  /*ad70*/  EXIT ;  /* 0x000000000000794d */ /* 0x000fea0003800000 */
.L_x_7:
[----:B------:R-:W-:-:S08]  /*ad80*/  NOP ;  /* 0x0000000000007918 */ /* 0x000fd00000000000 */
[----:B--2---:R-:W0:-:S00]  /*ad90*/  USETMAXREG.DEALLOC.CTAPOOL 0x20 ;  /* 0x00000020000079c8 */ /* 0x004e0000080e0500 */
[----:B------:R-:W1:Y:S01]  /*ada0*/  S2UR UR5, SR_CTAID.X ;  /* 0x00000000000579c3 */ /* 0x000e620000002500 */
[----:B0-----:R-:W-:Y:S02]  /*adb0*/  IMAD.MOV.U32 R0, RZ, RZ, 0x1 ;  /* 0x00000001ff007424 */ /* 0x001fe400078e00ff */
[----:B------:R-:W-:Y:S02]  /*adc0*/  IMAD.MOV.U32 R16, RZ, RZ, RZ ;  /* 0x000000ffff107224 */ /* 0x000fe400078e00ff */
[----:B------:R-:W-:-:S03]  /*add0*/  IMAD.MOV.U32 R22, RZ, RZ, 0x1 ;  /* 0x00000001ff167424 */ /* 0x000fc600078e00ff */
[----:B------:R-:W1:Y:S02]  /*ade0*/  LDC R2, c[0x0][0xc34] ;  /* 0x00030d00ff027b82 */ /* 0x000e640000000800 */
[----:B-1----:R-:W-:-:S13]  /*adf0*/  ISETP.LE.AND P0, PT, R2, UR5, PT ;  /* 0x0000000502007c0c */ /* 0x002fda000bf03270 */
[----:B------:R-:W-:Y:S05]  /*ae00*/  @P0 BRA `(.L_x_34) ;  /* 0x00000040001c0947 */ /* 0x000fea0003800000 */
[----:B------:R-:W0:Y:S01]  /*ae10*/  S2R R6, SR_TID.X ;  /* 0x0000000000067919 */ /* 0x000e220000002100 */
[----:B------:R-:W1:Y:S01]  /*ae20*/  S2UR UR4, SR_CgaCtaId ;  /* 0x00000000000479c3 */ /* 0x000e620000008800 */
[----:B------:R-:W-:Y:S01]  /*ae30*/  UMOV UR36, 0x400 ;  /* 0x0000040000247882 */ /* 0x000fe20000000000 */
[----:B------:R-:W-:Y:S01]  /*ae40*/  IMAD.MOV.U32 R22, RZ, RZ, 0x1 ;  /* 0x00000001ff167424 */ /* 0x000fe200078e00ff */
[----:B------:R-:W-:Y:S01]  /*ae50*/  ULDC.64 UR38, c[0x0][0x198] ;  /* 0x0000660000267ab9 */ /* 0x000fe20000000a00 */
[----:B------:R-:W-:Y:S01]  /*ae60*/  IMAD.MOV.U32 R16, RZ, RZ, RZ ;  /* 0x000000ffff107224 */ /* 0x000fe200078e00ff */
[----:B------:R-:W-:Y:S01]  /*ae70*/  ULDC UR37, c[0x0][0xc] ;  /* 0x0000030000257ab9 */ /* 0x000fe20000000800 */
[----:B-1----:R-:W-:Y:S01]  /*ae80*/  ULEA UR36, UR4, UR36, 0x18 ;  /* 0x0000002404247291 */ /* 0x002fe2000f8ec03f */
[C---:B0-----:R-:W-:Y:S01]  /*ae90*/  LOP3.LUT R5, R6.reuse, 0x7f, RZ, 0xc0, !PT ;  /* 0x0000007f06057812 */ /* 0x041fe200078ec0ff */
[----:B------:R-:W-:-:S04]  /*aea0*/  IMAD.SHL.U32 R0, R6, 0x8, RZ ;  /* 0x0000000806007824 */ /* 0x000fc800078e00ff */
[----:B------:R-:W-:Y:S01]  /*aeb0*/  IMAD.SHL.U32 R4, R5, 0x8, RZ ;  /* 0x0000000805047824 */ /* 0x000fe200078e00ff */
[C---:B------:R-:W-:Y:S02]  /*aec0*/  LOP3.LUT R3, R0.reuse, 0x20, RZ, 0xc0, !PT ;  /* 0x0000002000037812 */ /* 0x040fe400078ec0ff */
[----:B------:R-:W-:Y:S02]  /*aed0*/  LOP3.LUT R2, R0, 0xd8, RZ, 0xc0, !PT ;  /* 0x000000d800027812 */ /* 0x000fe400078ec0ff */
[----:B------:R-:W-:Y:S02]  /*aee0*/  LOP3.LUT R3, R3, 0x300, R4, 0xf8, !PT ;  /* 0x0000030003037812 */ /* 0x000fe400078ef804 */
[----:B------:R-:W-:Y:S01]  /*aef0*/  SHF.R.U32.HI R4, RZ, 0x2, R5 ;  /* 0x00000002ff047819 */ /* 0x000fe20000011605 */
[----:B------:R-:W-:Y:S01]  /*af00*/  IMAD.U32 R5, RZ, RZ, UR5 ;  /* 0x00000005ff057e24 */ /* 0x000fe2000f8e00ff */
[----:B------:R-:W-:Y:S02]  /*af10*/  LOP3.LUT R2, R2, 0x18, R6, 0x78, !PT ;  /* 0x0000001802027812 */ /* 0x000fe400078e7806 */
[----:B------:R-:W-:-:S02]  /*af20*/  LOP3.LUT R0, R0, 0x18, RZ, 0xc0, !PT ;  /* 0x0000001800007812 */ /* 0x000fc400078ec0ff */
[----:B------:R0:W-:Y:S01]  /*af30*/  STL [R1+0x8], R5 ;  /* 0x0000080501007387 */ /* 0x0001e20000100800 */
[----:B------:R-:W-:Y:S01]  /*af40*/  LOP3.LUT R3, R3, R2, RZ, 0xfc, !PT ;  /* 0x0000000203037212 */ /* 0x000fe200078efcff */
[----:B------:R-:W-:Y:S02]  /*af50*/  IMAD.SHL.U32 R2, R6, 0x20, RZ ;  /* 0x0000002006027824 */ /* 0x000fe400078e00ff */
[----:B------:R0:W-:Y:S01]  /*af60*/  STL [R1+0x1c], RZ ;  /* 0x00001cff01007387 */ /* 0x0001e20000100800 */
[----:B------:R-:W-:Y:S02]  /*af70*/  LEA R27, R3, UR36, 0x1 ;  /* 0x00000024031b7c11 */ /* 0x000fe4000f8e08ff */
[----:B------:R-:W-:Y:S02]  /*af80*/  LOP3.LUT R4, R4, 0x60, R2, 0xf8, !PT ;  /* 0x0000006004047812 */ /* 0x000fe400078ef802 */
[C---:B------:R-:W-:Y:S02]  /*af90*/  LOP3.LUT R2, R0.reuse, 0x20, RZ, 0xfc, !PT ;  /* 0x0000002000027812 */ /* 0x040fe400078efcff */
[----:B------:R-:W-:-:S07]  /*afa0*/  LOP3.LUT R0, R0, 0x40, RZ, 0xfc, !PT ;  /* 0x0000004000007812 */ /* 0x000fce00078efcff */
.L_x_112:
[----:B------:R-:W2:Y:S01]  /*afb0*/  LDL R4, [R1+0x8] ;  /* 0x0000080001047983 */ /* 0x000ea20000100800 */
[----:B0-----:R-:W1:Y:S01]  /*afc0*/  LDC R0, c[0x0][0xc38] ;  /* 0x00030e00ff007b82 */ /* 0x001e620000000800 */
[----:B------:R-:W-:Y:S05]  /*afd0*/  YIELD ;  /* 0x0000000000007946 */ /* 0x000fea0003800000 */
[----:B------:R-:W-:Y:S02]  /*afe0*/  ULDC.64 UR4, c[0x0][0x418] ;  /* 0x0001060000047ab9 */ /* 0x000fe40000000a00 */
[----:B------:R-:W3:Y:S01]  /*aff0*/  LDC R17, c[0x0][0xc44] ;  /* 0x00031100ff117b82 */ /* 0x000ee20000000800 */
[----:B------:R-:W-:-:S03]  /*b000*/  UISETP.NE.U32.AND UP0, UPT, UR4, URZ, UPT ;  /* 0x0000003f0400728c */ /* 0x000fc6000bf05070 */
[----:B------:R-:W-:Y:S01]  /*b010*/  ULDC UR4, c[0x0][0x424] ;  /* 0x0001090000047ab9 */ /* 0x000fe20000000800 */
[----:B------:R-:W-:Y:S02]  /*b020*/  UISETP.NE.AND.EX UP0, UPT, UR5, URZ, UPT, UP0 ;  /* 0x0000003f0500728c */ /* 0x000fe4000bf05300 */
[----:B------:R-:W-:Y:S02]  /*b030*/  UIADD3 UR5, UR36, 0x16a00, URZ ;  /* 0x00016a0024057890 */ /* 0x000fe4000fffe03f */
[----:B------:R-:W-:Y:S02]  /*b040*/  USEL UR4, UR4, 0x1, UP0 ;  /* 0x0000000104047887 */ /* 0x000fe40008000000 */
[----:B------:R-:W-:Y:S01]  /*b050*/  ULOP3.LUT UP0, URZ, UR5, 0x1bf, URZ, 0xc0, !UPT ;  /* 0x000001bf053f7892 */ /* 0x000fe2000f80c03f */
[----:B-1----:R-:W-:Y:S02]  /*b060*/  ISETP.NE.AND P0, PT, R0, 0x1, PT ;  /* 0x000000010000780c */ /* 0x002fe40003f05270 */
[----:B---3--:R-:W-:-:S11]  /*b070*/  ISETP.NE.AND P1, PT, R17, 0x1, PT ;  /* 0x000000011100780c */ /* 0x008fd60003f25270 */
[----:B------:R-:W2:Y:S08]  /*b080*/  @P0 LDC R0, c[0x0][0xc3c] ;  /* 0x00030f00ff000b82 */ /* 0x000eb00000000800 */
[----:B0-----:R-:W0:Y:S08]  /*b090*/  @P0 LDC R5, c[0x0][0xc40] ;  /* 0x00031000ff050b82 */ /* 0x001e300000000800 */
[----:B------:R-:W1:Y:S01]  /*b0a0*/  @P1 LDC.64 R2, c[0x0][0xc48] ;  /* 0x00031200ff021b82 */ /* 0x000e620000000a00 */
[----:B--2---:R-:W-:-:S05]  /*b0b0*/  @P0 IMAD.HI.U32 R0, R4, R0, RZ ;  /* 0x0000000004000227 */ /* 0x004fca00078e00ff */
[----:B0-----:R-:W-:Y:S02]  /*b0c0*/  @P0 SHF.R.U32.HI R4, RZ, R5, R0 ;  /* 0x00000005ff040219 */ /* 0x001fe40000011600 */
[----:B------:R-:W0:Y:S01]  /*b0d0*/  LDC R0, c[0x0][0x2f0] ;  /* 0x0000bc00ff007b82 */ /* 0x000e220000000800 */
[----:B------:R-:W-:Y:S02]  /*b0e0*/  PLOP3.LUT P0, PT, PT, PT, UP0, 0x80, 0x0 ;  /* 0x000000000000781c */ /* 0x000fe40003f0f008 */
[----:B-1----:R-:W-:Y:S01]  /*b0f0*/  @P1 IMAD.HI.U32 R2, R4, R2, RZ ;  /* 0x0000000204021227 */ /* 0x002fe200078e00ff */
[----:B------:R1:W-:Y:S03]  /*b100*/  STL [R1], R4 ;  /* 0x0000000401007387 */ /* 0x0003e60000100800 */
[----:B------:R-:W-:Y:S01]  /*b110*/  IMAD.MOV.U32 R28, RZ, RZ, R4 ;  /* 0x000000ffff1c7224 */ /* 0x000fe200078e0004 */
[----:B------:R-:W-:Y:S01]  /*b120*/  @P1 SHF.R.U32.HI R28, RZ, R3, R2 ;  /* 0x00000003ff1c1219 */ /* 0x000fe20000011602 */
[----:B0-----:R-:W-:-:S04]  /*b130*/  IMAD R6, R0, UR4, RZ ;  /* 0x0000000400067c24 */ /* 0x001fc8000f8e02ff */
[----:B------:R-:W-:Y:S02]  /*b140*/  IMAD.MOV R0, RZ, RZ, -R28 ;  /* 0x000000ffff007224 */ /* 0x000fe400078e0a1c */
[----:B------:R-:W-:Y:S01]  /*b150*/  VIADD R2, R6, 0x8f ;  /* 0x0000008f06027836 */ /* 0x000fe20000000000 */
[----:B------:R1:W-:Y:S01]  /*b160*/  STL [R1+0x18], R6 ;  /* 0x0000180601007387 */ /* 0x0003e20000100800 */
[----:B------:R-:W-:Y:S02]  /*b170*/  IMAD R17, R17, R0, R4 ;  /* 0x0000000011117224 */ /* 0x000fe400078e0204 */
[----:B------:R-:W-:-:S05]  /*b180*/  IMAD.HI R2, R2, 0x38e38e39, RZ ;  /* 0x38e38e3902027827 */ /* 0x000fca00078e02ff */
[----:B------:R-:W-:-:S04]  /*b190*/  SHF.R.U32.HI R3, RZ, 0x1f, R2 ;  /* 0x0000001fff037819 */ /* 0x000fc80000011602 */
[----:B------:R-:W-:-:S05]  /*b1a0*/  LEA.HI.SX32 R24, R2, R3, 0x1b ;  /* 0x0000000302187211 */ /* 0x000fca00078fdaff */
[----:B------:R1:W-:Y:S01]  /*b1b0*/  STL [R1+0x4], R24 ;  /* 0x0000041801007387 */ /* 0x0003e20000100800 */
[----:B------:R-:W-:Y:S05]  /*b1c0*/  @!P0 BRA `(.L_x_35) ;  /* 0x0000000000408947 */ /* 0x000fea0003800000 */
[----:B------:R-:W-:Y:S01]  /*b1d0*/  MOV R2, 0x0 ;  /* 0x0000000000027802 */ /* 0x000fe20000000f00 */
[----:B------:R-:W-:Y:S01]  /*b1e0*/  ULDC.64 UR6, c[0x4][0xa8] ;  /* 0x01002a0000067ab9 */ /* 0x000fe20000000a00 */
[----:B------:R-:W-:Y:S01]  /*b1f0*/  ULDC.64 UR8, c[0x4][0xb0] ;  /* 0x01002c0000087ab9 */ /* 0x000fe20000000a00 */
[----:B------:R-:W-:Y:S01]  /*b200*/  ULDC.64 UR4, c[0x4][0x8] ;  /* 0x0100020000047ab9 */ /* 0x000fe20000000a00 */
[----:B-1----:R-:W-:Y:S02]  /*b210*/  IMAD.U32 R4, RZ, RZ, UR6 ;  /* 0x00000006ff047e24 */ /* 0x002fe4000f8e00ff */
[----:B------:R-:W0:Y:S01]  /*b220*/  LDC.64 R2, c[0x4][R2] ;  /* 0x0100000002027b82 */ /* 0x000e220000000a00 */
[----:B------:R-:W-:Y:S02]  /*b230*/  IMAD.U32 R5, RZ, RZ, UR7 ;  /* 0x00000007ff057e24 */ /* 0x000fe4000f8e00ff */
[----:B------:R-:W-:Y:S02]  /*b240*/  IMAD.U32 R6, RZ, RZ, UR8 ;  /* 0x00000008ff067e24 */ /* 0x000fe4000f8e00ff */
[----:B------:R-:W-:-:S02]  /*b250*/  IMAD.U32 R7, RZ, RZ, UR9 ;  /* 0x00000009ff077e24 */ /* 0x000fc4000f8e00ff */
[----:B------:R-:W-:Y:S02]  /*b260*/  IMAD.U32 R10, RZ, RZ, UR4 ;  /* 0x00000004ff0a7e24 */ /* 0x000fe4000f8e00ff */
[----:B------:R-:W-:Y:S02]  /*b270*/  IMAD.U32 R11, RZ, RZ, UR5 ;  /* 0x00000005ff0b7e24 */ /* 0x000fe4000f8e00ff */
[----:B------:R-:W-:Y:S02]  /*b280*/  IMAD.MOV.U32 R8, RZ, RZ, 0x70 ;  /* 0x00000070ff087424 */ /* 0x000fe400078e00ff */
[----:B------:R-:W-:Y:S02]  /*b290*/  IMAD.MOV.U32 R12, RZ, RZ, 0x1 ;  /* 0x00000001ff0c7424 */ /* 0x000fe400078e00ff */
[----:B------:R-:W-:-:S07]  /*b2a0*/  IMAD.MOV.U32 R13, RZ, RZ, RZ ;  /* 0x000000ffff0d7224 */ /* 0x000fce00078e00ff */
[----:B------:R-:W-:-:S07]  /*b2b0*/  LEPC R20, `(.L_x_35) ;  /* 0x000000001014794e */ /* 0x000fce0000000000 */
[----:B0-----:R-:W-:Y:S05]  /*b2c0*/  CALL.ABS.NOINC R2 ;  /* 0x0000000002007343 */ /* 0x001fea0003c00000 */
.L_x_35:
[----:B------:R-:W-:-:S04]  /*b2d0*/  UIADD3 UR4, UR36, 0x200, URZ ;  /* 0x0000020024047890 */ /* 0x000fc8000fffe03f */
[----:B------:R-:W-:-:S06]  /*b2e0*/  ULOP3.LUT UP0, URZ, UR4, 0x1bf, URZ, 0xc0, !UPT ;  /* 0x000001bf043f7892 */ /* 0x000fcc000f80c03f */
[----:B------:R-:W-:-:S13]  /*b2f0*/  PLOP3.LUT P0, PT, PT, PT, UP0, 0x80, 0x0 ;  /* 0x000000000000781c */ /* 0x000fda0003f0f008 */
[----:B------:R-:W-:Y:S05]  /*b300*/  @!P0 BRA `(.L_x_36) ;  /* 0x00000000007c8947 */ /* 0x000fea0003800000 */
[----:B------:R-:W-:Y:S01]  /*b310*/  MOV R18, 0x0 ;  /* 0x0000000000127802 */ /* 0x000fe20000000f00 */
[----:B------:R-:W-:Y:S01]  /*b320*/  ULDC.64 UR6, c[0x4][0xa8] ;  /* 0x01002a0000067ab9 */ /* 0x000fe20000000a00 */
[----:B------:R-:W-:Y:S01]  /*b330*/  ULDC.64 UR8, c[0x4][0xb0] ;  /* 0x01002c0000087ab9 */ /* 0x000fe20000000a00 */
[----:B------:R-:W-:Y:S01]  /*b340*/  ULDC.64 UR4, c[0x4][0x10] ;  /* 0x0100040000047ab9 */ /* 0x000fe20000000a00 */
[----:B------:R0:W2:Y:S01]  /*b350*/  LDC.64 R2, c[0x4][R18] ;  /* 0x0100000012027b82 */ /* 0x0000a20000000a00 */
[----:B-1----:R-:W-:Y:S02]  /*b360*/  IMAD.U32 R4, RZ, RZ, UR6 ;  /* 0x00000006ff047e24 */ /* 0x002fe4000f8e00ff */
[----:B------:R-:W-:Y:S02]  /*b370*/  IMAD.U32 R5, RZ, RZ, UR7 ;  /* 0x00000007ff057e24 */ /* 0x000fe4000f8e00ff */
[----:B------:R-:W-:Y:S02]  /*b380*/  IMAD.U32 R6, RZ, RZ, UR8 ;  /* 0x00000008ff067e24 */ /* 0x000fe4000f8e00ff */
[----:B------:R-:W-:-:S02]  /*b390*/  IMAD.U32 R7, RZ, RZ, UR9 ;  /* 0x00000009ff077e24 */ /* 0x000fc4000f8e00ff */
[----:B------:R-:W-:Y:S02]  /*b3a0*/  IMAD.U32 R10, RZ, RZ, UR4 ;  /* 0x00000004ff0a7e24 */ /* 0x000fe4000f8e00ff */
[----:B------:R-:W-:Y:S02]  /*b3b0*/  IMAD.U32 R11, RZ, RZ, UR5 ;  /* 0x00000005ff0b7e24 */ /* 0x000fe4000f8e00ff */
[----:B------:R-:W-:Y:S02]  /*b3c0*/  IMAD.MOV.U32 R8, RZ, RZ, 0x70 ;  /* 0x00000070ff087424 */ /* 0x000fe400078e00ff */
[----:B------:R-:W-:Y:S02]  /*b3d0*/  IMAD.MOV.U32 R12, RZ, RZ, 0x1 ;  /* 0x00000001ff0c7424 */ /* 0x000fe400078e00ff */
[----:B0-----:R-:W-:-:S07]  /*b3e0*/  IMAD.MOV.U32 R13, RZ, RZ, RZ ;  /* 0x000000ffff0d7224 */ /* 0x001fce00078e00ff */
[----:B------:R-:W-:-:S07]  /*b3f0*/  LEPC R20, `(.L_x_37) ;  /* 0x000000001014794e */ /* 0x000fce0000000000 */
[----:B--2---:R-:W-:Y:S05]  /*b400*/  CALL.ABS.NOINC R2 ;  /* 0x0000000002007343 */ /* 0x004fea0003c00000 */
.L_x_37:
[----:B------:R0:W1:Y:S01]  /*b410*/  LDC.64 R2, c[0x4][R18] ;  /* 0x0100000012027b82 */ /* 0x0000620000000a00 */
[----:B------:R-:W-:Y:S01]  /*b420*/  ULDC.64 UR6, c[0x4][0xa8] ;  /* 0x01002a0000067ab9 */ /* 0x000fe20000000a00 */
[----:B------:R-:W-:Y:S01]  /*b430*/  ULDC.64 UR8, c[0x4][0xb0] ;  /* 0x01002c0000087ab9 */ /* 0x000fe20000000a00 */
[----:B------:R-:W-:Y:S01]  /*b440*/  ULDC.64 UR4, c[0x4][0x18] ;  /* 0x0100060000047ab9 */ /* 0x000fe20000000a00 */
[----:B------:R-:W-:Y:S02]  /*b450*/  IMAD.U32 R4, RZ, RZ, UR6 ;  /* 0x00000006ff047e24 */ /* 0x000fe4000f8e00ff */
        /* <DEDUP_REMOVED lines=9> */
[----:B-1----:R-:W-:Y:S05]  /*b4f0*/  CALL.ABS.NOINC R2 ;  /* 0x0000000002007343 */ /* 0x002fea0003c00000 */
.L_x_36:
[----:B------:R-:W-:Y:S01]  /*b500*/  ULDC.64 UR4, c[0x0][0x9f8] ;  /* 0x00027e0000047ab9 */ /* 0x000fe20000000a00 */
[----:B------:R-:W-:Y:S01]  /*b510*/  IMAD.MOV.U32 R19, RZ, RZ, R28 ;  /* 0x000000ffff137224 */ /* 0x000fe200078e001c */
[----:B------:R-:W-:-:S04]  /*b520*/  ISETP.NE.U32.AND P0, PT, RZ, UR4, PT ;  /* 0x00000004ff007c0c */ /* 0x000fc8000bf05070 */
[----:B------:R-:W-:-:S13]  /*b530*/  ISETP.NE.AND.EX P0, PT, RZ, UR5, PT, P0 ;  /* 0x00000005ff007c0c */ /* 0x000fda000bf05300 */
[----:B------:R-:W0:Y:S02]  /*b540*/  @P0 LDC.64 R2, c[0x0][0x9f8] ;  /* 0x00027e00ff020b82 */ /* 0x000e240000000a00 */
[----:B0-----:R-:W-:-:S05]  /*b550*/  @P0 IMAD.WIDE R2, R28, 0x4, R2 ;  /* 0x000000041c020825 */ /* 0x001fca00078e0202 */
[----:B------:R0:W1:Y:S01]  /*b560*/  @P0 LDG.E R19, desc[UR60][R2.64] ;  /* 0x0000003c02130981 */ /* 0x000062000c1e1900 */
[----:B------:R-:W-:Y:S01]  /*b570*/  UMOV UR4, 0xffffffff ;  /* 0xffffffff00047882 */ /* 0x000fe20000000000 */
[----:B------:R-:W-:Y:S01]  /*b580*/  VIADD R29, R24, 0xffffffff ;  /* 0xffffffff181d7836 */ /* 0x000fe20000000000 */
[----:B0-----:R-:W0:Y:S02]  /*b590*/  LDC.64 R2, c[0x0][0x418] ;  /* 0x00010600ff027b82 */ /* 0x001e240000000a00 */
[----:B0-----:R-:W-:-:S04]  /*b5a0*/  ISETP.NE.U32.AND P0, PT, R2, RZ, PT ;  /* 0x000000ff0200720c */ /* 0x001fc80003f05070 */
[----:B------:R-:W-:-:S04]  /*b5b0*/  ISETP.NE.AND.EX P1, PT, R3, RZ, PT, P0 ;  /* 0x000000ff0300720c */ /* 0x000fc80003f25300 */
[----:B------:R-:W-:Y:S02]  /*b5c0*/  P2R R26, PR, RZ, 0x2 ;  /* 0x00000002ff1a7803 */ /* 0x000fe40000000000 */
[----:B-1----:R-:W-:Y:S02]  /*b5d0*/  SHF.R.S32.HI R24, RZ, 0x1f, R19 ;  /* 0x0000001fff187819 */ /* 0x002fe40000011413 */
[----:B------:R-:W-:Y:S01]  /*b5e0*/  SEL R18, R19, RZ, !P1 ;  /* 0x000000ff13127207 */ /* 0x000fe20004800000 */
[----:B------:R-:W-:Y:S06]  /*b5f0*/  BRA.DIV UR4, `(.L_x_38) ;  /* 0x0000003e04687947 */ /* 0x000fec000b800000 */
[----:B------:R-:W0:Y:S02]  /*b600*/  S2R R0, SR_TID.X ;  /* 0x0000000000007919 */ /* 0x000e240000002100 */
[----:B0-----:R-:W-:-:S04]  /*b610*/  SHF.R.U32.HI R0, RZ, 0x5, R0 ;  /* 0x00000005ff007819 */ /* 0x001fc80000011600 */
[----:B------:R-:W-:-:S05]  /*b620*/  LOP3.LUT R0, R0, 0x3, RZ, 0xc0, !PT ;  /* 0x0000000300007812 */ /* 0x000fca00078ec0ff */
[----:B------:R0:W1:Y:S02]  /*b630*/  SHFL.IDX PT, R14, R0, RZ, 0x1f ;  /* 0x00001fff000e7589 */ /* 0x00006400000e0000 */
.L_x_128:
[----:B-1----:R-:W-:Y:S02]  /*b640*/  ISETP.NE.AND P0, PT, R14, RZ, PT ;  /* 0x000000ff0e00720c */ /* 0x002fe40003f05270 */
[----:B------:R-:W-:-:S04]  /*b650*/  PLOP3.LUT P2, PT, PT, PT, PT, 0x8, 0x0 ;  /* 0x000000000000781c */ /* 0x000fc80003f4e170 */
[----:B------:R-:W-:-:S07]  /*b660*/  P2R R25, PR, RZ, 0x4 ;  /* 0x00000004ff197803 */ /* 0x000fce0000000000 */
[----:B------:R-:W-:Y:S05]  /*b670*/  @P0 BRA `(.L_x_39) ;  /* 0x0000000400100947 */ /* 0x000fea0003800000 */
[----:B------:R-:W-:-:S03]  /*b680*/  UMOV UR4, 0xffffffff ;  /* 0xffffffff00047882 */ /* 0x000fc60000000000 */
[----:B------:R-:W-:Y:S05]  /*b690*/  BRA.DIV UR4, `(.L_x_40) ;  /* 0x0000003e04747947 */ /* 0x000fea000b800000 */
[----:B------:R-:W-:-:S13]  /*b6a0*/  ELECT P6, URZ, PT ;  /* 0x00000000003f782f */ /* 0x000fda00038c0000 */
.L_x_131:
[----:B------:R-:W-:Y:S05]  /*b6b0*/  @!P6 BRA `(.L_x_39) ;  /* 0x000000040000e947 */ /* 0x000fea0003800000 */
[----:B------:R-:W-:Y:S02]  /*b6c0*/  IMAD.MOV.U32 R23, RZ, RZ, R29 ;  /* 0x000000ffff177224 */ /* 0x000fe400078e001d */
[----:B------:R-:W-:Y:S01]  /*b6d0*/  IMAD.MOV.U32 R18, RZ, RZ, R19 ;  /* 0x000000ffff127224 */ /* 0x000fe200078e0013 */
[----:B------:R-:W-:Y:S06]  /*b6e0*/  @!P1 BRA `(.L_x_41) ;  /* 0x0000000000449947 */ /* 0x000fec0003800000 */
[----:B0-----:R-:W0:Y:S01]  /*b6f0*/  LDC R0, c[0x0][0x43c] ;  /* 0x00010f00ff007b82 */ /* 0x001e220000000800 */
[----:B------:R-:W-:Y:S01]  /*b700*/  ULDC.64 UR4, c[0x0][0x428] ;  /* 0x00010a0000047ab9 */ /* 0x000fe20000000a00 */
[----:B0-----:R-:W-:-:S13]  /*b710*/  ISETP.NE.AND P0, PT, R0, 0x1, PT ;  /* 0x000000010000780c */ /* 0x001fda0003f05270 */
[----:B------:R-:W0:Y:S02]  /*b720*/  @P0 LDC.64 R4, c[0x0][0x440] ;  /* 0x00011000ff040b82 */ /* 0x000e240000000a00 */
[----:B0-----:R-:W-:-:S04]  /*b730*/  @P0 IMAD.HI.U32 R6, R29, R4, RZ ;  /* 0x000000041d060227 */ /* 0x001fc800078e00ff */
[----:B------:R-:W-:Y:S01]  /*b740*/  IMAD.MOV.U32 R4, RZ, RZ, R29 ;  /* 0x000000ffff047224 */ /* 0x000fe200078e001d */
[----:B------:R-:W-:-:S04]  /*b750*/  @P0 SHF.R.U32.HI R4, RZ, R5, R6 ;  /* 0x00000005ff040219 */ /* 0x000fc80000011606 */
[--C-:B------:R-:W-:Y:S01]  /*b760*/  SHF.R.S32.HI R5, RZ, 0x1f, R4.reuse ;  /* 0x0000001fff057819 */ /* 0x100fe20000011404 */
[----:B------:R-:W-:-:S04]  /*b770*/  IMAD.MOV R23, RZ, RZ, -R4 ;  /* 0x000000ffff177224 */ /* 0x000fc800078e0a04 */
[----:B------:R-:W-:Y:S02]  /*b780*/  IMAD R23, R0, R23, R29 ;  /* 0x0000001700177224 */ /* 0x000fe400078e021d */
[----:B------:R-:W-:Y:S02]  /*b790*/  IMAD R0, R24, UR4, RZ ;  /* 0x0000000418007c24 */ /* 0x000fe4000f8e02ff */
[----:B------:R-:W-:-:S04]  /*b7a0*/  IMAD.WIDE.U32 R4, R19, UR4, R4 ;  /* 0x0000000413047c25 */ /* 0x000fc8000f8e0004 */
[----:B------:R-:W-:Y:S01]  /*b7b0*/  IMAD R0, R19, UR5, R0 ;  /* 0x0000000513007c24 */ /* 0x000fe2000f8e0200 */
[----:B------:R-:W-:-:S03]  /*b7c0*/  LEA R2, P0, R4, R2, 0x2 ;  /* 0x0000000204027211 */ /* 0x000fc600078010ff */
[----:B------:R-:W-:-:S05]  /*b7d0*/  IMAD.IADD R0, R5, 0x1, R0 ;  /* 0x0000000105007824 */ /* 0x000fca00078e0200 */
[----:B------:R-:W-:-:S05]  /*b7e0*/  LEA.HI.X R3, R4, R3, R0, 0x2, P0 ;  /* 0x0000000304037211 */ /* 0x000fca00000f1400 */
[----:B------:R1:W5:Y:S02]  /*b7f0*/  LDG.E R18, desc[UR60][R2.64] ;  /* 0x0000003c02127981 */ /* 0x000364000c1e1900 */
.L_x_41:
[----:B0-----:R-:W0:Y:S01]  /*b800*/  S2R R0, SR_TID.X ;  /* 0x0000000000007919 */ /* 0x001e220000002100 */
[----:B-1----:R-:W-:Y:S02]  /*b810*/  LEA R3, R16, UR36, 0x3 ;  /* 0x0000002410037c11 */ /* 0x002fe4000f8e18ff */
[----:B0-----:R-:W-:Y:S02]  /*b820*/  LOP3.LUT R2, R0, 0x7f, RZ, 0xc0, !PT ;  /* 0x0000007f00027812 */ /* 0x001fe400078ec0ff */
[----:B------:R-:W-:Y:S02]  /*b830*/  SHF.L.U32 R0, R22, 0x1f, RZ ;  /* 0x0000001f16007819 */ /* 0x000fe400000006ff */
[----:B------:R-:W-:Y:S02]  /*b840*/  ISETP.NE.AND P1, PT, R2, RZ, PT ;  /* 0x000000ff0200720c */ /* 0x000fe40003f25270 */
[----:B------:R-:W0:Y:S02]  /*b850*/  SYNCS.PHASECHK.TRANS64.TRYWAIT P0, [R3+URZ+0x31c40], R0 ;  /* 0x031c4000030075a7 */ /* 0x000e24000800017f */
[----:B0-----:R-:W-:Y:S09]  /*b860*/  @!P0 BRA `(.L_x_42) ;  /* 0x0000003c00208947 */ /* 0x001ff20003800000 */
.L_x_132:
[----:B------:R-:W-:Y:S05]  /*b870*/  @P1 BRA `(.L_x_43) ;  /* 0x00000000001c1947 */ /* 0x000fea0003800000 */
[----:B------:R-:W1:Y:S01]  /*b880*/  S2R R2, SR_TID.X ;  /* 0x0000000000027919 */ /* 0x000e620000002100 */
[----:B0-----:R-:W-:-:S04]  /*b890*/  IMAD.MOV.U32 R0, RZ, RZ, 0x6c00 ;  /* 0x00006c00ff007424 */ /* 0x001fc800078e00ff */
[----:B------:R2:W-:Y:S01]  /*b8a0*/  SYNCS.ARRIVE.TRANS64 RZ, [R3+URZ+0x31c30], R0 ;  /* 0x031c300003ff79a7 */ /* 0x0005e2000800003f */
[----:B-1----:R-:W-:-:S04]  /*b8b0*/  LOP3.LUT R2, R2, 0x1f, RZ, 0xc0, !PT ;  /* 0x0000001f02027812 */ /* 0x002fc800078ec0ff */
[----:B------:R-:W-:-:S13]  /*b8c0*/  ISETP.NE.AND P0, PT, R2, RZ, PT ;  /* 0x000000ff0200720c */ /* 0x000fda0003f05270 */
[----:B--2---:R-:W-:Y:S05]  /*b8d0*/  @!P0 BRA `(.L_x_43) ;  /* 0x0000000000048947 */ /* 0x004fea0003800000 */
[----:B------:R-:W-:Y:S01]  /*b8e0*/  BPT.TRAP 0x1 ;  /* 0x000000040000795c */ /* 0x000fe20000300000 */
.L_x_43:
[----:B------:R-:W-:Y:S01]  /*b8f0*/  R2UR UR8, R16 ;  /* 0x00000000100872ca */ /* 0x000fe200000e0000 */
[----:B------:R-:W-:Y:S01]  /*b900*/  UIADD3 UR4, UP0, UR38, 0x370, URZ ;  /* 0x0000037026047890 */ /* 0x000fe2000ff1e03f */
[----:B------:R-:W-:Y:S01]  /*b910*/  R2UR UR9, R3 ;  /* 0x00000000030972ca */ /* 0x000fe200000e0000 */
[----:B------:R-:W-:Y:S01]  /*b920*/  UMOV UR10, URZ ;  /* 0x0000003f000a7c82 */ /* 0x000fe20008000000 */
[----:B------:R-:W-:Y:S01]  /*b930*/  R2UR UR11, R23 ;  /* 0x00000000170b72ca */ /* 0x000fe200000e0000 */
[----:B------:R-:W-:Y:S01]  /*b940*/  UIADD3.X UR5, URZ, UR39, URZ, UP0, !UPT ;  /* 0x000000273f057290 */ /* 0x000fe200087fe43f */
[----:B------:R-:W-:Y:S01]  /*b950*/  R2UR UR12, R17 ;  /* 0x00000000110c72ca */ /* 0x000fe200000e0000 */
[----:B------:R-:W-:Y:S01]  /*b960*/  UMOV UR6, 0x0 ;  /* 0x0000000000067882 */ /* 0x000fe20000000000 */
[----:B-----5:R-:W-:Y:S01]  /*b970*/  R2UR UR13, R18 ;  /* 0x00000000120d72ca */ /* 0x020fe200000e0000 */
[----:B------:R-:W-:Y:S01]  /*b980*/  UMOV UR7, 0x14f00000 ;  /* 0x14f0000000077882 */ /* 0x000fe20000000000 */
[----:B------:R-:W-:Y:S01]  /*b990*/  UMOV UR16, 0x20 ;  /* 0x0000002000107882 */ /* 0x000fe20000000000 */
[----:B------:R-:W-:-:S02]  /*b9a0*/  PLOP3.LUT P0, PT, PT, PT, PT, 0x80, 0x0 ;  /* 0x000000000000781c */ /* 0x000fc40003f0f070 */
[----:B------:R-:W-:Y:S02]  /*b9b0*/  UIMAD UR8, UR8, 0x6c00, UR36 ;  /* 0x00006c00080878a4 */ /* 0x000fe4000f8e0224 */
[----:B------:R-:W-:Y:S01]  /*b9c0*/  UIADD3 UR9, UR9, 0x31c30, URZ ;  /* 0x00031c3009097890 */ /* 0x000fe2000fffe03f */
[----:B------:R-:W-:Y:S01]  /*b9d0*/  P2R R25, PR, RZ, 0x1 ;  /* 0x00000001ff197803 */ /* 0x000fe20000000000 */
[----:B------:R-:W-:Y:S02]  /*b9e0*/  UIMAD UR11, UR11, 0x90, URZ ;  /* 0x000000900b0b78a4 */ /* 0x000fe4000f8e023f */
[----:B------:R-:W-:Y:S02]  /*b9f0*/  UIADD3 UR14, UR8, 0x16a00, URZ ;  /* 0x00016a00080e7890 */ /* 0x000fe4000fffe03f */
[----:B------:R-:W-:Y:S02]  /*ba00*/  UIADD3 UR15, UR8, 0x18e00, URZ ;  /* 0x00018e00080f7890 */ /* 0x000fe4000fffe03f */
[----:B------:R-:W-:-:S03]  /*ba10*/  UIADD3 UR17, UR8, 0x1b200, URZ ;  /* 0x0001b20008117890 */ /* 0x000fc6000fffe03f */
[----:B------:R-:W-:Y:S01]  /*ba20*/  UMOV UR8, UR14 ;  /* 0x0000000e00087c82 */ /* 0x000fe20008000000 */
[----:B------:R-:W-:Y:S01]  /*ba30*/  UMOV UR14, 0x40 ;  /* 0x00000040000e7882 */ /* 0x000fe20000000000 */
[----:B------:R1:W-:Y:S02]  /*ba40*/  UTMALDG.4D [UR8], [UR4], desc[UR6] ;  /* 0x00000608040075b4 */ /* 0x0003e40008019000 */
[----:B-1----:R-:W-:Y:S01]  /*ba50*/  UMOV UR8, UR15 ;  /* 0x0000000f00087c82 */ /* 0x002fe20008000000 */
[----:B------:R-:W-:Y:S02]  /*ba60*/  UMOV UR10, UR16 ;  /* 0x00000010000a7c82 */ /* 0x000fe40008000000 */
[----:B------:R1:W-:Y:S02]  /*ba70*/  UTMALDG.4D [UR8], [UR4], desc[UR6] ;  /* 0x00000608040075b4 */ /* 0x0003e40008019000 */
[----:B-1----:R-:W-:Y:S01]  /*ba80*/  UMOV UR8, UR17 ;  /* 0x0000001100087c82 */ /* 0x002fe20008000000 */
[----:B------:R-:W-:-:S02]  /*ba90*/  UMOV UR10, UR14 ;  /* 0x0000000e000a7c82 */ /* 0x000fc40008000000 */
[----:B------:R1:W-:Y:S02]  /*baa0*/  UTMALDG.4D [UR8], [UR4], desc[UR6] ;  /* 0x00000608040075b4 */ /* 0x0003e40008019000 */
[----:B-1----:R-:W-:Y:S01]  /*bab0*/  NOP ;  /* 0x0000000000007918 */ /* 0x002fe20000000000 */
.L_x_39:
[----:B------:R-:W-:Y:S05]  /*bac0*/  WARPSYNC.ALL ;  /* 0x0000000000007948 */ /* 0x000fea0003800000 */
[----:B------:R-:W-:Y:S01]  /*bad0*/  UIADD3 UR4, UR36, 0xda00, URZ ;  /* 0x0000da0024047890 */ /* 0x000fe2000fffe03f */
[----:B0-----:R-:W-:Y:S01]  /*bae0*/  SHF.R.S32.HI R0, RZ, 0x1f, R17 ;  /* 0x0000001fff007819 */ /* 0x001fe20000011411 */
[----:B------:R-:W-:Y:S02]  /*baf0*/  BAR.SYNC.DEFER_BLOCKING 0x8, 0x200 ;  /* 0x0208000000007b1d */ /* 0x000fe40000010000 */
[----:B------:R-:W-:-:S04]  /*bb00*/  ULOP3.LUT UP0, URZ, UR4, 0x1bf, URZ, 0xc0, !UPT ;  /* 0x000001bf043f7892 */ /* 0x000fc8000f80c03f */
[----:B------:R-:W-:Y:S02]  /*bb10*/  ULDC.64 UR4, c[0x0][0x2d8] ;  /* 0x0000b60000047ab9 */ /* 0x000fe40000000a00 */
[----:B------:R-:W-:Y:S01]  /*bb20*/  IMAD R0, R0, UR4, RZ ;  /* 0x0000000400007c24 */ /* 0x000fe2000f8e02ff */
[----:B------:R-:W-:Y:S01]  /*bb30*/  PLOP3.LUT P0, PT, PT, PT, UP0, 0x80, 0x0 ;  /* 0x000000000000781c */ /* 0x000fe20003f0f008 */
[----:B------:R-:W-:-:S04]  /*bb40*/  IMAD.WIDE.U32 R2, R17, UR4, RZ ;  /* 0x0000000411027c25 */ /* 0x000fc8000f8e00ff */
[----:B------:R-:W-:Y:S01]  /*bb50*/  IMAD R0, R17, UR5, R0 ;  /* 0x0000000511007c24 */ /* 0x000fe2000f8e0200 */
[----:B------:R0:W-:Y:S03]  /*bb60*/  STL.64 [R1+0x10], R2 ;  /* 0x0000100201007387 */ /* 0x0001e60000100a00 */
[----:B0-----:R-:W-:Y:S01]  /*bb70*/  IMAD.IADD R2, R3, 0x1, R0 ;  /* 0x0000000103027824 */ /* 0x001fe200078e0200 */
[----:B------:R-:W-:-:S05]  /*bb80*/  SHF.R.S32.HI R0, RZ, 0x1f, R28 ;  /* 0x0000001fff007819 */ /* 0x000fca000001141c */
[----:B------:R0:W-:Y:S04]  /*bb90*/  STL [R1+0x24], R0 ;  /* 0x0000240001007387 */ /* 0x0001e80000100800 */
[----:B------:R0:W-:Y:S01]  /*bba0*/  STL [R1+0x20], R2 ;  /* 0x0000200201007387 */ /* 0x0001e20000100800 */
[----:B------:R-:W-:Y:S05]  /*bbb0*/  @!P0 BRA `(.L_x_44) ;  /* 0x0000000000408947 */ /* 0x000fea0003800000 */
[----:B0-----:R-:W-:Y:S01]  /*bbc0*/  MOV R2, 0x0 ;  /* 0x0000000000027802 */ /* 0x001fe20000000f00 */
[----:B------:R-:W-:Y:S01]  /*bbd0*/  ULDC.64 UR6, c[0x4][0xa8] ;  /* 0x01002a0000067ab9 */ /* 0x000fe20000000a00 */
[----:B------:R-:W-:Y:S01]  /*bbe0*/  ULDC.64 UR8, c[0x4][0xb0] ;  /* 0x01002c0000087ab9 */ /* 0x000fe20000000a00 */
[----:B------:R-:W-:Y:S01]  /*bbf0*/  ULDC.64 UR4, c[0x4][0x20] ;  /* 0x0100080000047ab9 */ /* 0x000fe20000000a00 */
[----:B------:R-:W-:Y:S02]  /*bc00*/  IMAD.U32 R4, RZ, RZ, UR6 ;  /* 0x00000006ff047e24 */ /* 0x000fe4000f8e00ff */
        /* <DEDUP_REMOVED lines=11> */
.L_x_44:
[----:B------:R-:W2:Y:S01]  /*bcc0*/  LDL.LU R20, [R1+0x20] ;  /* 0x0000200001147983 */ /* 0x000ea20000300800 */
[----:B------:R-:W1:Y:S01]  /*bcd0*/  LDC R10, c[0x0][0x448] ;  /* 0x00011200ff0a7b82 */ /* 0x000e620000000800 */
[----:B------:R-:W-:Y:S01]  /*bce0*/  ULDC.64 UR4, c[0x0][0x2e0] ;  /* 0x0000b80000047ab9 */ /* 0x000fe20000000a00 */
[----:B------:R-:W-:Y:S01]  /*bcf0*/  ULDC.64 UR6, c[0x0][0x2c8] ;  /* 0x0000b20000067ab9 */ /* 0x000fe20000000a00 */
[----:B0-----:R-:W2:Y:S01]  /*bd00*/  LDL.LU.64 R2, [R1+0x10] ;  /* 0x0000100001027983 */ /* 0x001ea20000300a00 */
[----:B------:R-:W-:-:S03]  /*bd10*/  ULDC.64 UR8, c[0x0][0x280] ;  /* 0x0000a00000087ab9 */ /* 0x000fc60000000a00 */
[----:B------:R-:W3:Y:S04]  /*bd20*/  LDL.LU R0, [R1+0x24] ;  /* 0x0000240001007983 */ /* 0x000ee80000300800 */
[----:B------:R-:W4:Y:S04]  /*bd30*/  LDL.LU R6, [R1] ;  /* 0x0000000001067983 */ /* 0x000f280000300800 */
[----:B------:R-:W5:Y:S01]  /*bd40*/  LDL R21, [R1+0x8] ;  /* 0x0000080001157983 */ /* 0x000f620000100800 */
[----:B------:R-:W0:Y:S01]  /*bd50*/  S2R R12, SR_TID.X ;  /* 0x00000000000c7919 */ /* 0x000e220000002100 */
[----:B------:R-:W0:Y:S01]  /*bd60*/  S2R R11, SR_TID.X ;  /* 0x00000000000b7919 */ /* 0x000e220000002100 */
[----:B-1----:R-:W-:-:S13]  /*bd70*/  ISETP.NE.AND P0, PT, R10, 0x1, PT ;  /* 0x000000010a00780c */ /* 0x002fda0003f05270 */
[----:B------:R-:W1:Y:S08]  /*bd80*/  @P0 LDC R4, c[0x0][0x450] ;  /* 0x00011400ff040b82 */ /* 0x000e700000000800 */
[----:B------:R-:W1:Y:S01]  /*bd90*/  @P0 LDC R9, c[0x0][0x44c] ;  /* 0x00011300ff090b82 */ /* 0x000e620000000800 */
[----:B--2---:R-:W-:Y:S02]  /*bda0*/  IMAD.MOV.U32 R3, RZ, RZ, R20 ;  /* 0x000000ffff037224 */ /* 0x004fe400078e0014 */
[----:B------:R-:W2:Y:S01]  /*bdb0*/  S2R R20, SR_TID.X ;  /* 0x0000000000147919 */ /* 0x000ea20000002100 */
[----:B---3--:R-:W-:-:S02]  /*bdc0*/  IMAD R0, R0, UR4, RZ ;  /* 0x0000000400007c24 */ /* 0x008fc4000f8e02ff */
[----:B------:R-:W-:Y:S01]  /*bdd0*/  IMAD.WIDE.U32 R2, R28, UR4, R2 ;  /* 0x000000041c027c25 */ /* 0x000fe2000f8e0002 */
[----:B------:R-:W-:-:S03]  /*bde0*/  ULDC UR4, c[0x0][0xc38] ;  /* 0x00030e0000047ab9 */ /* 0x000fc60000000800 */
[----:B------:R-:W-:Y:S02]  /*bdf0*/  IMAD R5, R28, UR5, R0 ;  /* 0x000000051c057c24 */ /* 0x000fe4000f8e0200 */
[----:B------:R-:W3:Y:S01]  /*be00*/  @P0 LDC R0, c[0x0][0x44c] ;  /* 0x00011300ff000b82 */ /* 0x000ee20000000800 */
[----:B----4-:R-:W-:Y:S02]  /*be10*/  IMAD.MOV R6, RZ, RZ, -R6 ;  /* 0x000000ffff067224 */ /* 0x010fe400078e0a06 */
[----:B------:R-:W-:Y:S02]  /*be20*/  IMAD.IADD R3, R3, 0x1, R5 ;  /* 0x0000000103037824 */ /* 0x000fe400078e0205 */
[----:B-----5:R-:W-:Y:S01]  /*be30*/  IMAD R6, R6, UR4, R21 ;  /* 0x0000000406067c24 */ /* 0x020fe2000f8e0215 */
[----:B------:R-:W-:Y:S01]  /*be40*/  ULDC.64 UR4, c[0x0][0x2d0] ;  /* 0x0000b40000047ab9 */ /* 0x000fe20000000a00 */
[----:B0-----:R-:W-:-:S05]  /*be50*/  IMAD.SHL.U32 R21, R12, 0x8, RZ ;  /* 0x000000080c157824 */ /* 0x001fca00078e00ff */
[----:B------:R-:W-:-:S04]  /*be60*/  LOP3.LUT R21, R21, 0x18, RZ, 0xc0, !PT ;  /* 0x0000001815157812 */ /* 0x000fc800078ec0ff */
[C---:B------:R-:W-:Y:S02]  /*be70*/  LOP3.LUT R13, R21.reuse, 0x20, RZ, 0xfc, !PT ;  /* 0x00000020150d7812 */ /* 0x040fe400078efcff */
[----:B------:R-:W-:Y:S02]  /*be80*/  LOP3.LUT R12, R21, 0x40, RZ, 0xfc, !PT ;  /* 0x00000040150c7812 */ /* 0x000fe400078efcff */
[----:B------:R-:W-:Y:S02]  /*be90*/  LOP3.LUT R21, R11, 0x7f, RZ, 0xc0, !PT ;  /* 0x0000007f0b157812 */ /* 0x000fe400078ec0ff */
[C---:B--2---:R-:W-:Y:S01]  /*bea0*/  LOP3.LUT R7, R20.reuse, 0x7f, RZ, 0xc0, !PT ;  /* 0x0000007f14077812 */ /* 0x044fe200078ec0ff */
[----:B------:R-:W-:-:S03]  /*beb0*/  IMAD.SHL.U32 R20, R20, 0x20, RZ ;  /* 0x0000002014147824 */ /* 0x000fc600078e00ff */
[----:B------:R-:W-:-:S04]  /*bec0*/  SHF.R.U32.HI R7, RZ, 0x2, R7 ;  /* 0x00000002ff077819 */ /* 0x000fc80000011607 */
[----:B------:R-:W-:-:S05]  /*bed0*/  LOP3.LUT R20, R7, 0x60, R20, 0xf8, !PT ;  /* 0x0000006007147812 */ /* 0x000fca00078ef814 */
[----:B------:R-:W-:Y:S02]  /*bee0*/  IMAD R7, R6, 0xc0, R20 ;  /* 0x000000c006077824 */ /* 0x000fe400078e0214 */
[----:B------:R-:W-:Y:S02]  /*bef0*/  IMAD.SHL.U32 R20, R11, 0x8, RZ ;  /* 0x000000080b147824 */ /* 0x000fe400078e00ff */
[----:B---3--:R-:W-:-:S03]  /*bf00*/  @P0 IMAD.HI.U32 R0, R7, R0, RZ ;  /* 0x0000000007000227 */ /* 0x008fc600078e00ff */
[----:B------:R-:W-:Y:S01]  /*bf10*/  LOP3.LUT R20, R20, 0x18, RZ, 0xc0, !PT ;  /* 0x0000001814147812 */ /* 0x000fe200078ec0ff */
[----:B------:R-:W-:Y:S01]  /*bf20*/  IMAD.MOV.U32 R5, RZ, RZ, R7 ;  /* 0x000000ffff057224 */ /* 0x000fe200078e0007 */
[----:B-1----:R-:W-:-:S04]  /*bf30*/  @P0 SHF.R.U32.HI R5, RZ, R4, R0 ;  /* 0x00000004ff050219 */ /* 0x002fc80000011600 */
[----:B------:R-:W-:-:S05]  /*bf40*/  SHF.R.S32.HI R0, RZ, 0x1f, R5 ;  /* 0x0000001fff007819 */ /* 0x000fca0000011405 */
[----:B------:R-:W-:-:S04]  /*bf50*/  IMAD R0, R0, UR4, RZ ;  /* 0x0000000400007c24 */ /* 0x000fc8000f8e02ff */
[C---:B------:R-:W-:Y:S02]  /*bf60*/  IMAD R8, R5.reuse, UR5, R0 ;  /* 0x0000000505087c24 */ /* 0x040fe4000f8e0200 */
[----:B------:R-:W-:Y:S02]  /*bf70*/  IMAD.MOV R0, RZ, RZ, -R5 ;  /* 0x000000ffff007224 */ /* 0x000fe400078e0a05 */
[----:B------:R-:W-:-:S04]  /*bf80*/  IMAD.WIDE.U32 R4, R5, UR4, R2 ;  /* 0x0000000405047c25 */ /* 0x000fc8000f8e0002 */
[----:B------:R-:W-:Y:S02]  /*bf90*/  IMAD R0, R10, R0, R7 ;  /* 0x000000000a007224 */ /* 0x000fe400078e0207 */
[----:B------:R-:W-:-:S03]  /*bfa0*/  IMAD.IADD R5, R5, 0x1, R8 ;  /* 0x0000000105057824 */ /* 0x000fc600078e0208 */
[----:B------:R-:W-:Y:S01]  /*bfb0*/  SHF.R.S32.HI R8, RZ, 0x1f, R0 ;  /* 0x0000001fff087819 */ /* 0x000fe20000011400 */
[----:B------:R-:W-:-:S04]  /*bfc0*/  IMAD.WIDE.U32 R4, R0, UR6, R4 ;  /* 0x0000000600047c25 */ /* 0x000fc8000f8e0004 */
[----:B------:R-:W-:-:S04]  /*bfd0*/  IMAD R8, R8, UR6, RZ ;  /* 0x0000000608087c24 */ /* 0x000fc8000f8e02ff */
[----:B------:R-:W-:Y:S01]  /*bfe0*/  IMAD R8, R0, UR7, R8 ;  /* 0x0000000700087c24 */ /* 0x000fe2000f8e0208 */
[----:B------:R-:W-:-:S03]  /*bff0*/  LEA R0, P1, R4, UR8, 0x1 ;  /* 0x0000000804007c11 */ /* 0x000fc6000f8208ff */
[----:B------:R-:W-:Y:S02]  /*c000*/  IMAD.IADD R5, R5, 0x1, R8 ;  /* 0x0000000105057824 */ /* 0x000fe400078e0208 */
[----:B------:R-:W-:-:S03]  /*c010*/  VIADD R8, R7, 0x80 ;  /* 0x0000008007087836 */ /* 0x000fc60000000000 */
[----:B------:R-:W-:Y:S01]  /*c020*/  LEA.HI.X R4, R4, UR9, R5, 0x1, P1 ;  /* 0x0000000904047c11 */ /* 0x000fe200088f0c05 */
[----:B------:R-:W-:Y:S01]  /*c030*/  @P0 IMAD.HI.U32 R9, R8, R9, RZ ;  /* 0x0000000908090227 */ /* 0x000fe200078e00ff */
[----:B------:R-:W0:Y:S03]  /*c040*/  @P0 LDC R5, c[0x0][0x450] ;  /* 0x00011400ff050b82 */ /* 0x000e260000000800 */
[----:B------:R-:W-:Y:S01]  /*c050*/  IMAD.MOV.U32 R7, RZ, RZ, R8 ;  /* 0x000000ffff077224 */ /* 0x000fe200078e0008 */
[----:B0-----:R-:W-:Y:S02]  /*c060*/  @P0 SHF.R.U32.HI R7, RZ, R5, R9 ;  /* 0x00000005ff070219 */ /* 0x001fe40000011609 */
[----:B------:R-:W-:-:S03]  /*c070*/  SHF.R.U32.HI R9, RZ, 0x2, R21 ;  /* 0x00000002ff097819 */ /* 0x000fc60000011615 */
[----:B------:R-:W-:Y:S02]  /*c080*/  IMAD.MOV R5, RZ, RZ, -R7 ;  /* 0x000000ffff057224 */ /* 0x000fe400078e0a07 */
[----:B------:R-:W-:-:S04]  /*c090*/  IMAD.WIDE.U32 R2, R7, UR4, R2 ;  /* 0x0000000407027c25 */ /* 0x000fc8000f8e0002 */
[----:B------:R-:W-:Y:S01]  /*c0a0*/  IMAD R5, R10, R5, R8 ;  /* 0x000000050a057224 */ /* 0x000fe200078e0208 */
[----:B------:R-:W-:-:S05]  /*c0b0*/  SHF.R.S32.HI R8, RZ, 0x1f, R7 ;  /* 0x0000001fff087819 */ /* 0x000fca0000011407 */
[----:B------:R-:W-:Y:S01]  /*c0c0*/  IMAD R8, R8, UR4, RZ ;  /* 0x0000000408087c24 */ /* 0x000fe2000f8e02ff */
[----:B------:R-:W-:Y:S02]  /*c0d0*/  ULDC UR4, c[0x0][0x2b8] ;  /* 0x0000ae0000047ab9 */ /* 0x000fe40000000800 */
[----:B------:R-:W-:Y:S01]  /*c0e0*/  ISETP.GE.AND P0, PT, R20, UR4, PT ;  /* 0x0000000414007c0c */ /* 0x000fe2000bf06270 */
[----:B------:R-:W-:Y:S01]  /*c0f0*/  IMAD R8, R7, UR5, R8 ;  /* 0x0000000507087c24 */ /* 0x000fe2000f8e0208 */
[----:B------:R-:W-:Y:S02]  /*c100*/  SHF.R.S32.HI R7, RZ, 0x1f, R5 ;  /* 0x0000001fff077819 */ /* 0x000fe40000011405 */
[----:B------:R-:W-:Y:S01]  /*c110*/  ISETP.GE.AND P1, PT, R13, UR4, PT ;  /* 0x000000040d007c0c */ /* 0x000fe2000bf26270 */
[----:B------:R-:W-:Y:S01]  /*c120*/  IMAD.IADD R3, R3, 0x1, R8 ;  /* 0x0000000103037824 */ /* 0x000fe200078e0208 */
[----:B------:R-:W-:Y:S01]  /*c130*/  ISETP.GE.AND P2, PT, R12, UR4, PT ;  /* 0x000000040c007c0c */ /* 0x000fe2000bf46270 */
[----:B------:R-:W-:Y:S01]  /*c140*/  IMAD R7, R7, UR6, RZ ;  /* 0x0000000607077c24 */ /* 0x000fe2000f8e02ff */
[----:B------:R-:W-:Y:S01]  /*c150*/  UMOV UR4, 0xffffffff ;  /* 0xffffffff00047882 */ /* 0x000fe20000000000 */
[----:B------:R-:W-:-:S04]  /*c160*/  IMAD.WIDE.U32 R2, R5, UR6, R2 ;  /* 0x0000000605027c25 */ /* 0x000fc8000f8e0002 */
[----:B------:R-:W-:Y:S01]  /*c170*/  IMAD R7, R5, UR7, R7 ;  /* 0x0000000705077c24 */ /* 0x000fe2000f8e0207 */
[----:B------:R-:W-:-:S03]  /*c180*/  LEA R8, P3, R2, UR8, 0x1 ;  /* 0x0000000802087c11 */ /* 0x000fc6000f8608ff */
[----:B------:R-:W-:-:S05]  /*c190*/  IMAD.IADD R7, R3, 0x1, R7 ;  /* 0x0000000103077824 */ /* 0x000fca00078e0207 */
[----:B------:R-:W-:Y:S01]  /*c1a0*/  LEA.HI.X R7, R2, UR9, R7, 0x1, P3 ;  /* 0x0000000902077c11 */ /* 0x000fe200098f0c07 */
[----:B------:R-:W-:Y:S06]  /*c1b0*/  BRA.DIV UR4, `(.L_x_45) ;  /* 0x0000003204e07947 */ /* 0x000fec000b800000 */
[----:B------:R-:W0:Y:S01]  /*c1c0*/  SHFL.IDX PT, R3, R0, RZ, 0x1c1f ;  /* 0x001c1fff00037589 */ /* 0x000e2200000e0000 */
[----:B------:R-:W-:Y:S01]  /*c1d0*/  ULDC UR4, c[0x0][0x288] ;  /* 0x0000a20000047ab9 */ /* 0x000fe20000000800 */
[----:B------:R-:W-:Y:S02]  /*c1e0*/  IMAD R6, R6, 0xc0, R9 ;  /* 0x000000c006067824 */ /* 0x000fe400078e0209 */
[----:B------:R-:W1:Y:S01]  /*c1f0*/  SHFL.IDX PT, R2, R4, RZ, 0x1c1f ;  /* 0x001c1fff04027589 */ /* 0x000e6200000e0000 */
[----:B------:R-:W-:-:S03]  /*c200*/  IMAD R5, R10, UR4, RZ ;  /* 0x000000040a057c24 */ /* 0x000fc6000f8e02ff */
[----:B------:R-:W-:Y:S02]  /*c210*/  SHFL.IDX PT, R14, R8, 0x1, 0x1c1f ;  /* 0x003c1f00080e7f89 */ /* 0x000fe400000e0000 */
[----:B------:R-:W-:-:S13]  /*c220*/  ISETP.GE.AND P4, PT, R6, R5, PT ;  /* 0x000000050600720c */ /* 0x000fda0003f86270 */
[----:B0-----:R-:W-:-:S05]  /*c230*/  @!P4 LEA R3, P3, R20, R3, 0x1 ;  /* 0x000000031403c211 */ /* 0x001fca00078608ff */
[----:B-1----:R-:W-:-:S05]  /*c240*/  @!P4 IMAD.X R2, RZ, RZ, R2, P3 ;  /* 0x000000ffff02c224 */ /* 0x002fca00018e0602 */
[----:B------:R-:W-:-:S04]  /*c250*/  @!P4 LOP3.LUT R3, R3, R2, RZ, 0x3c, !PT ;  /* 0x000000020303c212 */ /* 0x000fc800078e3cff */
[----:B------:R-:W-:-:S04]  /*c260*/  @!P4 LOP3.LUT R2, R3, R2, RZ, 0x3c, !PT ;  /* 0x000000020302c212 */ /* 0x000fc800078e3cff */
[----:B------:R-:W-:-:S05]  /*c270*/  @!P4 LOP3.LUT R3, R3, R2, RZ, 0x3c, !PT ;  /* 0x000000020303c212 */ /* 0x000fca00078e3cff */
[----:B------:R-:W-:Y:S04]  /*c280*/  @!P4 LDGSTS.E.BYPASS.LTC128B.128 [R27+0xda00], desc[UR60][R2.64], !P0 ;  /* 0x0da00000021bcfae */ /* 0x000fe8000c101d7c */
[----:B------:R-:W-:Y:S04]  /*c290*/  @!P4 LDGSTS.E.BYPASS.LTC128B.128 [R27+0x10a00], desc[UR60][R2.64+0x40], !P1 ;  /* 0x10a00040021bcfae */ /* 0x000fe8000c901d7c */
[----:B------:R0:W-:Y:S02]  /*c2a0*/  @!P4 LDGSTS.E.BYPASS.LTC128B.128 [R27+0x13a00], desc[UR60][R2.64+0x80], !P2 ;  /* 0x13a00080021bcfae */ /* 0x0001e4000d101d7c */
[----:B0-----:R-:W-:-:S02]  /*c2b0*/  VIADD R2, R6, 0x20 ;  /* 0x0000002006027836 */ /* 0x001fc40000000000 */
[----:B------:R-:W0:Y:S03]  /*c2c0*/  SHFL.IDX PT, R3, R0, 0x1, 0x1c1f ;  /* 0x003c1f0000037f89 */ /* 0x000e2600000e0000 */
[----:B------:R-:W-:Y:S02]  /*c2d0*/  ISETP.GE.AND P3, PT, R2, R5, PT ;  /* 0x000000050200720c */ /* 0x000fe40003f66270 */
[----:B------:R-:W1:Y:S11]  /*c2e0*/  SHFL.IDX PT, R2, R4, 0x1, 0x1c1f ;  /* 0x003c1f0004027f89 */ /* 0x000e7600000e0000 */
        /* <DEDUP_REMOVED lines=11> */
[----:B------:R-:W1:Y:S04]  /*c3a0*/  SHFL.IDX PT, R2, R4, 0x2, 0x1c1f ;  /* 0x005c1f0004027f89 */ /* 0x000e6800000e0000 */
[----:B------:R-:W-:Y:S07]  /*c3b0*/  SHFL.IDX PT, R4, R4, 0x3, 0x1c1f ;  /* 0x007c1f0004047f89 */ /* 0x000fee00000e0000 */
[----:B0-----:R-:W-:-:S05]  /*c3c0*/  @!P3 LEA R3, P4, R20, R3, 0x1 ;  /* 0x000000031403b211 */ /* 0x001fca00078808ff */
[----:B-1----:R-:W-:-:S05]  /*c3d0*/  @!P3 IMAD.X R2, RZ, RZ, R2, P4 ;  /* 0x000000ffff02b224 */ /* 0x002fca00020e0602 */
[----:B------:R-:W-:-:S04]  /*c3e0*/  @!P3 LOP3.LUT R3, R3, R2, RZ, 0x3c, !PT ;  /* 0x000000020303b212 */ /* 0x000fc800078e3cff */
[----:B------:R-:W-:-:S04]  /*c3f0*/  @!P3 LOP3.LUT R2, R3, R2, RZ, 0x3c, !PT ;  /* 0x000000020302b212 */ /* 0x000fc800078e3cff */
[----:B------:R-:W-:-:S05]  /*c400*/  @!P3 LOP3.LUT R3, R3, R2, RZ, 0x3c, !PT ;  /* 0x000000020303b212 */ /* 0x000fca00078e3cff */
[----:B------:R-:W-:Y:S04]  /*c410*/  @!P3 LDGSTS.E.BYPASS.LTC128B.128 [R27+0xea00], desc[UR60][R2.64], !P0 ;  /* 0x0ea00000021bbfae */ /* 0x000fe8000c101d7c */
[----:B------:R-:W-:Y:S04]  /*c420*/  @!P3 LDGSTS.E.BYPASS.LTC128B.128 [R27+0x11a00], desc[UR60][R2.64+0x40], !P1 ;  /* 0x11a00040021bbfae */ /* 0x000fe8000c901d7c */
[----:B------:R0:W-:Y:S04]  /*c430*/  @!P3 LDGSTS.E.BYPASS.LTC128B.128 [R27+0x14a00], desc[UR60][R2.64+0x80], !P2 ;  /* 0x14a00080021bbfae */ /* 0x0001e8000d101d7c */
[----:B0-----:R0:W1:Y:S02]  /*c440*/  SHFL.IDX PT, R2, R0, 0x3, 0x1c1f ;  /* 0x007c1f0000027f89 */ /* 0x00106400000e0000 */
[----:B0-----:R-:W-:-:S05]  /*c450*/  VIADD R0, R6, 0x80 ;  /* 0x0000008006007836 */ /* 0x001fca0000000000 */
[----:B------:R-:W-:Y:S01]  /*c460*/  ISETP.GE.AND P3, PT, R0, R5, PT ;  /* 0x000000050000720c */ /* 0x000fe20003f66270 */
[----:B------:R-:W-:-:S05]  /*c470*/  VIADD R0, R6, 0x60 ;  /* 0x0000006006007836 */ /* 0x000fca0000000000 */
[----:B------:R-:W-:Y:S02]  /*c480*/  ISETP.GE.AND P4, PT, R0, R5, PT ;  /* 0x000000050000720c */ /* 0x000fe40003f86270 */
[----:B------:R-:W-:Y:S04]  /*c490*/  SHFL.IDX PT, R0, R7, RZ, 0x1c1f ;  /* 0x001c1fff07007589 */ /* 0x000fe800000e0000 */
[----:B------:R-:W-:Y:S07]  /*c4a0*/  SHFL.IDX PT, R7, R7, 0x1, 0x1c1f ;  /* 0x003c1f0007077f89 */ /* 0x000fee00000e0000 */
[----:B-1----:R-:W-:-:S05]  /*c4b0*/  @!P4 LEA R2, P5, R20, R2, 0x1 ;  /* 0x000000021402c211 */ /* 0x002fca00078a08ff */
[----:B------:R-:W-:Y:S02]  /*c4c0*/  @!P4 IMAD.X R3, RZ, RZ, R4, P5 ;  /* 0x000000ffff03c224 */ /* 0x000fe400028e0604 */
[----:B------:R-:W0:Y:S04]  /*c4d0*/  SHFL.IDX PT, R4, R8, RZ, 0x1c1f ;  /* 0x001c1fff08047589 */ /* 0x000e2800000e0000 */
[----:B------:R-:W-:Y:S04]  /*c4e0*/  @!P4 LDGSTS.E.BYPASS.LTC128B.128 [R27+0xf200], desc[UR60][R2.64], !P0 ;  /* 0x0f200000021bcfae */ /* 0x000fe8000c101d7c */
[----:B------:R-:W-:Y:S04]  /*c4f0*/  @!P4 LDGSTS.E.BYPASS.LTC128B.128 [R27+0x12200], desc[UR60][R2.64+0x40], !P1 ;  /* 0x12200040021bcfae */ /* 0x000fe8000c901d7c */
[----:B------:R1:W-:Y:S01]  /*c500*/  @!P4 LDGSTS.E.BYPASS.LTC128B.128 [R27+0x15200], desc[UR60][R2.64+0x80], !P2 ;  /* 0x15200080021bcfae */ /* 0x0003e2000d101d7c */
[----:B0-----:R-:W-:-:S05]  /*c510*/  @!P3 LEA R4, P5, R20, R4, 0x1 ;  /* 0x000000041404b211 */ /* 0x001fca00078a08ff */
[----:B------:R-:W-:Y:S02]  /*c520*/  @!P3 IMAD.X R0, RZ, RZ, R0, P5 ;  /* 0x000000ffff00b224 */ /* 0x000fe400028e0600 */
[----:B-1----:R-:W-:Y:S02]  /*c530*/  @!P3 IMAD.MOV.U32 R2, RZ, RZ, R4 ;  /* 0x000000ffff02b224 */ /* 0x002fe400078e0004 */
[----:B------:R-:W-:-:S05]  /*c540*/  @!P3 IMAD.MOV.U32 R3, RZ, RZ, R0 ;  /* 0x000000ffff03b224 */ /* 0x000fca00078e0000 */
[----:B------:R0:W-:Y:S04]  /*c550*/  @!P3 LDGSTS.E.BYPASS.LTC128B.128 [R27+0xfa00], desc[UR60][R2.64], !P0 ;  /* 0x0fa00000021bbfae */ /* 0x0001e8000c101d7c */
[----:B------:R0:W-:Y:S04]  /*c560*/  @!P3 LDGSTS.E.BYPASS.LTC128B.128 [R27+0x12a00], desc[UR60][R2.64+0x40], !P1 ;  /* 0x12a00040021bbfae */ /* 0x0001e8000c901d7c */
[----:B------:R0:W-:Y:S02]  /*c570*/  @!P3 LDGSTS.E.BYPASS.LTC128B.128 [R27+0x15a00], desc[UR60][R2.64+0x80], !P2 ;  /* 0x15a00080021bbfae */ /* 0x0001e4000d101d7c */
.L_x_145:
[----:B------:R-:W2:Y:S01]  /*c580*/  LDL R0, [R1+0x1c] ;  /* 0x00001c0001007983 */ /* 0x000ea20000100800 */
[----:B------:R-:W-:-:S05]  /*c590*/  VIADD R6, R6, 0xa0 ;  /* 0x000000a006067836 */ /* 0x000fca0000000000 */
[----:B------:R-:W-:-:S13]  /*c5a0*/  ISETP.GE.AND P3, PT, R6, R5, PT ;  /* 0x000000050600720c */ /* 0x000fda0003f66270 */
[----:B0-----:R-:W-:-:S05]  /*c5b0*/  @!P3 LEA R2, P4, R20, R14, 0x1 ;  /* 0x0000000e1402b211 */ /* 0x001fca00078808ff */
[----:B------:R-:W-:-:S05]  /*c5c0*/  @!P3 IMAD.X R3, RZ, RZ, R7, P4 ;  /* 0x000000ffff03b224 */ /* 0x000fca00020e0607 */
[----:B------:R-:W-:Y:S01]  /*c5d0*/  @!PT LDS RZ, [RZ] ;  /* 0x00000000fffff984 */ /* 0x000fe20000000800 */
[----:B------:R-:W-:Y:S01]  /*c5e0*/  @!PT LDS RZ, [RZ] ;  /* 0x00000000fffff984 */ /* 0x000fe20000000800 */
[----:B------:R-:W-:Y:S01]  /*c5f0*/  @!PT LDS RZ, [RZ] ;  /* 0x00000000fffff984 */ /* 0x000fe20000000800 */
[----:B------:R0:W-:Y:S04]  /*c600*/  @!P3 LDGSTS.E.BYPASS.LTC128B.128 [R27+0x10200], desc[UR60][R2.64], !P0 ;  /* 0x10200000021bbfae */ /* 0x0001e8000c101d7c */
[----:B------:R0:W-:Y:S04]  /*c610*/  @!P3 LDGSTS.E.BYPASS.LTC128B.128 [R27+0x13200], desc[UR60][R2.64+0x40], !P1 ;  /* 0x13200040021bbfae */ /* 0x0001e8000c901d7c */
[----:B------:R0:W-:Y:S01]  /*c620*/  @!P3 LDGSTS.E.BYPASS.LTC128B.128 [R27+0x16200], desc[UR60][R2.64+0x80], !P2 ;  /* 0x16200080021bbfae */ /* 0x0001e2000d101d7c */
[----:B------:R-:W-:Y:S01]  /*c630*/  NOP ;  /* 0x0000000000007918 */ /* 0x000fe20000000000 */
[----:B------:R-:W-:Y:S02]  /*c640*/  SYNCS.ARRIVE.TRANS64.RED.A0T1 RZ, [UR36+0x31c00], RZ ;  /* 0x031c00ffffff79a7 */ /* 0x000fe40008200424 */
[----:B------:R-:W-:Y:S01]  /*c650*/  ARRIVES.LDGSTSBAR.64.TRANSCNT [UR36+0x31c00] ;  /* 0x031c0000ff0079b0 */ /* 0x000fe20008000aa4 */
[----:B--2---:R-:W-:-:S04]  /*c660*/  LOP3.LUT R0, R0, 0x1, RZ, 0xc, !PT ;  /* 0x0000000100007812 */ /* 0x004fc800078e0cff */
[----:B------:R-:W-:Y:S01]  /*c670*/  SHF.L.U32 R0, R0, 0x1f, RZ ;  /* 0x0000001f00007819 */ /* 0x000fe200000006ff */
[----:B------:R-:W-:Y:S01]  /*c680*/  NOP ;  /* 0x0000000000007918 */ /* 0x000fe20000000000 */
[----:B------:R-:W2:Y:S01]  /*c690*/  LDL.LU R8, [R1+0x18] ;  /* 0x0000180001087983 */ /* 0x000ea20000300800 */
[----:B------:R-:W-:Y:S01]  /*c6a0*/  SYNCS.ARRIVE.TRANS64.A1T0 RZ, [UR36+0x31c00], RZ ;  /* 0x031c00ffffff79a7 */ /* 0x000fe20008100024 */
[----:B------:R-:W-:Y:S01]  /*c6b0*/  BSSY B0, `(.L_x_46) ;  /* 0x0000005000007945 */ /* 0x000fe20003800000 */
[----:B------:R-:W-:Y:S01]  /*c6c0*/  IMAD.U32 R9, RZ, RZ, UR36 ;  /* 0x00000024ff097e24 */ /* 0x000fe2000f8e00ff */
[----:B------:R-:W1:Y:S01]  /*c6d0*/  SYNCS.PHASECHK.TRANS64.TRYWAIT P0, [UR36+0x31c20], R0 ;  /* 0x031c2000ff0075a7 */ /* 0x000e620008000164 */
[----:B--2---:R-:W-:Y:S01]  /*c6e0*/  ISETP.GE.AND P1, PT, R8, 0x91, PT ;  /* 0x000000910800780c */ /* 0x004fe20003f26270 */
[----:B01----:R-:W-:-:S12]  /*c6f0*/  @!P0 BRA `(.L_x_47) ;  /* 0x00000034009c8947 */ /* 0x003fd80003800000 */
.L_x_146:
[----:B------:R-:W-:Y:S05]  /*c700*/  BSYNC B0 ;  /* 0x0000000000007941 */ /* 0x000fea0003800000 */
.L_x_46:
[----:B------:R-:W-:Y:S01]  /*c710*/  VIADD R8, R9, 0x31c00 ;  /* 0x00031c0009087836 */ /* 0x000fe20000000000 */
[----:B------:R-:W-:Y:S06]  /*c720*/  @!P1 BRA `(.L_x_48) ;  /* 0x0000002000749947 */ /* 0x000fec0003800000 */
[----:B------:R-:W2:Y:S01]  /*c730*/  LDL R2, [R1+0x4] ;  /* 0x0000040001027983 */ /* 0x000ea20000100800 */
[----:B------:R-:W-:Y:S02]  /*c740*/  IMAD.MOV.U32 R3, RZ, RZ, 0x1 ;  /* 0x00000001ff037424 */ /* 0x000fe400078e00ff */
[----:B--2---:R-:W-:-:S05]  /*c750*/  IMAD.MOV R6, RZ, RZ, -R2 ;  /* 0x000000ffff067224 */ /* 0x004fca00078e0a02 */
[----:B------:R-:W-:-:S05]  /*c760*/  VIADDMNMX R6, R6, R3, 0xffffffff, !PT ;  /* 0xffffffff06067446 */ /* 0x000fca0007800103 */
[----:B0-----:R-:W-:-:S05]  /*c770*/  IMAD.IADD R0, R2, 0x1, R6 ;  /* 0x0000000102007824 */ /* 0x001fca00078e0206 */
[----:B------:R-:W-:-:S04]  /*c780*/  LOP3.LUT R0, R0, 0x1, RZ, 0xc0, !PT ;  /* 0x0000000100007812 */ /* 0x000fc800078ec0ff */
[----:B------:R-:W-:Y:S01]  /*c790*/  ISETP.NE.U32.AND P0, PT, R0, 0x1, PT ;  /* 0x000000010000780c */ /* 0x000fe20003f05070 */
[----:B------:R-:W-:-:S12]  /*c7a0*/  VIADD R0, R2, 0xfffffffe ;  /* 0xfffffffe02007836 */ /* 0x000fd80000000000 */
[----:B------:R-:W-:Y:S05]  /*c7b0*/  @P0 BRA `(.L_x_49) ;  /* 0x0000000800c80947 */ /* 0x000fea0003800000 */
[----:B------:R-:W-:Y:S01]  /*c7c0*/  ISETP.NE.AND P2, PT, R25, RZ, PT ;  /* 0x000000ff1900720c */ /* 0x000fe20003f45270 */
[----:B------:R-:W-:Y:S01]  /*c7d0*/  VIADD R7, R16, 0x1 ;  /* 0x0000000110077836 */ /* 0x000fe20000000000 */
[----:B------:R-:W-:Y:S04]  /*c7e0*/  BSSY B0, `(.L_x_50) ;  /* 0x00000ab000007945 */ /* 0x000fe80003800000 */
[----:B------:R-:W-:-:S04]  /*c7f0*/  ISETP.NE.AND P0, PT, R7, 0x2, PT ;  /* 0x000000020700780c */ /* 0x000fc80003f05270 */
[----:B------:R-:W-:Y:S02]  /*c800*/  SEL R3, RZ, 0x1, P0 ;  /* 0x00000001ff037807 */ /* 0x000fe40000000000 */
[----:B------:R-:W-:Y:S02]  /*c810*/  SEL R7, R7, RZ, P0 ;  /* 0x000000ff07077207 */ /* 0x000fe40000000000 */
[----:B------:R-:W-:Y:S01]  /*c820*/  LOP3.LUT R10, R22, R3, RZ, 0x3c, !PT ;  /* 0x00000003160a7212 */ /* 0x000fe200078e3cff */
[----:B------:R-:W-:Y:S06]  /*c830*/  @!P2 BRA `(.L_x_51) ;  /* 0x000000080094a947 */ /* 0x000fec0003800000 */
[----:B------:R-:W-:Y:S01]  /*c840*/  ISETP.NE.AND P2, PT, R26, RZ, PT ;  /* 0x000000ff1a00720c */ /* 0x000fe20003f45270 */
[----:B------:R-:W-:-:S12]  /*c850*/  IMAD.MOV.U32 R5, RZ, RZ, R18 ;  /* 0x000000ffff057224 */ /* 0x000fd800078e0012 */
[----:B------:R-:W-:Y:S05]  /*c860*/  @!P2 BRA `(.L_x_52) ;  /* 0x000000000048a947 */ /* 0x000fea0003800000 */
[----:B------:R-:W0:Y:S01]  /*c870*/  LDC R5, c[0x0][0x43c] ;  /* 0x00010f00ff057b82 */ /* 0x000e220000000800 */
[----:B------:R-:W-:Y:S01]  /*c880*/  ULDC.64 UR4, c[0x0][0x428] ;  /* 0x00010a0000047ab9 */ /* 0x000fe20000000a00 */
[----:B0-----:R-:W-:-:S13]  /*c890*/  ISETP.NE.AND P0, PT, R5, 0x1, PT ;  /* 0x000000010500780c */ /* 0x001fda0003f05270 */
[----:B------:R-:W0:Y:S02]  /*c8a0*/  @P0 LDC.64 R2, c[0x0][0x440] ;  /* 0x00011000ff020b82 */ /* 0x000e240000000a00 */
[----:B0-----:R-:W-:-:S04]  /*c8b0*/  @P0 IMAD.HI.U32 R4, R0, R2, RZ ;  /* 0x0000000200040227 */ /* 0x001fc800078e00ff */
[----:B------:R-:W-:Y:S01]  /*c8c0*/  IMAD.MOV.U32 R2, RZ, RZ, R0 ;  /* 0x000000ffff027224 */ /* 0x000fe200078e0000 */
[----:B------:R-:W-:Y:S01]  /*c8d0*/  @P0 SHF.R.U32.HI R2, RZ, R3, R4 ;  /* 0x00000003ff020219 */ /* 0x000fe20000011604 */
[----:B------:R-:W-:-:S04]  /*c8e0*/  IMAD R4, R24, UR4, RZ ;  /* 0x0000000418047c24 */ /* 0x000fc8000f8e02ff */
[----:B------:R-:W-:Y:S02]  /*c8f0*/  IMAD.MOV R3, RZ, RZ, -R2 ;  /* 0x000000ffff037224 */ /* 0x000fe400078e0a02 */
[----:B------:R-:W-:Y:S02]  /*c900*/  IMAD R4, R19, UR5, R4 ;  /* 0x0000000513047c24 */ /* 0x000fe4000f8e0204 */
[----:B------:R-:W-:Y:S01]  /*c910*/  IMAD R0, R5, R3, R0 ;  /* 0x0000000305007224 */ /* 0x000fe200078e0200 */
[----:B------:R-:W-:-:S03]  /*c920*/  SHF.R.S32.HI R3, RZ, 0x1f, R2 ;  /* 0x0000001fff037819 */ /* 0x000fc60000011402 */
[----:B------:R-:W-:Y:S01]  /*c930*/  IMAD.WIDE.U32 R2, R19, UR4, R2 ;  /* 0x0000000413027c25 */ /* 0x000fe2000f8e0002 */
[----:B------:R-:W-:-:S03]  /*c940*/  ULDC.64 UR4, c[0x0][0x418] ;  /* 0x0001060000047ab9 */ /* 0x000fc60000000a00 */
[----:B------:R-:W-:Y:S01]  /*c950*/  IMAD.IADD R3, R4, 0x1, R3 ;  /* 0x0000000104037824 */ /* 0x000fe200078e0203 */
[----:B------:R-:W-:-:S04]  /*c960*/  LEA R4, P0, R2, UR4, 0x2 ;  /* 0x0000000402047c11 */ /* 0x000fc8000f8010ff */
[----:B------:R-:W-:-:S06]  /*c970*/  LEA.HI.X R5, R2, UR5, R3, 0x2, P0 ;  /* 0x0000000502057c11 */ /* 0x000fcc00080f1403 */
[----:B------:R0:W5:Y:S03]  /*c980*/  LDG.E R5, desc[UR60][R4.64] ;  /* 0x0000003c04057981 */ /* 0x000166000c1e1900 */
.L_x_52:
[----:B------:R-:W-:Y:S01]  /*c990*/  LEA R3, R7, UR36, 0x3 ;  /* 0x0000002407037c11 */ /* 0x000fe2000f8e18ff */
[----:B------:R-:W-:Y:S01]  /*c9a0*/  BSSY B1, `(.L_x_53) ;  /* 0x0000004000017945 */ /* 0x000fe20003800000 */
[----:B------:R-:W-:-:S04]  /*c9b0*/  SHF.L.U32 R2, R10, 0x1f, RZ ;  /* 0x0000001f0a027819 */ /* 0x000fc800000006ff */
[----:B------:R-:W1:Y:S02]  /*c9c0*/  SYNCS.PHASECHK.TRANS64.TRYWAIT P0, [R3+URZ+0x31c40], R2 ;  /* 0x031c4002030075a7 */ /* 0x000e64000800017f */
[----:B-1----:R-:W-:Y:S05]  /*c9d0*/  @!P0 BRA `(.L_x_54) ;  /* 0x0000003000f88947 */ /* 0x002fea0003800000 */
.L_x_147:
[----:B------:R-:W-:Y:S05]  /*c9e0*/  BSYNC B1 ;  /* 0x0000000000017941 */ /* 0x000fea0003800000 */
.L_x_53:
[----:B0-----:R-:W0:Y:S01]  /*c9f0*/  S2R R4, SR_TID.X ;  /* 0x0000000000047919 */ /* 0x001e220000002100 */
[----:B------:R-:W-:Y:S01]  /*ca00*/  BSSY B1, `(.L_x_55) ;  /* 0x000000b000017945 */ /* 0x000fe20003800000 */
[----:B0-----:R-:W-:-:S04]  /*ca10*/  LOP3.LUT R4, R4, 0x7f, RZ, 0xc0, !PT ;  /* 0x0000007f04047812 */ /* 0x001fc800078ec0ff */
[----:B------:R-:W-:-:S13]  /*ca20*/  ISETP.NE.AND P1, PT, R4, RZ, PT ;  /* 0x000000ff0400720c */ /* 0x000fda0003f25270 */
[----:B------:R-:W-:Y:S05]  /*ca30*/  @P1 BRA `(.L_x_56) ;  /* 0x00000000001c1947 */ /* 0x000fea0003800000 */
[----:B------:R-:W0:Y:S01]  /*ca40*/  S2R R4, SR_TID.X ;  /* 0x0000000000047919 */ /* 0x000e220000002100 */
[----:B-1----:R-:W-:-:S04]  /*ca50*/  IMAD.MOV.U32 R2, RZ, RZ, 0x6c00 ;  /* 0x00006c00ff027424 */ /* 0x002fc800078e00ff */
[----:B------:R2:W-:Y:S01]  /*ca60*/  SYNCS.ARRIVE.TRANS64 RZ, [R3+URZ+0x31c30], R2 ;  /* 0x031c300203ff79a7 */ /* 0x0005e2000800003f */
[----:B0-----:R-:W-:-:S04]  /*ca70*/  LOP3.LUT R4, R4, 0x1f, RZ, 0xc0, !PT ;  /* 0x0000001f04047812 */ /* 0x001fc800078ec0ff */
[----:B------:R-:W-:-:S13]  /*ca80*/  ISETP.NE.AND P0, PT, R4, RZ, PT ;  /* 0x000000ff0400720c */ /* 0x000fda0003f05270 */
[----:B--2---:R-:W-:Y:S05]  /*ca90*/  @!P0 BRA `(.L_x_56) ;  /* 0x0000000000048947 */ /* 0x004fea0003800000 */
[----:B------:R-:W-:Y:S01]  /*caa0*/  BPT.TRAP 0x1 ;  /* 0x000000040000795c */ /* 0x000fe20000300000 */
.L_x_56:
[----:B------:R-:W-:Y:S05]  /*cab0*/  BSYNC B1 ;  /* 0x0000000000017941 */ /* 0x000fea0003800000 */
.L_x_55:
[----:B------:R-:W-:Y:S01]  /*cac0*/  IMAD.MOV.U32 R14, RZ, RZ, RZ ;  /* 0x000000ffff0e7224 */ /* 0x000fe200078e00ff */
[----:B------:R-:W-:Y:S01]  /*cad0*/  UIADD3 UR4, UP0, UR38, 0x370, URZ ;  /* 0x0000037026047890 */ /* 0x000fe2000ff1e03f */
[----:B------:R-:W-:Y:S01]  /*cae0*/  IMAD R4, R7, 0x6c00, R9 ;  /* 0x00006c0007047824 */ /* 0x000fe200078e0209 */
[----:B------:R-:W-:Y:S01]  /*caf0*/  PLOP3.LUT P0, PT, PT, PT, PT, 0x80, 0x0 ;  /* 0x000000000000781c */ /* 0x000fe20003f0f070 */
[----:B-1----:R-:W-:Y:S01]  /*cb00*/  VIADD R3, R3, 0x31c30 ;  /* 0x00031c3003037836 */ /* 0x002fe20000000000 */
[----:B------:R-:W-:Y:S01]  /*cb10*/  R2UR UR10, R14 ;  /* 0x000000000e0a72ca */ /* 0x000fe200000e0000 */
[----:B------:R-:W-:Y:S01]  /*cb20*/  IMAD R2, R0, 0x90, RZ ;  /* 0x0000009000027824 */ /* 0x000fe200078e02ff */
[----:B------:R-:W-:Y:S01]  /*cb30*/  UIADD3.X UR5, URZ, UR39, URZ, UP0, !UPT ;  /* 0x000000273f057290 */ /* 0x000fe200087fe43f */
[----:B------:R-:W-:Y:S01]  /*cb40*/  VIADD R11, R4, 0x16a00 ;  /* 0x00016a00040b7836 */ /* 0x000fe20000000000 */
[----:B------:R-:W-:Y:S01]  /*cb50*/  UMOV UR6, 0x0 ;  /* 0x0000000000067882 */ /* 0x000fe20000000000 */
[----:B------:R-:W-:-:S10]  /*cb60*/  UMOV UR7, 0x14f00000 ;  /* 0x14f0000000077882 */ /* 0x000fd40000000000 */
.L_x_57:
[----:B------:R-:W-:-:S13]  /*cb70*/  @P0 ELECT P2, URZ, PT ;  /* 0x00000000003f082f */ /* 0x000fda0003840000 */
[----:B-----5:R-:W-:Y:S02]  /*cb80*/  @P2 R2UR UR13, R5 ;  /* 0x00000000050d22ca */ /* 0x020fe400000e0000 */
[----:B------:R-:W-:Y:S02]  /*cb90*/  @P2 R2UR UR12, R17 ;  /* 0x00000000110c22ca */ /* 0x000fe400000e0000 */
[----:B------:R-:W-:Y:S02]  /*cba0*/  @P2 R2UR UR11, R2 ;  /* 0x00000000020b22ca */ /* 0x000fe400000e0000 */
[----:B------:R-:W-:Y:S02]  /*cbb0*/  @P2 R2UR UR9, R3 ;  /* 0x00000000030922ca */ /* 0x000fe400000e0000 */
[----:B------:R-:W-:Y:S02]  /*cbc0*/  @P2 R2UR UR8, R11 ;  /* 0x000000000b0822ca */ /* 0x000fe400000e0000 */
[----:B------:R-:W-:-:S02]  /*cbd0*/  @P2 PLOP3.LUT P0, PT, P2, PT, PT, 0x8, 0x0 ;  /* 0x000000000000281c */ /* 0x000fc4000170e170 */
[----:B------:R-:W-:-:S09]  /*cbe0*/  PLOP3.LUT P2, PT, PT, PT, PT, 0x8, 0x0 ;  /* 0x000000000000781c */ /* 0x000fd20003f4e170 */
[----:B------:R0:W-:Y:S02]  /*cbf0*/  UTMALDG.4D [UR8], [UR4], desc[UR6] ;  /* 0x00000608040075b4 */ /* 0x0001e40008019000 */
[----:B0-----:R-:W-:Y:S05]  /*cc00*/  @P0 BRA.U.ANY `(.L_x_57) ;  /* 0xfffffffd00d80947 */ /* 0x001fea000393ffff */
[----:B------:R-:W-:Y:S01]  /*cc10*/  IMAD.MOV.U32 R20, RZ, RZ, 0x20 ;  /* 0x00000020ff147424 */ /* 0x000fe200078e00ff */
[----:B------:R-:W-:Y:S01]  /*cc20*/  PLOP3.LUT P0, PT, PT, PT, PT, 0x80, 0x0 ;  /* 0x000000000000781c */ /* 0x000fe20003f0f070 */
[----:B------:R-:W-:Y:S01]  /*cc30*/  VIADD R11, R4, 0x18e00 ;  /* 0x00018e00040b7836 */ /* 0x000fe20000000000 */
[----:B------:R-:W-:Y:S01]  /*cc40*/  UMOV UR6, 0x0 ;  /* 0x0000000000067882 */ /* 0x000fe20000000000 */
[----:B------:R-:W-:Y:S01]  /*cc50*/  UMOV UR7, 0x14f00000 ;  /* 0x14f0000000077882 */ /* 0x000fe20000000000 */
[----:B------:R-:W-:-:S15]  /*cc60*/  R2UR UR10, R20 ;  /* 0x00000000140a72ca */ /* 0x000fde00000e0000 */
.L_x_58:
[----:B------:R-:W-:-:S13]  /*cc70*/  @P0 ELECT P2, URZ, PT ;  /* 0x00000000003f082f */ /* 0x000fda0003840000 */
[----:B------:R-:W-:Y:S02]  /*cc80*/  @P2 R2UR UR13, R5 ;  /* 0x00000000050d22ca */ /* 0x000fe400000e0000 */
        /* <DEDUP_REMOVED lines=14> */
.L_x_59:
        /* <DEDUP_REMOVED lines=10> */
[----:B------:R-:W-:Y:S01]  /*ce10*/  SHF.L.U32 R2, R22, 0x1f, RZ ;  /* 0x0000001f16027819 */ /* 0x000fe200000006ff */
[----:B------:R-:W-:Y:S01]  /*ce20*/  IMAD R3, R16, 0x8, R8 ;  /* 0x0000000810037824 */ /* 0x000fe200078e0208 */
[----:B------:R-:W-:Y:S03]  /*ce30*/  BSSY B1, `(.L_x_60) ;  /* 0x0000003000017945 */ /* 0x000fe60003800000 */
[----:B------:R-:W0:Y:S02]  /*ce40*/  SYNCS.PHASECHK.TRANS64.TRYWAIT P0, [R3+URZ+0x60], R2 ;  /* 0x00006002030075a7 */ /* 0x000e24000800017f */
[----:B0-----:R-:W-:Y:S05]  /*ce50*/  @!P0 BRA `(.L_x_61) ;  /* 0x0000002c00ec8947 */ /* 0x001fea0003800000 */
.L_x_148:
[----:B------:R-:W-:Y:S05]  /*ce60*/  BSYNC B1 ;  /* 0x0000000000017941 */ /* 0x000fea0003800000 */
.L_x_60:
[----:B------:R-:W-:Y:S01]  /*ce70*/  BSSY B1, `(.L_x_62) ;  /* 0x000000c000017945 */ /* 0x000fe20003800000 */
[----:B------:R-:W-:Y:S02]  /*ce80*/  IMAD.MOV.U32 R12, RZ, RZ, 0x0 ;  /* 0x00000000ff0c7424 */ /* 0x000fe400078e00ff */
[----:B------:R-:W-:Y:S01]  /*ce90*/  IMAD.MOV.U32 R13, RZ, RZ, 0x14f00000 ;  /* 0x14f00000ff0d7424 */ /* 0x000fe200078e00ff */
[----:B------:R-:W-:Y:S06]  /*cea0*/  @P1 BRA `(.L_x_63) ;  /* 0x0000000000201947 */ /* 0x000fec0003800000 */
[----:B------:R-:W1:Y:S01]  /*ceb0*/  S2R R4, SR_TID.X ;  /* 0x0000000000047919 */ /* 0x000e620000002100 */
[----:B0-----:R-:W-:Y:S01]  /*cec0*/  LEA R2, R16, UR36, 0x3 ;  /* 0x0000002410027c11 */ /* 0x001fe2000f8e18ff */
[----:B------:R-:W-:-:S04]  /*ced0*/  IMAD.MOV.U32 R3, RZ, RZ, 0x6c00 ;  /* 0x00006c00ff037424 */ /* 0x000fc800078e00ff */
[----:B------:R2:W-:Y:S01]  /*cee0*/  SYNCS.ARRIVE.TRANS64 RZ, [R2+URZ+0x31c50], R3 ;  /* 0x031c500302ff79a7 */ /* 0x0005e2000800003f */
[----:B-1----:R-:W-:-:S04]  /*cef0*/  LOP3.LUT R4, R4, 0x1f, RZ, 0xc0, !PT ;  /* 0x0000001f04047812 */ /* 0x002fc800078ec0ff */
[----:B------:R-:W-:-:S13]  /*cf00*/  ISETP.NE.AND P0, PT, R4, RZ, PT ;  /* 0x000000ff0400720c */ /* 0x000fda0003f05270 */
[----:B--2---:R-:W-:Y:S05]  /*cf10*/  @!P0 BRA `(.L_x_63) ;  /* 0x0000000000048947 */ /* 0x004fea0003800000 */
[----:B------:R-:W-:Y:S01]  /*cf20*/  BPT.TRAP 0x1 ;  /* 0x000000040000795c */ /* 0x000fe20000300000 */
.L_x_63:
[----:B------:R-:W-:Y:S05]  /*cf30*/  BSYNC B1 ;  /* 0x0000000000017941 */ /* 0x000fea0003800000 */
.L_x_62:
[----:B------:R-:W-:Y:S01]  /*cf40*/  R2UR UR10, R14 ;  /* 0x000000000e0a72ca */ /* 0x000fe200000e0000 */
[----:B0-----:R-:W-:Y:S01]  /*cf50*/  IMAD R3, R16, 0x6c00, R9 ;  /* 0x00006c0010037824 */ /* 0x001fe200078e0209 */
[----:B------:R-:W-:Y:S01]  /*cf60*/  R2UR UR6, R12 ;  /* 0x000000000c0672ca */ /* 0x000fe200000e0000 */
[----:B------:R-:W-:Y:S01]  /*cf70*/  UIADD3 UR4, UP0, UR38, 0x470, URZ ;  /* 0x0000047026047890 */ /* 0x000fe2000ff1e03f */
[----:B------:R-:W-:Y:S01]  /*cf80*/  R2UR UR7, R13 ;  /* 0x000000000d0772ca */ /* 0x000fe200000e0000 */
[----:B------:R-:W-:Y:S01]  /*cf90*/  IMAD R4, R23, 0x90, RZ ;  /* 0x0000009017047824 */ /* 0x000fe200078e02ff */
[----:B------:R-:W-:Y:S01]  /*cfa0*/  LEA R2, R16, UR36, 0x3 ;  /* 0x0000002410027c11 */ /* 0x000fe2000f8e18ff */
[----:B------:R-:W-:Y:S01]  /*cfb0*/  VIADD R11, R3, 0x200 ;  /* 0x00000200030b7836 */ /* 0x000fe20000000000 */
[----:B------:R-:W-:Y:S01]  /*cfc0*/  PLOP3.LUT P0, PT, PT, PT, PT, 0x80, 0x0 ;  /* 0x000000000000781c */ /* 0x000fe20003f0f070 */
[----:B------:R-:W-:Y:S02]  /*cfd0*/  UIADD3.X UR5, URZ, UR39, URZ, UP0, !UPT ;  /* 0x000000273f057290 */ /* 0x000fe400087fe43f */
[----:B------:R-:W-:-:S10]  /*cfe0*/  VIADD R2, R2, 0x31c50 ;  /* 0x00031c5002027836 */ /* 0x000fd40000000000 */
.L_x_64:
        /* <DEDUP_REMOVED lines=10> */
[----:B------:R-:W-:Y:S01]  /*d090*/  R2UR UR10, R20 ;  /* 0x00000000140a72ca */ /* 0x000fe200000e0000 */
[----:B------:R-:W-:Y:S01]  /*d0a0*/  VIADD R11, R3, 0x2600 ;  /* 0x00002600030b7836 */ /* 0x000fe20000000000 */
[----:B------:R-:W-:Y:S02]  /*d0b0*/  R2UR UR6, R12 ;  /* 0x000000000c0672ca */ /* 0x000fe400000e0000 */
[----:B------:R-:W-:Y:S02]  /*d0c0*/  R2UR UR7, R13 ;  /* 0x000000000d0772ca */ /* 0x000fe400000e0000 */
[----:B------:R-:W-:-:S13]  /*d0d0*/  PLOP3.LUT P0, PT, PT, PT, PT, 0x80, 0x0 ;  /* 0x000000000000781c */ /* 0x000fda0003f0f070 */
.L_x_65:
        /* <DEDUP_REMOVED lines=15> */
.L_x_66:
        /* <DEDUP_REMOVED lines=10> */
[----:B------:R-:W-:Y:S02]  /*d270*/  IMAD.MOV.U32 R18, RZ, RZ, R5 ;  /* 0x000000ffff127224 */ /* 0x000fe400078e0005 */
[----:B------:R-:W-:-:S07]  /*d280*/  IMAD.MOV.U32 R23, RZ, RZ, R0 ;  /* 0x000000ffff177224 */ /* 0x000fce00078e0000 */
.L_x_51:
[----:B------:R-:W-:Y:S05]  /*d290*/  BSYNC B0 ;  /* 0x0000000000007941 */ /* 0x000fea0003800000 */
.L_x_50:
[----:B------:R-:W2:Y:S01]  /*d2a0*/  LDL.LU R0, [R1+0x4] ;  /* 0x0000040001007983 */ /* 0x000ea20000300800 */
[----:B------:R-:W-:Y:S02]  /*d2b0*/  IMAD.MOV.U32 R16, RZ, RZ, R7 ;  /* 0x000000ffff107224 */ /* 0x000fe400078e0007 */
[----:B------:R-:W-:Y:S02]  /*d2c0*/  IMAD.MOV.U32 R22, RZ, RZ, R10 ;  /* 0x000000ffff167224 */ /* 0x000fe400078e000a */
[----:B--2---:R-:W-:-:S07]  /*d2d0*/  VIADD R0, R0, 0xfffffffd ;  /* 0xfffffffd00007836 */ /* 0x004fce0000000000 */
.L_x_49:
[----:B------:R-:W-:Y:S01]  /*d2e0*/  IMAD.MOV R6, RZ, RZ, -R6 ;  /* 0x000000ffff067224 */ /* 0x000fe200078e0a06 */
[----:B------:R-:W-:Y:S04]  /*d2f0*/  BSSY B0, `(.L_x_48) ;  /* 0x0000160000007945 */ /* 0x000fe80003800000 */
[----:B------:R-:W-:-:S13]  /*d300*/  ISETP.NE.AND P0, PT, R29, R6, PT ;  /* 0x000000061d00720c */ /* 0x000fda0003f05270 */
[----:B------:R-:W-:Y:S05]  /*d310*/  @!P0 BRA `(.L_x_67) ;  /* 0x0000001400748947 */ /* 0x000fea0003800000 */
[----:B------:R-:W-:-:S07]  /*d320*/  IMAD.MOV.U32 R4, RZ, RZ, R18 ;  /* 0x000000ffff047224 */ /* 0x000fce00078e0012 */
.L_x_102:
        /* <DEDUP_REMOVED lines=27> */
[----:B------:R-:W-:-:S05]  /*d4e0*/  LEA.HI.X R5, R2, UR5, R3, 0x2, P0 ;  /* 0x0000000502057c11 */ /* 0x000fca00080f1403 */
[----:B------:R0:W5:Y:S04]  /*d4f0*/  LDG.E R4, desc[UR60][R4.64] ;  /* 0x0000003c04047981 */ /* 0x000168000c1e1900 */
.L_x_70:
[----:B------:R-:W-:Y:S01]  /*d500*/  LEA R3, R6, UR36, 0x3 ;  /* 0x0000002406037c11 */ /* 0x000fe2000f8e18ff */
[----:B------:R-:W-:Y:S01]  /*d510*/  BSSY B2, `(.L_x_71) ;  /* 0x0000004000027945 */ /* 0x000fe20003800000 */
[----:B------:R-:W-:-:S04]  /*d520*/  SHF.L.U32 R2, R7, 0x1f, RZ ;  /* 0x0000001f07027819 */ /* 0x000fc800000006ff */
[----:B------:R-:W1:Y:S02]  /*d530*/  SYNCS.PHASECHK.TRANS64.TRYWAIT P0, [R3+URZ+0x31c40], R2 ;  /* 0x031c4002030075a7 */ /* 0x000e64000800017f */
[----:B-1----:R-:W-:Y:S05]  /*d540*/  @!P0 BRA `(.L_x_72) ;  /* 0x0000002800448947 */ /* 0x002fea0003800000 */
.L_x_149:
[----:B------:R-:W-:Y:S05]  /*d550*/  BSYNC B2 ;  /* 0x0000000000027941 */ /* 0x000fea0003800000 */
.L_x_71:
        /* <DEDUP_REMOVED lines=12> */
.L_x_74:
[----:B------:R-:W-:Y:S05]  /*d620*/  BSYNC B2 ;  /* 0x0000000000027941 */ /* 0x000fea0003800000 */
.L_x_73:
        /* <DEDUP_REMOVED lines=11> */
.L_x_75:
        /* <DEDUP_REMOVED lines=16> */
.L_x_76:
        /* <DEDUP_REMOVED lines=16> */
.L_x_77:
        /* <DEDUP_REMOVED lines=15> */
.L_x_150:
[----:B------:R-:W-:Y:S05]  /*d9d0*/  BSYNC B2 ;  /* 0x0000000000027941 */ /* 0x000fea0003800000 */
.L_x_78:
[----:B------:R-:W-:Y:S01]  /*d9e0*/  BSSY B2, `(.L_x_80) ;  /* 0x000000b000027945 */ /* 0x000fe20003800000 */
[----:B------:R-:W-:Y:S02]  /*d9f0*/  IMAD.MOV.U32 R2, RZ, RZ, 0x0 ;  /* 0x00000000ff027424 */ /* 0x000fe400078e00ff */
[----:B------:R-:W-:Y:S01]  /*da00*/  IMAD.MOV.U32 R3, RZ, RZ, 0x14f00000 ;  /* 0x14f00000ff037424 */ /* 0x000fe200078e00ff */
[----:B------:R-:W-:Y:S06]  /*da10*/  @P1 BRA `(.L_x_81) ;  /* 0x00000000001c1947 */ /* 0x000fec0003800000 */
[----:B------:R-:W1:Y:S02]  /*da20*/  S2R R14, SR_TID.X ;  /* 0x00000000000e7919 */ /* 0x000e640000002100 */
[----:B-1----:R-:W-:Y:S01]  /*da30*/  LOP3.LUT R15, R14, 0x1f, RZ, 0xc0, !PT ;  /* 0x0000001f0e0f7812 */ /* 0x002fe200078ec0ff */
[----:B------:R-:W-:-:S03]  /*da40*/  IMAD.MOV.U32 R14, RZ, RZ, 0x6c00 ;  /* 0x00006c00ff0e7424 */ /* 0x000fc600078e00ff */
[----:B------:R-:W-:Y:S01]  /*da50*/  ISETP.NE.AND P0, PT, R15, RZ, PT ;  /* 0x000000ff0f00720c */ /* 0x000fe20003f05270 */
[----:B------:R1:W-:-:S12]  /*da60*/  SYNCS.ARRIVE.TRANS64 RZ, [R13+URZ+0x50], R14 ;  /* 0x0000500e0dff79a7 */ /* 0x0003d8000800003f */
[----:B-1----:R-:W-:Y:S05]  /*da70*/  @!P0 BRA `(.L_x_81) ;  /* 0x0000000000048947 */ /* 0x002fea0003800000 */
[----:B------:R-:W-:Y:S01]  /*da80*/  BPT.TRAP 0x1 ;  /* 0x000000040000795c */ /* 0x000fe20000300000 */
.L_x_81:
[----:B------:R-:W-:Y:S05]  /*da90*/  BSYNC B2 ;  /* 0x0000000000027941 */ /* 0x000fea0003800000 */
.L_x_80:
[----:B------:R-:W-:Y:S01]  /*daa0*/  R2UR UR6, R2 ;  /* 0x00000000020672ca */ /* 0x000fe200000e0000 */
[----:B------:R-:W-:Y:S01]  /*dab0*/  IMAD R16, R16, 0x6c00, R9 ;  /* 0x00006c0010107824 */ /* 0x000fe200078e0209 */
[----:B------:R-:W-:Y:S01]  /*dac0*/  R2UR UR7, R3 ;  /* 0x00000000030772ca */ /* 0x000fe200000e0000 */
[----:B------:R-:W-:Y:S01]  /*dad0*/  UIADD3 UR4, UP0, UR38, 0x470, URZ ;  /* 0x0000047026047890 */ /* 0x000fe2000ff1e03f */
[----:B------:R-:W-:Y:S01]  /*dae0*/  R2UR UR10, R5 ;  /* 0x00000000050a72ca */ /* 0x000fe200000e0000 */
[----:B------:R-:W-:Y:S01]  /*daf0*/  IMAD R5, R23, 0x90, RZ ;  /* 0x0000009017057824 */ /* 0x000fe200078e02ff */
[----:B------:R-:W-:Y:S01]  /*db00*/  PLOP3.LUT P0, PT, PT, PT, PT, 0x80, 0x0 ;  /* 0x000000000000781c */ /* 0x000fe20003f0f070 */
[----:B0-----:R-:W-:Y:S01]  /*db10*/  VIADD R13, R13, 0x50 ;  /* 0x000000500d0d7836 */ /* 0x001fe20000000000 */
[----:B------:R-:W-:Y:S01]  /*db20*/  UIADD3.X UR5, URZ, UR39, URZ, UP0, !UPT ;  /* 0x000000273f057290 */ /* 0x000fe200087fe43f */
[----:B------:R-:W-:-:S11]  /*db30*/  VIADD R14, R16, 0x200 ;  /* 0x00000200100e7836 */ /* 0x000fd60000000000 */
.L_x_82:
        /* <DEDUP_REMOVED lines=10> */
[----:B------:R-:W-:Y:S02]  /*dbe0*/  R2UR UR6, R2 ;  /* 0x00000000020672ca */ /* 0x000fe400000e0000 */
[----:B------:R-:W-:Y:S02]  /*dbf0*/  R2UR UR7, R3 ;  /* 0x00000000030772ca */ /* 0x000fe400000e0000 */
[----:B------:R-:W-:Y:S01]  /*dc00*/  R2UR UR10, R11 ;  /* 0x000000000b0a72ca */ /* 0x000fe200000e0000 */
[----:B------:R-:W-:Y:S01]  /*dc10*/  VIADD R11, R16, 0x2600 ;  /* 0x00002600100b7836 */ /* 0x000fe20000000000 */
[----:B------:R-:W-:-:S13]  /*dc20*/  PLOP3.LUT P0, PT, PT, PT, PT, 0x80, 0x0 ;  /* 0x000000000000781c */ /* 0x000fda0003f0f070 */
.L_x_83:
        /* <DEDUP_REMOVED lines=15> */
.L_x_84:
        /* <DEDUP_REMOVED lines=12> */
.L_x_69:
[----:B------:R-:W-:Y:S05]  /*dde0*/  BSYNC B1 ;  /* 0x0000000000017941 */ /* 0x000fea0003800000 */
.L_x_68:
        /* <DEDUP_REMOVED lines=9> */
[----:B------:R-:W-:-:S12]  /*de80*/  VIADD R10, R0, 0xffffffff ;  /* 0xffffffff000a7836 */ /* 0x000fd80000000000 */
[----:B------:R-:W-:Y:S05]  /*de90*/  @!P1 BRA `(.L_x_87) ;  /* 0x0000000000489947 */ /* 0x000fea0003800000 */
[----:B------:R-:W0:Y:S01]  /*dea0*/  LDC R4, c[0x0][0x43c] ;  /* 0x00010f00ff047b82 */ /* 0x000e220000000800 */
[----:B------:R-:W-:Y:S01]  /*deb0*/  ULDC.64 UR4, c[0x0][0x428] ;  /* 0x00010a0000047ab9 */ /* 0x000fe20000000a00 */
[----:B0-----:R-:W-:-:S13]  /*dec0*/  ISETP.NE.AND P0, PT, R4, 0x1, PT ;  /* 0x000000010400780c */ /* 0x001fda0003f05270 */
[----:B------:R-:W0:Y:S02]  /*ded0*/  @P0 LDC.64 R2, c[0x0][0x440] ;  /* 0x00011000ff020b82 */ /* 0x000e240000000a00 */
[----:B0-----:R-:W-:-:S04]  /*dee0*/  @P0 IMAD.HI.U32 R5, R10, R2, RZ ;  /* 0x000000020a050227 */ /* 0x001fc800078e00ff */
[----:B------:R-:W-:Y:S01]  /*def0*/  IMAD.MOV.U32 R2, RZ, RZ, R10 ;  /* 0x000000ffff027224 */ /* 0x000fe200078e000a */
[----:B------:R-:W-:-:S05]  /*df00*/  @P0 SHF.R.U32.HI R2, RZ, R3, R5 ;  /* 0x00000003ff020219 */ /* 0x000fca0000011605 */
[----:B------:R-:W-:-:S04]  /*df10*/  IMAD.MOV R3, RZ, RZ, -R2 ;  /* 0x000000ffff037224 */ /* 0x000fc800078e0a02 */
[----:B------:R-:W-:Y:S01]  /*df20*/  IMAD R10, R4, R3, R10 ;  /* 0x00000003040a7224 */ /* 0x000fe200078e020a */
[----:B------:R-:W-:Y:S01]  /*df30*/  SHF.R.S32.HI R3, RZ, 0x1f, R2 ;  /* 0x0000001fff037819 */ /* 0x000fe20000011402 */
[----:B------:R-:W-:-:S04]  /*df40*/  IMAD R4, R24, UR4, RZ ;  /* 0x0000000418047c24 */ /* 0x000fc8000f8e02ff */
[C---:B------:R-:W-:Y:S02]  /*df50*/  IMAD R4, R19.reuse, UR5, R4 ;  /* 0x0000000513047c24 */ /* 0x040fe4000f8e0204 */
[----:B------:R-:W-:Y:S01]  /*df60*/  IMAD.WIDE.U32 R2, R19, UR4, R2 ;  /* 0x0000000413027c25 */ /* 0x000fe2000f8e0002 */
[----:B------:R-:W-:-:S03]  /*df70*/  ULDC.64 UR4, c[0x0][0x418] ;  /* 0x0001060000047ab9 */ /* 0x000fc60000000a00 */
[----:B------:R-:W-:Y:S01]  /*df80*/  IMAD.IADD R3, R4, 0x1, R3 ;  /* 0x0000000104037824 */ /* 0x000fe200078e0203 */
[----:B------:R-:W-:-:S04]  /*df90*/  LEA R4, P0, R2, UR4, 0x2 ;  /* 0x0000000402047c11 */ /* 0x000fc8000f8010ff */
[----:B------:R-:W-:-:S05]  /*dfa0*/  LEA.HI.X R5, R2, UR5, R3, 0x2, P0 ;  /* 0x0000000502057c11 */ /* 0x000fca00080f1403 */
[----:B------:R0:W5:Y:S04]  /*dfb0*/  LDG.E R4, desc[UR60][R4.64] ;  /* 0x0000003c04047981 */ /* 0x000168000c1e1900 */
.L_x_87:
[----:B------:R-:W-:Y:S01]  /*dfc0*/  LEA R2, R16, UR36, 0x3 ;  /* 0x0000002410027c11 */ /* 0x000fe2000f8e18ff */
[----:B------:R-:W-:Y:S01]  /*dfd0*/  BSSY B2, `(.L_x_88) ;  /* 0x0000004000027945 */ /* 0x000fe20003800000 */
[----:B------:R-:W-:-:S04]  /*dfe0*/  SHF.L.U32 R3, R22, 0x1f, RZ ;  /* 0x0000001f16037819 */ /* 0x000fc800000006ff */
[----:B------:R-:W1:Y:S02]  /*dff0*/  SYNCS.PHASECHK.TRANS64.TRYWAIT P0, [R2+URZ+0x31c40], R3 ;  /* 0x031c4003020075a7 */ /* 0x000e64000800017f */
[----:B-1----:R-:W-:Y:S05]  /*e000*/  @!P0 BRA `(.L_x_89) ;  /* 0x0000001c00bc8947 */ /* 0x002fea0003800000 */
.L_x_151:
[----:B------:R-:W-:Y:S05]  /*e010*/  BSYNC B2 ;  /* 0x0000000000027941 */ /* 0x000fea0003800000 */
.L_x_88:
        /* <DEDUP_REMOVED lines=12> */
.L_x_91:
[----:B------:R-:W-:Y:S05]  /*e0e0*/  BSYNC B2 ;  /* 0x0000000000027941 */ /* 0x000fea0003800000 */
.L_x_90:
[----:B------:R-:W-:Y:S01]  /*e0f0*/  IMAD.MOV.U32 R5, RZ, RZ, RZ ;  /* 0x000000ffff057224 */ /* 0x000fe200078e00ff */
[----:B------:R-:W-:Y:S01]  /*e100*/  UIADD3 UR4, UP0, UR38, 0x370, URZ ;  /* 0x0000037026047890 */ /* 0x000fe2000ff1e03f */
[C---:B-1----:R-:W-:Y:S01]  /*e110*/  IMAD R3, R16.reuse, 0x8, R8 ;  /* 0x0000000810037824 */ /* 0x042fe200078e0208 */
[----:B------:R-:W-:Y:S01]  /*e120*/  PLOP3.LUT P0, PT, PT, PT, PT, 0x80, 0x0 ;  /* 0x000000000000781c */ /* 0x000fe20003f0f070 */
[----:B------:R-:W-:Y:S01]  /*e130*/  IMAD R13, R16, 0x6c00, R9 ;  /* 0x00006c00100d7824 */ /* 0x000fe200078e0209 */
[----:B------:R-:W-:Y:S01]  /*e140*/  R2UR UR10, R5 ;  /* 0x00000000050a72ca */ /* 0x000fe200000e0000 */
[----:B------:R-:W-:Y:S01]  /*e150*/  VIADD R3, R3, 0x30 ;  /* 0x0000003003037836 */ /* 0x000fe20000000000 */
[----:B------:R-:W-:Y:S01]  /*e160*/  UIADD3.X UR5, URZ, UR39, URZ, UP0, !UPT ;  /* 0x000000273f057290 */ /* 0x000fe200087fe43f */
[----:B------:R-:W-:Y:S01]  /*e170*/  IMAD R2, R10, 0x90, RZ ;  /* 0x000000900a027824 */ /* 0x000fe200078e02ff */
[----:B------:R-:W-:Y:S01]  /*e180*/  UMOV UR6, 0x0 ;  /* 0x0000000000067882 */ /* 0x000fe20000000000 */
[----:B------:R-:W-:Y:S01]  /*e190*/  VIADD R11, R13, 0x16a00 ;  /* 0x00016a000d0b7836 */ /* 0x000fe20000000000 */
[----:B------:R-:W-:-:S09]  /*e1a0*/  UMOV UR7, 0x14f00000 ;  /* 0x14f0000000077882 */ /* 0x000fd20000000000 */
.L_x_92:
        /* <DEDUP_REMOVED lines=16> */
.L_x_93:
        /* <DEDUP_REMOVED lines=16> */
.L_x_94:
        /* <DEDUP_REMOVED lines=15> */
.L_x_152:
[----:B------:R-:W-:Y:S05]  /*e4a0*/  BSYNC B2 ;  /* 0x0000000000027941 */ /* 0x000fea0003800000 */
.L_x_95:
[----:B------:R-:W-:Y:S01]  /*e4b0*/  BSSY B2, `(.L_x_97) ;  /* 0x000000b000027945 */ /* 0x000fe20003800000 */
[----:B0-----:R-:W-:Y:S02]  /*e4c0*/  IMAD.MOV.U32 R2, RZ, RZ, 0x0 ;  /* 0x00000000ff027424 */ /* 0x001fe400078e00ff */
[----:B------:R-:W-:Y:S01]  /*e4d0*/  IMAD.MOV.U32 R3, RZ, RZ, 0x14f00000 ;  /* 0x14f00000ff037424 */ /* 0x000fe200078e00ff */
[----:B------:R-:W-:Y:S06]  /*e4e0*/  @P1 BRA `(.L_x_98) ;  /* 0x00000000001c1947 */ /* 0x000fec0003800000 */
[----:B------:R-:W0:Y:S02]  /*e4f0*/  S2R R13, SR_TID.X ;  /* 0x00000000000d7919 */ /* 0x000e240000002100 */
[----:B0-----:R-:W-:Y:S01]  /*e500*/  LOP3.LUT R14, R13, 0x1f, RZ, 0xc0, !PT ;  /* 0x0000001f0d0e7812 */ /* 0x001fe200078ec0ff */
[----:B------:R-:W-:-:S03]  /*e510*/  IMAD.MOV.U32 R13, RZ, RZ, 0x6c00 ;  /* 0x00006c00ff0d7424 */ /* 0x000fc600078e00ff */
[----:B------:R-:W-:Y:S01]  /*e520*/  ISETP.NE.AND P0, PT, R14, RZ, PT ;  /* 0x000000ff0e00720c */ /* 0x000fe20003f05270 */
[----:B------:R0:W-:-:S12]  /*e530*/  SYNCS.ARRIVE.TRANS64 RZ, [R7+URZ+0x50], R13 ;  /* 0x0000500d07ff79a7 */ /* 0x0001d8000800003f */
[----:B0-----:R-:W-:Y:S05]  /*e540*/  @!P0 BRA `(.L_x_98) ;  /* 0x0000000000048947 */ /* 0x001fea0003800000 */
[----:B------:R-:W-:Y:S01]  /*e550*/  BPT.TRAP 0x1 ;  /* 0x000000040000795c */ /* 0x000fe20000300000 */
.L_x_98:
[----:B------:R-:W-:Y:S05]  /*e560*/  BSYNC B2 ;  /* 0x0000000000027941 */ /* 0x000fea0003800000 */
.L_x_97:
[----:B------:R-:W-:Y:S01]  /*e570*/  R2UR UR6, R2 ;  /* 0x00000000020672ca */ /* 0x000fe200000e0000 */
[----:B------:R-:W-:Y:S01]  /*e580*/  IMAD R6, R6, 0x6c00, R9 ;  /* 0x00006c0006067824 */ /* 0x000fe200078e0209 */
[----:B------:R-:W-:Y:S01]  /*e590*/  R2UR UR7, R3 ;  /* 0x00000000030772ca */ /* 0x000fe200000e0000 */
[----:B------:R-:W-:Y:S01]  /*e5a0*/  UIADD3 UR4, UP0, UR38, 0x470, URZ ;  /* 0x0000047026047890 */ /* 0x000fe2000ff1e03f */
[----:B------:R-:W-:Y:S01]  /*e5b0*/  R2UR UR10, R5 ;  /* 0x00000000050a72ca */ /* 0x000fe200000e0000 */
[----:B------:R-:W-:Y:S01]  /*e5c0*/  IMAD R5, R23, 0x90, RZ ;  /* 0x0000009017057824 */ /* 0x000fe200078e02ff */
[----:B------:R-:W-:Y:S01]  /*e5d0*/  PLOP3.LUT P0, PT, PT, PT, PT, 0x80, 0x0 ;  /* 0x000000000000781c */ /* 0x000fe20003f0f070 */
[----:B------:R-:W-:Y:S01]  /*e5e0*/  VIADD R7, R7, 0x50 ;  /* 0x0000005007077836 */ /* 0x000fe20000000000 */
[----:B------:R-:W-:Y:S01]  /*e5f0*/  UIADD3.X UR5, URZ, UR39, URZ, UP0, !UPT ;  /* 0x000000273f057290 */ /* 0x000fe200087fe43f */
[----:B------:R-:W-:-:S11]  /*e600*/  VIADD R13, R6, 0x200 ;  /* 0x00000200060d7836 */ /* 0x000fd60000000000 */
.L_x_99:
        /* <DEDUP_REMOVED lines=15> */
.L_x_100:
        /* <DEDUP_REMOVED lines=15> */
.L_x_101:
        /* <DEDUP_REMOVED lines=12> */
.L_x_86:
[----:B------:R-:W-:Y:S05]  /*e8b0*/  BSYNC B1 ;  /* 0x0000000000017941 */ /* 0x000fea0003800000 */
.L_x_85:
[C---:B------:R-:W-:Y:S01]  /*e8c0*/  ISETP.GT.AND P0, PT, R0.reuse, 0x1, PT ;  /* 0x000000010000780c */ /* 0x040fe20003f04270 */
[----:B------:R-:W-:-:S12]  /*e8d0*/  VIADD R0, R0, 0xfffffffe ;  /* 0xfffffffe00007836 */ /* 0x000fd80000000000 */
[----:B------:R-:W-:Y:S05]  /*e8e0*/  @P0 BRA `(.L_x_102) ;  /* 0xffffffe800900947 */ /* 0x000fea000383ffff */
.L_x_67:
[----:B------:R-:W-:Y:S05]  /*e8f0*/  BSYNC B0 ;  /* 0x0000000000007941 */ /* 0x000fea0003800000 */
.L_x_48:
[----:B------:R-:W-:Y:S01]  /*e900*/  ISETP.NE.AND P0, PT, R25, RZ, PT ;  /* 0x000000ff1900720c */ /* 0x000fe20003f05270 */
[----:B------:R-:W-:-:S12]  /*e910*/  BSSY B0, `(.L_x_103) ;  /* 0x0000047000007945 */ /* 0x000fd80003800000 */
[----:B------:R-:W-:Y:S05]  /*e920*/  @!P0 BRA `(.L_x_104) ;  /* 0x0000000400148947 */ /* 0x000fea0003800000 */
[----:B0-----:R-:W0:Y:S01]  /*e930*/  S2R R0, SR_TID.X ;  /* 0x0000000000007919 */ /* 0x001e220000002100 */
[----:B------:R-:W-:Y:S01]  /*e940*/  LEA R3, R16, UR36, 0x3 ;  /* 0x0000002410037c11 */ /* 0x000fe2000f8e18ff */
[----:B------:R-:W-:Y:S01]  /*e950*/  BSSY B1, `(.L_x_105) ;  /* 0x0000006000017945 */ /* 0x000fe20003800000 */
[----:B0-----:R-:W-:Y:S02]  /*e960*/  LOP3.LUT R2, R0, 0x7f, RZ, 0xc0, !PT ;  /* 0x0000007f00027812 */ /* 0x001fe400078ec0ff */
[----:B------:R-:W-:Y:S02]  /*e970*/  SHF.L.U32 R0, R22, 0x1f, RZ ;  /* 0x0000001f16007819 */ /* 0x000fe400000006ff */
[----:B------:R-:W-:Y:S02]  /*e980*/  ISETP.NE.AND P1, PT, R2, RZ, PT ;  /* 0x000000ff0200720c */ /* 0x000fe40003f25270 */
[----:B------:R-:W0:Y:S02]  /*e990*/  SYNCS.PHASECHK.TRANS64.TRYWAIT P0, [R3+URZ+0x31c60], R0 ;  /* 0x031c6000030075a7 */ /* 0x000e24000800017f */
[----:B0-----:R-:W-:Y:S09]  /*e9a0*/  @!P0 BRA `(.L_x_106) ;  /* 0x00000014007c8947 */ /* 0x001ff20003800000 */
.L_x_153:
[----:B------:R-:W-:Y:S05]  /*e9b0*/  BSYNC B1 ;  /* 0x0000000000017941 */ /* 0x000fea0003800000 */
.L_x_105:
[----:B------:R-:W-:Y:S04]  /*e9c0*/  BSSY B1, `(.L_x_107) ;  /* 0x0000009000017945 */ /* 0x000fe80003800000 */
        /* <DEDUP_REMOVED lines=8> */
.L_x_108:
[----:B------:R-:W-:Y:S05]  /*ea50*/  BSYNC B1 ;  /* 0x0000000000017941 */ /* 0x000fea0003800000 */
.L_x_107:
[----:B------:R-:W-:Y:S01]  /*ea60*/  IMAD R9, R16, 0x6c00, R9 ;  /* 0x00006c0010097824 */ /* 0x000fe200078e0209 */
[----:B------:R-:W-:Y:S01]  /*ea70*/  UIADD3 UR4, UP0, UR38, 0x470, URZ ;  /* 0x0000047026047890 */ /* 0x000fe2000ff1e03f */
[----:B0-----:R-:W-:Y:S01]  /*ea80*/  VIADD R0, R3, 0x31c50 ;  /* 0x00031c5003007836 */ /* 0x001fe20000000000 */
[----:B------:R-:W-:Y:S01]  /*ea90*/  PLOP3.LUT P0, PT, PT, PT, PT, 0x80, 0x0 ;  /* 0x000000000000781c */ /* 0x000fe20003f0f070 */
[----:B------:R-:W-:Y:S01]  /*eaa0*/  IMAD R3, R23, 0x90, RZ ;  /* 0x0000009017037824 */ /* 0x000fe200078e02ff */
[----:B------:R-:W-:Y:S01]  /*eab0*/  UIADD3.X UR5, URZ, UR39, URZ, UP0, !UPT ;  /* 0x000000273f057290 */ /* 0x000fe200087fe43f */
[----:B------:R-:W-:Y:S01]  /*eac0*/  VIADD R2, R9, 0x200 ;  /* 0x0000020009027836 */ /* 0x000fe20000000000 */
[----:B------:R-:W-:Y:S01]  /*ead0*/  UMOV UR6, 0x0 ;  /* 0x0000000000067882 */ /* 0x000fe20000000000 */
[----:B------:R-:W-:Y:S01]  /*eae0*/  UMOV UR7, 0x14f00000 ;  /* 0x14f0000000077882 */ /* 0x000fe20000000000 */
[----:B------:R-:W-:-:S08]  /*eaf0*/  UMOV UR10, URZ ;  /* 0x0000003f000a7c82 */ /* 0x000fd00008000000 */
.L_x_109:
        /* <DEDUP_REMOVED lines=10> */
[----:B------:R-:W-:Y:S01]  /*eba0*/  PLOP3.LUT P0, PT, PT, PT, PT, 0x80, 0x0 ;  /* 0x000000000000781c */ /* 0x000fe20003f0f070 */
[----:B------:R-:W-:Y:S01]  /*ebb0*/  VIADD R2, R9, 0x2600 ;  /* 0x0000260009027836 */ /* 0x000fe20000000000 */
[----:B------:R-:W-:Y:S01]  /*ebc0*/  UMOV UR6, 0x0 ;  /* 0x0000000000067882 */ /* 0x000fe20000000000 */
[----:B------:R-:W-:Y:S01]  /*ebd0*/  UMOV UR7, 0x14f00000 ;  /* 0x14f0000000077882 */ /* 0x000fe20000000000 */
[----:B------:R-:W-:-:S09]  /*ebe0*/  UMOV UR10, 0x20 ;  /* 0x00000020000a7882 */ /* 0x000fd20000000000 */
.L_x_110:
        /* <DEDUP_REMOVED lines=15> */
.L_x_111:
        /* <DEDUP_REMOVED lines=9> */
[----:B-1----:R-:W-:Y:S05]  /*ed70*/  @P0 BRA.U.ANY `(.L_x_111) ;  /* 0xfffffffd00d80947 */ /* 0x002fea000393ffff */
.L_x_104:
[----:B------:R-:W-:Y:S05]  /*ed80*/  BSYNC B0 ;  /* 0x0000000000007941 */ /* 0x000fea0003800000 */
.L_x_103:
[----:B------:R-:W2:Y:S01]  /*ed90*/  LDL.LU R4, [R1+0x8] ;  /* 0x0000080001047983 */ /* 0x000ea20000300800 */
[----:B------:R-:W-:-:S03]  /*eda0*/  ULDC UR4, c[0x0][0xc34] ;  /* 0x00030d0000047ab9 */ /* 0x000fc60000000800 */
[----:B------:R-:W3:Y:S01]  /*edb0*/  LDL.LU R2, [R1+0x1c] ;  /* 0x00001c0001027983 */ /* 0x000ee20000300800 */
[----:B------:R-:W-:-:S05]  /*edc0*/  VIADD R16, R16, 0x1 ;  /* 0x0000000110107836 */ /* 0x000fca0000000000 */
[----:B------:R-:W-:-:S04]  /*edd0*/  ISETP.NE.AND P0, PT, R16, 0x2, PT ;  /* 0x000000021000780c */ /* 0x000fc80003f05270 */
[----:B------:R-:W-:Y:S02]  /*ede0*/  SEL R3, RZ, 0x1, P0 ;  /* 0x00000001ff037807 */ /* 0x000fe40000000000 */
[----:B------:R-:W-:Y:S02]  /*edf0*/  SEL R16, R16, RZ, P0 ;  /* 0x000000ff10107207 */ /* 0x000fe40000000000 */
[----:B------:R-:W-:Y:S01]  /*ee00*/  LOP3.LUT R22, R22, R3, RZ, 0x3c, !PT ;  /* 0x0000000316167212 */ /* 0x000fe200078e3cff */
[----:B--2---:R-:W-:Y:S02]  /*ee10*/  VIADD R4, R4, UR37 ;  /* 0x0000002504047c36 */ /* 0x004fe40008000000 */
[----:B---3--:R-:W-:-:S03]  /*ee20*/  VIADD R2, R2, 0x1 ;  /* 0x0000000102027836 */ /* 0x008fc60000000000 */
[----:B------:R1:W-:Y:S01]  /*ee30*/  STL [R1+0x8], R4 ;  /* 0x0000080401007387 */ /* 0x0003e20000100800 */
[----:B------:R-:W-:-:S03]  /*ee40*/  ISETP.GE.AND P1, PT, R4, UR4, PT ;  /* 0x0000000404007c0c */ /* 0x000fc6000bf26270 */
[----:B------:R1:W-:Y:S10]  /*ee50*/  STL [R1+0x1c], R2 ;  /* 0x00001c0201007387 */ /* 0x0003f40000100800 */
[----:B-1----:R-:W-:Y:S05]  /*ee60*/  @!P1 BRA `(.L_x_112) ;  /* 0xffffffc000509947 */ /* 0x002fea000383ffff */
[----:B0-----:R-:W-:-:S07]  /*ee70*/  LOP3.LUT R0, R2, 0x1, RZ, 0xc, !PT ;  /* 0x0000000102007812 */ /* 0x001fce00078e0cff */
.L_x_34:
[----:B------:R-:W0:Y:S01]  /*ee80*/  S2R R3, SR_CgaCtaId ;  /* 0x0000000000037919 */ /* 0x000e220000008800 */
[----:B------:R-:W-:Y:S01]  /*ee90*/  MOV R2, 0x400 ;  /* 0x0000040000027802 */ /* 0x000fe20000000f00 */
[----:B------:R-:W-:Y:S01]  /*eea0*/  BSSY B0, `(.L_x_113) ;  /* 0x0000005000007945 */ /* 0x000fe20003800000 */
[----:B------:R-:W-:Y:S02]  /*eeb0*/  SHF.L.U32 R0, R0, 0x1f, RZ ;  /* 0x0000001f00007819 */ /* 0x000fe400000006ff */
[----:B0-----:R-:W-:-:S04]  /*eec0*/  LEA R9, R3, R2, 0x18 ;  /* 0x0000000203097211 */ /* 0x001fc800078ec0ff */
[----:B------:R-:W0:Y:S02]  /*eed0*/  SYNCS.PHASECHK.TRANS64.TRYWAIT P0, [R9+URZ+0x31c20], R0 ;  /* 0x031c2000090075a7 */ /* 0x000e24000800017f */
[----:B0-----:R-:W-:Y:S05]  /*eee0*/  @!P0 BRA `(.L_x_114) ;  /* 0x0000001000408947 */ /* 0x001fea0003800000 */
.L_x_154:
[----:B------:R-:W-:Y:S05]  /*eef0*/  BSYNC B0 ;  /* 0x0000000000007941 */ /* 0x000fea0003800000 */
.L_x_113:
[----:B------:R-:W-:-:S03]  /*ef00*/  UMOV UR4, 0xffffffff ;  /* 0xffffffff00047882 */ /* 0x000fc60000000000 */
[----:B------:R-:W-:Y:S05]  /*ef10*/  BRA.DIV UR4, `(.L_x_115) ;  /* 0x0000001204487947 */ /* 0x000fea000b800000 */
[----:B0-----:R-:W0:Y:S02]  /*ef20*/  S2R R0, SR_TID.X ;  /* 0x0000000000007919 */ /* 0x001e240000002100 */
[----:B0-----:R-:W-:-:S04]  /*ef30*/  SHF.R.U32.HI R0, RZ, 0x5, R0 ;  /* 0x00000005ff007819 */ /* 0x001fc80000011600 */
[----:B------:R-:W-:-:S05]  /*ef40*/  LOP3.LUT R0, R0, 0x3, RZ, 0xc0, !PT ;  /* 0x0000000300007812 */ /* 0x000fca00078ec0ff */
[----:B------:R0:W1:Y:S02]  /*ef50*/  SHFL.IDX PT, R14, R0, RZ, 0x1f ;  /* 0x00001fff000e7589 */ /* 0x00006400000e0000 */
.L_x_157:
[----:B-1----:R-:W-:Y:S01]  /*ef60*/  ISETP.NE.AND P0, PT, R14, RZ, PT ;  /* 0x000000ff0e00720c */ /* 0x002fe20003f05270 */
[----:B------:R-:W-:-:S12]  /*ef70*/  BSSY B0, `(.L_x_116) ;  /* 0x0000024000007945 */ /* 0x000fd80003800000 */
[----:B------:R-:W-:Y:S05]  /*ef80*/  @P0 BRA `(.L_x_117) ;  /* 0x0000000000880947 */ /* 0x000fea0003800000 */
[----:B------:R-:W-:-:S03]  /*ef90*/  UMOV UR4, 0xffffffff ;  /* 0xffffffff00047882 */ /* 0x000fc60000000000 */
[----:B------:R-:W-:Y:S05]  /*efa0*/  BRA.DIV UR4, `(.L_x_118) ;  /* 0x0000001204587947 */ /* 0x000fea000b800000 */
[----:B------:R-:W-:-:S13]  /*efb0*/  ELECT P6, URZ, PT ;  /* 0x00000000003f782f */ /* 0x000fda00038c0000 */
.L_x_160:
[----:B------:R-:W-:Y:S05]  /*efc0*/  @!P6 BRA `(.L_x_117) ;  /* 0x000000000078e947 */ /* 0x000fea0003800000 */
[----:B0-----:R-:W2:Y:S02]  /*efd0*/  LDL.LU R0, [R1+0x28] ;  /* 0x0000280001007983 */ /* 0x001ea40000300800 */
[----:B--2---:R-:W-:-:S04]  /*efe0*/  LOP3.LUT R0, R0, 0x2, RZ, 0xfc, !PT ;  /* 0x0000000200007812 */ /* 0x004fc800078efcff */
[----:B------:R-:W-:-:S13]  /*eff0*/  ISETP.NE.AND P2, PT, R0, 0x3, PT ;  /* 0x000000030000780c */ /* 0x000fda0003f45270 */
[----:B------:R-:W-:Y:S05]  /*f000*/  @!P2 BRA `(.L_x_119) ;  /* 0x000000000004a947 */ /* 0x000fea0003800000 */
[----:B------:R-:W-:Y:S01]  /*f010*/  BPT.TRAP 0x1 ;  /* 0x000000040000795c */ /* 0x000fe20000300000 */
.L_x_119:
[----:B------:R-:W-:Y:S01]  /*f020*/  VIADD R3, R9, 0x31c40 ;  /* 0x00031c4009037836 */ /* 0x000fe20000000000 */
[----:B------:R-:W-:Y:S01]  /*f030*/  SHF.L.U32 R2, R22, 0x1f, RZ ;  /* 0x0000001f16027819 */ /* 0x000fe200000006ff */
[C---:B------:R-:W-:Y:S02]  /*f040*/  VIADD R0, R16.reuse, 0x1 ;  /* 0x0000000110007836 */ /* 0x040fe40000000000 */
[----:B------:R-:W-:-:S03]  /*f050*/  IMAD R7, R16, 0x8, R3 ;  /* 0x0000000810077824 */ /* 0x000fc600078e0203 */
[C---:B------:R-:W-:Y:S01]  /*f060*/  ISETP.NE.AND P1, PT, R0.reuse, 0x2, PT ;  /* 0x000000020000780c */ /* 0x040fe20003f25270 */
[----:B------:R-:W0:Y:S03]  /*f070*/  SYNCS.PHASECHK.TRANS64.TRYWAIT P0, [R7+URZ], R2 ;  /* 0x00000002070075a7 */ /* 0x000e26000800017f */
[----:B------:R-:W-:Y:S02]  /*f080*/  SEL R5, RZ, 0x1, P1 ;  /* 0x00000001ff057807 */ /* 0x000fe40000800000 */
[----:B------:R-:W-:Y:S02]  /*f090*/  SEL R4, R0, RZ, P1 ;  /* 0x000000ff00047207 */ /* 0x000fe40000800000 */
[----:B------:R-:W-:-:S03]  /*f0a0*/  LOP3.LUT R0, R22, R5, RZ, 0x3c, !PT ;  /* 0x0000000516007212 */ /* 0x000fc600078e3cff */
[----:B------:R-:W-:Y:S01]  /*f0b0*/  IMAD R3, R4, 0x8, R3 ;  /* 0x0000000804037824 */ /* 0x000fe200078e0203 */
[----:B------:R-:W-:Y:S01]  /*f0c0*/  SHF.L.U32 R0, R0, 0x1f, RZ ;  /* 0x0000001f00007819 */ /* 0x000fe200000006ff */
[----:B0-----:R-:W-:Y:S06]  /*f0d0*/  @!P0 BRA `(.L_x_120) ;  /* 0x00000010002c8947 */ /* 0x001fec0003800000 */
.L_x_161:
[----:B------:R-:W1:Y:S02]  /*f0e0*/  SYNCS.PHASECHK.TRANS64.TRYWAIT P0, [R3+URZ], R0 ;  /* 0x00000000030075a7 */ /* 0x000e64000800017f */
[----:B-1----:R-:W-:Y:S05]  /*f0f0*/  @!P0 BRA `(.L_x_121) ;  /* 0x0000001000388947 */ /* 0x002fea0003800000 */
.L_x_162:
[----:B------:R-:W-:Y:S05]  /*f100*/  @!P2 BRA `(.L_x_122) ;  /* 0x000000000004a947 */ /* 0x000fea0003800000 */
[----:B------:R-:W-:Y:S01]  /*f110*/  BPT.TRAP 0x1 ;  /* 0x000000040000795c */ /* 0x000fe20000300000 */
.L_x_122:
[----:B-1----:R-:W-:-:S04]  /*f120*/  VIADD R3, R9, 0x31c60 ;  /* 0x00031c6009037836 */ /* 0x002fc80000000000 */
[----:B------:R-:W-:-:S04]  /*f130*/  IMAD R5, R16, 0x8, R3 ;  /* 0x0000000810057824 */ /* 0x000fc800078e0203 */
[----:B------:R-:W1:Y:S02]  /*f140*/  SYNCS.PHASECHK.TRANS64.TRYWAIT P0, [R5+URZ], R2 ;  /* 0x00000002050075a7 */ /* 0x000e64000800017f */
[----:B-1----:R-:W-:Y:S05]  /*f150*/  @!P0 BRA `(.L_x_123) ;  /* 0x0000001000348947 */ /* 0x002fea0003800000 */
.L_x_163:
[----:B------:R-:W-:-:S07]  /*f160*/  IMAD R3, R4, 0x8, R3 ;  /* 0x0000000804037824 */ /* 0x000fce00078e0203 */
.L_x_124:
[----:B--2---:R2:W3:Y:S02]  /*f170*/  SYNCS.PHASECHK.TRANS64.TRYWAIT P0, [R3+URZ], R0 ;  /* 0x00000000030075a7 */ /* 0x0044e4000800017f */
[----:B---3--:R-:W-:Y:S05]  /*f180*/  @!P0 NANOSLEEP.SYNCS 0x989680 ;  /* 0x009896800000895d */ /* 0x008fea0003900000 */
[----:B------:R-:W3:Y:S02]  /*f190*/  @!P0 SYNCS.PHASECHK.TRANS64 P0, [R3+URZ], R0 ;  /* 0x00000000030085a7 */ /* 0x000ee4000800007f */
[----:B---3--:R-:W-:Y:S05]  /*f1a0*/  @!P0 BRA `(.L_x_124) ;  /* 0xfffffffc00f08947 */ /* 0x008fea000383ffff */
.L_x_117:
[----:B------:R-:W-:Y:S05]  /*f1b0*/  BSYNC B0 ;  /* 0x0000000000007941 */ /* 0x000fea0003800000 */
.L_x_116:
[----:B------:R-:W-:Y:S05]  /*f1c0*/  EXIT ;  /* 0x000000000000794d */ /* 0x000fea0003800000 */
.L_x_10:
[----:B0-----:R-:W-:-:S04]  /*f1d0*/  IMAD.U32 R3, RZ, RZ, UR37 ;  /* 0x00000025ff037e24 */ /* 0x001fc8000f8e00ff */
[----:B------:R0:W1:Y:S03]  /*f1e0*/  SYNCS.PHASECHK.TRANS64.TRYWAIT P1, [R3+URZ+0x31c00], R0 ;  /* 0x031c0000030075a7 */ /* 0x000066000802017f */
[----:B-1----:R-:W-:Y:S05]  /*f1f0*/  @!P1 NANOSLEEP.SYNCS 0x989680 ;  /* 0x009896800000995d */ /* 0x002fea0003900000 */
[----:B------:R-:W1:Y:S02]  /*f200*/  @!P1 SYNCS.PHASECHK.TRANS64 P1, [R3+URZ+0x31c00], R0 ;  /* 0x031c0000030095a7 */ /* 0x000e64000802007f */
[----:B-1----:R-:W-:Y:S05]  /*f210*/  @!P1 BRA `(.L_x_10) ;  /* 0xfffffffc00ec9947 */ /* 0x002fea000383ffff */
[----:B------:R-:W-:Y:S05]  /*f220*/  BRA `(.L_x_125) ;  /* 0xffffff2000247947 */ /* 0x000fea000383ffff */
.L_x_14:
[----:B-1----:R1:W2:Y:S02]  /*f230*/  SYNCS.PHASECHK.TRANS64.TRYWAIT P2, [R0+URZ+0x31c30], R3 ;  /* 0x031c3003000075a7 */ /* 0x0022a4000804017f */
[----:B--2---:R-:W-:Y:S05]  /*f240*/  @!P2 NANOSLEEP.SYNCS 0x989680 ;  /* 0x009896800000a95d */ /* 0x004fea0003900000 */
[----:B------:R-:W2:Y:S02]  /*f250*/  @!P2 SYNCS.PHASECHK.TRANS64 P2, [R0+URZ+0x31c30], R3 ;  /* 0x031c30030000a5a7 */ /* 0x000ea4000804007f */
[----:B--2---:R-:W-:Y:S05]  /*f260*/  @!P2 BRA `(.L_x_14) ;  /* 0xfffffffc00f0a947 */ /* 0x004fea000383ffff */
[----:B------:R-:W-:Y:S05]  /*f270*/  BRA `(.L_x_13) ;  /* 0xffffff2000487947 */ /* 0x000fea000383ffff */
.L_x_19:
[----:B-1----:R-:W-:-:S04]  /*f280*/  IMAD.U32 R9, RZ, RZ, UR4 ;  /* 0x00000004ff097e24 */ /* 0x002fc8000f8e00ff */
[----:B------:R1:W2:Y:S03]  /*f290*/  SYNCS.PHASECHK.TRANS64.TRYWAIT P2, [R9+URZ+0x31c30], R8 ;  /* 0x031c3008090075a7 */ /* 0x0002a6000804017f */
[----:B--2---:R-:W-:Y:S05]  /*f2a0*/  @!P2 NANOSLEEP.SYNCS 0x989680 ;  /* 0x009896800000a95d */ /* 0x004fea0003900000 */
[----:B------:R-:W2:Y:S02]  /*f2b0*/  @!P2 SYNCS.PHASECHK.TRANS64 P2, [R9+URZ+0x31c30], R8 ;  /* 0x031c30080900a5a7 */ /* 0x000ea4000804007f */
[----:B--2---:R-:W-:Y:S05]  /*f2c0*/  @!P2 BRA `(.L_x_19) ;  /* 0xfffffffc00eca947 */ /* 0x004fea000383ffff */
[----:B------:R-:W-:Y:S05]  /*f2d0*/  BRA `(.L_x_16) ;  /* 0xffffff6000607947 */ /* 0x000fea000383ffff */
.L_x_23:
[----:B-1----:R-:W-:-:S04]  /*f2e0*/  IMAD.U32 R8, RZ, RZ, UR4 ;  /* 0x00000004ff087e24 */ /* 0x002fc8000f8e00ff */
[----:B------:R1:W2:Y:S03]  /*f2f0*/  SYNCS.PHASECHK.TRANS64.TRYWAIT P2, [R8+URZ+0x31c50], R7 ;  /* 0x031c5007080075a7 */ /* 0x0002a6000804017f */
[----:B--2---:R-:W-:Y:S05]  /*f300*/  @!P2 NANOSLEEP.SYNCS 0x989680 ;  /* 0x009896800000a95d */ /* 0x004fea0003900000 */
[----:B------:R-:W2:Y:S02]  /*f310*/  @!P2 SYNCS.PHASECHK.TRANS64 P2, [R8+URZ+0x31c50], R7 ;  /* 0x031c50070800a5a7 */ /* 0x000ea4000804007f */
[----:B--2---:R-:W-:Y:S05]  /*f320*/  @!P2 BRA `(.L_x_23) ;  /* 0xfffffffc00eca947 */ /* 0x004fea000383ffff */
[----:B------:R-:W-:Y:S05]  /*f330*/  BRA `(.L_x_20) ;  /* 0xffffff7400f87947 */ /* 0x000fea000383ffff */
.L_x_28:
[----:B-1----:R-:W-:-:S04]  /*f340*/  IMAD.U32 R5, RZ, RZ, UR12 ;  /* 0x0000000cff057e24 */ /* 0x002fc8000f8e00ff */
[----:B------:R1:W2:Y:S03]  /*f350*/  SYNCS.PHASECHK.TRANS64.TRYWAIT P0, [R5+URZ+0x31c50], R0 ;  /* 0x031c5000050075a7 */ /* 0x0002a6000800017f */
[----:B--2---:R-:W-:Y:S05]  /*f360*/  @!P0 NANOSLEEP.SYNCS 0x989680 ;  /* 0x009896800000895d */ /* 0x004fea0003900000 */
[----:B------:R-:W2:Y:S02]  /*f370*/  @!P0 SYNCS.PHASECHK.TRANS64 P0, [R5+URZ+0x31c50], R0 ;  /* 0x031c5000050085a7 */ /* 0x000ea4000800007f */
[----:B--2---:R-:W-:Y:S05]  /*f380*/  @!P0 BRA `(.L_x_28) ;  /* 0xfffffffc00ec8947 */ /* 0x004fea000383ffff */
[----:B------:R-:W-:Y:S05]  /*f390*/  BRA `(.L_x_27) ;  /* 0xffffffa000107947 */ /* 0x000fea000383ffff */
.L_x_38:
[----:B------:R-:W0:Y:S01]  /*f3a0*/  S2R R20, SR_TID.X ;  /* 0x0000000000147919 */ /* 0x000e220000002100 */
[----:B------:R-:W-:Y:S01]  /*f3b0*/  BSSY B0, `(.L_x_126) ;  /* 0x000000a000007945 */ /* 0x000fe20003800000 */
[----:B------:R-:W-:Y:S02]  /*f3c0*/  IMAD.MOV.U32 R12, RZ, RZ, RZ ;  /* 0x000000ffff0c7224 */ /* 0x000fe400078e00ff */
[----:B------:R-:W-:Y:S02]  /*f3d0*/  IMAD.MOV.U32 R11, RZ, RZ, 0x1f ;  /* 0x0000001fff0b7424 */ /* 0x000fe400078e00ff */
[----:B------:R-:W-:Y:S01]  /*f3e0*/  IMAD.MOV.U32 R15, RZ, RZ, -0x1 ;  /* 0xffffffffff0f7424 */ /* 0x000fe200078e00ff */
[----:B0-----:R-:W-:-:S04]  /*f3f0*/  SHF.R.U32.HI R20, RZ, 0x5, R20 ;  /* 0x00000005ff147819 */ /* 0x001fc80000011614 */
[----:B------:R-:W-:-:S05]  /*f400*/  LOP3.LUT R20, R20, 0x3, RZ, 0xc0, !PT ;  /* 0x0000000314147812 */ /* 0x000fca00078ec0ff */
[----:B------:R-:W-:-:S07]  /*f410*/  IMAD.MOV.U32 R13, RZ, RZ, R20 ;  /* 0x000000ffff0d7224 */ /* 0x000fce00078e0014 */
[----:B------:R-:W-:Y:S05]  /*f420*/  WARPSYNC.COLLECTIVE R15, `(.L_x_127) ;  /* 0x000000000f087348 */ /* 0x000fea0003c00000 */
[----:B------:R0:W1:Y:S02]  /*f430*/  SHFL.IDX P6, R14, R13, R12, R11 ;  /* 0x0000000c0d0e7389 */ /* 0x00006400000c000b */
[----:B01----:R-:W-:Y:S01]  /*f440*/  ENDCOLLECTIVE ;  /* 0x000000000000791b */ /* 0x003fe20003800000 */
.L_x_127:
[----:B------:R-:W-:Y:S05]  /*f450*/  BSYNC B0 ;  /* 0x0000000000007941 */ /* 0x000fea0003800000 */
.L_x_126:
[----:B------:R-:W-:Y:S05]  /*f460*/  BRA `(.L_x_128) ;  /* 0xffffffc000747947 */ /* 0x000fea000383ffff */
.L_x_40:
[----:B------:R-:W-:Y:S01]  /*f470*/  BSSY B0, `(.L_x_129) ;  /* 0x0000006000007945 */ /* 0x000fe20003800000 */
[----:B------:R-:W-:-:S07]  /*f480*/  IMAD.MOV.U32 R15, RZ, RZ, -0x1 ;  /* 0xffffffffff0f7424 */ /* 0x000fce00078e00ff */
[----:B0-----:R-:W-:Y:S05]  /*f490*/  WARPSYNC.COLLECTIVE R15, `(.L_x_130) ;  /* 0x000000000f0c7348 */ /* 0x001fea0003c00000 */
[----:B------:R-:W-:Y:S02]  /*f4a0*/  ELECT P6, UR62, PT ;  /* 0x00000000003e782f */ /* 0x000fe400038c0000 */
[----:B------:R-:W-:Y:S01]  /*f4b0*/  MOV R14, UR62 ;  /* 0x0000003e000e7c02 */ /* 0x000fe20008000f00 */
[----:B0-----:R-:W-:Y:S10]  /*f4c0*/  ENDCOLLECTIVE ;  /* 0x000000000000791b */ /* 0x001ff40003800000 */
.L_x_130:
[----:B------:R-:W-:Y:S05]  /*f4d0*/  BSYNC B0 ;  /* 0x0000000000007941 */ /* 0x000fea0003800000 */
.L_x_129:
[----:B------:R-:W-:Y:S05]  /*f4e0*/  BRA `(.L_x_131) ;  /* 0xffffffc000707947 */ /* 0x000fea000383ffff */
.L_x_42:
[----:B0-----:R0:W1:Y:S02]  /*f4f0*/  SYNCS.PHASECHK.TRANS64.TRYWAIT P0, [R3+URZ+0x31c40], R0 ;  /* 0x031c4000030075a7 */ /* 0x001064000800017f */
[----:B-1----:R-:W-:Y:S05]  /*f500*/  @!P0 NANOSLEEP.SYNCS 0x989680 ;  /* 0x009896800000895d */ /* 0x002fea0003900000 */
[----:B------:R-:W1:Y:S02]  /*f510*/  @!P0 SYNCS.PHASECHK.TRANS64 P0, [R3+URZ+0x31c40], R0 ;  /* 0x031c4000030085a7 */ /* 0x000e64000800007f */
[----:B-1----:R-:W-:Y:S05]  /*f520*/  @!P0 BRA `(.L_x_42) ;  /* 0xfffffffc00f08947 */ /* 0x002fea000383ffff */
[----:B------:R-:W-:Y:S05]  /*f530*/  BRA `(.L_x_132) ;  /* 0xffffffc000cc7947 */ /* 0x000fea000383ffff */
.L_x_45:
[----:B------:R-:W-:Y:S02]  /*f540*/  IMAD.MOV.U32 R13, RZ, RZ, R4 ;  /* 0x000000ffff0d7224 */ /* 0x000fe400078e0004 */
[----:B------:R-:W-:Y:S02]  /*f550*/  IMAD.MOV.U32 R12, RZ, RZ, RZ ;  /* 0x000000ffff0c7224 */ /* 0x000fe400078e00ff */
[----:B------:R-:W-:Y:S02]  /*f560*/  IMAD.MOV.U32 R11, RZ, RZ, 0x1c1f ;  /* 0x00001c1fff0b7424 */ /* 0x000fe400078e00ff */
[----:B------:R-:W-:Y:S02]  /*f570*/  IMAD.MOV.U32 R15, RZ, RZ, -0x1 ;  /* 0xffffffffff0f7424 */ /* 0x000fe400078e00ff */
[----:B------:R-:W-:-:S07]  /*f580*/  IMAD R6, R6, 0xc0, R9 ;  /* 0x000000c006067824 */ /* 0x000fce00078e0209 */
[----:B------:R-:W-:Y:S05]  /*f590*/  WARPSYNC.COLLECTIVE R15, `(.L_x_133) ;  /* 0x000000000f087348 */ /* 0x000fea0003c00000 */
[----:B------:R0:W1:Y:S02]  /*f5a0*/  SHFL.IDX P6, R14, R13, R12, R11 ;  /* 0x0000000c0d0e7389 */ /* 0x00006400000c000b */
[----:B01----:R-:W-:Y:S01]  /*f5b0*/  ENDCOLLECTIVE ;  /* 0x000000000000791b */ /* 0x003fe20003800000 */
.L_x_133:
[----:B------:R-:W-:Y:S02]  /*f5c0*/  IMAD.MOV.U32 R13, RZ, RZ, R0 ;  /* 0x000000ffff0d7224 */ /* 0x000fe400078e0000 */
[----:B------:R-:W-:-:S07]  /*f5d0*/  IMAD.MOV.U32 R2, RZ, RZ, R14 ;  /* 0x000000ffff027224 */ /* 0x000fce00078e000e */
[----:B------:R-:W-:Y:S05]  /*f5e0*/  WARPSYNC.COLLECTIVE R15, `(.L_x_134) ;  /* 0x000000000f087348 */ /* 0x000fea0003c00000 */
[----:B------:R0:W1:Y:S02]  /*f5f0*/  SHFL.IDX P6, R14, R13, R12, R11 ;  /* 0x0000000c0d0e7389 */ /* 0x00006400000c000b */
[----:B01----:R-:W-:Y:S01]  /*f600*/  ENDCOLLECTIVE ;  /* 0x000000000000791b */ /* 0x003fe20003800000 */
.L_x_134:
[----:B------:R-:W-:Y:S02]  /*f610*/  ULDC UR4, c[0x0][0x288] ;  /* 0x0000a20000047ab9 */ /* 0x000fe40000000800 */
[----:B------:R-:W-:Y:S02]  /*f620*/  IMAD R5, R10, UR4, RZ ;  /* 0x000000040a057c24 */ /* 0x000fe4000f8e02ff */
[----:B------:R-:W-:-:S03]  /*f630*/  VIADD R10, R6, 0x20 ;  /* 0x00000020060a7836 */ /* 0x000fc60000000000 */
[----:B------:R-:W-:Y:S01]  /*f640*/  ISETP.GE.AND P4, PT, R6, R5, PT ;  /* 0x000000050600720c */ /* 0x000fe20003f86270 */
[----:B------:R-:W-:Y:S02]  /*f650*/  IMAD.MOV.U32 R13, RZ, RZ, R4 ;  /* 0x000000ffff0d7224 */ /* 0x000fe400078e0004 */
[----:B------:R-:W-:Y:S02]  /*f660*/  IMAD.MOV.U32 R12, RZ, RZ, 0x1 ;  /* 0x00000001ff0c7424 */ /* 0x000fe400078e00ff */
[----:B------:R-:W-:-:S08]  /*f670*/  IMAD.MOV.U32 R3, RZ, RZ, R14 ;  /* 0x000000ffff037224 */ /* 0x000fd000078e000e */
[----:B------:R-:W-:Y:S05]  /*f680*/  WARPSYNC.COLLECTIVE R15, `(.L_x_135) ;  /* 0x000000000f087348 */ /* 0x000fea0003c00000 */
[----:B------:R0:W1:Y:S02]  /*f690*/  SHFL.IDX P6, R14, R13, R12, R11 ;  /* 0x0000000c0d0e7389 */ /* 0x00006400000c000b */
[----:B01----:R-:W-:Y:S01]  /*f6a0*/  ENDCOLLECTIVE ;  /* 0x000000000000791b */ /* 0x003fe20003800000 */
.L_x_135:
[----:B------:R-:W-:-:S05]  /*f6b0*/  @!P4 LEA R3, P3, R20, R3, 0x1 ;  /* 0x000000031403c211 */ /* 0x000fca00078608ff */
[----:B------:R-:W-:Y:S01]  /*f6c0*/  @!P4 IMAD.X R2, RZ, RZ, R2, P3 ;  /* 0x000000ffff02c224 */ /* 0x000fe200018e0602 */
[----:B------:R-:W-:-:S04]  /*f6d0*/  ISETP.GE.AND P3, PT, R10, R5, PT ;  /* 0x000000050a00720c */ /* 0x000fc80003f66270 */
[----:B------:R-:W-:Y:S01]  /*f6e0*/  @!P4 LOP3.LUT R3, R3, R2, RZ, 0x3c, !PT ;  /* 0x000000020303c212 */ /* 0x000fe200078e3cff */
[----:B------:R-:W-:-:S03]  /*f6f0*/  IMAD.MOV.U32 R13, RZ, RZ, R0 ;  /* 0x000000ffff0d7224 */ /* 0x000fc600078e0000 */
[----:B------:R-:W-:-:S04]  /*f700*/  @!P4 LOP3.LUT R2, R3, R2, RZ, 0x3c, !PT ;  /* 0x000000020302c212 */ /* 0x000fc800078e3cff */
[----:B------:R-:W-:-:S05]  /*f710*/  @!P4 LOP3.LUT R3, R3, R2, RZ, 0x3c, !PT ;  /* 0x000000020303c212 */ /* 0x000fca00078e3cff */
[----:B------:R-:W-:Y:S01]  /*f720*/  @!PT LDS RZ, [RZ] ;  /* 0x00000000fffff984 */ /* 0x000fe20000000800 */
[----:B------:R-:W-:Y:S01]  /*f730*/  @!PT LDS RZ, [RZ] ;  /* 0x00000000fffff984 */ /* 0x000fe20000000800 */
[----:B------:R-:W-:Y:S01]  /*f740*/  @!PT LDS RZ, [RZ] ;  /* 0x00000000fffff984 */ /* 0x000fe20000000800 */
[----:B------:R-:W-:Y:S04]  /*f750*/  @!P4 LDGSTS.E.BYPASS.LTC128B.128 [R27+0xda00], desc[UR60][R2.64], !P0 ;  /* 0x0da00000021bcfae */ /* 0x000fe8000c101d7c */
[----:B------:R-:W-:Y:S04]  /*f760*/  @!P4 LDGSTS.E.BYPASS.LTC128B.128 [R27+0x10a00], desc[UR60][R2.64+0x40], !P1 ;  /* 0x10a00040021bcfae */ /* 0x000fe8000c901d7c */
[----:B------:R0:W-:Y:S02]  /*f770*/  @!P4 LDGSTS.E.BYPASS.LTC128B.128 [R27+0x13a00], desc[UR60][R2.64+0x80], !P2 ;  /* 0x13a00080021bcfae */ /* 0x0001e4000d101d7c */
[----:B0-----:R-:W-:-:S07]  /*f780*/  IMAD.MOV.U32 R2, RZ, RZ, R14 ;  /* 0x000000ffff027224 */ /* 0x001fce00078e000e */
[----:B------:R-:W-:Y:S05]  /*f790*/  WARPSYNC.COLLECTIVE R15, `(.L_x_136) ;  /* 0x000000000f087348 */ /* 0x000fea0003c00000 */
[----:B------:R0:W1:Y:S02]  /*f7a0*/  SHFL.IDX P6, R14, R13, R12, R11 ;  /* 0x0000000c0d0e7389 */ /* 0x00006400000c000b */
[----:B01----:R-:W-:Y:S01]  /*f7b0*/  ENDCOLLECTIVE ;  /* 0x000000000000791b */ /* 0x003fe20003800000 */
.L_x_136:
[----:B------:R-:W-:Y:S02]  /*f7c0*/  IMAD.MOV.U32 R13, RZ, RZ, R4 ;  /* 0x000000ffff0d7224 */ /* 0x000fe400078e0004 */
[----:B------:R-:W-:Y:S02]  /*f7d0*/  IMAD.MOV.U32 R12, RZ, RZ, 0x2 ;  /* 0x00000002ff0c7424 */ /* 0x000fe400078e00ff */
[----:B------:R-:W-:-:S07]  /*f7e0*/  IMAD.MOV.U32 R3, RZ, RZ, R14 ;  /* 0x000000ffff037224 */ /* 0x000fce00078e000e */
[----:B------:R-:W-:Y:S05]  /*f7f0*/  WARPSYNC.COLLECTIVE R15, `(.L_x_137) ;  /* 0x000000000f087348 */ /* 0x000fea0003c00000 */
[----:B------:R0:W1:Y:S02]  /*f800*/  SHFL.IDX P6, R14, R13, R12, R11 ;  /* 0x0000000c0d0e7389 */ /* 0x00006400000c000b */
[----:B01----:R-:W-:Y:S01]  /*f810*/  ENDCOLLECTIVE ;  /* 0x000000000000791b */ /* 0x003fe20003800000 */
.L_x_137:
[----:B------:R-:W-:-:S05]  /*f820*/  @!P3 LEA R3, P4, R20, R3, 0x1 ;  /* 0x000000031403b211 */ /* 0x000fca00078808ff */
[----:B------:R-:W-:-:S05]  /*f830*/  @!P3 IMAD.X R2, RZ, RZ, R2, P4 ;  /* 0x000000ffff02b224 */ /* 0x000fca00020e0602 */
        /* <DEDUP_REMOVED lines=10> */
[----:B0-----:R-:W-:-:S05]  /*f8e0*/  VIADD R2, R6, 0x40 ;  /* 0x0000004006027836 */ /* 0x001fca0000000000 */
[----:B------:R-:W-:Y:S01]  /*f8f0*/  ISETP.GE.AND P3, PT, R2, R5, PT ;  /* 0x000000050200720c */ /* 0x000fe20003f66270 */
[----:B------:R-:W-:-:S12]  /*f900*/  IMAD.MOV.U32 R2, RZ, RZ, R14 ;  /* 0x000000ffff027224 */ /* 0x000fd800078e000e */
[----:B------:R-:W-:Y:S05]  /*f910*/  WARPSYNC.COLLECTIVE R15, `(.L_x_138) ;  /* 0x000000000f087348 */ /* 0x000fea0003c00000 */
[----:B------:R0:W1:Y:S02]  /*f920*/  SHFL.IDX P6, R14, R13, R12, R11 ;  /* 0x0000000c0d0e7389 */ /* 0x00006400000c000b */
[----:B01----:R-:W-:Y:S01]  /*f930*/  ENDCOLLECTIVE ;  /* 0x000000000000791b */ /* 0x003fe20003800000 */
.L_x_138:
[----:B------:R-:W-:Y:S02]  /*f940*/  IMAD.MOV.U32 R13, RZ, RZ, R4 ;  /* 0x000000ffff0d7224 */ /* 0x000fe400078e0004 */
[----:B------:R-:W-:Y:S02]  /*f950*/  IMAD.MOV.U32 R12, RZ, RZ, 0x3 ;  /* 0x00000003ff0c7424 */ /* 0x000fe400078e00ff */
[----:B------:R-:W-:-:S07]  /*f960*/  IMAD.MOV.U32 R3, RZ, RZ, R14 ;  /* 0x000000ffff037224 */ /* 0x000fce00078e000e */
[----:B------:R-:W-:Y:S05]  /*f970*/  WARPSYNC.COLLECTIVE R15, `(.L_x_139) ;  /* 0x000000000f087348 */ /* 0x000fea0003c00000 */
[----:B------:R0:W1:Y:S02]  /*f980*/  SHFL.IDX P6, R14, R13, R12, R11 ;  /* 0x0000000c0d0e7389 */ /* 0x00006400000c000b */
[----:B01----:R-:W-:Y:S01]  /*f990*/  ENDCOLLECTIVE ;  /* 0x000000000000791b */ /* 0x003fe20003800000 */
.L_x_139:
[----:B------:R-:W-:-:S05]  /*f9a0*/  @!P3 LEA R3, P4, R20, R3, 0x1 ;  /* 0x000000031403b211 */ /* 0x000fca00078808ff */
[----:B------:R-:W-:-:S05]  /*f9b0*/  @!P3 IMAD.X R2, RZ, RZ, R2, P4 ;  /* 0x000000ffff02b224 */ /* 0x000fca00020e0602 */
[-C--:B------:R-:W-:Y:S01]  /*f9c0*/  @!P3 LOP3.LUT R3, R3, R2.reuse, RZ, 0x3c, !PT ;  /* 0x000000020303b212 */ /* 0x080fe200078e3cff */
[----:B------:R-:W-:Y:S02]  /*f9d0*/  IMAD.MOV.U32 R13, RZ, RZ, R0 ;  /* 0x000000ffff0d7224 */ /* 0x000fe400078e0000 */
[----:B------:R-:W-:Y:S01]  /*f9e0*/  VIADD R0, R6, 0x60 ;  /* 0x0000006006007836 */ /* 0x000fe20000000000 */
[----:B------:R-:W-:-:S04]  /*f9f0*/  @!P3 LOP3.LUT R2, R3, R2, RZ, 0x3c, !PT ;  /* 0x000000020302b212 */ /* 0x000fc800078e3cff */
[----:B------:R-:W-:Y:S01]  /*fa00*/  @!P3 LOP3.LUT R3, R3, R2, RZ, 0x3c, !PT ;  /* 0x000000020303b212 */ /* 0x000fe200078e3cff */
[----:B------:R-:W-:-:S07]  /*fa10*/  IMAD.MOV.U32 R4, RZ, RZ, R14 ;  /* 0x000000ffff047224 */ /* 0x000fce00078e000e */
[----:B------:R-:W-:Y:S05]  /*fa20*/  WARPSYNC.COLLECTIVE R15, `(.L_x_140) ;  /* 0x000000000f087348 */ /* 0x000fea0003c00000 */
[----:B------:R0:W1:Y:S02]  /*fa30*/  SHFL.IDX P6, R14, R13, R12, R11 ;  /* 0x0000000c0d0e7389 */ /* 0x00006400000c000b */
[----:B01----:R-:W-:Y:S01]  /*fa40*/  ENDCOLLECTIVE ;  /* 0x000000000000791b */ /* 0x003fe20003800000 */
.L_x_140:
[----:B------:R-:W-:Y:S01]  /*fa50*/  @!PT LDS RZ, [RZ] ;  /* 0x00000000fffff984 */ /* 0x000fe20000000800 */
[----:B------:R-:W-:Y:S01]  /*fa60*/  @!PT LDS RZ, [RZ] ;  /* 0x00000000fffff984 */ /* 0x000fe20000000800 */
[----:B------:R-:W-:Y:S01]  /*fa70*/  @!PT LDS RZ, [RZ] ;  /* 0x00000000fffff984 */ /* 0x000fe20000000800 */
[----:B------:R-:W-:Y:S04]  /*fa80*/  @!P3 LDGSTS.E.BYPASS.LTC128B.128 [R27+0xea00], desc[UR60][R2.64], !P0 ;  /* 0x0ea00000021bbfae */ /* 0x000fe8000c101d7c */
[----:B------:R-:W-:Y:S04]  /*fa90*/  @!P3 LDGSTS.E.BYPASS.LTC128B.128 [R27+0x11a00], desc[UR60][R2.64+0x40], !P1 ;  /* 0x11a00040021bbfae */ /* 0x000fe8000c901d7c */
[----:B------:R0:W-:Y:S01]  /*faa0*/  @!P3 LDGSTS.E.BYPASS.LTC128B.128 [R27+0x14a00], desc[UR60][R2.64+0x80], !P2 ;  /* 0x14a00080021bbfae */ /* 0x0001e2000d101d7c */
[----:B------:R-:W-:Y:S01]  /*fab0*/  ISETP.GE.AND P3, PT, R0, R5, PT ;  /* 0x000000050000720c */ /* 0x000fe20003f66270 */
[----:B------:R-:W-:-:S02]  /*fac0*/  IMAD.MOV.U32 R13, RZ, RZ, R7 ;  /* 0x000000ffff0d7224 */ /* 0x000fc400078e0007 */
[----:B------:R-:W-:Y:S02]  /*fad0*/  IMAD.MOV.U32 R12, RZ, RZ, RZ ;  /* 0x000000ffff0c7224 */ /* 0x000fe400078e00ff */
[----:B0-----:R-:W-:-:S08]  /*fae0*/  IMAD.MOV.U32 R2, RZ, RZ, R14 ;  /* 0x000000ffff027224 */ /* 0x001fd000078e000e */
[----:B------:R-:W-:Y:S05]  /*faf0*/  WARPSYNC.COLLECTIVE R15, `(.L_x_141) ;  /* 0x000000000f087348 */ /* 0x000fea0003c00000 */
[----:B------:R0:W1:Y:S02]  /*fb00*/  SHFL.IDX P6, R14, R13, R12, R11 ;  /* 0x0000000c0d0e7389 */ /* 0x00006400000c000b */
[----:B01----:R-:W-:Y:S01]  /*fb10*/  ENDCOLLECTIVE ;  /* 0x000000000000791b */ /* 0x003fe20003800000 */
.L_x_141:
[----:B------:R-:W-:-:S05]  /*fb20*/  @!P3 LEA R2, P5, R20, R2, 0x1 ;  /* 0x000000021402b211 */ /* 0x000fca00078a08ff */
[----:B------:R-:W-:-:S05]  /*fb30*/  @!P3 IMAD.X R3, RZ, RZ, R4, P5 ;  /* 0x000000ffff03b224 */ /* 0x000fca00028e0604 */
[----:B------:R-:W-:Y:S01]  /*fb40*/  @!PT LDS RZ, [RZ] ;  /* 0x00000000fffff984 */ /* 0x000fe20000000800 */
[----:B------:R-:W-:Y:S01]  /*fb50*/  @!PT LDS RZ, [RZ] ;  /* 0x00000000fffff984 */ /* 0x000fe20000000800 */
[----:B------:R-:W-:Y:S01]  /*fb60*/  @!PT LDS RZ, [RZ] ;  /* 0x00000000fffff984 */ /* 0x000fe20000000800 */
[----:B------:R0:W-:Y:S01]  /*fb70*/  @!P3 LDGSTS.E.BYPASS.LTC128B.128 [R27+0xf200], desc[UR60][R2.64], !P0 ;  /* 0x0f200000021bbfae */ /* 0x0001e2000c101d7c */
[----:B------:R-:W-:-:S03]  /*fb80*/  IMAD.MOV.U32 R13, RZ, RZ, R8 ;  /* 0x000000ffff0d7224 */ /* 0x000fc600078e0008 */
[----:B------:R0:W-:Y:S04]  /*fb90*/  @!P3 LDGSTS.E.BYPASS.LTC128B.128 [R27+0x12200], desc[UR60][R2.64+0x40], !P1 ;  /* 0x12200040021bbfae */ /* 0x0001e8000c901d7c */
[----:B------:R0:W-:Y:S01]  /*fba0*/  @!P3 LDGSTS.E.BYPASS.LTC128B.128 [R27+0x15200], desc[UR60][R2.64+0x80], !P2 ;  /* 0x15200080021bbfae */ /* 0x0001e2000d101d7c */
[----:B------:R-:W-:-:S07]  /*fbb0*/  IMAD.MOV.U32 R0, RZ, RZ, R14 ;  /* 0x000000ffff007224 */ /* 0x000fce00078e000e */
[----:B0-----:R-:W-:Y:S05]  /*fbc0*/  WARPSYNC.COLLECTIVE R15, `(.L_x_142) ;  /* 0x000000000f087348 */ /* 0x001fea0003c00000 */
[----:B------:R1:W2:Y:S02]  /*fbd0*/  SHFL.IDX P6, R14, R13, R12, R11 ;  /* 0x0000000c0d0e7389 */ /* 0x0002a400000c000b */
[----:B012---:R-:W-:Y:S01]  /*fbe0*/  ENDCOLLECTIVE ;  /* 0x000000000000791b */ /* 0x007fe20003800000 */
.L_x_142:
[----:B------:R-:W-:-:S05]  /*fbf0*/  VIADD R2, R6, 0x80 ;  /* 0x0000008006027836 */ /* 0x000fca0000000000 */
[----:B------:R-:W-:Y:S01]  /*fc00*/  ISETP.GE.AND P3, PT, R2, R5, PT ;  /* 0x000000050200720c */ /* 0x000fe20003f66270 */
[----:B------:R-:W-:Y:S02]  /*fc10*/  IMAD.MOV.U32 R13, RZ, RZ, R7 ;  /* 0x000000ffff0d7224 */ /* 0x000fe400078e0007 */
[----:B------:R-:W-:Y:S02]  /*fc20*/  IMAD.MOV.U32 R12, RZ, RZ, 0x1 ;  /* 0x00000001ff0c7424 */ /* 0x000fe400078e00ff */
[----:B------:R-:W-:-:S08]  /*fc30*/  IMAD.MOV.U32 R4, RZ, RZ, R14 ;  /* 0x000000ffff047224 */ /* 0x000fd000078e000e */
[----:B------:R-:W-:Y:S05]  /*fc40*/  WARPSYNC.COLLECTIVE R15, `(.L_x_143) ;  /* 0x000000000f087348 */ /* 0x000fea0003c00000 */
[----:B------:R0:W1:Y:S02]  /*fc50*/  SHFL.IDX P6, R14, R13, R12, R11 ;  /* 0x0000000c0d0e7389 */ /* 0x00006400000c000b */
[----:B01----:R-:W-:Y:S01]  /*fc60*/  ENDCOLLECTIVE ;  /* 0x000000000000791b */ /* 0x003fe20003800000 */
.L_x_143:
[----:B------:R-:W-:-:S05]  /*fc70*/  @!P3 LEA R4, P5, R20, R4, 0x1 ;  /* 0x000000041404b211 */ /* 0x000fca00078a08ff */
[----:B------:R-:W-:Y:S02]  /*fc80*/  @!P3 IMAD.X R0, RZ, RZ, R0, P5 ;  /* 0x000000ffff00b224 */ /* 0x000fe400028e0600 */
[----:B------:R-:W-:Y:S02]  /*fc90*/  @!P3 IMAD.MOV.U32 R2, RZ, RZ, R4 ;  /* 0x000000ffff02b224 */ /* 0x000fe400078e0004 */
[----:B------:R-:W-:Y:S02]  /*fca0*/  @!P3 IMAD.MOV.U32 R3, RZ, RZ, R0 ;  /* 0x000000ffff03b224 */ /* 0x000fe400078e0000 */
[----:B------:R-:W-:-:S03]  /*fcb0*/  IMAD.MOV.U32 R13, RZ, RZ, R8 ;  /* 0x000000ffff0d7224 */ /* 0x000fc600078e0008 */
[----:B------:R-:W-:Y:S01]  /*fcc0*/  @!PT LDS RZ, [RZ] ;  /* 0x00000000fffff984 */ /* 0x000fe20000000800 */
[----:B------:R-:W-:Y:S01]  /*fcd0*/  @!PT LDS RZ, [RZ] ;  /* 0x00000000fffff984 */ /* 0x000fe20000000800 */
[----:B------:R-:W-:Y:S01]  /*fce0*/  @!PT LDS RZ, [RZ] ;  /* 0x00000000fffff984 */ /* 0x000fe20000000800 */
[----:B------:R0:W-:Y:S04]  /*fcf0*/  @!P3 LDGSTS.E.BYPASS.LTC128B.128 [R27+0xfa00], desc[UR60][R2.64], !P0 ;  /* 0x0fa00000021bbfae */ /* 0x0001e8000c101d7c */
[----:B------:R0:W-:Y:S01]  /*fd00*/  @!P3 LDGSTS.E.BYPASS.LTC128B.128 [R27+0x12a00], desc[UR60][R2.64+0x40], !P1 ;  /* 0x12a00040021bbfae */ /* 0x0001e2000c901d7c */
[----:B------:R-:W-:-:S03]  /*fd10*/  IMAD.MOV.U32 R7, RZ, RZ, R14 ;  /* 0x000000ffff077224 */ /* 0x000fc600078e000e */
[----:B------:R0:W-:Y:S04]  /*fd20*/  @!P3 LDGSTS.E.BYPASS.LTC128B.128 [R27+0x15a00], desc[UR60][R2.64+0x80], !P2 ;  /* 0x15a00080021bbfae */ /* 0x0001e8000d101d7c */
[----:B0-----:R-:W-:Y:S05]  /*fd30*/  WARPSYNC.COLLECTIVE R15, `(.L_x_144) ;  /* 0x000000000f087348 */ /* 0x001fea0003c00000 */
[----:B------:R1:W2:Y:S02]  /*fd40*/  SHFL.IDX P6, R14, R13, R12, R11 ;  /* 0x0000000c0d0e7389 */ /* 0x0002a400000c000b */
[----:B012---:R-:W-:Y:S01]  /*fd50*/  ENDCOLLECTIVE ;  /* 0x000000000000791b */ /* 0x007fe20003800000 */
.L_x_144:
[----:B------:R-:W-:Y:S05]  /*fd60*/  BRA `(.L_x_145) ;  /* 0xffffffc800047947 */ /* 0x000fea000383ffff */
.L_x_47:
[----:B0-----:R0:W1:Y:S02]  /*fd70*/  SYNCS.PHASECHK.TRANS64.TRYWAIT P0, [R9+URZ+0x31c20], R0 ;  /* 0x031c2000090075a7 */ /* 0x001064000800017f */
[----:B-1----:R-:W-:Y:S05]  /*fd80*/  @!P0 NANOSLEEP.SYNCS 0x989680 ;  /* 0x009896800000895d */ /* 0x002fea0003900000 */
[----:B------:R-:W1:Y:S02]  /*fd90*/  @!P0 SYNCS.PHASECHK.TRANS64 P0, [R9+URZ+0x31c20], R0 ;  /* 0x031c2000090085a7 */ /* 0x000e64000800007f */
[----:B-1----:R-:W-:Y:S05]  /*fda0*/  @!P0 BRA `(.L_x_47) ;  /* 0xfffffffc00f08947 */ /* 0x002fea000383ffff */
[----:B------:R-:W-:Y:S05]  /*fdb0*/  BRA `(.L_x_146) ;  /* 0xffffffc800507947 */ /* 0x000fea000383ffff */
.L_x_54:
[----:B-1----:R1:W2:Y:S02]  /*fdc0*/  SYNCS.PHASECHK.TRANS64.TRYWAIT P0, [R3+URZ+0x31c40], R2 ;  /* 0x031c4002030075a7 */ /* 0x0022a4000800017f */
[----:B--2---:R-:W-:Y:S05]  /*fdd0*/  @!P0 NANOSLEEP.SYNCS 0x989680 ;  /* 0x009896800000895d */ /* 0x004fea0003900000 */
[----:B------:R-:W2:Y:S02]  /*fde0*/  @!P0 SYNCS.PHASECHK.TRANS64 P0, [R3+URZ+0x31c40], R2 ;  /* 0x031c4002030085a7 */ /* 0x000ea4000800007f */
[----:B--2---:R-:W-:Y:S05]  /*fdf0*/  @!P0 BRA `(.L_x_54) ;  /* 0xfffffffc00f08947 */ /* 0x004fea000383ffff */
[----:B------:R-:W-:Y:S05]  /*fe00*/  BRA `(.L_x_147) ;  /* 0xffffffc800f47947 */ /* 0x000fea000383ffff */
.L_x_61:
[----:B0-----:R0:W1:Y:S02]  /*fe10*/  SYNCS.PHASECHK.TRANS64.TRYWAIT P0, [R3+URZ+0x60], R2 ;  /* 0x00006002030075a7 */ /* 0x001064000800017f */
[----:B-1----:R-:W-:Y:S05]  /*fe20*/  @!P0 NANOSLEEP.SYNCS 0x989680 ;  /* 0x009896800000895d */ /* 0x002fea0003900000 */
[----:B------:R-:W1:Y:S02]  /*fe30*/  @!P0 SYNCS.PHASECHK.TRANS64 P0, [R3+URZ+0x60], R2 ;  /* 0x00006002030085a7 */ /* 0x000e64000800007f */
[----:B-1----:R-:W-:Y:S05]  /*fe40*/  @!P0 BRA `(.L_x_61) ;  /* 0xfffffffc00f08947 */ /* 0x002fea000383ffff */
[----:B------:R-:W-:Y:S05]  /*fe50*/  BRA `(.L_x_148) ;  /* 0xffffffd000007947 */ /* 0x000fea000383ffff */
.L_x_72:
[----:B-1----:R1:W2:Y:S02]  /*fe60*/  SYNCS.PHASECHK.TRANS64.TRYWAIT P0, [R3+URZ+0x31c40], R2 ;  /* 0x031c4002030075a7 */ /* 0x0022a4000800017f */
[----:B--2---:R-:W-:Y:S05]  /*fe70*/  @!P0 NANOSLEEP.SYNCS 0x989680 ;  /* 0x009896800000895d */ /* 0x004fea0003900000 */
[----:B------:R-:W2:Y:S02]  /*fe80*/  @!P0 SYNCS.PHASECHK.TRANS64 P0, [R3+URZ+0x31c40], R2 ;  /* 0x031c4002030085a7 */ /* 0x000ea4000800007f */
[----:B--2---:R-:W-:Y:S05]  /*fe90*/  @!P0 BRA `(.L_x_72) ;  /* 0xfffffffc00f08947 */ /* 0x004fea000383ffff */
[----:B------:R-:W-:Y:S05]  /*fea0*/  BRA `(.L_x_149) ;  /* 0xffffffd400a87947 */ /* 0x000fea000383ffff */
.L_x_79:
[----:B0-----:R0:W1:Y:S02]  /*feb0*/  SYNCS.PHASECHK.TRANS64.TRYWAIT P0, [R13+URZ+0x60], R22 ;  /* 0x000060160d0075a7 */ /* 0x001064000800017f */
[----:B-1----:R-:W-:Y:S05]  /*fec0*/  @!P0 NANOSLEEP.SYNCS 0x989680 ;  /* 0x009896800000895d */ /* 0x002fea0003900000 */
[----:B------:R-:W1:Y:S02]  /*fed0*/  @!P0 SYNCS.PHASECHK.TRANS64 P0, [R13+URZ+0x60], R22 ;  /* 0x000060160d0085a7 */ /* 0x000e64000800007f */
[----:B-1----:R-:W-:Y:S05]  /*fee0*/  @!P0 BRA `(.L_x_79) ;  /* 0xfffffffc00f08947 */ /* 0x002fea000383ffff */
[----:B------:R-:W-:Y:S05]  /*fef0*/  BRA `(.L_x_150) ;  /* 0xffffffd800b47947 */ /* 0x000fea000383ffff */
.L_x_89:
[----:B-1----:R1:W2:Y:S02]  /*ff00*/  SYNCS.PHASECHK.TRANS64.TRYWAIT P0, [R2+URZ+0x31c40], R3 ;  /* 0x031c4003020075a7 */ /* 0x0022a4000800017f */
[----:B--2---:R-:W-:Y:S05]  /*ff10*/  @!P0 NANOSLEEP.SYNCS 0x989680 ;  /* 0x009896800000895d */ /* 0x004fea0003900000 */
[----:B------:R-:W2:Y:S02]  /*ff20*/  @!P0 SYNCS.PHASECHK.TRANS64 P0, [R2+URZ+0x31c40], R3 ;  /* 0x031c4003020085a7 */ /* 0x000ea4000800007f */
[----:B--2---:R-:W-:Y:S05]  /*ff30*/  @!P0 BRA `(.L_x_89) ;  /* 0xfffffffc00f08947 */ /* 0x004fea000383ffff */
[----:B------:R-:W-:Y:S05]  /*ff40*/  BRA `(.L_x_151) ;  /* 0xffffffe000307947 */ /* 0x000fea000383ffff */
.L_x_96:
[----:B0-----:R0:W1:Y:S02]  /*ff50*/  SYNCS.PHASECHK.TRANS64.TRYWAIT P0, [R7+URZ+0x60], R2 ;  /* 0x00006002070075a7 */ /* 0x001064000800017f */
[----:B-1----:R-:W-:Y:S05]  /*ff60*/  @!P0 NANOSLEEP.SYNCS 0x989680 ;  /* 0x009896800000895d */ /* 0x002fea0003900000 */
[----:B------:R-:W1:Y:S02]  /*ff70*/  @!P0 SYNCS.PHASECHK.TRANS64 P0, [R7+URZ+0x60], R2 ;  /* 0x00006002070085a7 */ /* 0x000e64000800007f */
[----:B-1----:R-:W-:Y:S05]  /*ff80*/  @!P0 BRA `(.L_x_96) ;  /* 0xfffffffc00f08947 */ /* 0x002fea000383ffff */
[----:B------:R-:W-:Y:S05]  /*ff90*/  BRA `(.L_x_152) ;  /* 0xffffffe400407947 */ /* 0x000fea000383ffff */
.L_x_106:
[----:B0-----:R0:W1:Y:S02]  /*ffa0*/  SYNCS.PHASECHK.TRANS64.TRYWAIT P0, [R3+URZ+0x31c60], R0 ;  /* 0x031c6000030075a7 */ /* 0x001064000800017f */
[----:B-1----:R-:W-:Y:S05]  /*ffb0*/  @!P0 NANOSLEEP.SYNCS 0x989680 ;  /* 0x009896800000895d */ /* 0x002fea0003900000 */
[----:B------:R-:W1:Y:S02]  /*ffc0*/  @!P0 SYNCS.PHASECHK.TRANS64 P0, [R3+URZ+0x31c60], R0 ;  /* 0x031c6000030085a7 */ /* 0x000e64000800007f */
[----:B-1----:R-:W-:Y:S05]  /*ffd0*/  @!P0 BRA `(.L_x_106) ;  /* 0xfffffffc00f08947 */ /* 0x002fea000383ffff */
[----:B------:R-:W-:Y:S05]  /*ffe0*/  BRA `(.L_x_153) ;  /* 0xffffffe800707947 */ /* 0x000fea000383ffff */
.L_x_114:
[----:B0-----:R0:W1:Y:S02]  /*fff0*/  SYNCS.PHASECHK.TRANS64.TRYWAIT P0, [R9+URZ+0x31c20], R0 ;  /* 0x031c2000090075a7 */ /* 0x001064000800017f */
[----:B-1----:R-:W-:Y:S05]  /*10000*/  @!P0 NANOSLEEP.SYNCS 0x989680 ;  /* 0x009896800000895d */ /* 0x002fea0003900000 */
[----:B------:R-:W1:Y:S02]  /*10010*/  @!P0 SYNCS.PHASECHK.TRANS64 P0, [R9+URZ+0x31c20], R0 ;  /* 0x031c2000090085a7 */ /* 0x000e64000800007f */
[----:B-1----:R-:W-:Y:S05]  /*10020*/  @!P0 BRA `(.L_x_114) ;  /* 0xfffffffc00f08947 */ /* 0x002fea000383ffff */
[----:B------:R-:W-:Y:S05]  /*10030*/  BRA `(.L_x_154) ;  /* 0xffffffec00ac7947 */ /* 0x000fea000383ffff */
.L_x_115:
[----:B------:R-:W1:Y:S01]  /*10040*/  S2R R2, SR_TID.X ;  /* 0x0000000000027919 */ /* 0x000e620000002100 */
[----:B------:R-:W-:Y:S01]  /*10050*/  BSSY B0, `(.L_x_155) ;  /* 0x000000a000007945 */ /* 0x000fe20003800000 */
[----:B------:R-:W-:Y:S02]  /*10060*/  IMAD.MOV.U32 R12, RZ, RZ, RZ ;  /* 0x000000ffff0c7224 */ /* 0x000fe400078e00ff */
[----:B------:R-:W-:Y:S02]  /*10070*/  IMAD.MOV.U32 R11, RZ, RZ, 0x1f ;  /* 0x0000001fff0b7424 */ /* 0x000fe400078e00ff */
[----:B------:R-:W-:Y:S01]  /*10080*/  IMAD.MOV.U32 R15, RZ, RZ, -0x1 ;  /* 0xffffffffff0f7424 */ /* 0x000fe200078e00ff */
[----:B-1----:R-:W-:-:S04]  /*10090*/  SHF.R.U32.HI R2, RZ, 0x5, R2 ;  /* 0x00000005ff027819 */ /* 0x002fc80000011602 */
[----:B------:R-:W-:-:S05]  /*100a0*/  LOP3.LUT R2, R2, 0x3, RZ, 0xc0, !PT ;  /* 0x0000000302027812 */ /* 0x000fca00078ec0ff */
[----:B------:R-:W-:-:S07]  /*100b0*/  IMAD.MOV.U32 R13, RZ, RZ, R2 ;  /* 0x000000ffff0d7224 */ /* 0x000fce00078e0002 */
[----:B0-----:R-:W-:Y:S05]  /*100c0*/  WARPSYNC.COLLECTIVE R15, `(.L_x_156) ;  /* 0x000000000f087348 */ /* 0x001fea0003c00000 */
[----:B------:R1:W2:Y:S02]  /*100d0*/  SHFL.IDX P6, R14, R13, R12, R11 ;  /* 0x0000000c0d0e7389 */ /* 0x0002a400000c000b */
[----:B012---:R-:W-:Y:S01]  /*100e0*/  ENDCOLLECTIVE ;  /* 0x000000000000791b */ /* 0x007fe20003800000 */
.L_x_156:
[----:B------:R-:W-:Y:S05]  /*100f0*/  BSYNC B0 ;  /* 0x0000000000007941 */ /* 0x000fea0003800000 */
.L_x_155:
[----:B------:R-:W-:Y:S05]  /*10100*/  BRA `(.L_x_157) ;  /* 0xffffffec00947947 */ /* 0x000fea000383ffff */
.L_x_118:
[----:B------:R-:W-:Y:S01]  /*10110*/  BSSY B1, `(.L_x_158) ;  /* 0x0000006000017945 */ /* 0x000fe20003800000 */
[----:B------:R-:W-:-:S07]  /*10120*/  IMAD.MOV.U32 R15, RZ, RZ, -0x1 ;  /* 0xffffffffff0f7424 */ /* 0x000fce00078e00ff */
[----:B0-----:R-:W-:Y:S05]  /*10130*/  WARPSYNC.COLLECTIVE R15, `(.L_x_159) ;  /* 0x000000000f0c7348 */ /* 0x001fea0003c00000 */
[----:B------:R-:W-:Y:S02]  /*10140*/  ELECT P6, UR62, PT ;  /* 0x00000000003e782f */ /* 0x000fe400038c0000 */
[----:B------:R-:W-:Y:S01]  /*10150*/  MOV R14, UR62 ;  /* 0x0000003e000e7c02 */ /* 0x000fe20008000f00 */
[----:B0-----:R-:W-:Y:S10]  /*10160*/  ENDCOLLECTIVE ;  /* 0x000000000000791b */ /* 0x001ff40003800000 */
.L_x_159:
[----:B------:R-:W-:Y:S05]  /*10170*/  BSYNC B1 ;  /* 0x0000000000017941 */ /* 0x000fea0003800000 */
.L_x_158:
[----:B------:R-:W-:Y:S05]  /*10180*/  BRA `(.L_x_160) ;  /* 0xffffffec008c7947 */ /* 0x000fea000383ffff */
.L_x_120:
[----:B0-----:R0:W1:Y:S02]  /*10190*/  SYNCS.PHASECHK.TRANS64.TRYWAIT P0, [R7+URZ], R2 ;  /* 0x00000002070075a7 */ /* 0x001064000800017f */
[----:B-1----:R-:W-:Y:S05]  /*101a0*/  @!P0 NANOSLEEP.SYNCS 0x989680 ;  /* 0x009896800000895d */ /* 0x002fea0003900000 */
[----:B------:R-:W1:Y:S02]  /*101b0*/  @!P0 SYNCS.PHASECHK.TRANS64 P0, [R7+URZ], R2 ;  /* 0x00000002070085a7 */ /* 0x000e64000800007f */
[----:B-1----:R-:W-:Y:S05]  /*101c0*/  @!P0 BRA `(.L_x_120) ;  /* 0xfffffffc00f08947 */ /* 0x002fea000383ffff */
[----:B------:R-:W-:Y:S05]  /*101d0*/  BRA `(.L_x_161) ;  /* 0xffffffec00c07947 */ /* 0x000fea000383ffff */
.L_x_121:
[----:B-1----:R1:W2:Y:S02]  /*101e0*/  SYNCS.PHASECHK.TRANS64.TRYWAIT P0, [R3+URZ], R0 ;  /* 0x00000000030075a7 */ /* 0x0022a4000800017f */
[----:B--2---:R-:W-:Y:S05]  /*101f0*/  @!P0 NANOSLEEP.SYNCS 0x989680 ;  /* 0x009896800000895d */ /* 0x004fea0003900000 */
[----:B------:R-:W2:Y:S02]  /*10200*/  @!P0 SYNCS.PHASECHK.TRANS64 P0, [R3+URZ], R0 ;  /* 0x00000000030085a7 */ /* 0x000ea4000800007f */
[----:B--2---:R-:W-:Y:S05]  /*10210*/  @!P0 BRA `(.L_x_121) ;  /* 0xfffffffc00f08947 */ /* 0x004fea000383ffff */
[----:B------:R-:W-:Y:S05]  /*10220*/  BRA `(.L_x_162) ;  /* 0xffffffec00b47947 */ /* 0x000fea000383ffff */
.L_x_123:
[----:B-1----:R1:W2:Y:S02]  /*10230*/  SYNCS.PHASECHK.TRANS64.TRYWAIT P0, [R5+URZ], R2 ;  /* 0x00000002050075a7 */ /* 0x0022a4000800017f */
[----:B--2---:R-:W-:Y:S05]  /*10240*/  @!P0 NANOSLEEP.SYNCS 0x989680 ;  /* 0x009896800000895d */ /* 0x004fea0003900000 */
[----:B------:R-:W2:Y:S02]  /*10250*/  @!P0 SYNCS.PHASECHK.TRANS64 P0, [R5+URZ], R2 ;  /* 0x00000002050085a7 */ /* 0x000ea4000800007f */
[----:B--2---:R-:W-:Y:S05]  /*10260*/  @!P0 BRA `(.L_x_123) ;  /* 0xfffffffc00f08947 */ /* 0x004fea000383ffff */
[----:B------:R-:W-:Y:S05]  /*10270*/  BRA `(.L_x_163) ;  /* 0xffffffec00b87947 */ /* 0x000fea000383ffff */
.L_x_164:
[----:B------:R-:W-:-:S00]  /*10280*/  BRA `(.L_x_164) ;  /* 0xfffffffc00fc7947 */ /* 0x000fc0000383ffff */
[----:B------:R-:W-:-:S00]  /*10290*/  NOP ;  /* 0x0000000000007918 */ /* 0x000fc00000000000 */
        /* <DEDUP_REMOVED lines=14> */
.L_x_2724:


//--------------------- .text._ZN7cutlass13device_kernelIN5flash11enable_sm90INS1_16FlashAttnFwdSm90INS1_25CollectiveMainloopFwdSm90ILi2EN4cute5tupleIJNS5_1CILi1EEES8_S8_EEENS6_IJNS7_ILi192EEENS7_ILi144EEENS7_ILi96EEEEEELi96ENS_10bfloat16_tEfNS_4arch4Sm90ELb0ELb0ELb1ELb1ELb0ELb0ELb0ELb0ELb1ELb1ELb0ELb0EEENS1_21CollectiveEpilogueFwdINS6_IJSA_SC_SB_EEES9_SE_SG_Li384ELb1ELb1ELb0ELb0EEENS1_36VarlenDynamicPersistentTileSchedulerILi192ELi144ELi384ELi128ELb0ELb1ELb1ELb0ELb1ELb1EEEEEEEEEvNT_6ParamsE --------------------------
	.section	.text._ZN7cutlass13device_kernelIN5flash11enable_sm90INS1_16FlashAttnFwdSm90INS1_25CollectiveMainloopFwdSm90ILi2EN4cute5tupleIJNS5_1CILi1EEES8_S8_EEENS6_IJNS7_ILi192EEENS7_ILi144EEENS7_ILi96EEEEEELi96ENS_10bfloat16_tEfNS_4arch4Sm90ELb0ELb0ELb1ELb1ELb0ELb0ELb0ELb0ELb1ELb1ELb0ELb0EEENS1_21CollectiveEpilogueFwdINS6_IJSA_SC_SB_EEES9_SE_SG_Li384ELb1ELb1ELb0ELb0EEENS1_36VarlenDynamicPersistentTileSchedulerILi192ELi144ELi384ELi128ELb0ELb1ELb1ELb0ELb1ELb1EEEEEEEEEvNT_6ParamsE,"ax",@progbits
	.align	128
.text._ZN7cutlass13device_kernelIN5flash11enable_sm90INS1_16FlashAttnFwdSm90INS1_25CollectiveMainloopFwdSm90ILi2EN4cute5tupleIJNS5_1CILi1EEES8_S8_EEENS6_IJNS7_ILi192EEENS7_ILi144EEENS7_ILi96EEEEEELi96ENS_10bfloat16_tEfNS_4arch4Sm90ELb0ELb0ELb1ELb1ELb0ELb0ELb0ELb0ELb1ELb1ELb0ELb0EEENS1_21CollectiveEpilogueFwdINS6_IJSA_SC_SB_EEES9_SE_SG_Li384ELb1ELb1ELb0ELb0EEENS1_36VarlenDynamicPersistentTileSchedulerILi192ELi144ELi384ELi128ELb0ELb1ELb1ELb0ELb1ELb1EEEEEEEEEvNT_6ParamsE:
        .type           _ZN7cutlass13device_kernelIN5flash11enable_sm90INS1_16FlashAttnFwdSm90INS1_25CollectiveMainloopFwdSm90ILi2EN4cute5tupleIJNS5_1CILi1EEES8_S8_EEENS6_IJNS7_ILi192EEENS7_ILi144EEENS7_ILi96EEEEEELi96ENS_10bfloat16_tEfNS_4arch4Sm90ELb0ELb0ELb1ELb1ELb0ELb0ELb0ELb0ELb1ELb1ELb0ELb0EEENS1_21CollectiveEpilogueFwdINS6_IJSA_SC_SB_EEES9_SE_SG_Li384ELb1ELb1ELb0ELb0EEENS1_36VarlenDynamicPersistentTileSchedulerILi192ELi144ELi384ELi128ELb0ELb1ELb1ELb0ELb1ELb1EEEEEEEEEvNT_6ParamsE,@function
        .size           _ZN7cutlass13device_kernelIN5flash11enable_sm90INS1_16FlashAttnFwdSm90INS1_25CollectiveMainloopFwdSm90ILi2EN4cute5tupleIJNS5_1CILi1EEES8_S8_EEENS6_IJNS7_ILi192EEENS7_ILi144EEENS7_ILi96EEEEEELi96ENS_10bfloat16_tEfNS_4arch4Sm90ELb0ELb0ELb1ELb1ELb0ELb0ELb0ELb0ELb1ELb1ELb0ELb0EEENS1_21CollectiveEpilogueFwdINS6_IJSA_SC_SB_EEES9_SE_SG_Li384ELb1ELb1ELb0ELb0EEENS1_36VarlenDynamicPersistentTileSchedulerILi192ELi144ELi384ELi128ELb0ELb1ELb1ELb0ELb1ELb1EEEEEEEEEvNT_6ParamsE,(.L_x_2725 - _ZN7cutlass13device_kernelIN5flash11enable_sm90INS1_16FlashAttnFwdSm90INS1_25CollectiveMainloopFwdSm90ILi2EN4cute5tupleIJNS5_1CILi1EEES8_S8_EEENS6_IJNS7_ILi192EEENS7_ILi144EEENS7_ILi96EEEEEELi96ENS_10bfloat16_tEfNS_4arch4Sm90ELb0ELb0ELb1ELb1ELb0ELb0ELb0ELb0ELb1ELb1ELb0ELb0EEENS1_21CollectiveEpilogueFwdINS6_IJSA_SC_SB_EEES9_SE_SG_Li384ELb1ELb1ELb0ELb0EEENS1_36VarlenDynamicPersistentTileSchedulerILi192ELi144ELi384ELi128ELb0ELb1ELb1ELb0ELb1ELb1EEEEEEEEEvNT_6ParamsE)
        .other          _ZN7cutlass13device_kernelIN5flash11enable_sm90INS1_16FlashAttnFwdSm90INS1_25CollectiveMainloopFwdSm90ILi2EN4cute5tupleIJNS5_1CILi1EEES8_S8_EEENS6_IJNS7_ILi192EEENS7_ILi144EEENS7_ILi96EEEEEELi96ENS_10bfloat16_tEfNS_4arch4Sm90ELb0ELb0ELb1ELb1ELb0ELb0ELb0ELb0ELb1ELb1ELb0ELb0EEENS1_21CollectiveEpilogueFwdINS6_IJSA_SC_SB_EEES9_SE_SG_Li384ELb1ELb1ELb0ELb0EEENS1_36VarlenDynamicPersistentTileSchedulerILi192ELi144ELi384ELi128ELb0ELb1ELb1ELb0ELb1ELb1EEEEEEEEEvNT_6ParamsE,@"STO_CUDA_ENTRY STV_DEFAULT"
_ZN7cutlass13device_kernelIN5flash11enable_sm90INS1_16FlashAttnFwdSm90INS1_25CollectiveMainloopFwdSm90ILi2EN4cute5tupleIJNS5_1CILi1EEES8_S8_EEENS6_IJNS7_ILi192EEENS7_ILi144EEENS7_ILi96EEEEEELi96ENS_10bfloat16_tEfNS_4arch4Sm90ELb0ELb0ELb1ELb1ELb0ELb0ELb0ELb0ELb1ELb1ELb0ELb0EEENS1_21CollectiveEpilogueFwdINS6_IJSA_SC_SB_EEES9_SE_SG_Li384ELb1ELb1ELb0ELb0EEENS1_36VarlenDynamicPersistentTileSchedulerILi192ELi144ELi384ELi128ELb0ELb1ELb1ELb0ELb1ELb1EEEEEEEEEvNT_6ParamsE:
        /* <DEDUP_REMOVED lines=17> */
.L_x_166:
[----:B------:R-:W-:Y:S05]  /*0110*/  BSYNC B0 ;  /* 0x0000000000007941 */ /* 0x000fea0003800000 */
.L_x_165:
        /* <DEDUP_REMOVED lines=40> */
.L_x_167:
        /* <DEDUP_REMOVED lines=22> */
.L_x_168:
        /* <DEDUP_REMOVED lines=18> */
.L_x_169:
        /* <DEDUP_REMOVED lines=22> */
.L_x_170:
        /* <DEDUP_REMOVED lines=22> */
.L_x_171:
        /* <DEDUP_REMOVED lines=8> */
.L_x_173:
[----:B------:R-:W-:-:S08]  /*0960*/  NOP ;  /* 0x0000000000007918 */ /* 0x000fd00000000000 */
[----:B------:R-:W0:Y:S02]  /*0970*/  USETMAXREG.TRY_ALLOC.CTAPOOL UP0, 0xa0 ;  /* 0x000000a0000079c8 */ /* 0x000e240008000600 */
[----:B0-----:R-:W-:-:S13]  /*0980*/  PLOP3.LUT P0, PT, PT, PT, UP0, 0x80, 0x0 ;  /* 0x000000000000781c */ /* 0x001fda0003f0f008 */
[----:B------:R-:W-:Y:S05]  /*0990*/  @!P0 BRA `(.L_x_173) ;  /* 0xfffffffc00f08947 */ /* 0x000fea000383ffff */
[----:B--2---:R-:W0:Y:S01]  /*09a0*/  S2R R2, SR_TID.X ;  /* 0x0000000000027919 */ /* 0x004e220000002100 */
[----:B------:R-:W1:Y:S01]  /*09b0*/  S2UR UR4, SR_CgaCtaId ;  /* 0x00000000000479c3 */ /* 0x000e620000008800 */
[----:B------:R-:W-:-:S07]  /*09c0*/  UMOV UR36, 0x400 ;  /* 0x0000040000247882 */ /* 0x000fce0000000000 */
[----:B------:R-:W-:Y:S06]  /*09d0*/  BAR.ARV 0x8, 0x200 ;  /* 0x0208000000007b1d */ /* 0x000fec0000002000 */
[----:B-1----:R-:W-:-:S03]  /*09e0*/  ULEA UR36, UR4, UR36, 0x18 ;  /* 0x0000002404247291 */ /* 0x002fc6000f8ec03f */
[----:B------:R-:W-:Y:S01]  /*09f0*/  ULDC UR4, c[0x0][0xc3c] ;  /* 0x00030f0000047ab9 */ /* 0x000fe20000000800 */
[----:B0-----:R-:W-:-:S04]  /*0a00*/  LOP3.LUT R0, R2, 0xffffff80, RZ, 0xc0, !PT ;  /* 0xffffff8002007812 */ /* 0x001fc800078ec0ff */
[----:B------:R-:W-:-:S13]  /*0a10*/  ISETP.NE.AND P0, PT, R0, 0x80, PT ;  /* 0x000000800000780c */ /* 0x000fda0003f05270 */
[----:B------:R-:W-:Y:S08]  /*0a20*/  @!P0 BAR.ARV 0x9, 0x100 ;  /* 0x0244000000008b1d */ /* 0x000ff00000002000 */
[----:B------:R-:W-:Y:S06]  /*0a30*/  BAR.SYNC.DEFER_BLOCKING 0x5, 0x200 ;  /* 0x0148000000007b1d */ /* 0x000fec0000010000 */
[----:B------:R-:W0:Y:S02]  /*0a40*/  LDS.128 R32, [UR36+0x31cd0] ;  /* 0x031cd024ff207984 */ /* 0x000e240008000c00 */
[----:B------:R-:W-:Y:S06]  /*0a50*/  BAR.ARV 0x4, 0x200 ;  /* 0x0108000000007b1d */ /* 0x000fec0000002000 */
[----:B0-----:R-:W-:-:S13]  /*0a60*/  ISETP.GE.AND P0, PT, R35, UR4, PT ;  /* 0x0000000423007c0c */ /* 0x001fda000bf06270 */
[----:B------:R-:W-:Y:S05]  /*0a70*/  @P0 EXIT ;  /* 0x000000000000094d */ /* 0x000fea0003800000 */
[----:B------:R-:W2:Y:S01]  /*0a80*/  LDL.LU R13, [R1+0x3c] ;  /* 0x00003c00010d7983 */ /* 0x000ea20000300800 */
[----:B------:R-:W-:-:S05]  /*0a90*/  VIADD R15, R2, 0xffffff80 ;  /* 0xffffff80020f7836 */ /* 0x000fca0000000000 */
[----:B------:R-:W-:-:S04]  /*0aa0*/  SHF.R.S32.HI R0, RZ, 0x1f, R15 ;  /* 0x0000001fff007819 */ /* 0x000fc8000001140f */
[----:B------:R-:W-:-:S04]  /*0ab0*/  LEA.HI R2, R0, R15, RZ, 0x4 ;  /* 0x0000000f00027211 */ /* 0x000fc800078f20ff */
[----:B------:R-:W-:Y:S02]  /*0ac0*/  SHF.R.S32.HI R5, RZ, 0x4, R2 ;  /* 0x00000004ff057819 */ /* 0x000fe40000011402 */
[C---:B------:R-:W-:Y:S02]  /*0ad0*/  LOP3.LUT R3, R2.reuse, 0xfffffff0, RZ, 0xc0, !PT ;  /* 0xfffffff002037812 */ /* 0x040fe400078ec0ff */
[----:B------:R-:W-:Y:S02]  /*0ae0*/  LEA.HI R2, R2, R5, RZ, 0x1 ;  /* 0x0000000502027211 */ /* 0x000fe400078f08ff */
[----:B------:R-:W-:Y:S01]  /*0af0*/  LEA.HI R151, R0, R15, RZ, 0x7 ;  /* 0x0000000f00977211 */ /* 0x000fe200078f38ff */
[----:B------:R-:W-:Y:S01]  /*0b00*/  IMAD.IADD R3, R15, 0x1, -R3 ;  /* 0x000000010f037824 */ /* 0x000fe200078e0a03 */
[----:B------:R-:W-:Y:S02]  /*0b10*/  LOP3.LUT R4, R2, 0x1ffffffe, RZ, 0xc0, !PT ;  /* 0x1ffffffe02047812 */ /* 0x000fe400078ec0ff */
[----:B------:R-:W-:-:S02]  /*0b20*/  LOP3.LUT R150, R151, 0xffffff80, RZ, 0xc0, !PT ;  /* 0xffffff8097967812 */ /* 0x000fc400078ec0ff */
[----:B------:R-:W-:Y:S01]  /*0b30*/  SHF.R.S32.HI R2, RZ, 0x1f, R3 ;  /* 0x0000001fff027819 */ /* 0x000fe20000011403 */
[----:B------:R-:W-:Y:S02]  /*0b40*/  IMAD.IADD R4, R5, 0x1, -R4 ;  /* 0x0000000105047824 */ /* 0x000fe400078e0a04 */
[----:B------:R-:W-:Y:S01]  /*0b50*/  IMAD.IADD R150, R15, 0x1, -R150 ;  /* 0x000000010f967824 */ /* 0x000fe200078e0a96 */
[CC--:B------:R-:W-:Y:S02]  /*0b60*/  LEA.HI R5, R2.reuse, R3.reuse, RZ, 0x3 ;  /* 0x0000000302057211 */ /* 0x0c0fe400078f18ff */
[----:B------:R-:W-:Y:S02]  /*0b70*/  LEA.HI R2, R2, R3, RZ, 0x2 ;  /* 0x0000000302027211 */ /* 0x000fe400078f10ff */
[----:B------:R-:W-:Y:S01]  /*0b80*/  LEA.HI R7, R0, R15, RZ, 0x5 ;  /* 0x0000000f00077211 */ /* 0x000fe200078f28ff */
[----:B------:R-:W-:Y:S01]  /*0b90*/  IMAD.SHL.U32 R5, R5, 0x10, RZ ;  /* 0x0000001005057824 */ /* 0x000fe200078e00ff */
[----:B------:R-:W-:-:S02]  /*0ba0*/  LOP3.LUT R6, R2, 0x7fffffc, RZ, 0xc0, !PT ;  /* 0x07fffffc02067812 */ /* 0x000fc400078ec0ff */
[----:B------:R-:W-:Y:S02]  /*0bb0*/  SHF.R.S32.HI R9, RZ, 0x1f, R150 ;  /* 0x0000001fff097819 */ /* 0x000fe40000011496 */
[----:B------:R-:W-:Y:S02]  /*0bc0*/  SHF.R.S32.HI R2, RZ, 0x2, R2 ;  /* 0x00000002ff027819 */ /* 0x000fe40000011402 */
[----:B------:R-:W-:Y:S02]  /*0bd0*/  SHF.R.S32.HI R8, RZ, 0x5, R7 ;  /* 0x00000005ff087819 */ /* 0x000fe40000011407 */
[----:B------:R-:W-:Y:S01]  /*0be0*/  LEA.HI R10, R9, R150, RZ, 0x2 ;  /* 0x00000096090a7211 */ /* 0x000fe200078f10ff */
[----:B------:R-:W-:Y:S01]  /*0bf0*/  IMAD.SHL.U32 R2, R2, 0x40, RZ ;  /* 0x0000004002027824 */ /* 0x000fe200078e00ff */
[----:B------:R-:W-:Y:S02]  /*0c00*/  LOP3.LUT R5, R5, 0x7fffff80, RZ, 0xc0, !PT ;  /* 0x7fffff8005057812 */ /* 0x000fe400078ec0ff */
[----:B------:R-:W-:Y:S01]  /*0c10*/  LEA.HI R0, R0, R15, RZ, 0x2 ;  /* 0x0000000f00007211 */ /* 0x000fe200078f10ff */
[----:B------:R-:W-:Y:S01]  /*0c20*/  IMAD.IADD R6, R3, 0x1, -R6 ;  /* 0x0000000103067824 */ /* 0x000fe200078e0a06 */
[--C-:B------:R-:W-:Y:S01]  /*0c30*/  SHF.R.S32.HI R11, RZ, 0x2, R10.reuse ;  /* 0x00000002ff0b7819 */ /* 0x100fe2000001140a */
[----:B------:R-:W-:Y:S01]  /*0c40*/  IMAD R14, R8, 0x10, R3 ;  /* 0x00000010080e7824 */ /* 0x000fe200078e0203 */
[----:B------:R-:W-:Y:S01]  /*0c50*/  SHF.R.S32.HI R12, RZ, 0x1f, R10 ;  /* 0x0000001fff0c7819 */ /* 0x000fe2000001140a */
[----:B------:R-:W-:Y:S01]  /*0c60*/  IMAD.SHL.U32 R3, R4, 0x8, RZ ;  /* 0x0000000804037824 */ /* 0x000fe200078e00ff */
[----:B------:R-:W-:Y:S01]  /*0c70*/  SHF.R.S32.HI R151, RZ, 0x7, R151 ;  /* 0x00000007ff977819 */ /* 0x000fe20000011497 */
[----:B------:R-:W-:Y:S01]  /*0c80*/  IMAD R5, R8, 0x100, R5 ;  /* 0x0000010008057824 */ /* 0x000fe200078e0205 */
[----:B------:R-:W-:-:S02]  /*0c90*/  LOP3.LUT R2, R2, 0x40, RZ, 0xc0, !PT ;  /* 0x0000004002027812 */ /* 0x000fc400078ec0ff */
[----:B------:R-:W-:Y:S01]  /*0ca0*/  LOP3.LUT R147, R0, 0xfffffffc, RZ, 0xc0, !PT ;  /* 0xfffffffc00937812 */ /* 0x000fe200078ec0ff */
[----:B------:R-:W-:Y:S01]  /*0cb0*/  IMAD.U32 R155, R14, 0x20, R3 ;  /* 0x000000200e9b7824 */ /* 0x000fe200078e0003 */
[----:B------:R-:W-:Y:S01]  /*0cc0*/  LEA.HI R12, R12, R11, RZ, 0x3 ;  /* 0x0000000b0c0c7211 */ /* 0x000fe200078f18ff */
[----:B------:R-:W-:Y:S01]  /*0cd0*/  IMAD R5, R6, 0x10, R5 ;  /* 0x0000001006057824 */ /* 0x000fe200078e0205 */
[----:B------:R-:W-:Y:S01]  /*0ce0*/  LOP3.LUT R3, R2, 0x8, R3, 0xf8, !PT ;  /* 0x0000000802037812 */ /* 0x000fe200078ef803 */
[----:B------:R-:W-:Y:S01]  /*0cf0*/  IMAD.HI R6, R151, 0x55555556, RZ ;  /* 0x5555555697067827 */ /* 0x000fe200078e02ff */
[----:B------:R-:W-:Y:S02]  /*0d00*/  SHF.R.U32.HI R2, RZ, 0x3, R2 ;  /* 0x00000003ff027819 */ /* 0x000fe40000011602 */
[----:B------:R-:W-:Y:S01]  /*0d10*/  LOP3.LUT R12, R12, 0xfffffff8, RZ, 0xc0, !PT ;  /* 0xfffffff80c0c7812 */ /* 0x000fe200078ec0ff */
[----:B------:R-:W-:Y:S01]  /*0d20*/  IMAD.IADD R147, R15, 0x1, -R147 ;  /* 0x000000010f937824 */ /* 0x000fe200078e0a93 */
[----:B------:R-:W-:-:S02]  /*0d30*/  LEA.HI R9, R9, R150, RZ, 0x5 ;  /* 0x0000009609097211 */ /* 0x000fc400078f28ff */
[----:B------:R-:W-:Y:S01]  /*0d40*/  LOP3.LUT R2, R3, R2, RZ, 0x3c, !PT ;  /* 0x0000000203027212 */ /* 0x000fe200078e3cff */
[----:B------:R-:W-:Y:S01]  /*0d50*/  IMAD.IADD R12, R11, 0x1, -R12 ;  /* 0x000000010b0c7824 */ /* 0x000fe200078e0a0c */
[----:B------:R-:W-:Y:S02]  /*0d60*/  LEA.HI R6, R6, R6, RZ, 0x1 ;  /* 0x0000000606067211 */ /* 0x000fe400078f08ff */
[----:B------:R-:W-:Y:S02]  /*0d70*/  SHF.R.S32.HI R9, RZ, 0x5, R9 ;  /* 0x00000005ff097819 */ /* 0x000fe40000011409 */
[C---:B------:R-:W-:Y:S02]  /*0d80*/  LEA.HI R3, R147.reuse, R147, RZ, 0x1 ;  /* 0x0000009393037211 */ /* 0x040fe400078f08ff */
[----:B------:R-:W-:Y:S01]  /*0d90*/  SHF.L.U32 R18, R147, 0x3, RZ ;  /* 0x0000000393127819 */ /* 0x000fe200000006ff */
[----:B------:R-:W-:Y:S01]  /*0da0*/  IMAD R6, R6, -0x3, R151 ;  /* 0xfffffffd06067824 */ /* 0x000fe200078e0297 */
[----:B------:R-:W-:Y:S01]  /*0db0*/  LOP3.LUT R7, R10, 0x7ffffffc, RZ, 0xc0, !PT ;  /* 0x7ffffffc0a077812 */ /* 0x000fe200078ec0ff */
[----:B------:R-:W-:Y:S01]  /*0dc0*/  IMAD R9, R9, 0x10, R12 ;  /* 0x0000001009097824 */ /* 0x000fe200078e020c */
[----:B------:R-:W-:Y:S01]  /*0dd0*/  LOP3.LUT R4, R3, 0x1ffffffe, RZ, 0xc0, !PT ;  /* 0x1ffffffe03047812 */ /* 0x000fe200078ec0ff */
[----:B------:R-:W-:-:S02]  /*0de0*/  IMAD.IADD R2, R2, 0x1, R5 ;  /* 0x0000000102027824 */ /* 0x000fc400078e0205 */
[C---:B------:R-:W-:Y:S02]  /*0df0*/  VIADD R144, R18.reuse, 0x20 ;  /* 0x0000002012907836 */ /* 0x040fe40000000000 */
        /* <DEDUP_REMOVED lines=12> */
[----:B------:R-:W-:Y:S01]  /*0ec0*/  IMAD R154, R3, 0x8, R152 ;  /* 0x00000008039a7824 */ /* 0x000fe200078e0298 */
[----:B------:R-:W-:Y:S01]  /*0ed0*/  UMOV UR39, URZ ;  /* 0x0000003f00277c82 */ /* 0x000fe20008000000 */
[----:B--2---:R-:W-:-:S07]  /*0ee0*/  LOP3.LUT R17, R13, 0x1, RZ, 0xfc, !PT ;  /* 0x000000010d117812 */ /* 0x004fce00078efcff */
.L_x_207:
[----:B0-2---:R-:W0:Y:S01]  /*0ef0*/  LDC.64 R4, c[0x0][0xc88] ;  /* 0x00032200ff047b82 */ /* 0x005e220000000a00 */
[----:B------:R-:W-:Y:S01]  /*0f00*/  ULDC.64 UR4, c[0x0][0xa28] ;  /* 0x00028a0000047ab9 */ /* 0x000fe20000000a00 */
[----:B------:R-:W-:Y:S01]  /*0f10*/  IMAD.MOV.U32 R3, RZ, RZ, RZ ;  /* 0x000000ffff037224 */ /* 0x000fe200078e00ff */
[----:B------:R-:W-:Y:S01]  /*0f20*/  ULDC.64 UR6, c[0x0][0xa20] ;  /* 0x0002880000067ab9 */ /* 0x000fe20000000a00 */
[----:B0-----:R-:W-:-:S05]  /*0f30*/  IMAD.WIDE R4, R35, 0x4, R4 ;  /* 0x0000000423047825 */ /* 0x001fca00078e0204 */
[----:B------:R-:W2:Y:S01]  /*0f40*/  LDG.E R19, desc[UR60][R4.64] ;  /* 0x0000003c04137981 */ /* 0x000ea2000c1e1900 */
[----:B------:R-:W-:-:S04]  /*0f50*/  ISETP.NE.U32.AND P0, PT, RZ, UR4, PT ;  /* 0x00000004ff007c0c */ /* 0x000fc8000bf05070 */
[----:B------:R-:W-:Y:S02]  /*0f60*/  ISETP.NE.AND.EX P0, PT, RZ, UR5, PT, P0 ;  /* 0x00000005ff007c0c */ /* 0x000fe4000bf05300 */
[----:B--2---:R-:W-:-:S11]  /*0f70*/  SHF.R.S32.HI R146, RZ, 0x1f, R19 ;  /* 0x0000001fff927819 */ /* 0x004fd60000011413 */
[----:B---3--:R-:W-:-:S04]  /*0f80*/  @P0 LEA R6, P1, R19, UR4, 0x2 ;  /* 0x0000000413060c11 */ /* 0x008fc8000f8210ff */
[----:B----4-:R-:W-:Y:S01]  /*0f90*/  @P0 LEA.HI.X R7, R19, UR5, R146, 0x2, P1 ;  /* 0x0000000513070c11 */ /* 0x010fe200088f1492 */
[----:B------:R-:W-:-:S04]  /*0fa0*/  ULDC.64 UR4, c[0x0][0x418] ;  /* 0x0001060000047ab9 */ /* 0x000fc80000000a00 */
[----:B------:R0:W5:Y:S01]  /*0fb0*/  @P0 LDG.E R3, desc[UR60][R6.64] ;  /* 0x0000003c06030981 */ /* 0x000162000c1e1900 */
[----:B------:R-:W-:Y:S01]  /*0fc0*/  ISETP.NE.U32.AND P0, PT, RZ, UR6, PT ;  /* 0x00000006ff007c0c */ /* 0x000fe2000bf05070 */
[----:B------:R-:W-:-:S03]  /*0fd0*/  UISETP.NE.U32.AND UP0, UPT, UR4, URZ, UPT ;  /* 0x0000003f0400728c */ /* 0x000fc6000bf05070 */
[----:B------:R-:W-:Y:S01]  /*0fe0*/  ISETP.NE.AND.EX P0, PT, RZ, UR7, PT, P0 ;  /* 0x00000007ff007c0c */ /* 0x000fe2000bf05300 */
[----:B------:R-:W-:Y:S01]  /*0ff0*/  UISETP.NE.AND.EX UP0, UPT, UR5, URZ, UPT, UP0 ;  /* 0x0000003f0500728c */ /* 0x000fe2000bf05300 */
[----:B------:R-:W-:Y:S02]  /*1000*/  ULDC UR4, c[0x0][0x424] ;  /* 0x0001090000047ab9 */ /* 0x000fe40000000800 */
[----:B------:R-:W-:Y:S01]  /*1010*/  ULDC UR5, c[0x0][0x2f0] ;  /* 0x0000bc0000057ab9 */ /* 0x000fe20000000800 */
[----:B------:R-:W-:-:S04]  /*1020*/  USEL UR4, UR4, 0x1, UP0 ;  /* 0x0000000104047887 */ /* 0x000fc80008000000 */
[----:B------:R-:W-:-:S04]  /*1030*/  UIMAD UR4, UR4, UR5, URZ ;  /* 0x00000005040472a4 */ /* 0x000fc8000f8e023f */
[C---:B------:R-:W-:Y:S02]  /*1040*/  @P0 LEA R4, P1, R19.reuse, UR6, 0x2 ;  /* 0x0000000613040c11 */ /* 0x040fe4000f8210ff */
[----:B------:R-:W-:Y:S02]  /*1050*/  IMAD.U32 R64, RZ, RZ, UR4 ;  /* 0x00000004ff407e24 */ /* 0x000fe4000f8e00ff */
[----:B------:R-:W-:-:S05]  /*1060*/  @P0 LEA.HI.X R5, R19, UR7, R146, 0x2, P1 ;  /* 0x0000000713050c11 */ /* 0x000fca00088f1492 */
[----:B------:R0:W5:Y:S01]  /*1070*/  @P0 LDG.E R64, desc[UR60][R4.64] ;  /* 0x0000003c04400981 */ /* 0x000162000c1e1900 */
[----:B------:R-:W-:Y:S05]  /*1080*/  @P0 BRA `(.L_x_174) ;  /* 0x0000000000240947 */ /* 0x000fea0003800000 */
[----:B------:R-:W-:Y:S02]  /*1090*/  ULDC.64 UR4, c[0x0][0xa08] ;  /* 0x0002820000047ab9 */ /* 0x000fe40000000a00 */
[----:B------:R-:W-:-:S04]  /*10a0*/  ISETP.NE.U32.AND P0, PT, RZ, UR4, PT ;  /* 0x00000004ff007c0c */ /* 0x000fc8000bf05070 */
[----:B------:R-:W-:-:S13]  /*10b0*/  ISETP.NE.AND.EX P0, PT, RZ, UR5, PT, P0 ;  /* 0x00000005ff007c0c */ /* 0x000fda000bf05300 */
[----:B------:R-:W-:Y:S05]  /*10c0*/  @!P0 BRA `(.L_x_174) ;  /* 0x0000000000148947 */ /* 0x000fea0003800000 */
[----:B0-----:R-:W0:Y:S02]  /*10d0*/  LDC.64 R4, c[0x0][0xa08] ;  /* 0x00028200ff047b82 */ /* 0x001e240000000a00 */
[----:B0-----:R-:W-:-:S05]  /*10e0*/  IMAD.WIDE R4, R19, 0x4, R4 ;  /* 0x0000000413047825 */ /* 0x001fca00078e0204 */
[----:B-----5:R-:W2:Y:S04]  /*10f0*/  LDG.E R64, desc[UR60][R4.64] ;  /* 0x0000003c04407981 */ /* 0x020ea8000c1e1900 */
[----:B------:R-:W2:Y:S02]  /*1100*/  LDG.E R7, desc[UR60][R4.64+0x4] ;  /* 0x0000043c04077981 */ /* 0x000ea4000c1e1900 */
[----:B--2---:R-:W-:-:S07]  /*1110*/  IMAD.IADD R64, R7, 0x1, -R64 ;  /* 0x0000000107407824 */ /* 0x004fce00078e0a40 */
.L_x_174:
[----:B-----5:R-:W-:Y:S01]  /*1120*/  IMAD.IADD R64, R64, 0x1, -R3 ;  /* 0x0000000140407824 */ /* 0x020fe200078e0a03 */
[----:B------:R-:W-:Y:S01]  /*1130*/  PLOP3.LUT P0, PT, PT, PT, PT, 0x80, 0x0 ;  /* 0x000000000000781c */ /* 0x000fe20003f0f070 */
[----:B------:R-:W-:Y:S01]  /*1140*/  IMAD.MOV.U32 R23, RZ, RZ, R33 ;  /* 0x000000ffff177224 */ /* 0x000fe200078e0021 */
[----:B------:R-:W-:Y:S01]  /*1150*/  CS2R R30, SRZ ;  /* 0x00000000001e7805 */ /* 0x000fe2000001ff00 */
[C---:B------:R-:W-:Y:S01]  /*1160*/  VIADD R0, R64.reuse, 0x8f ;  /* 0x0000008f40007836 */ /* 0x040fe20000000000 */
[----:B------:R-:W-:Y:S01]  /*1170*/  ISETP.GE.AND P1, PT, R64, 0x1, PT ;  /* 0x000000014000780c */ /* 0x000fe20003f26270 */
[----:B------:R-:W-:Y:S01]  /*1180*/  IMAD.MOV.U32 R22, RZ, RZ, R34 ;  /* 0x000000ffff167224 */ /* 0x000fe200078e0022 */
[----:B------:R-:W-:Y:S01]  /*1190*/  CS2R R36, SRZ ;  /* 0x0000000000247805 */ /* 0x000fe2000001ff00 */
[----:B------:R-:W-:Y:S01]  /*11a0*/  IMAD.HI R0, R0, 0x38e38e39, RZ ;  /* 0x38e38e3900007827 */ /* 0x000fe200078e02ff */
[----:B------:R-:W-:Y:S02]  /*11b0*/  CS2R R38, SRZ ;  /* 0x0000000000267805 */ /* 0x000fe4000001ff00 */
[----:B------:R-:W-:-:S02]  /*11c0*/  CS2R R48, SRZ ;  /* 0x0000000000307805 */ /* 0x000fc4000001ff00 */
[----:B------:R-:W-:Y:S01]  /*11d0*/  CS2R R40, SRZ ;  /* 0x0000000000287805 */ /* 0x000fe2000001ff00 */
[----:B------:R-:W-:Y:S01]  /*11e0*/  IMAD.MOV.U32 R71, RZ, RZ, RZ ;  /* 0x000000ffff477224 */ /* 0x000fe200078e00ff */
[----:B------:R-:W-:Y:S02]  /*11f0*/  SHF.R.U32.HI R3, RZ, 0x1f, R0 ;  /* 0x0000001fff037819 */ /* 0x000fe40000011600 */
[----:B------:R-:W-:Y:S02]  /*1200*/  CS2R R42, SRZ ;  /* 0x00000000002a7805 */ /* 0x000fe4000001ff00 */
[----:B------:R-:W-:Y:S02]  /*1210*/  CS2R R52, SRZ ;  /* 0x0000000000347805 */ /* 0x000fe4000001ff00 */
[----:B------:R-:W-:Y:S02]  /*1220*/  CS2R R46, SRZ ;  /* 0x00000000002e7805 */ /* 0x000fe4000001ff00 */
[----:B------:R-:W-:Y:S01]  /*1230*/  LEA.HI.SX32 R104, R0, R3, 0x1b ;  /* 0x0000000300687211 */ /* 0x000fe200078fdaff */
[----:B------:R-:W-:Y:S01]  /*1240*/  IMAD.MOV.U32 R0, RZ, RZ, RZ ;  /* 0x000000ffff007224 */ /* 0x000fe200078e00ff */
[----:B------:R-:W-:Y:S01]  /*1250*/  CS2R R44, SRZ ;  /* 0x00000000002c7805 */ /* 0x000fe2000001ff00 */
[----:B------:R-:W-:Y:S01]  /*1260*/  IMAD.MOV.U32 R3, RZ, RZ, RZ ;  /* 0x000000ffff037224 */ /* 0x000fe200078e00ff */
        /* <DEDUP_REMOVED lines=8> */
[----:B------:R-:W-:Y:S01]  /*12f0*/  CS2R R74, SRZ ;  /* 0x00000000004a7805 */ /* 0x000fe2000001ff00 */
[----:B------:R-:W-:Y:S01]  /*1300*/  IMAD.MOV.U32 R65, RZ, RZ, RZ ;  /* 0x000000ffff417224 */ /* 0x000fe200078e00ff */
[----:B------:R-:W-:Y:S02]  /*1310*/  CS2R R80, SRZ ;  /* 0x0000000000507805 */ /* 0x000fe4000001ff00 */
[----:B------:R-:W-:Y:S01]  /*1320*/  CS2R R82, SRZ ;  /* 0x0000000000527805 */ /* 0x000fe2000001ff00 */
[----:B------:R-:W-:Y:S01]  /*1330*/  IMAD.MOV.U32 R24, RZ, RZ, RZ ;  /* 0x000000ffff187224 */ /* 0x000fe200078e00ff */
[----:B0-----:R-:W-:Y:S01]  /*1340*/  CS2R R6, SRZ ;  /* 0x0000000000067805 */ /* 0x001fe2000001ff00 */
[----:B------:R-:W-:Y:S01]  /*1350*/  IMAD.MOV.U32 R29, RZ, RZ, RZ ;  /* 0x000000ffff1d7224 */ /* 0x000fe200078e00ff */
[----:B------:R-:W-:Y:S01]  /*1360*/  MOV R8, RZ ;  /* 0x000000ff00087202 */ /* 0x000fe20000000f00 */
[----:B------:R-:W-:Y:S01]  /*1370*/  IMAD.MOV.U32 R26, RZ, RZ, RZ ;  /* 0x000000ffff1a7224 */ /* 0x000fe200078e00ff */
[----:B------:R-:W-:Y:S06]  /*1380*/  @!P1 BRA `(.L_x_175) ;  /* 0x0000008c00749947 */ /* 0x000fec0003800000 */
[----:B------:R-:W0:Y:S01]  /*1390*/  SHFL.IDX PT, R0, R151, RZ, 0x1f ;  /* 0x00001fff97007589 */ /* 0x000e2200000e0000 */
[----:B------:R-:W-:-:S04]  /*13a0*/  UIADD3 UR6, UR36, 0x24300, URZ ;  /* 0x0002430024067890 */ /* 0x000fc8000fffe03f */
[----:B------:R-:W-:-:S06]  /*13b0*/  ULOP3.LUT UP0, URZ, UR6, 0x9f, URZ, 0xc0, !UPT ;  /* 0x0000009f063f7892 */ /* 0x000fcc000f80c03f */
[----:B------:R-:W-:Y:S02]  /*13c0*/  PLOP3.LUT P0, PT, PT, PT, UP0, 0x80, 0x0 ;  /* 0x000000000000781c */ /* 0x000fe40003f0f008 */
[----:B0-----:R-:W-:-:S13]  /*13d0*/  R2UR UR38, R0 ;  /* 0x00000000002672ca */ /* 0x001fda00000e0000 */
[----:B------:R-:W-:-:S04]  /*13e0*/  UIMAD.WIDE UR4, UR38, 0x55555556, URZ ;  /* 0x55555556260478a5 */ /* 0x000fc8000f8e023f */
[----:B------:R-:W-:-:S04]  /*13f0*/  ULEA.HI UR5, UR5, UR5, URZ, 0x1 ;  /* 0x0000000505057291 */ /* 0x000fc8000f8f083f */
[----:B------:R-:W-:-:S04]  /*1400*/  UIMAD UR40, UR5, -0x3, UR38 ;  /* 0xfffffffd052878a4 */ /* 0x000fc8000f8e0226 */
[----:B------:R-:W-:-:S04]  /*1410*/  ULEA UR4, UR40, UR6, 0xb ;  /* 0x0000000628047291 */ /* 0x000fc8000f8e583f */
[----:B------:R-:W-:-:S04]  /*1420*/  USHF.R.U32.HI UR4, URZ, 0x4, UR4 ;  /* 0x000000043f047899 */ /* 0x000fc80008011604 */
[----:B------:R-:W-:Y:S01]  /*1430*/  ULOP3.LUT UR37, UR4, 0x3fff, URZ, 0xc0, !UPT ;  /* 0x00003fff04257892 */ /* 0x000fe2000f8ec03f */
[----:B------:R-:W-:Y:S11]  /*1440*/  @!P0 BRA `(.L_x_176) ;  /* 0x0000000000408947 */ /* 0x000ff60003800000 */
        /* <DEDUP_REMOVED lines=16> */
.L_x_176:
[----:B------:R-:W-:Y:S02]  /*1550*/  LEA.HI R0, R149, R149, RZ, 0x1 ;  /* 0x0000009595007211 */ /* 0x000fe400078f08ff */
[----:B------:R-:W-:Y:S02]  /*1560*/  ISETP.NE.AND P0, PT, R17, 0x3, PT ;  /* 0x000000031100780c */ /* 0x000fe40003f05270 */
[----:B------:R-:W-:-:S05]  /*1570*/  LOP3.LUT R0, R0, 0xfffffffe, RZ, 0xc0, !PT ;  /* 0xfffffffe00007812 */ /* 0x000fca00078ec0ff */
[----:B------:R-:W-:-:S05]  /*1580*/  IMAD.IADD R0, R149, 0x1, -R0 ;  /* 0x0000000195007824 */ /* 0x000fca00078e0a00 */
[----:B------:R-:W-:-:S04]  /*1590*/  SHF.L.U32 R0, R0, 0x1f, RZ ;  /* 0x0000001f00007819 */ /* 0x000fc800000006ff */
[----:B------:R-:W0:Y:S02]  /*15a0*/  SYNCS.PHASECHK.TRANS64.TRYWAIT P1, [UR36+0x31c00], R0 ;  /* 0x031c0000ff0075a7 */ /* 0x000e240008020164 */
[----:B0-----:R-:W-:Y:S05]  /*15b0*/  @!P1 BRA `(.L_x_177) ;  /* 0x0000010400389947 */ /* 0x001fea0003800000 */
.L_x_334:
[----:B------:R-:W-:Y:S05]  /*15c0*/  @!P0 BRA `(.L_x_178) ;  /* 0x0000000000048947 */ /* 0x000fea0003800000 */
[----:B------:R-:W-:Y:S01]  /*15d0*/  BPT.TRAP 0x1 ;  /* 0x000000040000795c */ /* 0x000fe20000300000 */
.L_x_178:
[----:B0-----:R-:W-:Y:S01]  /*15e0*/  IMAD.U32 R0, RZ, RZ, UR39 ;  /* 0x00000027ff007e24 */ /* 0x001fe2000f8e00ff */
[----:B------:R-:W-:-:S04]  /*15f0*/  SHF.L.U32 R3, R16, 0x1f, RZ ;  /* 0x0000001f10037819 */ /* 0x000fc800000006ff */
[----:B------:R-:W-:-:S04]  /*1600*/  LEA R0, R0, UR36, 0x3 ;  /* 0x0000002400007c11 */ /* 0x000fc8000f8e18ff */
[----:B------:R0:W1:Y:S01]  /*1610*/  SYNCS.PHASECHK.TRANS64.TRYWAIT P2, [R0+URZ+0x31c30], R3 ;  /* 0x031c3003000075a7 */ /* 0x000062000804017f */
[----:B------:R-:W-:Y:S05]  /*1620*/  @!P0 BRA `(.L_x_179) ;  /* 0x0000000000048947 */ /* 0x000fea0003800000 */
[----:B------:R-:W-:Y:S01]  /*1630*/  BPT.TRAP 0x1 ;  /* 0x000000040000795c */ /* 0x000fe20000300000 */
.L_x_179:
[----:B------:R-:W2:Y:S01]  /*1640*/  S2R R4, SR_TID.X ;  /* 0x0000000000047919 */ /* 0x000ea20000002100 */
[----:B------:R-:W-:Y:S01]  /*1650*/  IMAD.MOV.U32 R71, RZ, RZ, RZ ;  /* 0x000000ffff477224 */ /* 0x000fe200078e00ff */
[----:B--2---:R-:W-:Y:S01]  /*1660*/  LOP3.LUT P1, RZ, R4, 0x7f, RZ, 0xc0, !PT ;  /* 0x0000007f04ff7812 */ /* 0x004fe2000782c0ff */
[----:B-1----:R-:W-:-:S12]  /*1670*/  @P2 BRA `(.L_x_180) ;  /* 0x0000000000082947 */ /* 0x002fd80003800000 */
[----:B------:R-:W1:Y:S02]  /*1680*/  SYNCS.PHASECHK.TRANS64.TRYWAIT P2, [R0+URZ+0x31c30], R3 ;  /* 0x031c3003000075a7 */ /* 0x000e64000804017f */
[----:B-1----:R-:W-:Y:S05]  /*1690*/  @!P2 BRA `(.L_x_181) ;  /* 0x000001040018a947 */ /* 0x002fea0003800000 */
.L_x_180:
[----:B------:R-:W-:Y:S05]  /*16a0*/  WARPSYNC.ALL ;  /* 0x0000000000007948 */ /* 0x000fea0003800000 */
[----:B------:R-:W-:Y:S01]  /*16b0*/  UIADD3 UR4, UR36, 0x16a00, URZ ;  /* 0x00016a0024047890 */ /* 0x000fe2000fffe03f */
[----:B------:R-:W-:Y:S01]  /*16c0*/  WARPGROUP.ARRIVE ;  /* 0x00000000000079c5 */ /* 0x000fe20000000000 */
[----:B------:R-:W-:Y:S01]  /*16d0*/  ULEA UR40, UR40, UR36, 0xc ;  /* 0x0000002428287291 */ /* 0x000fe2000f8e603f */
[----:B------:R-:W-:Y:S01]  /*16e0*/  IMAD.IADD R5, R153, 0x1, R64 ;  /* 0x0000000199057824 */ /* 0x000fe200078e0240 */
[----:B------:R-:W-:Y:S01]  /*16f0*/  USHF.R.U32.HI UR4, URZ, 0x4, UR4 ;  /* 0x000000043f047899 */ /* 0x000fe20008011604 */
[----:B------:R-:W-:Y:S01]  /*1700*/  P2R R67, PR, RZ, 0x1 ;  /* 0x00000001ff437803 */ /* 0x000fe20000000000 */
[----:B------:R-:W-:Y:S01]  /*1710*/  UIADD3 UR40, UR40, 0xda00, URZ ;  /* 0x0000da0028287890 */ /* 0x000fe2000fffe03f */
[----:B------:R-:W-:Y:S01]  /*1720*/  IMAD R5, R104, -0x90, R5 ;  /* 0xffffff7068057824 */ /* 0x000fe200078e0205 */
[----:B------:R-:W-:Y:S01]  /*1730*/  ULOP3.LUT UR4, UR4, 0x3fff, URZ, 0xc0, !UPT ;  /* 0x00003fff04047892 */ /* 0x000fe2000f8ec03f */
[----:B01----:R-:W-:Y:S01]  /*1740*/  @!P1 VIADD R0, R0, 0x31c40 ;  /* 0x00031c4000009836 */ /* 0x003fe20000000000 */
[----:B------:R-:W-:-:S02]  /*1750*/  USHF.R.U32.HI UR40, URZ, 0x4, UR40 ;  /* 0x000000043f287899 */ /* 0x000fc40008011628 */
[----:B------:R-:W-:Y:S01]  /*1760*/  ULOP3.LUT UR56, UR4, 0x10000, URZ, 0xfc, !UPT ;  /* 0x0001000004387892 */ /* 0x000fe2000f8efc3f */
[C---:B------:R-:W-:Y:S01]  /*1770*/  ISETP.GT.AND P2, PT, R5.reuse, RZ, PT ;  /* 0x000000ff0500720c */ /* 0x040fe20003f44270 */
[----:B------:R-:W-:Y:S01]  /*1780*/  ULOP3.LUT UR24, UR40, 0x3fff, URZ, 0xc0, !UPT ;  /* 0x00003fff28187892 */ /* 0x000fe2000f8ec03f */
[C---:B------:R-:W-:Y:S01]  /*1790*/  ISETP.GT.AND P6, PT, R5.reuse, 0x1, PT ;  /* 0x000000010500780c */ /* 0x040fe20003fc4270 */
[----:B------:R-:W-:Y:S01]  /*17a0*/  UIMAD UR26, UR39, 0x6c0, UR56 ;  /* 0x000006c0271a78a4 */ /* 0x000fe2000f8e0238 */
[C---:B------:R-:W-:Y:S01]  /*17b0*/  ISETP.GT.AND P5, PT, R5.reuse, 0x8, PT ;  /* 0x000000080500780c */ /* 0x040fe20003fa4270 */
[----:B------:R-:W-:Y:S01]  /*17c0*/  ULOP3.LUT UR24, UR24, 0x10000, URZ, 0xfc, !UPT ;  /* 0x0001000018187892 */ /* 0x000fe2000f8efc3f */
[C---:B------:R-:W-:Y:S01]  /*17d0*/  ISETP.GT.AND P4, PT, R5.reuse, 0x9, PT ;  /* 0x000000090500780c */ /* 0x040fe20003f84270 */
[----:B------:R-:W-:Y:S01]  /*17e0*/  UMOV UR27, 0x80000020 ;  /* 0x80000020001b7882 */ /* 0x000fe20000000000 */
[----:B------:R-:W-:Y:S01]  /*17f0*/  UMOV UR25, 0x80000020 ;  /* 0x8000002000197882 */ /* 0x000fe20000000000 */
[----:B------:R-:W-:Y:S01]  /*1800*/  UIADD3 UR6, UR26, 0x40, URZ ;  /* 0x000000401a067890 */ /* 0x000fe2000fffe03f */
[----:B------:R-:W-:Y:S01]  /*1810*/  ISETP.GT.AND P3, PT, R5, 0x10, PT ;  /* 0x000000100500780c */ /* 0x000fe20003f64270 */
[----:B------:R-:W-:Y:S01]  /*1820*/  UMOV UR5, UR25 ;  /* 0x0000001900057c82 */ /* 0x000fe20008000000 */
[----:B------:R-:W-:Y:S01]  /*1830*/  UMOV UR4, UR24 ;  /* 0x0000001800047c82 */ /* 0x000fe20008000000 */
[----:B------:R-:W-:Y:S01]  /*1840*/  UMOV UR7, 0x80000020 ;  /* 0x8000002000077882 */ /* 0x000fe20000000000 */
[----:B------:R-:W-:Y:S01]  /*1850*/  HGMMA.64x16x16.F32.BF16 R96, gdesc[UR24], RZ, !UPT, gsb0 ;  /* 0x00200000186079f0 */ /* 0x000fe2000c0018ff */
[----:B------:R-:W-:-:S02]  /*1860*/  UIADD3 UR8, UR26, 0x80, URZ ;  /* 0x000000801a087890 */ /* 0x000fc4000fffe03f */
[----:B------:R-:W-:Y:S02]  /*1870*/  UIADD3 UR9, UR26, 0xc0, URZ ;  /* 0x000000c01a097890 */ /* 0x000fe4000fffe03f */
[----:B------:R-:W-:Y:S02]  /*1880*/  UIADD3 UR10, UR26, 0x100, URZ ;  /* 0x000001001a0a7890 */ /* 0x000fe4000fffe03f */
[----:B------:R-:W-:Y:S02]  /*1890*/  UIADD3 UR11, UR26, 0x140, URZ ;  /* 0x000001401a0b7890 */ /* 0x000fe4000fffe03f */
[----:B------:R-:W-:Y:S02]  /*18a0*/  UIADD3 UR12, UR26, 0x240, URZ ;  /* 0x000002401a0c7890 */ /* 0x000fe4000fffe03f */
[----:B------:R-:W-:Y:S02]  /*18b0*/  UIADD3 UR13, UR26, 0x380, URZ ;  /* 0x000003801a0d7890 */ /* 0x000fe4000fffe03f */
[----:B------:R-:W-:Y:S01]  /*18c0*/  UIADD3 UR14, UR24, 0x302, URZ ;  /* 0x00000302180e7890 */ /* 0x000fe2000fffe03f */
[----:B------:R-:W-:Y:S01]  /*18d0*/  UMOV UR15, 0x80000020 ;  /* 0x80000020000f7882 */ /* 0x000fe20000000000 */
[----:B------:R-:W-:-:S02]  /*18e0*/  UIADD3 UR16, UR24, 0x600, URZ ;  /* 0x0000060018107890 */ /* 0x000fc4000fffe03f */
[----:B------:R-:W-:Y:S01]  /*18f0*/  UIADD3 UR18, UR26, 0x480, URZ ;  /* 0x000004801a127890 */ /* 0x000fe2000fffe03f */
[----:B------:R-:W-:Y:S01]  /*1900*/  UMOV UR17, 0x80000020 ;  /* 0x8000002000117882 */ /* 0x000fe20000000000 */
[----:B------:R-:W-:Y:S01]  /*1910*/  UMOV UR19, 0x80000020 ;  /* 0x8000002000137882 */ /* 0x000fe20000000000 */
[----:B------:R-:W-:Y:S02]  /*1920*/  UIADD3 UR20, UR24, 0x602, URZ ;  /* 0x0000060218147890 */ /* 0x000fe4000fffe03f */
[----:B------:R-:W-:Y:S01]  /*1930*/  UIADD3 UR22, UR26, 0x482, URZ ;  /* 0x000004821a167890 */ /* 0x000fe2000fffe03f */
[----:B------:R-:W-:Y:S01]  /*1940*/  UMOV UR21, 0x80000020 ;  /* 0x8000002000157882 */ /* 0x000fe20000000000 */
[----:B------:R-:W-:Y:S01]  /*1950*/  UMOV UR23, 0x80000020 ;  /* 0x8000002000177882 */ /* 0x000fe20000000000 */
[----:B------:R-:W-:Y:S02]  /*1960*/  WARPGROUP.DEPBAR.LE gsb0, 0x0 ;  /* 0x00008000000079c5 */ /* 0x000fe40000010000 */
[----:B------:R-:W-:-:S06]  /*1970*/  WARPGROUP.ARRIVE ;  /* 0x00000000000079c5 */ /* 0x000fcc0000000000 */
[----:B------:R-:W-:Y:S01]  /*1980*/  HGMMA.64x16x16.F32.BF16 R88, gdesc[UR4], RZ, !UPT, gsb0 ;  /* 0x00200000045879f0 */ /* 0x000fe2000c0018ff */
[----:B------:R-:W-:Y:S01]  /*1990*/  UMOV UR4, UR24 ;  /* 0x0000001800047c82 */ /* 0x000fe20008000000 */
[----:B------:R-:W-:Y:S01]  /*19a0*/  UMOV UR5, UR25 ;  /* 0x0000001900057c82 */ /* 0x000fe20008000000 */
[----:B------:R-:W-:Y:S01]  /*19b0*/  UMOV UR6, UR8 ;  /* 0x0000000800067c82 */ /* 0x000fe20008000000 */
[----:B------:R-:W-:Y:S01]  /*19c0*/  UMOV UR7, 0x80000020 ;  /* 0x8000002000077882 */ /* 0x000fe20000000000 */
[----:B------:R-:W-:Y:S01]  /*19d0*/  UIADD3 UR8, UR26, 0x180, URZ ;  /* 0x000001801a087890 */ /* 0x000fe2000fffe03f */
        /* <DEDUP_REMOVED lines=54> */
[----:B------:R-:W-:Y:S01]  /*1d40*/  UMOV UR7, 0x80000020 ;  /* 0x8000002000077882 */ /* 0x000fe20000000000 */
        /* <DEDUP_REMOVED lines=37> */
[----:B------:R-:W-:Y:S01]  /*1fa0*/  UMOV UR11, 0x80000020 ;  /* 0x80000020000b7882 */ /* 0x000fe20000000000 */
        /* <DEDUP_REMOVED lines=9> */
[----:B------:R-:W-:Y:S01]  /*2040*/  UMOV UR6, UR10 ;  /* 0x0000000a00067c82 */ /* 0x000fe20008000000 */
[----:B------:R-:W-:Y:S01]  /*2050*/  UMOV UR7, 0x80000020 ;  /* 0x8000002000077882 */ /* 0x000fe20000000000 */
[----:B------:R-:W-:Y:S01]  /*2060*/  UMOV UR10, UR12 ;  /* 0x0000000c000a7c82 */ /* 0x000fe20008000000 */
[----:B------:R-:W-:Y:S01]  /*2070*/  UIADD3 UR12, UR26, 0x340, URZ ;  /* 0x000003401a0c7890 */ /* 0x000fe2000fffe03f */
        /* <DEDUP_REMOVED lines=176> */
[----:B------:R-:W1:Y:S08]  /*2b80*/  MUFU.TANH R7, R7 ;  /* 0x0000000700077308 */ /* 0x000e700000002400 */
[----:B------:R-:W-:Y:S01]  /*2b90*/  MUFU.TANH R10, R10 ;  /* 0x0000000a000a7308 */ /* 0x000fe20000002400 */
[----:B0-----:R-:W-:-:S07]  /*2ba0*/  FSEL R8, R8, -INF , P2 ;  /* 0xff80000008087808 */ /* 0x001fce0001000000 */
[----:B------:R-:W-:Y:S01]  /*2bb0*/  MUFU.TANH R12, R12 ;  /* 0x0000000c000c7308 */ /* 0x000fe20000002400 */
[----:B-1----:R-:W-:-:S07]  /*2bc0*/  FSEL R7, R7, -INF , P6 ;  /* 0xff80000007077808 */ /* 0x002fce0003000000 */
[----:B------:R-:W0:Y:S08]  /*2bd0*/  MUFU.TANH R4, R4 ;  /* 0x0000000400047308 */ /* 0x000e300000002400 */
[----:B------:R-:W1:Y:S08]  /*2be0*/  MUFU.TANH R3, R3 ;  /* 0x0000000300037308 */ /* 0x000e700000002400 */
[----:B------:R-:W2:Y:S01]  /*2bf0*/  MUFU.TANH R6, R6 ;  /* 0x0000000600067308 */ /* 0x000ea20000002400 */
[----:B0-----:R-:W-:Y:S01]  /*2c00*/  FSEL R4, R4, -INF , P2 ;  /* 0xff80000004047808 */ /* 0x001fe20001000000 */
        /* <DEDUP_REMOVED lines=13> */
[----:B------:R-:W-:Y:S01]  /*2ce0*/  ISETP.GT.AND P2, PT, R5, 0x11, PT ;  /* 0x000000110500780c */ /* 0x000fe20003f44270 */
[----:B------:R-:W-:Y:S01]  /*2cf0*/  FMUL.FTZ R91, R95, UR6 ;  /* 0x000000065f5b7c20 */ /* 0x000fe20008410000 */
[----:B-1----:R-:W-:-:S02]  /*2d00*/  FSEL R3, R3, -INF , P6 ;  /* 0xff80000003037808 */ /* 0x002fc40003000000 */
[----:B------:R-:W1:Y:S01]  /*2d10*/  MUFU.TANH R70, R70 ;  /* 0x0000004600467308 */ /* 0x000e620000002400 */
[----:B------:R-:W-:Y:S02]  /*2d20*/  ISETP.GT.AND P6, PT, R5, 0x18, PT ;  /* 0x000000180500780c */ /* 0x000fe40003fc4270 */
[----:B--2---:R-:W-:-:S05]  /*2d30*/  FSEL R6, R6, -INF , P5 ;  /* 0xff80000006067808 */ /* 0x004fca0002800000 */
[----:B------:R-:W2:Y:S01]  /*2d40*/  MUFU.TANH R69, R69 ;  /* 0x0000004500457308 */ /* 0x000ea20000002400 */
[----:B0-----:R-:W-:-:S07]  /*2d50*/  FSEL R66, R66, -INF , P3 ;  /* 0xff80000042427808 */ /* 0x001fce0001800000 */
[----:B------:R-:W0:Y:S01]  /*2d60*/  MUFU.TANH R14, R14 ;  /* 0x0000000e000e7308 */ /* 0x000e220000002400 */
[----:B-1----:R-:W-:-:S07]  /*2d70*/  FSEL R70, R70, -INF , P2 ;  /* 0xff80000046467808 */ /* 0x002fce0001000000 */
[----:B------:R-:W1:Y:S08]  /*2d80*/  MUFU.TANH R88, R88 ;  /* 0x0000005800587308 */ /* 0x000e700000002400 */
[----:B------:R-:W3:Y:S08]  /*2d90*/  MUFU.TANH R89, R89 ;  /* 0x0000005900597308 */ /* 0x000ef00000002400 */
        /* <DEDUP_REMOVED lines=10> */
[----:B------:R-:W4:Y:S01]  /*2e40*/  MUFU.TANH R90, R90 ;  /* 0x0000005a005a7308 */ /* 0x000f220000002400 */
[----:B------:R-:W-:Y:S01]  /*2e50*/  UMOV UR23, 0x80000020 ;  /* 0x8000002000177882 */ /* 0x000fe20000000000 */
[----:B------:R-:W-:Y:S01]  /*2e60*/  FMUL.FTZ R81, R85, UR6 ;  /* 0x0000000655517c20 */ /* 0x000fe20008410000 */
[----:B------:R-:W-:Y:S01]  /*2e70*/  FMUL.FTZ R83, R87, UR6 ;  /* 0x0000000657537c20 */ /* 0x000fe20008410000 */
[----:B------:R-:W-:-:S04]  /*2e80*/  FMUL.FTZ R85, R86, UR6 ;  /* 0x0000000656557c20 */ /* 0x000fc80008410000 */
[----:B------:R-:W5:Y:S08]  /*2e90*/  MUFU.TANH R80, R80 ;  /* 0x0000005000507308 */ /* 0x000f700000002400 */
[----:B------:R-:W5:Y:S08]  /*2ea0*/  MUFU.TANH R92, R92 ;  /* 0x0000005c005c7308 */ /* 0x000f700000002400 */
[----:B------:R-:W5:Y:S08]  /*2eb0*/  MUFU.TANH R84, R84 ;  /* 0x0000005400547308 */ /* 0x000f700000002400 */
[----:B------:R-:W-:Y:S08]  /*2ec0*/  MUFU.TANH R91, R91 ;  /* 0x0000005b005b7308 */ /* 0x000ff00000002400 */
[----:B------:R-:W5:Y:S08]  /*2ed0*/  MUFU.TANH R81, R81 ;  /* 0x0000005100517308 */ /* 0x000f700000002400 */
[----:B------:R-:W5:Y:S01]  /*2ee0*/  MUFU.TANH R93, R93 ;  /* 0x0000005d005d7308 */ /* 0x000f620000002400 */
[----:B------:R-:W-:-:S02]  /*2ef0*/  WARPGROUP.DEPBAR.LE gsb0, 0x0 ;  /* 0x00008000000079c5 */ /* 0x000fc40000010000 */
[----:B------:R-:W-:Y:S01]  /*2f00*/  WARPGROUP.ARRIVE ;  /* 0x00000000000079c5 */ /* 0x000fe20000000000 */
[----:B------:R-:W-:Y:S01]  /*2f10*/  FMUL.FTZ R13, R77, UR6 ;  /* 0x000000064d0d7c20 */ /* 0x000fe20008410000 */
[----:B------:R-:W-:Y:S01]  /*2f20*/  FMUL.FTZ R77, R79, UR6 ;  /* 0x000000064f4d7c20 */ /* 0x000fe20008410000 */
[----:B------:R-:W-:Y:S01]  /*2f30*/  FMUL.FTZ R87, R74, UR6 ;  /* 0x000000064a577c20 */ /* 0x000fe20008410000 */
[----:B--2---:R-:W-:Y:S01]  /*2f40*/  FSEL R74, R69, -INF , P6 ;  /* 0xff800000454a7808 */ /* 0x004fe20003000000 */
[----:B------:R-:W-:Y:S01]  /*2f50*/  FMUL.FTZ R72, R72, UR6 ;  /* 0x0000000648487c20 */ /* 0x000fe20008410000 */
[----:B------:R-:W-:Y:S01]  /*2f60*/  HGMMA.64x16x16.F32.BF16 R56, gdesc[UR20], R56, gsb0 ;  /* 0x00200000143879f0 */ /* 0x000fe20008001838 */
[----:B------:R-:W-:Y:S01]  /*2f70*/  UIADD3 UR22, UR26, 0x5c2, URZ ;  /* 0x000005c21a167890 */ /* 0x000fe2000fffe03f */
[----:B------:R-:W-:Y:S01]  /*2f80*/  FMUL.FTZ R94, R76, UR6 ;  /* 0x000000064c5e7c20 */ /* 0x000fe20008410000 */
[----:B------:R-:W-:Y:S01]  /*2f90*/  UMOV UR23, 0x80000020 ;  /* 0x8000002000177882 */ /* 0x000fe20000000000 */
[----:B------:R-:W-:Y:S01]  /*2fa0*/  FMUL.FTZ R73, R73, UR6 ;  /* 0x0000000649497c20 */ /* 0x000fe20008410000 */
[----:B------:R-:W-:Y:S01]  /*2fb0*/  MUFU.TANH R72, R72 ;  /* 0x0000004800487308 */ /* 0x000fe20000002400 */
[----:B------:R-:W-:Y:S01]  /*2fc0*/  FMUL.FTZ R95, R78, UR6 ;  /* 0x000000064e5f7c20 */ /* 0x000fe20008410000 */
[----:B------:R-:W-:-:S06]  /*2fd0*/  FMUL.FTZ R75, R75, UR6 ;  /* 0x000000064b4b7c20 */ /* 0x000fcc0008410000 */
[----:B------:R-:W2:Y:S08]  /*2fe0*/  MUFU.TANH R82, R82 ;  /* 0x0000005200527308 */ /* 0x000eb00000002400 */
[----:B------:R-:W2:Y:S08]  /*2ff0*/  MUFU.TANH R73, R73 ;  /* 0x0000004900497308 */ /* 0x000eb00000002400 */
[----:B------:R-:W2:Y:S08]  /*3000*/  MUFU.TANH R85, R85 ;  /* 0x0000005500557308 */ /* 0x000eb00000002400 */
[----:B------:R-:W2:Y:S08]  /*3010*/  MUFU.TANH R94, R94 ;  /* 0x0000005e005e7308 */ /* 0x000eb00000002400 */
[----:B------:R-:W2:Y:S01]  /*3020*/  MUFU.TANH R83, R83 ;  /* 0x0000005300537308 */ /* 0x000ea20000002400 */
[----:B------:R-:W-:-:S02]  /*3030*/  WARPGROUP.DEPBAR.LE gsb0, 0x0 ;  /* 0x00008000000079c5 */ /* 0x000fc40000010000 */
[----:B------:R-:W-:Y:S01]  /*3040*/  WARPGROUP.ARRIVE ;  /* 0x00000000000079c5 */ /* 0x000fe20000000000 */
[----:B------:R-:W-:Y:S01]  /*3050*/  FMUL.FTZ R21, R60, UR6 ;  /* 0x000000063c157c20 */ /* 0x000fe20008410000 */
[----:B------:R-:W-:Y:S01]  /*3060*/  FSEL R60, R10, -INF , P5 ;  /* 0xff8000000a3c7808 */ /* 0x000fe20002800000 */
[----:B------:R-:W-:Y:S01]  /*3070*/  FMUL.FTZ R79, R58, UR6 ;  /* 0x000000063a4f7c20 */ /* 0x000fe20008410000 */
[----:B------:R-:W-:Y:S01]  /*3080*/  FMUL.FTZ R58, R59, UR6 ;  /* 0x000000063b3a7c20 */ /* 0x000fe20008410000 */
[----:B------:R-:W-:Y:S01]  /*3090*/  FMUL.FTZ R59, R62, UR6 ;  /* 0x000000063e3b7c20 */ /* 0x000fe20008410000 */
[----:B------:R-:W-:Y:S01]  /*30a0*/  HGMMA.64x16x16.F32.BF16 R48, gdesc[UR20], R48, gsb0 ;  /* 0x00200000143079f0 */ /* 0x000fe20008001830 */
[----:B------:R-:W-:Y:S01]  /*30b0*/  UIADD3 UR22, UR26, 0x602, URZ ;  /* 0x000006021a167890 */ /* 0x000fe2000fffe03f */
[----:B------:R-:W-:Y:S01]  /*30c0*/  FSEL R62, R12, -INF , P4 ;  /* 0xff8000000c3e7808 */ /* 0x000fe20002000000 */
[----:B------:R-:W-:Y:S01]  /*30d0*/  UMOV UR23, 0x80000020 ;  /* 0x8000002000177882 */ /* 0x000fe20000000000 */
[----:B------:R-:W-:Y:S01]  /*30e0*/  FMUL.FTZ R68, R63, UR6 ;  /* 0x000000063f447c20 */ /* 0x000fe20008410000 */
[C---:B------:R-:W-:Y:S01]  /*30f0*/  ISETP.GT.AND P5, PT, R5.reuse, 0x19, PT ;  /* 0x000000190500780c */ /* 0x040fe20003fa4270 */
[----:B------:R-:W-:Y:S01]  /*3100*/  FMUL.FTZ R65, R56, UR6 ;  /* 0x0000000638417c20 */ /* 0x000fe20008410000 */
[----:B0-----:R-:W-:Y:S01]  /*3110*/  FSEL R10, R14, -INF , P4 ;  /* 0xff8000000e0a7808 */ /* 0x001fe20002000000 */
[----:B------:R-:W0:Y:S01]  /*3120*/  MUFU.TANH R13, R13 ;  /* 0x0000000d000d7308 */ /* 0x000e220000002400 */
[----:B------:R-:W-:Y:S01]  /*3130*/  ISETP.GT.AND P4, PT, R5, 0x20, PT ;  /* 0x000000200500780c */ /* 0x000fe20003f84270 */
[----:B------:R-:W-:Y:S01]  /*3140*/  FMUL.FTZ R11, R57, UR6 ;  /* 0x00000006390b7c20 */ /* 0x000fe20008410000 */
[----:B-1----:R-:W-:Y:S01]  /*3150*/  FSEL R76, R88, -INF , P5 ;  /* 0xff800000584c7808 */ /* 0x002fe20002800000 */
[----:B------:R-:W-:Y:S01]  /*3160*/  FMUL.FTZ R9, R61, UR6 ;  /* 0x000000063d097c20 */ /* 0x000fe20008410000 */
[----:B---3--:R-:W-:-:S02]  /*3170*/  FSEL R12, R89, -INF , P3 ;  /* 0xff800000590c7808 */ /* 0x008fc40001800000 */
[C---:B------:R-:W-:Y:S01]  /*3180*/  ISETP.GT.AND P3, PT, R5.reuse, 0x21, PT ;  /* 0x000000210500780c */ /* 0x040fe20003f64270 */
[----:B------:R-:W1:Y:S01]  /*3190*/  MUFU.TANH R87, R87 ;  /* 0x0000005700577308 */ /* 0x000e620000002400 */
[----:B----4-:R-:W-:Y:S02]  /*31a0*/  FSEL R78, R90, -INF , P4 ;  /* 0xff8000005a4e7808 */ /* 0x010fe40002000000 */
[----:B------:R-:W-:Y:S02]  /*31b0*/  FSEL R14, R20, -INF , P2 ;  /* 0xff800000140e7808 */ /* 0x000fe40001000000 */
[----:B------:R-:W-:Y:S02]  /*31c0*/  ISETP.GT.AND P2, PT, R5, 0x28, PT ;  /* 0x000000280500780c */ /* 0x000fe40003f44270 */
[----:B-----5:R-:W-:Y:S01]  /*31d0*/  FSEL R80, R80, -INF , P3 ;  /* 0xff80000050507808 */ /* 0x020fe20001800000 */
[----:B------:R-:W3:Y:S01]  /*31e0*/  MUFU.TANH R65, R65 ;  /* 0x0000004100417308 */ /* 0x000ee20000002400 */
[----:B------:R-:W-:-:S02]  /*31f0*/  FSEL R20, R92, -INF , P6 ;  /* 0xff8000005c147808 */ /* 0x000fc40003000000 */
[----:B------:R-:W-:Y:S02]  /*3200*/  ISETP.GT.AND P6, PT, R5, 0x29, PT ;  /* 0x000000290500780c */ /* 0x000fe40003fc4270 */
[----:B------:R-:W-:Y:S02]  /*3210*/  FSEL R84, R84, -INF , P2 ;  /* 0xff80000054547808 */ /* 0x000fe40001000000 */
[----:B------:R-:W-:Y:S01]  /*3220*/  FSEL R88, R81, -INF , P6 ;  /* 0xff80000051587808 */ /* 0x000fe20003000000 */
[----:B------:R-:W4:Y:S08]  /*3230*/  MUFU.TANH R75, R75 ;  /* 0x0000004b004b7308 */ /* 0x000f300000002400 */
        /* <DEDUP_REMOVED lines=8> */
[----:B------:R-:W5:Y:S01]  /*32c0*/  MUFU.TANH R21, R21 ;  /* 0x0000001500157308 */ /* 0x000f620000002400 */
[----:B------:R-:W-:Y:S01]  /*32d0*/  HGMMA.64x16x16.F32.BF16 R40, gdesc[UR20], R40, gsb0 ;  /* 0x00200000142879f0 */ /* 0x000fe20008001828 */
[----:B------:R-:W-:Y:S01]  /*32e0*/  UIADD3 UR22, UR26, 0x642, URZ ;  /* 0x000006421a167890 */ /* 0x000fe2000fffe03f */
[----:B------:R-:W-:Y:S01]  /*32f0*/  FMUL.FTZ R15, R49, UR6 ;  /* 0x00000006310f7c20 */ /* 0x000fe20008410000 */
[----:B------:R-:W-:Y:S01]  /*3300*/  UMOV UR23, 0x80000020 ;  /* 0x8000002000177882 */ /* 0x000fe20000000000 */
[----:B------:R-:W-:Y:S01]  /*3310*/  FMUL.FTZ R61, R50, UR6 ;  /* 0x00000006323d7c20 */ /* 0x000fe20008410000 */
[----:B------:R-:W-:Y:S01]  /*3320*/  FMUL.FTZ R49, R52, UR6 ;  /* 0x0000000634317c20 */ /* 0x000fe20008410000 */
[----:B------:R-:W-:Y:S01]  /*3330*/  FMUL.FTZ R54, R54, UR6 ;  /* 0x0000000636367c20 */ /* 0x000fe20008410000 */
[----:B------:R-:W5:Y:S08]  /*3340*/  MUFU.TANH R77, R77 ;  /* 0x0000004d004d7308 */ /* 0x000f700000002400 */
        /* <DEDUP_REMOVED lines=8> */
[----:B------:R-:W-:-:S03]  /*33d0*/  FMUL.FTZ R40, R40, UR6 ;  /* 0x0000000628287c20 */ /* 0x000fc60008410000 */
[----:B------:R2:W-:Y:S01]  /*33e0*/  MUFU.TANH R43, R55 ;  /* 0x00000037002b7308 */ /* 0x0005e20000002400 */
[----:B------:R-:W-:Y:S01]  /*33f0*/  FMUL.FTZ R138, R45, UR6 ;  /* 0x000000062d8a7c20 */ /* 0x000fe20008410000 */
[----:B------:R-:W-:Y:S01]  /*3400*/  FMUL.FTZ R53, R42, UR6 ;  /* 0x000000062a357c20 */ /* 0x000fe20008410000 */
[----:B------:R-:W-:Y:S01]  /*3410*/  HGMMA.64x16x16.F32.BF16 R32, gdesc[UR20], R32, gsb0 ;  /* 0x00200000142079f0 */ /* 0x000fe20008001820 */
[----:B------:R-:W-:Y:S01]  /*3420*/  UIADD3 UR22, UR26, 0x682, URZ ;  /* 0x000006821a167890 */ /* 0x000fe2000fffe03f */
[----:B------:R-:W-:Y:S01]  /*3430*/  FSEL R42, R93, -INF , P4 ;  /* 0xff8000005d2a7808 */ /* 0x000fe20002000000 */
[----:B------:R-:W-:Y:S01]  /*3440*/  FMUL.FTZ R136, R44, UR6 ;  /* 0x000000062c887c20 */ /* 0x000fe20008410000 */
[----:B------:R-:W-:Y:S01]  /*3450*/  ISETP.GT.AND P4, PT, R5, 0x31, PT ;  /* 0x000000310500780c */ /* 0x000fe20003f84270 */
[----:B------:R0:W-:Y:S01]  /*3460*/  MUFU.TANH R45, R40 ;  /* 0x00000028002d7308 */ /* 0x0001e20000002400 */
[----:B--2---:R-:W-:Y:S01]  /*3470*/  FMNMX.FTZ R55, R8, R7, !PT ;  /* 0x0000000708377209 */ /* 0x004fe20007810000 */
[----:B------:R-:W-:Y:S01]  /*3480*/  UMOV UR23, 0x80000020 ;  /* 0x8000002000177882 */ /* 0x000fe20000000000 */
[----:B------:R-:W-:Y:S01]  /*3490*/  FSEL R44, R82, -INF , P3 ;  /* 0xff800000522c7808 */ /* 0x000fe20001800000 */
[----:B------:R-:W-:Y:S01]  /*34a0*/  FMUL.FTZ R48, R41, UR6 ;  /* 0x0000000629307c20 */ /* 0x000fe20008410000 */
[----:B------:R-:W-:Y:S01]  /*34b0*/  FMNMX.FTZ R55, R60, R55, !PT ;  /* 0x000000373c377209 */ /* 0x000fe20007810000 */
[----:B------:R-:W-:Y:S01]  /*34c0*/  FMUL.FTZ R56, R46, UR6 ;  /* 0x000000062e387c20 */ /* 0x000fe20008410000 */
[----:B------:R-:W-:Y:S01]  /*34d0*/  ISETP.GT.AND P3, PT, R5, 0x38, PT ;  /* 0x000000380500780c */ /* 0x000fe20003f64270 */
[----:B------:R-:W-:Y:S01]  /*34e0*/  FMUL.FTZ R106, R47, UR6 ;  /* 0x000000062f6a7c20 */ /* 0x000fe20008410000 */
[----:B------:R-:W-:Y:S01]  /*34f0*/  FMNMX.FTZ R55, R62, R55, !PT ;  /* 0x000000373e377209 */ /* 0x000fe20007810000 */
[----:B------:R2:W-:Y:S01]  /*3500*/  MUFU.TANH R47, R48 ;  /* 0x00000030002f7308 */ /* 0x0005e20000002400 */
[----:B0-----:R-:W-:-:S02]  /*3510*/  FSEL R40, R91, -INF , P5 ;  /* 0xff8000005b287808 */ /* 0x001fc40002800000 */
[----:B------:R-:W-:Y:S02]  /*3520*/  FMNMX.FTZ R55, R66, R55, !PT ;  /* 0x0000003742377209 */ /* 0x000fe40007810000 */
[----:B------:R-:W-:Y:S02]  /*3530*/  ISETP.GT.AND P5, PT, R5, 0x30, PT ;  /* 0x000000300500780c */ /* 0x000fe40003fa4270 */
[----:B------:R-:W-:Y:S01]  /*3540*/  FMNMX.FTZ R63, R70, R55, !PT ;  /* 0x00000037463f7209 */ /* 0x000fe20007810000 */
[----:B------:R-:W0:Y:S01]  /*3550*/  MUFU.TANH R59, R59 ;  /* 0x0000003b003b7308 */ /* 0x000e220000002400 */
[----:B------:R-:W-:Y:S02]  /*3560*/  FSEL R90, R72, -INF , P5 ;  /* 0xff800000485a7808 */ /* 0x000fe40002800000 */
[----:B------:R-:W-:Y:S02]  /*3570*/  FMNMX.FTZ R63, R74, R63, !PT ;  /* 0x0000003f4a3f7209 */ /* 0x000fe40007810000 */
[----:B------:R-:W-:Y:S01]  /*3580*/  FSEL R92, R73, -INF , P4 ;  /* 0xff800000495c7808 */ /* 0x000fe20002000000 */
[----:B------:R-:W-:Y:S01]  /*3590*/  IMAD.U32 R73, RZ, RZ, UR7 ;  /* 0x00000007ff497e24 */ /* 0x000fe2000f8e00ff */
[----:B------:R-:W-:Y:S01]  /*35a0*/  FMNMX.FTZ R63, R76, R63, !PT ;  /* 0x0000003f4c3f7209 */ /* 0x000fe20007810000 */
[----:B------:R0:W-:Y:S01]  /*35b0*/  MUFU.TANH R41, R54 ;  /* 0x0000003600297308 */ /* 0x0001e20000002400 */
[----:B------:R-:W-:-:S02]  /*35c0*/  FSEL R46, R85, -INF , P2 ;  /* 0xff800000552e7808 */ /* 0x000fc40001000000 */
[----:B------:R-:W-:Y:S02]  /*35d0*/  FMNMX.FTZ R63, R78, R63, !PT ;  /* 0x0000003f4e3f7209 */ /* 0x000fe40007810000 */
[----:B------:R-:W-:Y:S02]  /*35e0*/  ISETP.GT.AND P2, PT, R5, 0x39, PT ;  /* 0x000000390500780c */ /* 0x000fe40003f44270 */
[----:B------:R-:W-:Y:S01]  /*35f0*/  FMNMX.FTZ R63, R80, R63, !PT ;  /* 0x0000003f503f7209 */ /* 0x000fe20007810000 */
[----:B------:R-:W0:Y:S01]  /*3600*/  MUFU.TANH R49, R49 ;  /* 0x0000003100317308 */ /* 0x000e220000002400 */
[----:B------:R-:W-:Y:S02]  /*3610*/  FSEL R94, R94, -INF , P3 ;  /* 0xff8000005e5e7808 */ /* 0x000fe40001800000 */
[----:B------:R-:W-:Y:S02]  /*3620*/  FMNMX.FTZ R63, R84, R63, !PT ;  /* 0x0000003f543f7209 */ /* 0x000fe40007810000 */
[----:B--2---:R-:W-:-:S02]  /*3630*/  FSEL R48, R83, -INF , P6 ;  /* 0xff80000053307808 */ /* 0x004fc40003000000 */
[----:B------:R-:W-:Y:S01]  /*3640*/  FMNMX.FTZ R63, R88, R63, !PT ;  /* 0x0000003f583f7209 */ /* 0x000fe20007810000 */
[----:B------:R-:W2:Y:S01]  /*3650*/  MUFU.TANH R68, R68 ;  /* 0x0000004400447308 */ /* 0x000ea20000002400 */
[----:B------:R-:W-:Y:S02]  /*3660*/  ISETP.GT.AND P6, PT, R5, 0x40, PT ;  /* 0x000000400500780c */ /* 0x000fe40003fc4270 */
[----:B------:R-:W-:Y:S01]  /*3670*/  FMNMX.FTZ R63, R90, R63, !PT ;  /* 0x0000003f5a3f7209 */ /* 0x000fe20007810000 */
[----:B------:R-:W-:Y:S02]  /*3680*/  WARPGROUP.DEPBAR.LE gsb0, 0x0 ;  /* 0x00008000000079c5 */ /* 0x000fe40000010000 */
[----:B------:R-:W-:Y:S01]  /*3690*/  WARPGROUP.ARRIVE ;  /* 0x00000000000079c5 */ /* 0x000fe20000000000 */
[----:B------:R-:W-:Y:S01]  /*36a0*/  FMNMX.FTZ R63, R92, R63, !PT ;  /* 0x0000003f5c3f7209 */ /* 0x000fe20007810000 */
[----:B------:R2:W-:Y:S01]  /*36b0*/  MUFU.TANH R55, R56 ;  /* 0x0000003800377308 */ /* 0x0005e20000002400 */
[----:B------:R-:W-:Y:S01]  /*36c0*/  FSEL R96, R13, -INF , P2 ;  /* 0xff8000000d607808 */ /* 0x000fe20001000000 */
[----:B------:R-:W-:Y:S01]  /*36d0*/  FMUL.FTZ R140, R32, UR6 ;  /* 0x00000006208c7c20 */ /* 0x000fe20008410000 */
[----:B------:R-:W-:Y:S01]  /*36e0*/  FMNMX.FTZ R63, R94, R63, !PT ;  /* 0x0000003f5e3f7209 */ /* 0x000fe20007810000 */
[----:B------:R-:W-:Y:S01]  /*36f0*/  HGMMA.64x16x16.F32.BF16 R24, gdesc[UR20], R24, gsb0 ;  /* 0x00200000141879f0 */ /* 0x000fe20008001818 */
[----:B-1----:R-:W-:Y:S01]  /*3700*/  FSEL R50, R87, -INF , P5 ;  /* 0xff80000057327808 */ /* 0x002fe20002800000 */
[----:B------:R-:W-:Y:S01]  /*3710*/  FMUL.FTZ R110, R34, UR6 ;  /* 0x00000006226e7c20 */ /* 0x000fe20008410000 */
[----:B------:R-:W-:Y:S01]  /*3720*/  ISETP.GT.AND P5, PT, R5, 0x41, PT ;  /* 0x000000410500780c */ /* 0x000fe20003fa4270 */
[----:B------:R-:W1:Y:S01]  /*3730*/  MUFU.TANH R51, R51 ;  /* 0x0000003300337308 */ /* 0x000e620000002400 */
[----:B---3--:R-:W-:Y:S01]  /*3740*/  FSEL R98, R65, -INF , P6 ;  /* 0xff80000041627808 */ /* 0x008fe20003000000 */
[----:B------:R-:W-:Y:S01]  /*3750*/  FMUL.FTZ R33, R33, UR6 ;  /* 0x0000000621217c20 */ /* 0x000fe20008410000 */
[----:B------:R-:W-:Y:S01]  /*3760*/  FMNMX.FTZ R63, R96, R63, !PT ;  /* 0x0000003f603f7209 */ /* 0x000fe20007810000 */
[----:B------:R-:W-:Y:S01]  /*3770*/  FMUL.FTZ R35, R35, UR6 ;  /* 0x0000000623237c20 */ /* 0x000fe20008410000 */
[----:B----4-:R-:W-:Y:S01]  /*3780*/  FSEL R52, R75, -INF , P4 ;  /* 0xff8000004b347808 */ /* 0x010fe20002000000 */
[----:B------:R-:W-:Y:S01]  /*3790*/  FMUL.FTZ R37, R37, UR6 ;  /* 0x0000000625257c20 */ /* 0x000fe20008410000 */
[----:B------:R-:W-:Y:S01]  /*37a0*/  ISETP.GT.AND P4, PT, R5, 0x48, PT ;  /* 0x000000480500780c */ /* 0x000fe20003f84270 */
[----:B------:R-:W3:Y:S01]  /*37b0*/  MUFU.TANH R61, R61 ;  /* 0x0000003d003d7308 */ /* 0x000ee20000002400 */
[----:B-----5:R-:W-:Y:S01]  /*37c0*/  FSEL R102, R11, -INF , P5 ;  /* 0xff8000000b667808 */ /* 0x020fe20002800000 */
[----:B------:R-:W-:Y:S01]  /*37d0*/  FMUL.FTZ R11, R38, UR6 ;  /* 0x00000006260b7c20 */ /* 0x000fe20008410000 */
[----:B------:R-:W-:-:S02]  /*37e0*/  FMNMX.FTZ R63, R98, R63, !PT ;  /* 0x0000003f623f7209 */ /* 0x000fc40007810000 */
[----:B0-----:R-:W-:Y:S02]  /*37f0*/  FSEL R54, R95, -INF , P3 ;  /* 0xff8000005f367808 */ /* 0x001fe40001800000 */
[----:B------:R-:W-:Y:S01]  /*3800*/  ISETP.GT.AND P3, PT, R5, 0x49, PT ;  /* 0x000000490500780c */ /* 0x000fe20003f64270 */
[----:B------:R-:W0:Y:S01]  /*3810*/  MUFU.TANH R86, R86 ;  /* 0x0000005600567308 */ /* 0x000e220000002400 */
[----:B------:R-:W-:Y:S02]  /*3820*/  FSEL R120, R21, -INF , P4 ;  /* 0xff80000015787808 */ /* 0x000fe40002000000 */
[----:B------:R-:W-:Y:S02]  /*3830*/  FMNMX.FTZ R63, R102, R63, !PT ;  /* 0x0000003f663f7209 */ /* 0x000fe40007810000 */
[----:B--2---:R-:W-:Y:S02]  /*3840*/  FSEL R56, R77, -INF , P2 ;  /* 0xff8000004d387808 */ /* 0x004fe40001000000 */
[----:B------:R-:W-:Y:S01]  /*3850*/  ISETP.GT.AND P2, PT, R5, 0x50, PT ;  /* 0x000000500500780c */ /* 0x000fe20003f44270 */
[----:B------:R-:W2:Y:S01]  /*3860*/  MUFU.TANH R136, R136 ;  /* 0x0000008800887308 */ /* 0x000ea20000002400 */
[----:B------:R-:W-:Y:S01]  /*3870*/  FSEL R122, R9, -INF , P3 ;  /* 0xff800000097a7808 */ /* 0x000fe20001800000 */
[----:B------:R-:W-:Y:S01]  /*3880*/  FMUL.FTZ R9, R36, UR6 ;  /* 0x0000000624097c20 */ /* 0x000fe20008410000 */
[----:B------:R-:W-:-:S02]  /*3890*/  FMNMX.FTZ R63, R120, R63, !PT ;  /* 0x0000003f783f7209 */ /* 0x000fc40007810000 */
[----:B------:R-:W-:Y:S02]  /*38a0*/  FSEL R32, R79, -INF , P6 ;  /* 0xff8000004f207808 */ /* 0x000fe40003000000 */
[----:B------:R-:W-:Y:S01]  /*38b0*/  ISETP.GT.AND P6, PT, R5, 0x51, PT ;  /* 0x000000510500780c */ /* 0x000fe20003fc4270 */
[----:B------:R-:W4:Y:S01]  /*38c0*/  MUFU.TANH R138, R138 ;  /* 0x0000008a008a7308 */ /* 0x000f220000002400 */
[----:B------:R-:W-:Y:S02]  /*38d0*/  FSEL R124, R57, -INF , P2 ;  /* 0xff800000397c7808 */ /* 0x000fe40001000000 */
[----:B------:R-:W-:Y:S02]  /*38e0*/  FMNMX.FTZ R63, R122, R63, !PT ;  /* 0x0000003f7a3f7209 */ /* 0x000fe40007810000 */
[----:B------:R-:W-:Y:S02]  /*38f0*/  FSEL R58, R58, -INF , P5 ;  /* 0xff8000003a3a7808 */ /* 0x000fe40002800000 */
[----:B------:R-:W-:Y:S01]  /*3900*/  ISETP.GT.AND P5, PT, R5, 0x58, PT ;  /* 0x000000580500780c */ /* 0x000fe20003fa4270 */
[----:B------:R-:W5:Y:S01]  /*3910*/  MUFU.TANH R53, R53 ;  /* 0x0000003500357308 */ /* 0x000f620000002400 */
[----:B------:R-:W-:-:S02]  /*3920*/  FSEL R126, R15, -INF , P6 ;  /* 0xff8000000f7e7808 */ /* 0x000fc40003000000 */
[----:B------:R-:W-:Y:S02]  /*3930*/  FMNMX.FTZ R63, R124, R63, !PT ;  /* 0x0000003f7c3f7209 */ /* 0x000fe40007810000 */
[----:B------:R-:W-:Y:S02]  /*3940*/  FSEL R34, R59, -INF , P4 ;  /* 0xff8000003b227808 */ /* 0x000fe40002000000 */
[----:B------:R-:W-:Y:S01]  /*3950*/  ISETP.GT.AND P4, PT, R5, 0x59, PT ;  /* 0x000000590500780c */ /* 0x000fe20003f84270 */
[----:B------:R-:W5:Y:S01]  /*3960*/  MUFU.TANH R140, R140 ;  /* 0x0000008c008c7308 */ /* 0x000f620000002400 */
[----:B------:R-:W-:Y:S01]  /*3970*/  FSEL R128, R49, -INF , P5 ;  /* 0xff80000031807808 */ /* 0x000fe20002800000 */
[----:B------:R-:W-:Y:S02]  /*3980*/  WARPGROUP.DEPBAR.LE gsb0, 0x0 ;  /* 0x00008000000079c5 */ /* 0x000fe40000010000 */
[----:B------:R-:W-:Y:S01]  /*3990*/  FMNMX.FTZ R63, R126, R63, !PT ;  /* 0x0000003f7e3f7209 */ /* 0x000fe20007810000 */
[----:B------:R-:W-:Y:S01]  /*39a0*/  FMUL.FTZ R13, R24, UR6 ;  /* 0x00000006180d7c20 */ /* 0x000fe20008410000 */
[----:B------:R-:W-:Y:S01]  /*39b0*/  FSEL R68, R68, -INF , P3 ;  /* 0xff80000044447808 */ /* 0x000fe20001800000 */
[----:B------:R-:W-:Y:S01]  /*39c0*/  FMUL.FTZ R25, R25, UR6 ;  /* 0x0000000619197c20 */ /* 0x000fe20008410000 */
[----:B------:R-:W-:Y:S01]  /*39d0*/  ISETP.GT.AND P3, PT, R5, 0x60, PT ;  /* 0x000000600500780c */ /* 0x000fe20003f64270 */
[----:B------:R-:W5:Y:S01]  /*39e0*/  MUFU.TANH R100, R100 ;  /* 0x0000006400647308 */ /* 0x000f620000002400 */
[----:B-1----:R-:W-:Y:S01]  /*39f0*/  FSEL R130, R51, -INF , P4 ;  /* 0xff80000033827808 */ /* 0x002fe20002000000 */
[----:B------:R-:W-:Y:S01]  /*3a00*/  FMUL.FTZ R15, R28, UR6 ;  /* 0x000000061c0f7c20 */ /* 0x000fe20008410000 */
[----:B------:R-:W-:Y:S01]  /*3a10*/  FMNMX.FTZ R63, R128, R63, !PT ;  /* 0x0000003f803f7209 */ /* 0x000fe20007810000 */
[----:B------:R-:W-:Y:S01]  /*3a20*/  FMUL.FTZ R21, R29, UR6 ;  /* 0x000000061d157c20 */ /* 0x000fe20008410000 */
[----:B---3--:R-:W-:-:S02]  /*3a30*/  FSEL R36, R61, -INF , P2 ;  /* 0xff8000003d247808 */ /* 0x008fc40001000000 */
[----:B------:R-:W-:Y:S01]  /*3a40*/  ISETP.GT.AND P2, PT, R5, 0x61, PT ;  /* 0x000000610500780c */ /* 0x000fe20003f44270 */
[----:B------:R-:W1:Y:S01]  /*3a50*/  MUFU.TANH R33, R33 ;  /* 0x0000002100217308 */ /* 0x000e620000002400 */
[----:B------:R-:W-:Y:S02]  /*3a60*/  FSEL R132, R45, -INF , P3 ;  /* 0xff8000002d847808 */ /* 0x000fe40001800000 */
[----:B------:R-:W-:Y:S02]  /*3a70*/  FMNMX.FTZ R63, R130, R63, !PT ;  /* 0x0000003f823f7209 */ /* 0x000fe40007810000 */
[----:B0-----:R-:W-:Y:S02]  /*3a80*/  FSEL R86, R86, -INF , P6 ;  /* 0xff80000056567808 */ /* 0x001fe40003000000 */
[----:B------:R-:W-:Y:S01]  /*3a90*/  ISETP.GT.AND P6, PT, R5, 0x68, PT ;  /* 0x000000680500780c */ /* 0x000fe20003fc4270 */
[----:B------:R-:W0:Y:S01]  /*3aa0*/  MUFU.TANH R9, R9 ;  /* 0x0000000900097308 */ /* 0x000e220000002400 */
[----:B------:R-:W-:-:S02]  /*3ab0*/  FSEL R134, R47, -INF , P2 ;  /* 0xff8000002f867808 */ /* 0x000fc40001000000 */
[----:B------:R-:W-:Y:S02]  /*3ac0*/  FMNMX.FTZ R63, R132, R63, !PT ;  /* 0x0000003f843f7209 */ /* 0x000fe40007810000 */
[----:B------:R-:W-:Y:S01]  /*3ad0*/  FSEL R82, R41, -INF , P5 ;  /* 0xff80000029527808 */ /* 0x000fe20002800000 */
[----:B------:R-:W-:Y:S01]  /*3ae0*/  FMUL.FTZ R41, R30, UR6 ;  /* 0x000000061e297c20 */ /* 0x000fe20008410000 */
[----:B------:R-:W-:Y:S01]  /*3af0*/  ISETP.GT.AND P5, PT, R5, 0x69, PT ;  /* 0x000000690500780c */ /* 0x000fe20003fa4270 */
[----:B------:R-:W3:Y:S01]  /*3b00*/  MUFU.TANH R106, R106 ;  /* 0x0000006a006a7308 */ /* 0x000ee20000002400 */
[----:B--2---:R-:W-:Y:S02]  /*3b10*/  FSEL R136, R136, -INF , P6 ;  /* 0xff80000088887808 */ /* 0x004fe40003000000 */
[----:B------:R-:W-:Y:S02]  /*3b20*/  FMNMX.FTZ R63, R134, R63, !PT ;  /* 0x0000003f863f7209 */ /* 0x000fe40007810000 */
[----:B------:R-:W-:Y:S01]  /*3b30*/  FSEL R38, R43, -INF , P4 ;  /* 0xff8000002b267808 */ /* 0x000fe20002000000 */
[----:B------:R-:W-:Y:S01]  /*3b40*/  FMUL.FTZ R43, R31, UR6 ;  /* 0x000000061f2b7c20 */ /* 0x000fe20008410000 */
[----:B------:R-:W-:Y:S01]  /*3b50*/  ISETP.GT.AND P4, PT, R5, 0x70, PT ;  /* 0x000000700500780c */ /* 0x000fe20003f84270 */
[----:B------:R-:W-:Y:S01]  /*3b60*/  MUFU.TANH R112, R35 ;  /* 0x0000002300707308 */ /* 0x000fe20000002400 */
[----:B----4-:R-:W-:-:S02]  /*3b70*/  FSEL R138, R138, -INF , P5 ;  /* 0xff8000008a8a7808 */ /* 0x010fc40002800000 */
[----:B------:R-:W-:Y:S02]  /*3b80*/  FMNMX.FTZ R63, R136, R63, !PT ;  /* 0x0000003f883f7209 */ /* 0x000fe40007810000 */
[----:B-----5:R-:W-:Y:S02]  /*3b90*/  FSEL R24, R53, -INF , P3 ;  /* 0xff80000035187808 */ /* 0x020fe40001800000 */
[----:B------:R-:W-:Y:S01]  /*3ba0*/  ISETP.GT.AND P3, PT, R5, 0x71, PT ;  /* 0x000000710500780c */ /* 0x000fe20003f64270 */
[----:B------:R2:W4:Y:S01]  /*3bb0*/  MUFU.TANH R35, R37 ;  /* 0x0000002500237308 */ /* 0x0005220000002400 */
[----:B------:R-:W-:Y:S02]  /*3bc0*/  FSEL R140, R140, -INF , P4 ;  /* 0xff8000008c8c7808 */ /* 0x000fe40002000000 */
[----:B------:R-:W-:Y:S02]  /*3bd0*/  FMNMX.FTZ R63, R138, R63, !PT ;  /* 0x0000003f8a3f7209 */ /* 0x000fe40007810000 */
[----:B------:R-:W-:-:S02]  /*3be0*/  FSEL R100, R100, -INF , P2 ;  /* 0xff80000064647808 */ /* 0x000fc40001000000 */
[----:B------:R-:W-:Y:S01]  /*3bf0*/  ISETP.GT.AND P2, PT, R5, 0x78, PT ;  /* 0x000000780500780c */ /* 0x000fe20003f44270 */
[----:B------:R-:W5:Y:S01]  /*3c00*/  MUFU.TANH R110, R110 ;  /* 0x0000006e006e7308 */ /* 0x000f620000002400 */
[----:B-1----:R-:W-:Y:S01]  /*3c10*/  FSEL R142, R33, -INF , P3 ;  /* 0xff800000218e7808 */ /* 0x002fe20001800000 */
[----:B--2---:R-:W-:Y:S01]  /*3c20*/  FMUL.FTZ R37, R39, UR6 ;  /* 0x0000000627257c20 */ /* 0x004fe20008410000 */
[----:B------:R-:W-:Y:S01]  /*3c30*/  FMNMX.FTZ R63, R140, R63, !PT ;  /* 0x0000003f8c3f7209 */ /* 0x000fe20007810000 */
[----:B------:R-:W-:Y:S01]  /*3c40*/  FMUL.FTZ R33, R26, UR6 ;  /* 0x000000061a217c20 */ /* 0x000fe20008410000 */
[----:B------:R-:W-:Y:S01]  /*3c50*/  FSEL R28, R55, -INF , P6 ;  /* 0xff800000371c7808 */ /* 0x000fe20003000000 */
[----:B------:R-:W-:Y:S01]  /*3c60*/  FMUL.FTZ R39, R27, UR6 ;  /* 0x000000061b277c20 */ /* 0x000fe20008410000 */
[----:B------:R-:W-:Y:S01]  /*3c70*/  ISETP.GT.AND P6, PT, R5, 0x79, PT ;  /* 0x000000790500780c */ /* 0x000fe20003fc4270 */
[----:B------:R-:W1:Y:S01]  /*3c80*/  MUFU.TANH R13, R13 ;  /* 0x0000000d000d7308 */ /* 0x000e620000002400 */
[----:B0-----:R-:W-:-:S02]  /*3c90*/  FSEL R29, R9, -INF , P2 ;  /* 0xff800000091d7808 */ /* 0x001fc40001000000 */
[----:B------:R-:W-:Y:S02]  /*3ca0*/  FMNMX.FTZ R72, R142, R63, !PT ;  /* 0x0000003f8e487209 */ /* 0x000fe40007810000 */
[----:B---3--:R-:W-:Y:S02]  /*3cb0*/  FSEL R106, R106, -INF , P5 ;  /* 0xff8000006a6a7808 */ /* 0x008fe40002800000 */
[----:B------:R-:W-:Y:S01]  /*3cc0*/  ISETP.GT.AND P5, PT, R5, 0x80, PT ;  /* 0x000000800500780c */ /* 0x000fe20003fa4270 */
[----:B------:R-:W0:Y:S01]  /*3cd0*/  MUFU.TANH R25, R25 ;  /* 0x0000001900197308 */ /* 0x000e220000002400 */
[----:B----4-:R-:W-:Y:S02]  /*3ce0*/  FSEL R35, R35, -INF , P6 ;  /* 0xff80000023237808 */ /* 0x010fe40003000000 */
[----:B------:R-:W-:Y:S02]  /*3cf0*/  FMNMX.FTZ R72, R29, R72, !PT ;  /* 0x000000481d487209 */ /* 0x000fe40007810000 */
[----:B-----5:R-:W-:-:S02]  /*3d00*/  FSEL R110, R110, -INF , P4 ;  /* 0xff8000006e6e7808 */ /* 0x020fc40002000000 */
[----:B------:R-:W-:Y:S01]  /*3d10*/  ISETP.GT.AND P4, PT, R5, 0x81, PT ;  /* 0x000000810500780c */ /* 0x000fe20003f84270 */
[----:B------:R-:W2:Y:S01]  /*3d20*/  MUFU.TANH R11, R11 ;  /* 0x0000000b000b7308 */ /* 0x000ea20000002400 */
[----:B-1----:R-:W-:Y:S02]  /*3d30*/  FSEL R47, R13, -INF , P5 ;  /* 0xff8000000d2f7808 */ /* 0x002fe40002800000 */
[----:B------:R-:W-:Y:S02]  /*3d40*/  FMNMX.FTZ R72, R35, R72, !PT ;  /* 0x0000004823487209 */ /* 0x000fe40007810000 */
[----:B------:R-:W-:Y:S02]  /*3d50*/  FSEL R112, R112, -INF , P3 ;  /* 0xff80000070707808 */ /* 0x000fe40001800000 */
[----:B------:R-:W-:Y:S01]  /*3d60*/  ISETP.GT.AND P3, PT, R5, 0x88, PT ;  /* 0x000000880500780c */ /* 0x000fe20003f64270 */
[----:B------:R-:W1:Y:S01]  /*3d70*/  MUFU.TANH R15, R15 ;  /* 0x0000000f000f7308 */ /* 0x000e620000002400 */
[----:B0-----:R-:W-:-:S02]  /*3d80*/  FSEL R49, R25, -INF , P4 ;  /* 0xff80000019317808 */ /* 0x001fc40002000000 */
[----:B------:R-:W-:-:S04]  /*3d90*/  FMNMX.FTZ R72, R47, R72, !PT ;  /* 0x000000482f487209 */ /* 0x000fc80007810000 */
[----:B------:R-:W-:Y:S01]  /*3da0*/  FMNMX.FTZ R72, R49, R72, !PT ;  /* 0x0000004831487209 */ /* 0x000fe20007810000 */
[----:B------:R-:W0:Y:S01]  /*3db0*/  MUFU.TANH R21, R21 ;  /* 0x0000001500157308 */ /* 0x000e220000002400 */
[----:B--2---:R-:W-:Y:S02]  /*3dc0*/  FSEL R108, R11, -INF , P2 ;  /* 0xff8000000b6c7808 */ /* 0x004fe40001000000 */
[----:B------:R-:W-:-:S05]  /*3dd0*/  ISETP.GT.AND P2, PT, R5, 0x89, PT ;  /* 0x000000890500780c */ /* 0x000fca0003f44270 */
[----:B------:R-:W2:Y:S01]  /*3de0*/  MUFU.TANH R37, R37 ;  /* 0x0000002500257308 */ /* 0x000ea20000002400 */
[----:B-1----:R-:W-:-:S04]  /*3df0*/  FSEL R53, R15, -INF , P3 ;  /* 0xff8000000f357808 */ /* 0x002fc80001800000 */
[----:B------:R-:W-:-:S03]  /*3e00*/  FMNMX.FTZ R72, R53, R72, !PT ;  /* 0x0000004835487209 */ /* 0x000fc60007810000 */
[----:B------:R-:W-:Y:S01]  /*3e10*/  MUFU.TANH R33, R33 ;  /* 0x0000002100217308 */ /* 0x000fe20000002400 */
[----:B0-----:R-:W-:-:S04]  /*3e20*/  FSEL R55, R21, -INF , P2 ;  /* 0xff80000015377808 */ /* 0x001fc80001000000 */
[----:B------:R-:W-:-:S03]  /*3e30*/  FMNMX.FTZ R5, R55, R72, !PT ;  /* 0x0000004837057209 */ /* 0x000fc60007810000 */
[----:B------:R-:W0:Y:S02]  /*3e40*/  MUFU.TANH R39, R39 ;  /* 0x0000002700277308 */ /* 0x000e240000002400 */
[----:B------:R-:W1:Y:S06]  /*3e50*/  SHFL.BFLY PT, R72, R5, 0x2, 0x1f ;  /* 0x0c401f0005487f89 */ /* 0x000e6c00000e0000 */
[----:B------:R-:W3:Y:S08]  /*3e60*/  MUFU.TANH R41, R41 ;  /* 0x0000002900297308 */ /* 0x000ef00000002400 */
[----:B------:R-:W4:Y:S01]  /*3e70*/  MUFU.TANH R43, R43 ;  /* 0x0000002b002b7308 */ /* 0x000f220000002400 */
        /* <DEDUP_REMOVED lines=14> */
[----:B--2---:R-:W-:Y:S01]  /*3f60*/  FSEL R96, R37, -INF , P6 ;  /* 0xff80000025607808 */ /* 0x004fe20003000000 */
[--C-:B------:R-:W-:Y:S01]  /*3f70*/  FFMA.FTZ R13, R66, R73, -R51.reuse ;  /* 0x00000049420d7223 */ /* 0x100fe20000010833 */
[----:B------:R-:W-:Y:S01]  /*3f80*/  FMNMX.FTZ R9, R20, R9, !PT ;  /* 0x0000000914097209 */ /* 0x000fe20007810000 */
[-CC-:B------:R-:W-:Y:S01]  /*3f90*/  FFMA.FTZ R66, R102, R73.reuse, -R51.reuse ;  /* 0x0000004966427223 */ /* 0x180fe20000010833 */
[----:B0-----:R-:W-:Y:S01]  /*3fa0*/  FSEL R102, R39, -INF , P4 ;  /* 0xff80000027667808 */ /* 0x001fe20002000000 */
[--C-:B------:R-:W-:Y:S01]  /*3fb0*/  FFMA.FTZ R30, R120, R73, -R51.reuse ;  /* 0x00000049781e7223 */ /* 0x100fe20000010833 */
[----:B------:R-:W-:Y:S01]  /*3fc0*/  FMNMX.FTZ R9, R40, R9, !PT ;  /* 0x0000000928097209 */ /* 0x000fe20007810000 */
[-CC-:B------:R-:W-:Y:S01]  /*3fd0*/  FFMA.FTZ R122, R122, R73.reuse, -R51.reuse ;  /* 0x000000497a7a7223 */ /* 0x180fe20000010833 */
[----:B---3--:R-:W-:Y:S01]  /*3fe0*/  FSEL R120, R41, -INF , P3 ;  /* 0xff80000029787808 */ /* 0x008fe20001800000 */
[--C-:B------:R-:W-:Y:S01]  /*3ff0*/  FFMA.FTZ R5, R8, R73, -R51.reuse ;  /* 0x0000004908057223 */ /* 0x100fe20000010833 */
[----:B------:R-:W-:Y:S01]  /*4000*/  FMNMX.FTZ R9, R42, R9, !PT ;  /* 0x000000092a097209 */ /* 0x000fe20007810000 */
[-CC-:B------:R-:W-:Y:S01]  /*4010*/  FFMA.FTZ R114, R7, R73.reuse, -R51.reuse ;  /* 0x0000004907727223 */ /* 0x180fe20000010833 */
[-CC-:B------:R-:W-:Y:S01]  /*4020*/  FFMA.FTZ R116, R70, R73.reuse, -R51.reuse ;  /* 0x0000004946747223 */ /* 0x180fe20000010833 */
        /* <DEDUP_REMOVED lines=11> */
[--C-:B------:R-:W-:Y:S01]  /*40e0*/  FFMA.FTZ R25, R78, R73, -R51.reuse ;  /* 0x000000494e197223 */ /* 0x100fe20000010833 */
[----:B------:R-:W0:Y:S01]  /*40f0*/  MUFU.EX2 R114, R114 ;  /* 0x0000007200727308 */ /* 0x000e220000000800 */
        /* <DEDUP_REMOVED lines=22> */
[----:B------:R-:W-:Y:S01]  /*4260*/  FFMA.FTZ R94, R55, R73, -R51 ;  /* 0x00000049375e7223 */ /* 0x000fe20000010833 */
[----:B------:R-:W-:Y:S01]  /*4270*/  MUFU.EX2 R118, R118 ;  /* 0x0000007600767308 */ /* 0x000fe20000000800 */
[----:B------:R-:W-:-:S04]  /*4280*/  FMNMX.FTZ R9, R34, R9, !PT ;  /* 0x0000000922097209 */ /* 0x000fc80007810000 */
[----:B------:R-:W-:-:S03]  /*4290*/  FMNMX.FTZ R9, R68, R9, !PT ;  /* 0x0000000944097209 */ /* 0x000fc60007810000 */
[----:B------:R-:W-:Y:S01]  /*42a0*/  MUFU.EX2 R13, R13 ;  /* 0x0000000d000d7308 */ /* 0x000fe20000000800 */
[----:B------:R-:W-:-:S04]  /*42b0*/  FMNMX.FTZ R9, R36, R9, !PT ;  /* 0x0000000924097209 */ /* 0x000fc80007810000 */
[----:B------:R-:W-:-:S03]  /*42c0*/  FMNMX.FTZ R9, R86, R9, !PT ;  /* 0x0000000956097209 */ /* 0x000fc60007810000 */
[----:B------:R-:W-:Y:S01]  /*42d0*/  MUFU.EX2 R116, R116 ;  /* 0x0000007400747308 */ /* 0x000fe20000000800 */
[----:B------:R-:W-:-:S04]  /*42e0*/  FMNMX.FTZ R9, R82, R9, !PT ;  /* 0x0000000952097209 */ /* 0x000fc80007810000 */
[----:B------:R-:W-:-:S03]  /*42f0*/  FMNMX.FTZ R31, R38, R9, !PT ;  /* 0x00000009261f7209 */ /* 0x000fc60007810000 */
[----:B------:R1:W-:Y:S01]  /*4300*/  MUFU.EX2 R9, R98 ;  /* 0x0000006200097308 */ /* 0x0003e20000000800 */
[----:B------:R-:W-:-:S04]  /*4310*/  FMNMX.FTZ R31, R24, R31, !PT ;  /* 0x0000001f181f7209 */ /* 0x000fc80007810000 */
[----:B------:R-:W-:-:S03]  /*4320*/  FMNMX.FTZ R31, R100, R31, !PT ;  /* 0x0000001f641f7209 */ /* 0x000fc60007810000 */
[----:B------:R-:W-:Y:S01]  /*4330*/  MUFU.EX2 R15, R15 ;  /* 0x0000000f000f7308 */ /* 0x000fe20000000800 */
[----:B------:R-:W-:Y:S02]  /*4340*/  FMNMX.FTZ R31, R28, R31, !PT ;  /* 0x0000001f1c1f7209 */ /* 0x000fe40007810000 */
[----:B-1----:R-:W-:Y:S01]  /*4350*/  FSEL R98, R33, -INF , P5 ;  /* 0xff80000021627808 */ /* 0x002fe20002800000 */
[----:B------:R-:W-:Y:S01]  /*4360*/  FFMA.FTZ R33, R124, R73, -R51 ;  /* 0x000000497c217223 */ /* 0x000fe20000010833 */
        /* <DEDUP_REMOVED lines=9> */
[----:B----4-:R-:W-:Y:S01]  /*4400*/  FSEL R122, R43, -INF , P2 ;  /* 0xff8000002b7a7808 */ /* 0x010fe20001000000 */
[----:B------:R-:W-:Y:S01]  /*4410*/  FFMA.FTZ R43, R132, R73, -R51 ;  /* 0x00000049842b7223 */ /* 0x000fe20000010833 */
[----:B------:R-:W-:-:S03]  /*4420*/  FMNMX.FTZ R45, R102, R45, !PT ;  /* 0x0000002d662d7209 */ /* 0x000fc60007810000 */
[----:B------:R-:W-:Y:S01]  /*4430*/  MUFU.EX2 R74, R74 ;  /* 0x0000004a004a7308 */ /* 0x000fe20000000800 */
[----:B------:R-:W-:-:S04]  /*4440*/  FMNMX.FTZ R45, R120, R45, !PT ;  /* 0x0000002d782d7209 */ /* 0x000fc80007810000 */
[----:B------:R-:W-:-:S03]  /*4450*/  FMNMX.FTZ R8, R122, R45, !PT ;  /* 0x0000002d7a087209 */ /* 0x000fc60007810000 */
[----:B------:R-:W-:Y:S02]  /*4460*/  MUFU.EX2 R21, R21 ;  /* 0x0000001500157308 */ /* 0x000fe40000000800 */
[----:B------:R-:W1:Y:S06]  /*4470*/  SHFL.BFLY PT, R37, R8, 0x2, 0x1f ;  /* 0x0c401f0008257f89 */ /* 0x000e6c00000e0000 */
[----:B------:R-:W-:Y:S08]  /*4480*/  MUFU.EX2 R70, R70 ;  /* 0x0000004600467308 */ /* 0x000ff00000000800 */
[----:B------:R-:W-:Y:S08]  /*4490*/  MUFU.EX2 R11, R11 ;  /* 0x0000000b000b7308 */ /* 0x000ff00000000800 */
[----:B------:R-:W-:Y:S01]  /*44a0*/  MUFU.EX2 R62, R62 ;  /* 0x0000003e003e7308 */ /* 0x000fe20000000800 */
[----:B-1----:R-:W-:Y:S01]  /*44b0*/  FMNMX.FTZ R57, R8, R37, !PT ;  /* 0x0000002508397209 */ /* 0x002fe20007810000 */
[----:B------:R-:W-:-:S04]  /*44c0*/  FFMA.FTZ R37, R29, R73, -R51 ;  /* 0x000000491d257223 */ /* 0x000fc80000010833 */
[----:B------:R-:W1:Y:S02]  /*44d0*/  SHFL.BFLY PT, R8, R57, 0x1, 0x1f ;  /* 0x0c201f0039087f89 */ /* 0x000e6400000e0000 */
[----:B------:R-:W-:Y:S08]  /*44e0*/  MUFU.EX2 R26, R26 ;  /* 0x0000001a001a7308 */ /* 0x000ff00000000800 */
[----:B------:R-:W-:Y:S08]  /*44f0*/  MUFU.EX2 R27, R27 ;  /* 0x0000001b001b7308 */ /* 0x000ff00000000800 */
[----:B------:R-:W-:Y:S01]  /*4500*/  MUFU.EX2 R66, R66 ;  /* 0x0000004200427308 */ /* 0x000fe20000000800 */
[----:B-1----:R-:W-:-:S07]  /*4510*/  FMNMX.FTZ R8, R57, R8, !PT ;  /* 0x0000000839087209 */ /* 0x002fce0007810000 */
[----:B------:R-:W-:Y:S01]  /*4520*/  MUFU.EX2 R30, R30 ;  /* 0x0000001e001e7308 */ /* 0x000fe20000000800 */
[C---:B------:R-:W-:Y:S01]  /*4530*/  FSETP.NEU.FTZ.AND P2, PT, R8.reuse, -INF , PT ;  /* 0xff8000000800780b */ /* 0x040fe20003f5d000 */
[----:B------:R-:W-:-:S06]  /*4540*/  FMUL.FTZ R29, R8, R73 ;  /* 0x00000049081d7220 */ /* 0x000fcc0000410000 */
[----:B------:R-:W-:Y:S01]  /*4550*/  MUFU.EX2 R33, R33 ;  /* 0x0000002100217308 */ /* 0x000fe20000000800 */
[----:B------:R-:W-:Y:S02]  /*4560*/  FSEL R29, R29, RZ, P2 ;  /* 0x000000ff1d1d7208 */ /* 0x000fe40001000000 */
[----:B------:R-:W-:Y:S01]  /*4570*/  ISETP.GE.AND P2, PT, R64, 0x91, PT ;  /* 0x000000914000780c */ /* 0x000fe20003f46270 */
[----:B------:R-:W-:Y:S02]  /*4580*/  IMAD.MOV.U32 R64, RZ, RZ, R71 ;  /* 0x000000ffff407224 */ /* 0x000fe400078e0047 */
        /* <DEDUP_REMOVED lines=11> */
[-CC-:B------:R-:W-:Y:S01]  /*4640*/  FFMA.FTZ R55, R52, R73.reuse, -R29.reuse ;  /* 0x0000004934377223 */ /* 0x180fe2000001081d */
[----:B------:R2:W3:Y:S01]  /*4650*/  MUFU.EX2 R124, R49 ;  /* 0x00000031007c7308 */ /* 0x0004e20000000800 */
[----:B-1----:R-:W-:Y:S01]  /*4660*/  @!P1 PRMT R4, RZ, 0x654, R0 ;  /* 0x00000654ff049816 */ /* 0x002fe20000000000 */
[-CC-:B------:R-:W-:Y:S01]  /*4670*/  FFMA.FTZ R57, R56, R73.reuse, -R29.reuse ;  /* 0x0000004938397223 */ /* 0x180fe2000001081d */
[-CC-:B------:R-:W-:Y:S01]  /*4680*/  FFMA.FTZ R36, R36, R73.reuse, -R29.reuse ;  /* 0x0000004924247223 */ /* 0x180fe2000001081d */
[-CC-:B------:R-:W-:Y:S01]  /*4690*/  FFMA.FTZ R32, R32, R73.reuse, -R29.reuse ;  /* 0x0000004920207223 */ /* 0x180fe2000001081d */
[----:B------:R0:W-:Y:S01]  /*46a0*/  @!P1 SYNCS.ARRIVE.TRANS64.RED.A1T0 RZ, [R4+URZ], RZ ;  /* 0x000000ff04ff99a7 */ /* 0x0001e2000810043f */
[-CC-:B------:R-:W-:Y:S01]  /*46b0*/  FFMA.FTZ R59, R58, R73.reuse, -R29.reuse ;  /* 0x000000493a3b7223 */ /* 0x180fe2000001081d */
[-CC-:B------:R-:W-:Y:S01]  /*46c0*/  FFMA.FTZ R34, R34, R73.reuse, -R29.reuse ;  /* 0x0000004922227223 */ /* 0x180fe2000001081d */
[----:B------:R1:W4:Y:S01]  /*46d0*/  MUFU.EX2 R67, R6 ;  /* 0x0000000600437308 */ /* 0x0003220000000800 */
[-CC-:B--2---:R-:W-:Y:S01]  /*46e0*/  FFMA.FTZ R49, R40, R73.reuse, -R29.reuse ;  /* 0x0000004928317223 */ /* 0x184fe2000001081d */
[-CC-:B------:R-:W-:Y:S01]  /*46f0*/  FFMA.FTZ R40, R46, R73.reuse, -R29.reuse ;  /* 0x000000492e287223 */ /* 0x180fe2000001081d */
[-CC-:B------:R-:W-:Y:S01]  /*4700*/  FFMA.FTZ R61, R68, R73.reuse, -R29.reuse ;  /* 0x00000049443d7223 */ /* 0x180fe2000001081d */
[--C-:B------:R-:W-:Y:S01]  /*4710*/  FFMA.FTZ R63, R86, R73, -R29.reuse ;  /* 0x00000049563f7223 */ /* 0x100fe2000001081d */
[----:B0-----:R-:W-:Y:S01]  /*4720*/  F2FP.BF16.F32.PACK_AB R4, R114, R5 ;  /* 0x000000057204723e */ /* 0x001fe200000010ff */
[-CC-:B------:R-:W-:Y:S01]  /*4730*/  FFMA.FTZ R106, R106, R73.reuse, -R29.reuse ;  /* 0x000000496a6a7223 */ /* 0x180fe2000001081d */
[--C-:B------:R-:W-:Y:S01]  /*4740*/  FFMA.FTZ R110, R110, R73, -R29.reuse ;  /* 0x000000496e6e7223 */ /* 0x100fe2000001081d */
[----:B------:R0:W2:Y:S01]  /*4750*/  MUFU.EX2 R126, R51 ;  /* 0x00000033007e7308 */ /* 0x0000a20000000800 */
[----:B-1----:R-:W-:Y:S01]  /*4760*/  FADD.FTZ R6, R5, R114 ;  /* 0x0000007205067221 */ /* 0x002fe20000010000 */
[----:B---3--:R-:W-:Y:S01]  /*4770*/  FADD.FTZ R12, R65, R124 ;  /* 0x0000007c410c7221 */ /* 0x008fe20000010000 */
[----:B------:R-:W-:Y:S01]  /*4780*/  F2FP.BF16.F32.PACK_AB R5, R124, R65 ;  /* 0x000000417c05723e */ /* 0x000fe200000010ff */
[-CC-:B------:R-:W-:Y:S01]  /*4790*/  FFMA.FTZ R65, R38, R73.reuse, -R29.reuse ;  /* 0x0000004926417223 */ /* 0x180fe2000001081d */
[----:B------:R-:W-:Y:S01]  /*47a0*/  FADD.FTZ R69, R7, R6 ;  /* 0x0000000607457221 */ /* 0x000fe20000010000 */
[----:B------:R-:W-:Y:S01]  /*47b0*/  FFMA.FTZ R38, R24, R73, -R29 ;  /* 0x0000004918267223 */ /* 0x000fe2000001081d */
[C---:B------:R-:W-:Y:S01]  /*47c0*/  F2FP.BF16.F32.PACK_AB R6, R118.reuse, R7 ;  /* 0x000000077606723e */ /* 0x040fe200000010ff */
[----:B------:R-:W1:Y:S01]  /*47d0*/  MUFU.EX2 R3, R3 ;  /* 0x0000000300037308 */ /* 0x000e620000000800 */
[----:B----4-:R-:W-:Y:S01]  /*47e0*/  FADD.FTZ R75, R67, R12 ;  /* 0x0000000c434b7221 */ /* 0x010fe20000010000 */
[----:B------:R-:W-:Y:S01]  /*47f0*/  FADD.FTZ R12, R118, R69 ;  /* 0x00000045760c7221 */ /* 0x000fe20000010000 */
[-CC-:B0-----:R-:W-:Y:S01]  /*4800*/  FFMA.FTZ R51, R44, R73.reuse, -R29.reuse ;  /* 0x000000492c337223 */ /* 0x181fe2000001081d */
[-CC-:B------:R-:W-:Y:S01]  /*4810*/  FFMA.FTZ R44, R54, R73.reuse, -R29.reuse ;  /* 0x00000049362c7223 */ /* 0x180fe2000001081d */
[-CC-:B------:R-:W-:Y:S01]  /*4820*/  FFMA.FTZ R112, R112, R73.reuse, -R29.reuse ;  /* 0x0000004970707223 */ /* 0x180fe2000001081d */
[----:B------:R-:W-:Y:S01]  /*4830*/  FADD.FTZ R69, R13, R12 ;  /* 0x0000000c0d457221 */ /* 0x000fe20000010000 */
[----:B------:R-:W-:Y:S01]  /*4840*/  FFMA.FTZ R108, R108, R73, -R29 ;  /* 0x000000496c6c7223 */ /* 0x000fe2000001081d */
[----:B------:R-:W0:Y:S01]  /*4850*/  MUFU.EX2 R14, R14 ;  /* 0x0000000e000e7308 */ /* 0x000e220000000800 */
[----:B--2---:R-:W-:Y:S01]  /*4860*/  FADD.FTZ R46, R126, R75 ;  /* 0x0000004b7e2e7221 */ /* 0x004fe20000010000 */
[----:B------:R-:W-:Y:S01]  /*4870*/  FADD.FTZ R12, R116, R69 ;  /* 0x00000045740c7221 */ /* 0x000fe20000010000 */
[----:B------:R-:W-:Y:S01]  /*4880*/  F2FP.BF16.F32.PACK_AB R7, R126, R67 ;  /* 0x000000437e07723e */ /* 0x000fe200000010ff */
[-CC-:B------:R-:W-:Y:S01]  /*4890*/  FFMA.FTZ R67, R100, R73.reuse, -R29.reuse ;  /* 0x0000004964437223 */ /* 0x180fe2000001081d */
[-CC-:B------:R-:W-:Y:S01]  /*48a0*/  FFMA.FTZ R96, R96, R73.reuse, -R29.reuse ;  /* 0x0000004960607223 */ /* 0x180fe2000001081d */
[----:B------:R-:W-:Y:S01]  /*48b0*/  FADD.FTZ R69, R15, R12 ;  /* 0x0000000c0f457221 */ /* 0x000fe20000010000 */
[-C--:B------:R-:W-:Y:S01]  /*48c0*/  FFMA.FTZ R98, R98, R73.reuse, -R29 ;  /* 0x0000004962627223 */ /* 0x080fe2000001081d */
[----:B------:R-:W2:Y:S01]  /*48d0*/  MUFU.EX2 R10, R10 ;  /* 0x0000000a000a7308 */ /* 0x000ea20000000800 */
[----:B-1----:R-:W-:Y:S01]  /*48e0*/  FADD.FTZ R75, R3, R46 ;  /* 0x0000002e034b7221 */ /* 0x002fe20000010000 */
[----:B------:R-:W-:Y:S01]  /*48f0*/  FADD.FTZ R24, R60, R69 ;  /* 0x000000453c187221 */ /* 0x000fe20000010000 */
[-CC-:B------:R-:W-:Y:S01]  /*4900*/  FFMA.FTZ R46, R28, R73.reuse, -R29.reuse ;  /* 0x000000491c2e7223 */ /* 0x180fe2000001081d */
[-CC-:B------:R-:W-:Y:S01]  /*4910*/  FFMA.FTZ R102, R102, R73.reuse, -R29.reuse ;  /* 0x0000004966667223 */ /* 0x180fe2000001081d */
[-CC-:B------:R-:W-:Y:S01]  /*4920*/  FFMA.FTZ R120, R120, R73.reuse, -R29.reuse ;  /* 0x0000004978787223 */ /* 0x180fe2000001081d */
[----:B------:R-:W-:Y:S01]  /*4930*/  FFMA.FTZ R122, R122, R73, -R29 ;  /* 0x000000497a7a7223 */ /* 0x000fe2000001081d */
[----:B------:R1:W-:Y:S01]  /*4940*/  STSM.16.M88.4 [R2+0x24300], R4 ;  /* 0x0243000402007844 */ /* 0x0003e20000000200 */
[----:B------:R-:W3:Y:S01]  /*4950*/  MUFU.EX2 R49, R49 ;  /* 0x0000003100317308 */ /* 0x000ee20000000800 */
[----:B0-----:R-:W-:Y:S01]  /*4960*/  FADD.FTZ R75, R14, R75 ;  /* 0x0000004b0e4b7221 */ /* 0x001fe20000010000 */
[----:B------:R-:W-:Y:S01]  /*4970*/  F2FP.BF16.F32.PACK_AB R28, R66, R9 ;  /* 0x00000009421c723e */ /* 0x000fe200000010ff */
[----:B------:R-:W-:-:S02]  /*4980*/  IMAD.MOV.U32 R68, RZ, RZ, R71 ;  /* 0x000000ffff447224 */ /* 0x000fc400078e0047 */
[--C-:B------:R-:W-:Y:S02]  /*4990*/  IMAD.MOV.U32 R58, RZ, RZ, R71.reuse ;  /* 0x000000ffff3a7224 */ /* 0x100fe400078e0047 */
[----:B------:R-:W-:Y:S01]  /*49a0*/  IMAD.MOV.U32 R56, RZ, RZ, R71 ;  /* 0x000000ffff387224 */ /* 0x000fe200078e0047 */
[----:B------:R-:W0:Y:S01]  /*49b0*/  MUFU.EX2 R20, R20 ;  /* 0x0000001400147308 */ /* 0x000e220000000800 */
[----:B--2---:R-:W-:Y:S01]  /*49c0*/  FADD.FTZ R12, R10, R75 ;  /* 0x0000004b0a0c7221 */ /* 0x004fe20000010000 */
[----:B------:R-:W-:Y:S01]  /*49d0*/  FADD.FTZ R75, R25, R24 ;  /* 0x00000018194b7221 */ /* 0x000fe20000010000 */
[--C-:B------:R-:W-:Y:S02]  /*49e0*/  IMAD.MOV.U32 R54, RZ, RZ, R71.reuse ;  /* 0x000000ffff367224 */ /* 0x100fe400078e0047 */
[----:B------:R-:W-:Y:S02]  /*49f0*/  IMAD.MOV.U32 R52, RZ, RZ, R71 ;  /* 0x000000ffff347224 */ /* 0x000fe400078e0047 */
[C---:B------:R-:W-:Y:S01]  /*4a00*/  FADD.FTZ R24, R74.reuse, R75 ;  /* 0x0000004b4a187221 */ /* 0x040fe20000010000 */
[----:B-1----:R-:W-:Y:S01]  /*4a10*/  F2FP.BF16.F32.PACK_AB R4, R74, R25 ;  /* 0x000000194a04723e */ /* 0x002fe200000010ff */
[----:B------:R-:W1:Y:S01]  /*4a20*/  MUFU.EX2 R51, R51 ;  /* 0x0000003300337308 */ /* 0x000e620000000800 */
[----:B---3--:R-:W-:Y:S01]  /*4a30*/  FADD.FTZ R69, R49, R12 ;  /* 0x0000000c31457221 */ /* 0x008fe20000010000 */
[----:B------:R-:W-:Y:S01]  /*4a40*/  FADD.FTZ R75, R21, R24 ;  /* 0x00000018154b7221 */ /* 0x000fe20000010000 */
[----:B------:R-:W-:-:S02]  /*4a50*/  IMAD.MOV.U32 R50, RZ, RZ, R71 ;  /* 0x000000ffff327224 */ /* 0x000fc400078e0047 */
[----:B------:R-:W-:Y:S02]  /*4a60*/  IMAD.MOV.U32 R48, RZ, RZ, R71 ;  /* 0x000000ffff307224 */ /* 0x000fe400078e0047 */
[----:B------:R-:W-:Y:S01]  /*4a70*/  FADD.FTZ R24, R70, R75 ;  /* 0x0000004b46187221 */ /* 0x000fe20000010000 */
[----:B------:R-:W2:Y:S01]  /*4a80*/  MUFU.EX2 R40, R40 ;  /* 0x0000002800287308 */ /* 0x000ea20000000800 */
[----:B0-----:R-:W-:-:S07]  /*4a90*/  FADD.FTZ R12, R20, R69 ;  /* 0x00000045140c7221 */ /* 0x001fce0000010000 */
[----:B------:R-:W0:Y:S01]  /*4aa0*/  MUFU.EX2 R53, R53 ;  /* 0x0000003500357308 */ /* 0x000e220000000800 */
[C---:B-1----:R-:W-:Y:S01]  /*4ab0*/  FADD.FTZ R69, R51.reuse, R12 ;  /* 0x0000000c33457221 */ /* 0x042fe20000010000 */
[----:B------:R-:W-:Y:S01]  /*4ac0*/  F2FP.BF16.F32.PACK_AB R5, R51, R20 ;  /* 0x000000143305723e */ /* 0x000fe200000010ff */
[----:B------:R-:W-:-:S05]  /*4ad0*/  IMAD.MOV.U32 R51, RZ, RZ, R71 ;  /* 0x000000ffff337224 */ /* 0x000fca00078e0047 */
[----:B------:R-:W1:Y:S01]  /*4ae0*/  MUFU.EX2 R42, R42 ;  /* 0x0000002a002a7308 */ /* 0x000e620000000800 */
[----:B--2---:R-:W-:Y:S01]  /*4af0*/  FADD.FTZ R12, R40, R69 ;  /* 0x00000045280c7221 */ /* 0x004fe20000010000 */
[----:B------:R-:W-:-:S04]  /*4b00*/  FADD.FTZ R69, R11, R24 ;  /* 0x000000180b457221 */ /* 0x000fc80000010000 */
[----:B------:R-:W-:Y:S02]  /*4b10*/  FADD.FTZ R69, R62, R69 ;  /* 0x000000453e457221 */ /* 0x000fe40000010000 */
[----:B------:R-:W2:Y:S02]  /*4b20*/  MUFU.EX2 R55, R55 ;  /* 0x0000003700377308 */ /* 0x000ea40000000800 */
[----:B------:R-:W-:Y:S01]  /*4b30*/  FADD.FTZ R6, R26, R69 ;  /* 0x000000451a067221 */ /* 0x000fe20000010000 */
[C---:B------:R-:W-:Y:S01]  /*4b40*/  F2FP.BF16.F32.PACK_AB R26, R27.reuse, R26 ;  /* 0x0000001a1b1a723e */ /* 0x040fe200000010ff */
[--C-:B------:R-:W-:Y:S02]  /*4b50*/  IMAD.MOV.U32 R69, RZ, RZ, R71.reuse ;  /* 0x000000ffff457224 */ /* 0x100fe400078e0047 */
[----:B------:R-:W-:Y:S02]  /*4b60*/  FADD.FTZ R6, R27, R6 ;  /* 0x000000061b067221 */ /* 0x000fe40000010000 */
[----:B------:R-:W3:Y:S02]  /*4b70*/  MUFU.EX2 R44, R44 ;  /* 0x0000002c002c7308 */ /* 0x000ee40000000800 */
[----:B------:R-:W-:Y:S01]  /*4b80*/  FADD.FTZ R25, R9, R6 ;  /* 0x0000000609197221 */ /* 0x000fe20000010000 */
[----:B------:R-:W-:Y:S01]  /*4b90*/  F2FP.BF16.F32.PACK_AB R6, R70, R21 ;  /* 0x000000154606723e */ /* 0x000fe200000010ff */
[----:B------:R-:W-:-:S02]  /*4ba0*/  IMAD.MOV.U32 R70, RZ, RZ, R71 ;  /* 0x000000ffff467224 */ /* 0x000fc400078e0047 */
[----:B------:R-:W-:Y:S01]  /*4bb0*/  FADD.FTZ R25, R66, R25 ;  /* 0x0000001942197221 */ /* 0x000fe20000010000 */
[----:B------:R-:W-:Y:S01]  /*4bc0*/  IMAD.MOV.U32 R66, RZ, RZ, R71 ;  /* 0x000000ffff427224 */ /* 0x000fe200078e0047 */
[----:B------:R4:W-:Y:S08]  /*4bd0*/  MUFU.EX2 R0, R36 ;  /* 0x0000002400007308 */ /* 0x0009f00000000800 */
[----:B------:R-:W5:Y:S01]  /*4be0*/  MUFU.EX2 R57, R57 ;  /* 0x0000003900397308 */ /* 0x000f620000000800 */
[----:B----4-:R-:W-:Y:S01]  /*4bf0*/  FFMA.FTZ R36, R82, R73, -R29 ;  /* 0x0000004952247223 */ /* 0x010fe2000001081d */
[----:B0-----:R-:W-:Y:S01]  /*4c00*/  FADD.FTZ R29, R53, R12 ;  /* 0x0000000c351d7221 */ /* 0x001fe20000010000 */
[----:B------:R-:W-:-:S02]  /*4c10*/  F2FP.BF16.F32.PACK_AB R12, R116, R13 ;  /* 0x0000000d740c723e */ /* 0x000fc400000010ff */
[----:B------:R-:W-:Y:S01]  /*4c20*/  F2FP.BF16.F32.PACK_AB R13, R14, R3 ;  /* 0x000000030e0d723e */ /* 0x000fe200000010ff */
[----:B-1----:R-:W-:Y:S01]  /*4c30*/  FADD.FTZ R24, R42, R29 ;  /* 0x0000001d2a187221 */ /* 0x002fe20000010000 */
[----:B------:R-:W-:Y:S01]  /*4c40*/  F2FP.BF16.F32.PACK_AB R14, R60, R15 ;  /* 0x0000000f3c0e723e */ /* 0x000fe200000010ff */
[----:B------:R-:W0:Y:S01]  /*4c50*/  MUFU.EX2 R32, R32 ;  /* 0x0000002000207308 */ /* 0x000e220000000800 */
[----:B------:R-:W-:Y:S01]  /*4c60*/  F2FP.BF16.F32.PACK_AB R15, R49, R10 ;  /* 0x0000000a310f723e */ /* 0x000fe200000010ff */
[----:B--2---:R-:W-:Y:S01]  /*4c70*/  FADD.FTZ R29, R55, R24 ;  /* 0x00000018371d7221 */ /* 0x004fe20000010000 */
[----:B------:R-:W-:Y:S01]  /*4c80*/  F2FP.BF16.F32.PACK_AB R24, R62, R11 ;  /* 0x0000000b3e18723e */ /* 0x000fe200000010ff */
[----:B------:R-:W-:Y:S02]  /*4c90*/  IMAD.MOV.U32 R62, RZ, RZ, R71 ;  /* 0x000000ffff3e7224 */ /* 0x000fe400078e0047 */
[----:B---3--:R-:W-:Y:S01]  /*4ca0*/  FADD.FTZ R10, R44, R29 ;  /* 0x0000001d2c0a7221 */ /* 0x008fe20000010000 */
[----:B------:R-:W-:Y:S01]  /*4cb0*/  STSM.16.M88.4 [R2+0x25b00], R12 ;  /* 0x025b000c02007844 */ /* 0x000fe20000000200 */
[----:B------:R-:W1:Y:S01]  /*4cc0*/  MUFU.EX2 R59, R59 ;  /* 0x0000003b003b7308 */ /* 0x000e620000000800 */
[C---:B-----5:R-:W-:Y:S01]  /*4cd0*/  F2FP.BF16.F32.PACK_AB R27, R57.reuse, R44 ;  /* 0x0000002c391b723e */ /* 0x060fe200000010ff */
[----:B------:R-:W-:Y:S01]  /*4ce0*/  FADD.FTZ R7, R57, R10 ;  /* 0x0000000a39077221 */ /* 0x000fe20000010000 */
[--C-:B------:R-:W-:Y:S01]  /*4cf0*/  IMAD.MOV.U32 R60, RZ, RZ, R71.reuse ;  /* 0x000000ffff3c7224 */ /* 0x100fe200078e0047 */
[----:B------:R-:W-:Y:S01]  /*4d00*/  MOV R44, R71 ;  /* 0x00000047002c7202 */ /* 0x000fe20000000f00 */
[----:B------:R-:W-:-:S02]  /*4d10*/  IMAD.MOV.U32 R57, RZ, RZ, R71 ;  /* 0x000000ffff397224 */ /* 0x000fc400078e0047 */
[----:B------:R-:W-:Y:S01]  /*4d20*/  IMAD.MOV.U32 R49, RZ, RZ, R71 ;  /* 0x000000ffff317224 */ /* 0x000fe200078e0047 */
[----:B------:R-:W2:Y:S01]  /*4d30*/  MUFU.EX2 R34, R34 ;  /* 0x0000002200227308 */ /* 0x000ea20000000800 */
[----:B0-----:R-:W-:Y:S01]  /*4d40*/  FADD.FTZ R10, R32, R7 ;  /* 0x00000007200a7221 */ /* 0x001fe20000010000 */
[----:B------:R-:W-:Y:S01]  /*4d50*/  F2FP.BF16.F32.PACK_AB R7, R53, R40 ;  /* 0x000000283507723e */ /* 0x000fe200000010ff */
[--C-:B------:R-:W-:Y:S02]  /*4d60*/  IMAD.MOV.U32 R53, RZ, RZ, R71.reuse ;  /* 0x000000ffff357224 */ /* 0x100fe400078e0047 */
[----:B------:R-:W-:Y:S02]  /*4d70*/  IMAD.MOV.U32 R40, RZ, RZ, R71 ;  /* 0x000000ffff287224 */ /* 0x000fe400078e0047 */
[----:B------:R0:W-:Y:S01]  /*4d80*/  STSM.16.M88.4 [R2+0x27300], R4 ;  /* 0x0273000402007844 */ /* 0x0001e20000000200 */
[----:B------:R-:W3:Y:S01]  /*4d90*/  MUFU.EX2 R61, R61 ;  /* 0x0000003d003d7308 */ /* 0x000ee20000000800 */
[----:B-1----:R-:W-:Y:S01]  /*4da0*/  FADD.FTZ R11, R59, R10 ;  /* 0x0000000a3b0b7221 */ /* 0x002fe20000010000 */
[----:B------:R-:W-:Y:S01]  /*4db0*/  FADD.FTZ R10, R30, R25 ;  /* 0x000000191e0a7221 */ /* 0x000fe20000010000 */
[----:B------:R-:W-:Y:S01]  /*4dc0*/  F2FP.BF16.F32.PACK_AB R25, R55, R42 ;  /* 0x0000002a3719723e */ /* 0x000fe200000010ff */
[----:B------:R-:W-:Y:S01]  /*4dd0*/  IMAD.MOV.U32 R55, RZ, RZ, R71 ;  /* 0x000000ffff377224 */ /* 0x000fe200078e0047 */
[C---:B------:R-:W-:Y:S01]  /*4de0*/  F2FP.BF16.F32.PACK_AB R30, R31.reuse, R30 ;  /* 0x0000001e1f1e723e */ /* 0x040fe200000010ff */
[----:B------:R-:W-:Y:S01]  /*4df0*/  FADD.FTZ R10, R31, R10 ;  /* 0x0000000a1f0a7221 */ /* 0x000fe20000010000 */
[----:B------:R-:W-:Y:S01]  /*4e00*/  F2FP.BF16.F32.PACK_AB R29, R59, R32 ;  /* 0x000000203b1d723e */ /* 0x000fe200000010ff */
[----:B------:R-:W1:Y:S01]  /*4e10*/  MUFU.EX2 R92, R92 ;  /* 0x0000005c005c7308 */ /* 0x000e620000000800 */
[----:B--2---:R-:W-:Y:S01]  /*4e20*/  FADD.FTZ R20, R34, R11 ;  /* 0x0000000b22147221 */ /* 0x004fe20000010000 */
[----:B------:R-:W-:Y:S01]  /*4e30*/  FADD.FTZ R21, R33, R10 ;  /* 0x0000000a21157221 */ /* 0x000fe20000010000 */
[----:B------:R2:W-:Y:S01]  /*4e40*/  STSM.16.M88.4 [R2+0x28b00], R24 ;  /* 0x028b001802007844 */ /* 0x0005e20000000200 */
[----:B------:R-:W-:-:S02]  /*4e50*/  IMAD.MOV.U32 R59, RZ, RZ, R71 ;  /* 0x000000ffff3b7224 */ /* 0x000fc400078e0047 */
[--C-:B------:R-:W-:Y:S02]  /*4e60*/  IMAD.MOV.U32 R42, RZ, RZ, R71.reuse ;  /* 0x000000ffff2a7224 */ /* 0x100fe400078e0047 */
[----:B------:R-:W4:Y:S01]  /*4e70*/  MUFU.EX2 R45, R128 ;  /* 0x00000080002d7308 */ /* 0x000f220000000800 */
[C---:B---3--:R-:W-:Y:S01]  /*4e80*/  FADD.FTZ R11, R61.reuse, R20 ;  /* 0x000000143d0b7221 */ /* 0x048fe20000010000 */
[----:B------:R-:W-:Y:S01]  /*4e90*/  F2FP.BF16.F32.PACK_AB R31, R61, R34 ;  /* 0x000000223d1f723e */ /* 0x000fe200000010ff */
[----:B------:R-:W-:Y:S02]  /*4ea0*/  IMAD.MOV.U32 R61, RZ, RZ, R71 ;  /* 0x000000ffff3d7224 */ /* 0x000fe400078e0047 */
[----:B------:R-:W-:Y:S01]  /*4eb0*/  FADD.FTZ R10, R0, R11 ;  /* 0x0000000b000a7221 */ /* 0x000fe20000010000 */
[----:B------:R-:W-:Y:S01]  /*4ec0*/  IMAD.MOV.U32 R34, RZ, RZ, R71 ;  /* 0x000000ffff227224 */ /* 0x000fe200078e0047 */
[----:B------:R3:W-:Y:S01]  /*4ed0*/  STSM.16.M88.4 [R2+0x2a300], R28 ;  /* 0x02a3001c02007844 */ /* 0x0007e20000000200 */
[----:B------:R-:W5:Y:S01]  /*4ee0*/  MUFU.EX2 R63, R63 ;  /* 0x0000003f003f7308 */ /* 0x000f620000000800 */
[C---:B-1----:R-:W-:Y:S01]  /*4ef0*/  FADD.FTZ R20, R92.reuse, R21 ;  /* 0x000000155c147221 */ /* 0x042fe20000010000 */
[----:B0-----:R-:W-:Y:S01]  /*4f00*/  F2FP.BF16.F32.PACK_AB R4, R92, R33 ;  /* 0x000000215c04723e */ /* 0x001fe200000010ff */
[----:B------:R-:W-:-:S02]  /*4f10*/  IMAD.MOV.U32 R33, RZ, RZ, R71 ;  /* 0x000000ffff217224 */ /* 0x000fc400078e0047 */
[--C-:B------:R-:W-:Y:S02]  /*4f20*/  IMAD.MOV.U32 R32, RZ, RZ, R71.reuse ;  /* 0x000000ffff207224 */ /* 0x100fe400078e0047 */
[--C-:B--2---:R-:W-:Y:S01]  /*4f30*/  IMAD.MOV.U32 R27, RZ, RZ, R71.reuse ;  /* 0x000000ffff1b7224 */ /* 0x104fe200078e0047 */
[----:B------:R-:W0:Y:S01]  /*4f40*/  MUFU.EX2 R90, R90 ;  /* 0x0000005a005a7308 */ /* 0x000e220000000800 */
[----:B----4-:R-:W-:Y:S01]  /*4f50*/  FADD.FTZ R21, R45, R20 ;  /* 0x000000142d157221 */ /* 0x010fe20000010000 */
[--C-:B------:R-:W-:Y:S02]  /*4f60*/  IMAD.MOV.U32 R26, RZ, RZ, R71.reuse ;  /* 0x000000ffff1a7224 */ /* 0x100fe400078e0047 */
[--C-:B------:R-:W-:Y:S02]  /*4f70*/  IMAD.MOV.U32 R25, RZ, RZ, R71.reuse ;  /* 0x000000ffff197224 */ /* 0x100fe400078e0047 */
[--C-:B------:R-:W-:Y:S02]  /*4f80*/  IMAD.MOV.U32 R24, RZ, RZ, R71.reuse ;  /* 0x000000ffff187224 */ /* 0x100fe400078e0047 */
[----:B------:R-:W1:Y:S01]  /*4f90*/  MUFU.EX2 R36, R36 ;  /* 0x0000002400247308 */ /* 0x000e620000000800 */
[----:B-----5:R-:W-:Y:S01]  /*4fa0*/  FADD.FTZ R11, R63, R10 ;  /* 0x0000000a3f0b7221 */ /* 0x020fe20000010000 */
[----:B---3--:R-:W-:-:S02]  /*4fb0*/  IMAD.MOV.U32 R31, RZ, RZ, R71 ;  /* 0x000000ffff1f7224 */ /* 0x008fc400078e0047 */
[--C-:B------:R-:W-:Y:S02]  /*4fc0*/  IMAD.MOV.U32 R30, RZ, RZ, R71.reuse ;  /* 0x000000ffff1e7224 */ /* 0x100fe400078e0047 */
[----:B------:R-:W-:Y:S02]  /*4fd0*/  IMAD.MOV.U32 R29, RZ, RZ, R71 ;  /* 0x000000ffff1d7224 */ /* 0x000fe400078e0047 */
[----:B------:R-:W2:Y:S01]  /*4fe0*/  MUFU.EX2 R43, R43 ;  /* 0x0000002b002b7308 */ /* 0x000ea20000000800 */
[----:B0-----:R-:W-:Y:S01]  /*4ff0*/  FADD.FTZ R12, R90, R21 ;  /* 0x000000155a0c7221 */ /* 0x001fe20000010000 */
[----:B------:R-:W-:-:S06]  /*5000*/  IMAD.MOV.U32 R28, RZ, RZ, R71 ;  /* 0x000000ffff1c7224 */ /* 0x000fcc00078e0047 */
[----:B------:R-:W0:Y:S01]  /*5010*/  MUFU.EX2 R65, R65 ;  /* 0x0000004100417308 */ /* 0x000e220000000800 */
[----:B-1----:R-:W-:-:S07]  /*5020*/  FADD.FTZ R10, R36, R11 ;  /* 0x0000000b240a7221 */ /* 0x002fce0000010000 */
[----:B------:R-:W1:Y:S01]  /*5030*/  MUFU.EX2 R78, R78 ;  /* 0x0000004e004e7308 */ /* 0x000e620000000800 */
[----:B--2---:R-:W-:-:S07]  /*5040*/  FADD.FTZ R7, R43, R12 ;  /* 0x0000000c2b077221 */ /* 0x004fce0000010000 */
        /* <DEDUP_REMOVED lines=8> */
[----:B------:R-:W-:Y:S01]  /*50d0*/  F2FP.BF16.F32.PACK_AB R5, R63, R0 ;  /* 0x000000003f05723e */ /* 0x000fe200000010ff */
[----:B------:R-:W-:-:S05]  /*50e0*/  IMAD.MOV.U32 R63, RZ, RZ, R71 ;  /* 0x000000ffff3f7224 */ /* 0x000fca00078e0047 */
[----:B------:R-:W2:Y:S01]  /*50f0*/  MUFU.EX2 R80, R80 ;  /* 0x0000005000507308 */ /* 0x000ea20000000800 */
[----:B0-----:R-:W-:-:S07]  /*5100*/  FADD.FTZ R9, R41, R10 ;  /* 0x0000000a29097221 */ /* 0x001fce0000010000 */
[----:B------:R-:W0:Y:S01]  /*5110*/  MUFU.EX2 R46, R46 ;  /* 0x0000002e002e7308 */ /* 0x000e220000000800 */
[C---:B-1----:R-:W-:Y:S01]  /*5120*/  FADD.FTZ R7, R67.reuse, R6 ;  /* 0x0000000643077221 */ /* 0x042fe20000010000 */
[----:B------:R-:W-:Y:S01]  /*5130*/  F2FP.BF16.F32.PACK_AB R6, R90, R45 ;  /* 0x0000002d5a06723e */ /* 0x000fe200000010ff */
[--C-:B------:R-:W-:Y:S01]  /*5140*/  IMAD.MOV.U32 R45, RZ, RZ, R71.reuse ;  /* 0x000000ffff2d7224 */ /* 0x100fe200078e0047 */
[----:B------:R-:W-:Y:S01]  /*5150*/  F2FP.BF16.F32.PACK_AB R13, R67, R38 ;  /* 0x00000026430d723e */ /* 0x000fe200000010ff */
[--C-:B------:R-:W-:Y:S02]  /*5160*/  IMAD.MOV.U32 R67, RZ, RZ, R71.reuse ;  /* 0x000000ffff437224 */ /* 0x100fe400078e0047 */
[----:B------:R-:W-:Y:S01]  /*5170*/  IMAD.MOV.U32 R38, RZ, RZ, R71 ;  /* 0x000000ffff267224 */ /* 0x000fe200078e0047 */
[----:B------:R-:W1:Y:S01]  /*5180*/  MUFU.EX2 R39, R39 ;  /* 0x0000002700277308 */ /* 0x000e620000000800 */
[C---:B--2---:R-:W-:Y:S01]  /*5190*/  FADD.FTZ R10, R80.reuse, R9 ;  /* 0x00000009500a7221 */ /* 0x044fe20000010000 */
[----:B------:R-:W-:Y:S01]  /*51a0*/  F2FP.BF16.F32.PACK_AB R14, R80, R41 ;  /* 0x00000029500e723e */ /* 0x000fe200000010ff */
[----:B------:R-:W-:-:S05]  /*51b0*/  IMAD.MOV.U32 R41, RZ, RZ, R71 ;  /* 0x000000ffff297224 */ /* 0x000fca00078e0047 */
[----:B------:R-:W2:Y:S01]  /*51c0*/  MUFU.EX2 R3, R106 ;  /* 0x0000006a00037308 */ /* 0x000ea20000000800 */
[----:B0-----:R-:W-:Y:S01]  /*51d0*/  FADD.FTZ R0, R46, R7 ;  /* 0x000000072e007221 */ /* 0x001fe20000010000 */
[----:B------:R-:W-:Y:S01]  /*51e0*/  F2FP.BF16.F32.PACK_AB R7, R65, R36 ;  /* 0x000000244107723e */ /* 0x000fe200000010ff */
[----:B------:R-:W-:Y:S01]  /*51f0*/  IMAD.MOV.U32 R36, RZ, RZ, R71 ;  /* 0x000000ffff247224 */ /* 0x000fe200078e0047 */
[----:B------:R-:W-:-:S03]  /*5200*/  MOV R65, R71 ;  /* 0x0000004700417202 */ /* 0x000fc60000000f00 */
[----:B------:R0:W-:Y:S01]  /*5210*/  STSM.16.M88.4 [R2+0x2bb00], R4 ;  /* 0x02bb000402007844 */ /* 0x0001e20000000200 */
[----:B------:R-:W3:Y:S01]  /*5220*/  MUFU.EX2 R85, R110 ;  /* 0x0000006e00557308 */ /* 0x000ee20000000800 */
[----:B-1----:R-:W-:-:S07]  /*5230*/  FADD.FTZ R9, R39, R10 ;  /* 0x0000000a27097221 */ /* 0x002fce0000010000 */
[----:B------:R-:W1:Y:S01]  /*5240*/  MUFU.EX2 R84, R84 ;  /* 0x0000005400547308 */ /* 0x000e620000000800 */
[C---:B--2---:R-:W-:Y:S01]  /*5250*/  FADD.FTZ R0, R3.reuse, R0 ;  /* 0x0000000003007221 */ /* 0x044fe20000010000 */
[----:B------:R-:W-:Y:S01]  /*5260*/  F2FP.BF16.F32.PACK_AB R15, R3, R46 ;  /* 0x0000002e030f723e */ /* 0x000fe200000010ff */
[----:B------:R-:W-:-:S04]  /*5270*/  IMAD.MOV.U32 R46, RZ, RZ, R71 ;  /* 0x000000ffff2e7224 */ /* 0x000fc800078e0047 */
[----:B------:R2:W-:Y:S01]  /*5280*/  STSM.16.M88.4 [R2+0x2d300], R12 ;  /* 0x02d3000c02007844 */ /* 0x0005e20000000200 */
[----:B------:R-:W4:Y:S01]  /*5290*/  MUFU.EX2 R112, R112 ;  /* 0x0000007000707308 */ /* 0x000f220000000800 */
[----:B---3--:R-:W-:-:S07]  /*52a0*/  FADD.FTZ R11, R85, R0 ;  /* 0x00000000550b7221 */ /* 0x008fce0000010000 */
[----:B------:R-:W3:Y:S01]  /*52b0*/  MUFU.EX2 R37, R37 ;  /* 0x0000002500257308 */ /* 0x000ee20000000800 */
[C---:B-1----:R-:W-:Y:S01]  /*52c0*/  FADD.FTZ R0, R84.reuse, R9 ;  /* 0x0000000954007221 */ /* 0x042fe20000010000 */
[----:B------:R-:W-:Y:S01]  /*52d0*/  F2FP.BF16.F32.PACK_AB R84, R84, R39 ;  /* 0x000000275454723e */ /* 0x000fe200000010ff */
[----:B------:R-:W-:-:S05]  /*52e0*/  IMAD.MOV.U32 R39, RZ, RZ, R71 ;  /* 0x000000ffff277224 */ /* 0x000fca00078e0047 */
[----:B------:R-:W1:Y:S01]  /*52f0*/  MUFU.EX2 R76, R76 ;  /* 0x0000004c004c7308 */ /* 0x000e620000000800 */
[C---:B----4-:R-:W-:Y:S01]  /*5300*/  FADD.FTZ R10, R112.reuse, R11 ;  /* 0x0000000b700a7221 */ /* 0x050fe20000010000 */
[----:B------:R-:W-:-:S06]  /*5310*/  F2FP.BF16.F32.PACK_AB R85, R112, R85 ;  /* 0x000000557055723e */ /* 0x000fcc00000010ff */
[----:B------:R-:W4:Y:S01]  /*5320*/  MUFU.EX2 R87, R108 ;  /* 0x0000006c00577308 */ /* 0x000f220000000800 */
[----:B---3--:R-:W-:-:S07]  /*5330*/  FADD.FTZ R11, R37, R0 ;  /* 0x00000000250b7221 */ /* 0x008fce0000010000 */
[----:B------:R-:W3:Y:S01]  /*5340*/  MUFU.EX2 R35, R35 ;  /* 0x0000002300237308 */ /* 0x000ee20000000800 */
[C---:B-1----:R-:W-:Y:S01]  /*5350*/  FADD.FTZ R0, R76.reuse, R11 ;  /* 0x0000000b4c007221 */ /* 0x042fe20000010000 */
[----:B------:R-:W-:Y:S01]  /*5360*/  F2FP.BF16.F32.PACK_AB R86, R76, R37 ;  /* 0x000000254c56723e */ /* 0x000fe200000010ff */
[----:B------:R-:W-:-:S05]  /*5370*/  IMAD.MOV.U32 R37, RZ, RZ, R71 ;  /* 0x000000ffff257224 */ /* 0x000fca00078e0047 */
[----:B------:R-:W0:Y:S01]  /*5380*/  MUFU.EX2 R96, R96 ;  /* 0x0000006000607308 */ /* 0x000e220000000800 */
[----:B----4-:R-:W-:-:S07]  /*5390*/  FADD.FTZ R21, R87, R10 ;  /* 0x0000000a57157221 */ /* 0x010fce0000010000 */
[----:B------:R-:W1:Y:S01]  /*53a0*/  MUFU.EX2 R88, R88 ;  /* 0x0000005800587308 */ /* 0x000e620000000800 */
[----:B---3--:R-:W-:-:S07]  /*53b0*/  FADD.FTZ R3, R35, R0 ;  /* 0x0000000023037221 */ /* 0x008fce0000010000 */
[----:B------:R-:W3:Y:S01]  /*53c0*/  MUFU.EX2 R89, R98 ;  /* 0x0000006200597308 */ /* 0x000ee20000000800 */
[C---:B0-----:R-:W-:Y:S01]  /*53d0*/  FADD.FTZ R4, R96.reuse, R21 ;  /* 0x0000001560047221 */ /* 0x041fe20000010000 */
[----:B------:R-:W-:-:S05]  /*53e0*/  F2FP.BF16.F32.PACK_AB R87, R96, R87 ;  /* 0x000000576057723e */ /* 0x000fca00000010ff */
[----:B------:R2:W-:Y:S01]  /*53f0*/  STSM.16.M88.4 [R2+0x2eb00], R84 ;  /* 0x02eb005402007844 */ /* 0x0005e20000000200 */
[----:B------:R-:W-:Y:S01]  /*5400*/  MUFU.EX2 R47, R47 ;  /* 0x0000002f002f7308 */ /* 0x000fe20000000800 */
[C---:B-1----:R-:W-:Y:S01]  /*5410*/  FADD.FTZ R0, R88.reuse, R3 ;  /* 0x0000000358007221 */ /* 0x042fe20000010000 */
[----:B------:R-:W-:Y:S01]  /*5420*/  F2FP.BF16.F32.PACK_AB R88, R88, R35 ;  /* 0x000000235858723e */ /* 0x000fe200000010ff */
[----:B------:R-:W-:-:S05]  /*5430*/  IMAD.MOV.U32 R35, RZ, RZ, R71 ;  /* 0x000000ffff237224 */ /* 0x000fca00078e0047 */
[----:B------:R-:W0:Y:S01]  /*5440*/  MUFU.EX2 R94, R94 ;  /* 0x0000005e005e7308 */ /* 0x000e220000000800 */
[----:B---3--:R-:W-:-:S07]  /*5450*/  FADD.FTZ R5, R89, R4 ;  /* 0x0000000459057221 */ /* 0x008fce0000010000 */
[----:B------:R-:W1:Y:S08]  /*5460*/  MUFU.EX2 R102, R102 ;  /* 0x0000006600667308 */ /* 0x000e700000000800 */
[----:B------:R-:W-:Y:S01]  /*5470*/  MUFU.EX2 R120, R120 ;  /* 0x0000007800787308 */ /* 0x000fe20000000800 */
[----:B0-----:R-:W-:Y:S01]  /*5480*/  F2FP.BF16.F32.PACK_AB R90, R94, R47 ;  /* 0x0000002f5e5a723e */ /* 0x001fe200000010ff */
[----:B------:R-:W-:-:S04]  /*5490*/  FADD.FTZ R47, R47, R0 ;  /* 0x000000002f2f7221 */ /* 0x000fc80000010000 */
[----:B------:R-:W-:Y:S01]  /*54a0*/  FADD.FTZ R6, R94, R47 ;  /* 0x0000002f5e067221 */ /* 0x000fe20000010000 */
[----:B------:R-:W-:Y:S01]  /*54b0*/  IMAD.MOV.U32 R47, RZ, RZ, R71 ;  /* 0x000000ffff2f7224 */ /* 0x000fe200078e0047 */
[----:B------:R-:W0:Y:S01]  /*54c0*/  MUFU.EX2 R9, R122 ;  /* 0x0000007a00097308 */ /* 0x000e220000000800 */
[C---:B-1----:R-:W-:Y:S01]  /*54d0*/  F2FP.BF16.F32.PACK_AB R89, R102.reuse, R89 ;  /* 0x000000596659723e */ /* 0x042fe200000010ff */
[----:B------:R-:W-:Y:S01]  /*54e0*/  FADD.FTZ R5, R102, R5 ;  /* 0x0000000566057221 */ /* 0x000fe20000010000 */
[----:B0-----:R-:W-:-:S03]  /*54f0*/  F2FP.BF16.F32.PACK_AB R91, R9, R120 ;  /* 0x00000078095b723e */ /* 0x001fc600000010ff */
[----:B------:R-:W-:Y:S02]  /*5500*/  FADD.FTZ R120, R120, R5 ;  /* 0x0000000578787221 */ /* 0x000fe40000010000 */
[----:B------:R2:W-:Y:S02]  /*5510*/  STSM.16.M88.4 [R2+0x30300], R88 ;  /* 0x0303005802007844 */ /* 0x0005e40000000200 */
[----:B------:R-:W-:Y:S01]  /*5520*/  FADD.FTZ R3, R9, R120 ;  /* 0x0000007809037221 */ /* 0x000fe20000010000 */
[----:B------:R0:W-:Y:S06]  /*5530*/  MEMBAR.ALL.CTA ;  /* 0x0000000000007992 */ /* 0x0001ec0000008000 */
[----:B0-----:R-:W0:Y:S02]  /*5540*/  FENCE.VIEW.ASYNC.S ;  /* 0x00000000000073c6 */ /* 0x001e240000000000 */
[----:B0-----:R-:W-:Y:S01]  /*5550*/  NOP ;  /* 0x0000000000007918 */ /* 0x001fe20000000000 */
[----:B------:R-:W-:Y:S05]  /*5560*/  @!P2 BRA `(.L_x_182) ;  /* 0x000000400070a947 */ /* 0x000fea0003800000 */
[----:B------:R-:W-:Y:S01]  /*5570*/  IADD3 R0, R104, -0x2, RZ ;  /* 0xfffffffe68007810 */ /* 0x000fe20007ffe0ff */
        /* <DEDUP_REMOVED lines=26> */
[----:B------:R-:W-:Y:S01]  /*5720*/  CS2R R24, SRZ ;  /* 0x0000000000187805 */ /* 0x000fe2000001ff00 */
[----:B------:R-:W-:Y:S01]  /*5730*/  UMOV UR58, UR39 ;  /* 0x00000027003a7c82 */ /* 0x000fe20008000000 */
[----:B------:R-:W-:-:S05]  /*5740*/  ULDC UR57, c[0x0][0x9d8] ;  /* 0x0002760000397ab9 */ /* 0x000fca0000000800 */
.L_x_191:
[----:B------:R-:W-:Y:S01]  /*5750*/  UIADD3 UR39, UR58, 0x1, URZ ;  /* 0x000000013a277890 */ /* 0x000fe2000fffe03f */
[----:B------:R-:W-:-:S03]  /*5760*/  ISETP.NE.AND P3, PT, RZ, UR38, PT ;  /* 0x00000026ff007c0c */ /* 0x000fc6000bf65270 */
[----:B------:R-:W-:-:S04]  /*5770*/  UISETP.NE.AND UP0, UPT, UR39, 0x2, UPT ;  /* 0x000000022700788c */ /* 0x000fc8000bf05270 */
[----:B------:R-:W-:Y:S02]  /*5780*/  USEL UR6, URZ, 0x1, UP0 ;  /* 0x000000013f067887 */ /* 0x000fe40008000000 */
[----:B------:R-:W-:-:S04]  /*5790*/  USEL UR39, UR39, URZ, UP0 ;  /* 0x0000003f27277287 */ /* 0x000fc80008000000 */
[----:B------:R-:W-:Y:S01]  /*57a0*/  LOP3.LUT R16, R7, UR6, RZ, 0x3c, !PT ;  /* 0x0000000607107c12 */ /* 0x000fe2000f8e3cff */
[----:B0-----:R-:W-:Y:S07]  /*57b0*/  @P3 BRA `(.L_x_183) ;  /* 0x0000000000283947 */ /* 0x001fee0003800000 */
[----:B------:R-:W-:Y:S05]  /*57c0*/  @!P0 BRA `(.L_x_184) ;  /* 0x0000000000048947 */ /* 0x000fea0003800000 */
[----:B------:R-:W-:Y:S01]  /*57d0*/  BPT.TRAP 0x1 ;  /* 0x000000040000795c */ /* 0x000fe20000300000 */
.L_x_184:
[----:B------:R-:W-:Y:S01]  /*57e0*/  ULEA UR6, UR39, UR36, 0x3 ;  /* 0x0000002427067291 */ /* 0x000fe2000f8e183f */
[----:B------:R-:W-:-:S08]  /*57f0*/  SHF.L.U32 R8, R16, 0x1f, RZ ;  /* 0x0000001f10087819 */ /* 0x000fd000000006ff */
[----:B------:R0:W1:Y:S01]  /*5800*/  SYNCS.PHASECHK.TRANS64.TRYWAIT P2, [UR6+0x31c30], R8 ;  /* 0x031c3008ff0075a7 */ /* 0x0000620008040146 */
[----:B------:R-:W-:Y:S05]  /*5810*/  @!P0 BRA `(.L_x_185) ;  /* 0x0000000000048947 */ /* 0x000fea0003800000 */
[----:B------:R-:W-:Y:S01]  /*5820*/  BPT.TRAP 0x1 ;  /* 0x000000040000795c */ /* 0x000fe20000300000 */
.L_x_185:
[----:B-1----:R-:W-:Y:S05]  /*5830*/  @P2 BRA `(.L_x_183) ;  /* 0x0000000000082947 */ /* 0x002fea0003800000 */
[----:B------:R-:W1:Y:S02]  /*5840*/  SYNCS.PHASECHK.TRANS64.TRYWAIT P2, [UR6+0x31c30], R8 ;  /* 0x031c3008ff0075a7 */ /* 0x000e640008040146 */
[----:B-1----:R-:W-:Y:S05]  /*5850*/  @!P2 BRA `(.L_x_186) ;  /* 0x000000c000bca947 */ /* 0x002fea0003800000 */
.L_x_183:
        /* <DEDUP_REMOVED lines=81> */
[----:B--2---:R-:W-:-:S06]  /*5d70*/  WARPGROUP.ARRIVE ;  /* 0x00000000000079c5 */ /* 0x004fcc0000000000 */
        /* <DEDUP_REMOVED lines=274> */
.L_x_188:
[----:B------:R-:W-:Y:S01]  /*6ea0*/  ULEA UR6, UR58, UR36, 0x3 ;  /* 0x000000243a067291 */ /* 0x000fe2000f8e183f */
[----:B------:R-:W-:-:S08]  /*6eb0*/  SHF.L.U32 R7, R7, 0x1f, RZ ;  /* 0x0000001f07077819 */ /* 0x000fd000000006ff */
[----:B------:R0:W1:Y:S01]  /*6ec0*/  SYNCS.PHASECHK.TRANS64.TRYWAIT P2, [UR6+0x31c50], R7 ;  /* 0x031c5007ff0075a7 */ /* 0x0000620008040146 */
[----:B------:R-:W-:Y:S05]  /*6ed0*/  @!P0 BRA `(.L_x_189) ;  /* 0x0000000000048947 */ /* 0x000fea0003800000 */
[----:B------:R-:W-:Y:S01]  /*6ee0*/  BPT.TRAP 0x1 ;  /* 0x000000040000795c */ /* 0x000fe20000300000 */
.L_x_189:
[----:B-1----:R-:W-:Y:S05]  /*6ef0*/  @P2 BRA `(.L_x_187) ;  /* 0x0000000000082947 */ /* 0x002fea0003800000 */
[----:B------:R-:W1:Y:S02]  /*6f00*/  SYNCS.PHASECHK.TRANS64.TRYWAIT P2, [UR6+0x31c50], R7 ;  /* 0x031c5007ff0075a7 */ /* 0x000e640008040146 */
[----:B-1----:R-:W-:Y:S05]  /*6f10*/  @!P2 BRA `(.L_x_190) ;  /* 0x000000ac0024a947 */ /* 0x002fea0003800000 */
.L_x_187:
[----:B------:R-:W-:Y:S01]  /*6f20*/  UIADD3 UR6, UR36, 0x200, URZ ;  /* 0x0000020024067890 */ /* 0x000fe2000fffe03f */
[----:B------:R-:W-:Y:S01]  /*6f30*/  WARPGROUP.ARRIVE ;  /* 0x00000000000079c5 */ /* 0x000fe20000000000 */
[----:B------:R-:W-:Y:S01]  /*6f40*/  ULOP3.LUT UR7, UR37, 0x10000, URZ, 0xfc, !UPT ;  /* 0x0001000025077892 */ /* 0x000fe2000f8efc3f */
[----:B01----:R-:W-:Y:S01]  /*6f50*/  FMUL.FTZ R7, R136, UR57 ;  /* 0x0000003988077c20 */ /* 0x003fe20008410000 */
[----:B------:R-:W-:Y:S01]  /*6f60*/  USHF.R.U32.HI UR6, URZ, 0x4, UR6 ;  /* 0x000000043f067899 */ /* 0x000fe20008011606 */
[----:B------:R-:W-:Y:S01]  /*6f70*/  FMUL.FTZ R8, R137, UR57 ;  /* 0x0000003989087c20 */ /* 0x000fe20008410000 */
[----:B------:R-:W-:Y:S01]  /*6f80*/  UMOV UR29, 0xc0000010 ;  /* 0xc0000010001d7882 */ /* 0x000fe20000000000 */
[----:B------:R-:W-:Y:S01]  /*6f90*/  UMOV UR31, 0x80000020 ;  /* 0x80000020001f7882 */ /* 0x000fe20000000000 */
[----:B------:R-:W-:Y:S01]  /*6fa0*/  ULOP3.LUT UR6, UR6, 0x3fff, URZ, 0xc0, !UPT ;  /* 0x00003fff06067892 */ /* 0x000fe2000f8ec03f */
[----:B------:R-:W0:Y:S01]  /*6fb0*/  MUFU.TANH R7, R7 ;  /* 0x0000000700077308 */ /* 0x000e220000002400 */
[----:B------:R-:W-:Y:S01]  /*6fc0*/  UMOV UR28, UR7 ;  /* 0x00000007001c7c82 */ /* 0x000fe20008000000 */
[----:B------:R-:W-:Y:S01]  /*6fd0*/  FMUL.FTZ R11, R140, UR57 ;  /* 0x000000398c0b7c20 */ /* 0x000fe20008410000 */
[----:B------:R-:W-:Y:S01]  /*6fe0*/  ULOP3.LUT UR6, UR6, 0x2400000, URZ, 0xfc, !UPT ;  /* 0x0240000006067892 */ /* 0x000fe2000f8efc3f */
[----:B------:R-:W-:Y:S01]  /*6ff0*/  FMUL.FTZ R12, R141, UR57 ;  /* 0x000000398d0c7c20 */ /* 0x000fe20008410000 */
[----:B------:R-:W-:Y:S01]  /*7000*/  FMUL.FTZ R15, R128, UR57 ;  /* 0x00000039800f7c20 */ /* 0x000fe20008410000 */
[----:B------:R-:W-:Y:S01]  /*7010*/  FMUL.FTZ R128, R131, UR57 ;  /* 0x0000003983807c20 */ /* 0x000fe20008410000 */
[----:B------:R-:W-:Y:S01]  /*7020*/  UIMAD UR6, UR58, 0x6c0, UR6 ;  /* 0x000006c03a0678a4 */ /* 0x000fe2000f8e0206 */
[----:B------:R-:W1:Y:S01]  /*7030*/  MUFU.TANH R8, R8 ;  /* 0x0000000800087308 */ /* 0x000e620000002400 */
[----:B------:R-:W-:Y:S01]  /*7040*/  FMUL.FTZ R131, R134, UR57 ;  /* 0x0000003986837c20 */ /* 0x000fe20008410000 */
[----:B------:R-:W-:Y:S01]  /*7050*/  FMUL.FTZ R134, R109, UR57 ;  /* 0x000000396d867c20 */ /* 0x000fe20008410000 */
[----:B------:R-:W-:Y:S01]  /*7060*/  FMUL.FTZ R109, R111, UR57 ;  /* 0x000000396f6d7c20 */ /* 0x000fe20008410000 */
[----:B------:R-:W-:Y:S01]  /*7070*/  FMUL.FTZ R111, R97, UR57 ;  /* 0x00000039616f7c20 */ /* 0x000fe20008410000 */
[----:B------:R-:W-:Y:S01]  /*7080*/  FMUL.FTZ R97, R99, UR57 ;  /* 0x0000003963617c20 */ /* 0x000fe20008410000 */
[----:B------:R-:W-:Y:S01]  /*7090*/  UMOV UR30, UR6 ;  /* 0x00000006001e7c82 */ /* 0x000fe20008000000 */
[----:B------:R-:W-:Y:S01]  /*70a0*/  FMUL.FTZ R20, R129, UR57 ;  /* 0x0000003981147c20 */ /* 0x000fe20008410000 */
[----:B------:R-:W-:Y:S01]  /*70b0*/  HGMMA.64x96x16.F32.BF16 R24, gdesc[UR28].tnspB, R24, gsb0 ;  /* 0x416000001c1879f0 */ /* 0x000fe20008001818 */
[----:B------:R-:W-:Y:S01]  /*70c0*/  UIADD3 UR28, UR7, 0x180, URZ ;  /* 0x00000180071c7890 */ /* 0x000fe2000fffe03f */
[----:B------:R-:W2:Y:S01]  /*70d0*/  MUFU.TANH R11, R11 ;  /* 0x0000000b000b7308 */ /* 0x000ea20000002400 */
[----:B------:R-:W-:Y:S01]  /*70e0*/  UIADD3 UR30, UR6, 0x40, URZ ;  /* 0x00000040061e7890 */ /* 0x000fe2000fffe03f */
[----:B------:R-:W-:Y:S01]  /*70f0*/  FMUL.FTZ R99, R103, UR57 ;  /* 0x0000003967637c20 */ /* 0x000fe20008410000 */
[----:B------:R-:W-:Y:S01]  /*7100*/  UMOV UR29, 0xc0000010 ;  /* 0xc0000010001d7882 */ /* 0x000fe20000000000 */
[----:B------:R-:W-:Y:S01]  /*7110*/  UMOV UR31, 0x80000020 ;  /* 0x80000020001f7882 */ /* 0x000fe20000000000 */
[----:B------:R-:W-:Y:S01]  /*7120*/  FMUL.FTZ R103, R89, UR57 ;  /* 0x0000003959677c20 */ /* 0x000fe20008410000 */
[----:B------:R-:W-:Y:S01]  /*7130*/  FMUL.FTZ R89, R91, UR57 ;  /* 0x000000395b597c20 */ /* 0x000fe20008410000 */
[----:B0-----:R-:W-:Y:S01]  /*7140*/  FMNMX.FTZ R91, R7, R5, !PT ;  /* 0x00000005075b7209 */ /* 0x001fe20007810000 */
[----:B------:R-:W0:Y:S01]  /*7150*/  MUFU.TANH R12, R12 ;  /* 0x0000000c000c7308 */ /* 0x000e220000002400 */
[----:B------:R-:W-:Y:S01]  /*7160*/  FMUL.FTZ R129, R132, UR57 ;  /* 0x0000003984817c20 */ /* 0x000fe20008410000 */
[----:B------:R-:W-:Y:S01]  /*7170*/  FMUL.FTZ R21, R130, UR57 ;  /* 0x0000003982157c20 */ /* 0x000fe20008410000 */
[----:B------:R-:W-:Y:S01]  /*7180*/  FMUL.FTZ R130, R133, UR57 ;  /* 0x0000003985827c20 */ /* 0x000fe20008410000 */
[----:B------:R-:W-:Y:S01]  /*7190*/  FMUL.FTZ R133, R108, UR57 ;  /* 0x000000396c857c20 */ /* 0x000fe20008410000 */
[----:B-1----:R-:W-:Y:S01]  /*71a0*/  FMNMX.FTZ R136, R8, R91, !PT ;  /* 0x0000005b08887209 */ /* 0x002fe20007810000 */
[----:B------:R-:W-:Y:S01]  /*71b0*/  FMUL.FTZ R108, R110, UR57 ;  /* 0x000000396e6c7c20 */ /* 0x000fe20008410000 */
[----:B------:R-:W-:Y:S01]  /*71c0*/  FMUL.FTZ R9, R138, UR57 ;  /* 0x000000398a097c20 */ /* 0x000fe20008410000 */
[----:B------:R-:W1:Y:S01]  /*71d0*/  MUFU.TANH R15, R15 ;  /* 0x0000000f000f7308 */ /* 0x000e620000002400 */
[----:B------:R-:W-:Y:S01]  /*71e0*/  FMUL.FTZ R110, R96, UR57 ;  /* 0x00000039606e7c20 */ /* 0x000fe20008410000 */
[----:B------:R-:W-:Y:S01]  /*71f0*/  FMUL.FTZ R96, R98, UR57 ;  /* 0x0000003962607c20 */ /* 0x000fe20008410000 */
[----:B------:R-:W-:Y:S01]  /*7200*/  FMUL.FTZ R98, R102, UR57 ;  /* 0x0000003966627c20 */ /* 0x000fe20008410000 */
[----:B--2---:R-:W-:Y:S01]  /*7210*/  FMNMX.FTZ R91, R11, R136, !PT ;  /* 0x000000880b5b7209 */ /* 0x004fe20007810000 */
[----:B------:R-:W-:Y:S01]  /*7220*/  FMUL.FTZ R102, R88, UR57 ;  /* 0x0000003958667c20 */ /* 0x000fe20008410000 */
[----:B------:R-:W-:Y:S01]  /*7230*/  FMUL.FTZ R10, R139, UR57 ;  /* 0x000000398b0a7c20 */ /* 0x000fe20008410000 */
[----:B------:R-:W-:Y:S01]  /*7240*/  FMUL.FTZ R88, R90, UR57 ;  /* 0x000000395a587c20 */ /* 0x000fe20008410000 */
[----:B------:R-:W2:Y:S01]  /*7250*/  MUFU.TANH R20, R20 ;  /* 0x0000001400147308 */ /* 0x000ea20000002400 */
[----:B------:R-:W-:Y:S01]  /*7260*/  FMUL.FTZ R120, R120, UR57 ;  /* 0x0000003978787c20 */ /* 0x000fe20008410000 */
[----:B------:R-:W-:Y:S01]  /*7270*/  FMUL.FTZ R90, R94, UR57 ;  /* 0x000000395e5a7c20 */ /* 0x000fe20008410000 */
[----:B0-----:R-:W-:Y:S01]  /*7280*/  FMNMX.FTZ R94, R12, R91, !PT ;  /* 0x0000005b0c5e7209 */ /* 0x001fe20007810000 */
        /* <DEDUP_REMOVED lines=42> */
[----:B------:R-:W2:Y:S02]  /*7530*/  S2R R141, SR_TID.X ;  /* 0x00000000008d7919 */ /* 0x000ea40000002100 */
[----:B------:R-:W3:Y:S01]  /*7540*/  MUFU.TANH R13, R13 ;  /* 0x0000000d000d7308 */ /* 0x000ee20000002400 */
[----:B0-----:R-:W-:Y:S01]  /*7550*/  FMNMX.FTZ R80, R10, R95, !PT ;  /* 0x0000005f0a507209 */ /* 0x001fe20007810000 */
[----:B------:R-:W-:-:S06]  /*7560*/  FMUL.FTZ R95, R81, UR57 ;  /* 0x00000039515f7c20 */ /* 0x000fcc0008410000 */
[----:B------:R-:W0:Y:S01]  /*7570*/  MUFU.TANH R121, R121 ;  /* 0x0000007900797308 */ /* 0x000e220000002400 */
[----:B-1----:R-:W-:-:S07]  /*7580*/  FMNMX.FTZ R136, R120, R135, !PT ;  /* 0x0000008778887209 */ /* 0x002fce0007810000 */
[----:B------:R-:W1:Y:S01]  /*7590*/  MUFU.TANH R14, R14 ;  /* 0x0000000e000e7308 */ /* 0x000e620000002400 */
[----:B---3--:R-:W-:Y:S01]  /*75a0*/  FMNMX.FTZ R81, R13, R80, !PT ;  /* 0x000000500d517209 */ /* 0x008fe20007810000 */
[----:B------:R-:W-:-:S06]  /*75b0*/  FMUL.FTZ R80, R82, UR57 ;  /* 0x0000003952507c20 */ /* 0x000fcc0008410000 */
[----:B------:R-:W3:Y:S01]  /*75c0*/  MUFU.TANH R124, R124 ;  /* 0x0000007c007c7308 */ /* 0x000ee20000002400 */
[----:B0-----:R-:W-:Y:S01]  /*75d0*/  FMNMX.FTZ R135, R121, R136, !PT ;  /* 0x0000008879877209 */ /* 0x001fe20007810000 */
[----:B------:R-:W-:Y:S02]  /*75e0*/  WARPGROUP.DEPBAR.LE gsb0, 0x0 ;  /* 0x00008000000079c5 */ /* 0x000fe40000010000 */
[----:B------:R-:W-:Y:S01]  /*75f0*/  WARPGROUP.ARRIVE ;  /* 0x00000000000079c5 */ /* 0x000fe20000000000 */
[----:B--2---:R-:W-:-:S03]  /*7600*/  SHF.R.U32.HI R140, RZ, 0x7, R141 ;  /* 0x00000007ff8c7819 */ /* 0x004fc6000001168d */
[----:B------:R-:W0:Y:S01]  /*7610*/  MUFU.TANH R21, R21 ;  /* 0x0000001500157308 */ /* 0x000e220000002400 */
[----:B-1----:R-:W-:Y:S02]  /*7620*/  FMNMX.FTZ R136, R14, R81, !PT ;  /* 0x000000510e887209 */ /* 0x002fe40007810000 */
[----:B------:R-:W-:Y:S01]  /*7630*/  ISETP.GE.U32.AND P2, PT, R141, 0x180, PT ;  /* 0x000001808d00780c */ /* 0x000fe20003f46070 */
[----:B------:R-:W-:Y:S01]  /*7640*/  HGMMA.64x96x16.F32.BF16 R24, gdesc[UR28].tnspB, R24, gsb0 ;  /* 0x416000001c1879f0 */ /* 0x000fe20008001818 */
[----:B------:R-:W-:Y:S02]  /*7650*/  UIADD3 UR28, UR7, 0x300, URZ ;  /* 0x00000300071c7890 */ /* 0x000fe4000fffe03f */
[----:B------:R-:W-:Y:S01]  /*7660*/  UIADD3 UR30, UR6, 0x80, URZ ;  /* 0x00000080061e7890 */ /* 0x000fe2000fffe03f */
[----:B------:R-:W1:Y:S01]  /*7670*/  MUFU.TANH R125, R125 ;  /* 0x0000007d007d7308 */ /* 0x000e620000002400 */
[----:B------:R-:W-:Y:S01]  /*7680*/  UMOV UR29, 0xc0000010 ;  /* 0xc0000010001d7882 */ /* 0x000fe20000000000 */
[----:B------:R-:W-:Y:S01]  /*7690*/  UMOV UR31, 0x80000020 ;  /* 0x80000020001f7882 */ /* 0x000fe20000000000 */
[----:B---3--:R-:W-:-:S05]  /*76a0*/  FMNMX.FTZ R138, R124, R135, !PT ;  /* 0x000000877c8a7209 */ /* 0x008fca0007810000 */
[----:B------:R-:W2:Y:S01]  /*76b0*/  MUFU.TANH R128, R128 ;  /* 0x0000008000807308 */ /* 0x000ea20000002400 */
[----:B0-----:R-:W-:-:S07]  /*76c0*/  FMNMX.FTZ R81, R21, R136, !PT ;  /* 0x0000008815517209 */ /* 0x001fce0007810000 */
[----:B------:R-:W0:Y:S01]  /*76d0*/  MUFU.TANH R112, R112 ;  /* 0x0000007000707308 */ /* 0x000e220000002400 */
[----:B-1----:R-:W-:-:S07]  /*76e0*/  FMNMX.FTZ R135, R125, R138, !PT ;  /* 0x0000008a7d877209 */ /* 0x002fce0007810000 */
[----:B------:R-:W1:Y:S01]  /*76f0*/  MUFU.TANH R131, R131 ;  /* 0x0000008300837308 */ /* 0x000e620000002400 */
[----:B--2---:R-:W-:Y:S01]  /*7700*/  FMNMX.FTZ R82, R128, R81, !PT ;  /* 0x0000005180527209 */ /* 0x004fe20007810000 */
[----:B------:R-:W-:-:S06]  /*7710*/  FMUL.FTZ R81, R83, UR57 ;  /* 0x0000003953517c20 */ /* 0x000fcc0008410000 */
        /* <DEDUP_REMOVED lines=17> */
[----:B--2---:R-:W-:Y:S01]  /*7830*/  FMNMX.FTZ R136, R104, R135, !PT ;  /* 0x0000008768887209 */ /* 0x004fe20007810000 */
[----:B------:R-:W-:Y:S02]  /*7840*/  WARPGROUP.DEPBAR.LE gsb0, 0x0 ;  /* 0x00008000000079c5 */ /* 0x000fe40000010000 */
[----:B------:R-:W-:-:S04]  /*7850*/  WARPGROUP.ARRIVE ;  /* 0x00000000000079c5 */ /* 0x000fc80000000000 */
[----:B------:R-:W2:Y:S01]  /*7860*/  MUFU.TANH R127, R127 ;  /* 0x0000007f007f7308 */ /* 0x000ea20000002400 */
[----:B0-----:R-:W-:Y:S01]  /*7870*/  FMNMX.FTZ R82, R126, R83, !PT ;  /* 0x000000537e527209 */ /* 0x001fe20007810000 */
[----:B------:R-:W-:Y:S01]  /*7880*/  HGMMA.64x96x16.F32.BF16 R24, gdesc[UR28].tnspB, R24, gsb0 ;  /* 0x416000001c1879f0 */ /* 0x000fe20008001818 */
[----:B------:R-:W-:Y:S02]  /*7890*/  UIADD3 UR28, UR7, 0x480, URZ ;  /* 0x00000480071c7890 */ /* 0x000fe4000fffe03f */
[----:B------:R-:W-:Y:S01]  /*78a0*/  UIADD3 UR30, UR6, 0xc0, URZ ;  /* 0x000000c0061e7890 */ /* 0x000fe2000fffe03f */
[----:B------:R-:W-:Y:S01]  /*78b0*/  UMOV UR29, 0xc0000010 ;  /* 0xc0000010001d7882 */ /* 0x000fe20000000000 */
[----:B------:R-:W-:Y:S01]  /*78c0*/  UMOV UR31, 0x80000020 ;  /* 0x80000020001f7882 */ /* 0x000fe20000000000 */
        /* <DEDUP_REMOVED lines=15> */
[----:B------:R-:W-:-:S06]  /*79c0*/  FMUL.FTZ R83, R87, UR57 ;  /* 0x0000003957537c20 */ /* 0x000fcc0008410000 */
        /* <DEDUP_REMOVED lines=10> */
[----:B0-----:R-:W-:Y:S01]  /*7a70*/  FMNMX.FTZ R72, R106, R87, !PT ;  /* 0x000000576a487209 */ /* 0x001fe20007810000 */
[----:B------:R-:W-:Y:S02]  /*7a80*/  WARPGROUP.DEPBAR.LE gsb0, 0x0 ;  /* 0x00008000000079c5 */ /* 0x000fe40000010000 */
[----:B------:R-:W-:-:S04]  /*7a90*/  WARPGROUP.ARRIVE ;  /* 0x00000000000079c5 */ /* 0x000fc80000000000 */
[----:B------:R-:W0:Y:S01]  /*7aa0*/  MUFU.TANH R102, R102 ;  /* 0x0000006600667308 */ /* 0x000e220000002400 */
[----:B-1----:R-:W-:Y:S01]  /*7ab0*/  FMNMX.FTZ R87, R101, R136, !PT ;  /* 0x0000008865577209 */ /* 0x002fe20007810000 */
[----:B------:R-:W-:Y:S01]  /*7ac0*/  HGMMA.64x96x16.F32.BF16 R24, gdesc[UR28].tnspB, R24, gsb0 ;  /* 0x416000001c1879f0 */ /* 0x000fe20008001818 */
[----:B------:R-:W-:Y:S01]  /*7ad0*/  UIADD3 UR28, UR7, 0x600, URZ ;  /* 0x00000600071c7890 */ /* 0x000fe2000fffe03f */
[----:B--2---:R-:W-:Y:S01]  /*7ae0*/  FMNMX.FTZ R135, R107, R72, !PT ;  /* 0x000000486b877209 */ /* 0x004fe20007810000 */
[----:B------:R-:W-:-:S03]  /*7af0*/  UIADD3 UR30, UR6, 0x100, URZ ;  /* 0x00000100061e7890 */ /* 0x000fc6000fffe03f */
[----:B------:R-:W1:Y:S01]  /*7b00*/  MUFU.TANH R108, R108 ;  /* 0x0000006c006c7308 */ /* 0x000e620000002400 */
[----:B------:R-:W-:Y:S01]  /*7b10*/  UMOV UR29, 0xc0000010 ;  /* 0xc0000010001d7882 */ /* 0x000fe20000000000 */
[----:B------:R-:W-:-:S06]  /*7b20*/  UMOV UR31, 0x80000020 ;  /* 0x80000020001f7882 */ /* 0x000fcc0000000000 */
[----:B------:R-:W2:Y:S01]  /*7b30*/  MUFU.TANH R103, R103 ;  /* 0x0000006700677308 */ /* 0x000ea20000002400 */
[----:B0-----:R-:W-:Y:S01]  /*7b40*/  FMNMX.FTZ R136, R102, R87, !PT ;  /* 0x0000005766887209 */ /* 0x001fe20007810000 */
[----:B------:R-:W-:-:S06]  /*7b50*/  FMUL.FTZ R87, R73, UR57 ;  /* 0x0000003949577c20 */ /* 0x000fcc0008410000 */
[----:B------:R-:W0:Y:S01]  /*7b60*/  MUFU.TANH R92, R92 ;  /* 0x0000005c005c7308 */ /* 0x000e220000002400 */
[----:B-1----:R-:W-:-:S07]  /*7b70*/  FMNMX.FTZ R72, R108, R135, !PT ;  /* 0x000000876c487209 */ /* 0x002fce0007810000 */
[----:B------:R-:W1:Y:S01]  /*7b80*/  MUFU.TANH R109, R109 ;  /* 0x0000006d006d7308 */ /* 0x000e620000002400 */
[----:B--2---:R-:W-:-:S07]  /*7b90*/  FMNMX.FTZ R135, R103, R136, !PT ;  /* 0x0000008867877209 */ /* 0x004fce0007810000 */
[----:B------:R-:W2:Y:S01]  /*7ba0*/  MUFU.TANH R93, R93 ;  /* 0x0000005d005d7308 */ /* 0x000ea20000002400 */
[----:B0-----:R-:W-:Y:S01]  /*7bb0*/  FMNMX.FTZ R136, R92, R135, !PT ;  /* 0x000000875c887209 */ /* 0x001fe20007810000 */
[----:B------:R-:W-:-:S06]  /*7bc0*/  FMUL.FTZ R135, R76, UR57 ;  /* 0x000000394c877c20 */ /* 0x000fcc0008410000 */
        /* <DEDUP_REMOVED lines=45> */
[----:B------:R-:W-:-:S06]  /*7ea0*/  FMUL.FTZ R77, R79, UR57 ;  /* 0x000000394f4d7c20 */ /* 0x000fcc0008410000 */
[----:B------:R-:W0:Y:S01]  /*7eb0*/  MUFU.TANH R82, R82 ;  /* 0x0000005200527308 */ /* 0x000e220000002400 */
[----:B-1----:R-:W-:Y:S02]  /*7ec0*/  FMNMX.FTZ R78, R80, R73, !PT ;  /* 0x00000049504e7209 */ /* 0x002fe40007810000 */
[----:B------:R-:W1:Y:S05]  /*7ed0*/  SHFL.BFLY PT, R73, R72, 0x2, 0x1f ;  /* 0x0c401f0048497f89 */ /* 0x000e6a00000e0000 */
[----:B------:R-:W3:Y:S01]  /*7ee0*/  MUFU.TANH R83, R83 ;  /* 0x0000005300537308 */ /* 0x000ee20000002400 */
[----:B--2---:R-:W-:-:S07]  /*7ef0*/  FMNMX.FTZ R137, R81, R78, !PT ;  /* 0x0000004e51897209 */ /* 0x004fce0007810000 */
[----:B------:R-:W2:Y:S01]  /*7f00*/  MUFU.TANH R74, R74 ;  /* 0x0000004a004a7308 */ /* 0x000ea20000002400 */
[----:B0-----:R-:W-:Y:S01]  /*7f10*/  FMNMX.FTZ R78, R82, R137, !PT ;  /* 0x00000089524e7209 */ /* 0x001fe20007810000 */
[----:B------:R-:W-:Y:S02]  /*7f20*/  WARPGROUP.DEPBAR.LE gsb0, 0x0 ;  /* 0x00008000000079c5 */ /* 0x000fe40000010000 */
[----:B------:R-:W-:-:S04]  /*7f30*/  WARPGROUP.ARRIVE ;  /* 0x00000000000079c5 */ /* 0x000fc80000000000 */
[----:B------:R-:W0:Y:S01]  /*7f40*/  MUFU.TANH R75, R75 ;  /* 0x0000004b004b7308 */ /* 0x000e220000002400 */
[----:B---3--:R-:W-:Y:S02]  /*7f50*/  FMNMX.FTZ R79, R83, R78, !PT ;  /* 0x0000004e534f7209 */ /* 0x008fe40007810000 */
[----:B-1----:R-:W-:Y:S01]  /*7f60*/  FMNMX.FTZ R139, R72, R73, !PT ;  /* 0x00000049488b7209 */ /* 0x002fe20007810000 */
[----:B------:R-:W-:Y:S01]  /*7f70*/  HGMMA.64x96x16.F32.BF16 R24, gdesc[UR28].tnspB, R24, gsb0 ;  /* 0x416000001c1879f0 */ /* 0x000fe20008001818 */
[----:B------:R-:W-:Y:S01]  /*7f80*/  UIADD3 UR28, UR7, 0x900, URZ ;  /* 0x00000900071c7890 */ /* 0x000fe2000fffe03f */
[----:B--2---:R-:W-:Y:S01]  /*7f90*/  FMNMX.FTZ R78, R74, R79, !PT ;  /* 0x0000004f4a4e7209 */ /* 0x004fe20007810000 */
[----:B------:R-:W-:Y:S01]  /*7fa0*/  UIADD3 UR30, UR6, 0x180, URZ ;  /* 0x00000180061e7890 */ /* 0x000fe2000fffe03f */
[----:B------:R-:W1:Y:S01]  /*7fb0*/  MUFU.TANH R76, R76 ;  /* 0x0000004c004c7308 */ /* 0x000e620000002400 */
[----:B------:R-:W-:Y:S01]  /*7fc0*/  UMOV UR29, 0xc0000010 ;  /* 0xc0000010001d7882 */ /* 0x000fe20000000000 */
[----:B------:R-:W-:Y:S01]  /*7fd0*/  UMOV UR31, 0x80000020 ;  /* 0x80000020001f7882 */ /* 0x000fe20000000000 */
[----:B------:R-:W2:Y:S01]  /*7fe0*/  SHFL.BFLY PT, R72, R139, 0x1, 0x1f ;  /* 0x0c201f008b487f89 */ /* 0x000ea200000e0000 */
[----:B------:R-:W3:Y:S04]  /*7ff0*/  LDC R73, c[0x0][0x988] ;  /* 0x00026200ff497b82 */ /* 0x000ee80000000800 */
[----:B------:R-:W4:Y:S01]  /*8000*/  MUFU.TANH R77, R77 ;  /* 0x0000004d004d7308 */ /* 0x000f220000002400 */
[----:B0-----:R-:W-:-:S04]  /*8010*/  FMNMX.FTZ R79, R75, R78, !PT ;  /* 0x0000004e4b4f7209 */ /* 0x001fc80007810000 */
[----:B-1----:R-:W-:-:S04]  /*8020*/  FMNMX.FTZ R78, R76, R79, !PT ;  /* 0x0000004f4c4e7209 */ /* 0x002fc80007810000 */
[----:B----4-:R-:W-:Y:S01]  /*8030*/  FMNMX.FTZ R138, R77, R78, !PT ;  /* 0x0000004e4d8a7209 */ /* 0x010fe20007810000 */
[----:B------:R-:W-:Y:S01]  /*8040*/  VIADD R78, R140, 0x9 ;  /* 0x000000098c4e7836 */ /* 0x000fe20000000000 */
[----:B--2---:R-:W-:Y:S01]  /*8050*/  FMNMX.FTZ R72, R139, R72, !PT ;  /* 0x000000488b487209 */ /* 0x004fe20007810000 */
[----:B------:R-:W-:Y:S02]  /*8060*/  IMAD.U32 R139, RZ, RZ, UR39 ;  /* 0x00000027ff8b7e24 */ /* 0x000fe4000f8e00ff */
[----:B------:R-:W0:Y:S01]  /*8070*/  SHFL.BFLY PT, R137, R138, 0x2, 0x1f ;  /* 0x0c401f008a897f89 */ /* 0x000e2200000e0000 */
[----:B------:R-:W-:Y:S01]  /*8080*/  SEL R79, R78, 0x9, !P2 ;  /* 0x000000094e4f7807 */ /* 0x000fe20005000000 */
[----:B------:R-:W-:Y:S01]  /*8090*/  FADD.FTZ R78, -R72, R5 ;  /* 0x00000005484e7221 */ /* 0x000fe20000010100 */
[----:B------:R-:W-:Y:S02]  /*80a0*/  @!P1 LEA R139, R139, UR36, 0x3 ;  /* 0x000000248b8b9c11 */ /* 0x000fe4000f8e18ff */
[----:B------:R-:W-:Y:S01]  /*80b0*/  ISETP.GT.AND P2, PT, R0, RZ, PT ;  /* 0x000000ff0000720c */ /* 0x000fe20003f44270 */
[----:B---3--:R-:W-:Y:S01]  /*80c0*/  FMUL.FTZ R78, R78, R73 ;  /* 0x000000494e4e7220 */ /* 0x008fe20000410000 */
[----:B------:R-:W-:-:S05]  /*80d0*/  VIADD R0, R0, 0xffffffff ;  /* 0xffffffff00007836 */ /* 0x000fca0000000000 */
[----:B------:R-:W1:Y:S01]  /*80e0*/  MUFU.EX2 R78, R78 ;  /* 0x0000004e004e7308 */ /* 0x000e620000000800 */
[----:B0-----:R-:W-:Y:S01]  /*80f0*/  FMNMX.FTZ R137, R138, R137, !PT ;  /* 0x000000898a897209 */ /* 0x001fe20007810000 */
[----:B------:R-:W-:-:S04]  /*8100*/  FMUL.FTZ R138, R72, R73 ;  /* 0x00000049488a7220 */ /* 0x000fc80000410000 */
[----:B------:R-:W0:Y:S01]  /*8110*/  SHFL.BFLY PT, R140, R137, 0x1, 0x1f ;  /* 0x0c201f00898c7f89 */ /* 0x000e2200000e0000 */
[-CC-:B------:R-:W-:Y:S01]  /*8120*/  FFMA.FTZ R5, R7, R73.reuse, -R138.reuse ;  /* 0x0000004907057223 */ /* 0x180fe2000001088a */
[----:B------:R-:W-:Y:S02]  /*8130*/  @!P1 VIADD R7, R139, 0x31c40 ;  /* 0x00031c408b079836 */ /* 0x000fe40000000000 */
[-CC-:B------:R-:W-:Y:S01]  /*8140*/  FFMA.FTZ R11, R11, R73.reuse, -R138.reuse ;  /* 0x000000490b0b7223 */ /* 0x180fe2000001088a */
[-CC-:B------:R-:W-:Y:S01]  /*8150*/  FFMA.FTZ R15, R15, R73.reuse, -R138.reuse ;  /* 0x000000490f0f7223 */ /* 0x180fe2000001088a */
[-CC-:B------:R-:W-:Y:S01]  /*8160*/  FFMA.FTZ R20, R20, R73.reuse, -R138.reuse ;  /* 0x0000004914147223 */ /* 0x180fe2000001088a */
[-CC-:B------:R-:W-:Y:S01]  /*8170*/  FFMA.FTZ R129, R129, R73.reuse, -R138.reuse ;  /* 0x0000004981817223 */ /* 0x180fe2000001088a */
[----:B------:R-:W-:Y:S01]  /*8180*/  @!P1 PRMT R7, RZ, 0x654, R7 ;  /* 0x00000654ff079816 */ /* 0x000fe20000000007 */
[----:B------:R-:W-:Y:S01]  /*8190*/  MUFU.EX2 R5, R5 ;  /* 0x0000000500057308 */ /* 0x000fe20000000800 */
[-CC-:B------:R-:W-:Y:S01]  /*81a0*/  FFMA.FTZ R130, R130, R73.reuse, -R138.reuse ;  /* 0x0000004982827223 */ /* 0x180fe2000001088a */
[-CC-:B------:R-:W-:Y:S01]  /*81b0*/  FFMA.FTZ R120, R120, R73.reuse, -R138.reuse ;  /* 0x0000004978787223 */ /* 0x180fe2000001088a */
[-CC-:B------:R-:W-:Y:S01]  /*81c0*/  FFMA.FTZ R121, R121, R73.reuse, -R138.reuse ;  /* 0x0000004979797223 */ /* 0x180fe2000001088a */
[-CC-:B------:R-:W-:Y:S01]  /*81d0*/  FFMA.FTZ R124, R124, R73.reuse, -R138.reuse ;  /* 0x000000497c7c7223 */ /* 0x180fe2000001088a */
[-CC-:B------:R-:W-:Y:S01]  /*81e0*/  FFMA.FTZ R125, R125, R73.reuse, -R138.reuse ;  /* 0x000000497d7d7223 */ /* 0x180fe2000001088a */
[-CC-:B------:R-:W-:Y:S01]  /*81f0*/  FFMA.FTZ R112, R112, R73.reuse, -R138.reuse ;  /* 0x0000004970707223 */ /* 0x180fe2000001088a */
[-CC-:B------:R-:W-:Y:S01]  /*8200*/  FFMA.FTZ R113, R113, R73.reuse, -R138.reuse ;  /* 0x0000004971717223 */ /* 0x180fe2000001088a */
        /* <DEDUP_REMOVED lines=22> */
[----:B------:R-:W-:Y:S01]  /*8370*/  FFMA.FTZ R87, R87, R73, -R138 ;  /* 0x0000004957577223 */ /* 0x000fe2000001088a */
[----:B------:R-:W-:-:S02]  /*8380*/  WARPGROUP.DEPBAR.LE gsb0, 0x0 ;  /* 0x00008000000079c5 */ /* 0x000fc40000010000 */
[----:B------:R-:W-:Y:S01]  /*8390*/  WARPGROUP.ARRIVE ;  /* 0x00000000000079c5 */ /* 0x000fe20000000000 */
[----:B------:R-:W-:Y:S01]  /*83a0*/  MUFU.EX2 R129, R129 ;  /* 0x0000008100817308 */ /* 0x000fe20000000800 */
[-CC-:B------:R-:W-:Y:S01]  /*83b0*/  FFMA.FTZ R135, R135, R73.reuse, -R138.reuse ;  /* 0x0000004987877223 */ /* 0x180fe2000001088a */
[----:B------:R-:W-:-:S03]  /*83c0*/  FFMA.FTZ R136, R136, R73, -R138 ;  /* 0x0000004988887223 */ /* 0x000fc6000001088a */
[----:B------:R-:W-:Y:S01]  /*83d0*/  HGMMA.64x96x16.F32.BF16 R24, gdesc[UR28].tnspB, R24, gsb0 ;  /* 0x416000001c1879f0 */ /* 0x000fe20008001818 */
[----:B------:R-:W-:Y:S02]  /*83e0*/  UIADD3 UR28, UR7, 0xa80, URZ ;  /* 0x00000a80071c7890 */ /* 0x000fe4000fffe03f */
[----:B------:R-:W-:Y:S01]  /*83f0*/  UIADD3 UR30, UR6, 0x1c0, URZ ;  /* 0x000001c0061e7890 */ /* 0x000fe2000fffe03f */
[----:B------:R-:W-:Y:S01]  /*8400*/  MUFU.EX2 R130, R130 ;  /* 0x0000008200827308 */ /* 0x000fe20000000800 */
[----:B------:R-:W-:Y:S01]  /*8410*/  UMOV UR29, 0xc0000010 ;  /* 0xc0000010001d7882 */ /* 0x000fe20000000000 */
[----:B------:R-:W-:-:S06]  /*8420*/  UMOV UR31, 0x80000020 ;  /* 0x80000020001f7882 */ /* 0x000fcc0000000000 */
        /* <DEDUP_REMOVED lines=13> */
[----:B------:R-:W-:-:S05]  /*8500*/  WARPGROUP.ARRIVE ;  /* 0x00000000000079c5 */ /* 0x000fca0000000000 */
[----:B------:R-:W-:Y:S01]  /*8510*/  MUFU.EX2 R110, R110 ;  /* 0x0000006e006e7308 */ /* 0x000fe20000000800 */
[----:B------:R-:W-:Y:S01]  /*8520*/  HGMMA.64x96x16.F32.BF16 R24, gdesc[UR28].tnspB, R24, gsb0 ;  /* 0x416000001c1879f0 */ /* 0x000fe20008001818 */
[----:B------:R-:W-:Y:S02]  /*8530*/  UIADD3 UR28, UR7, 0xc00, URZ ;  /* 0x00000c00071c7890 */ /* 0x000fe4000fffe03f */
[----:B------:R-:W-:Y:S01]  /*8540*/  UIADD3 UR30, UR6, 0x200, URZ ;  /* 0x00000200061e7890 */ /* 0x000fe2000fffe03f */
[----:B------:R-:W-:Y:S01]  /*8550*/  UMOV UR29, 0xc0000010 ;  /* 0xc0000010001d7882 */ /* 0x000fe20000000000 */
[----:B------:R-:W-:Y:S02]  /*8560*/  UMOV UR31, 0x80000020 ;  /* 0x80000020001f7882 */ /* 0x000fe40000000000 */
        /* <DEDUP_REMOVED lines=15> */
[----:B------:R-:W-:Y:S07]  /*8660*/  HGMMA.64x96x16.F32.BF16 R24, gdesc[UR28].tnspB, R24, gsb0 ;  /* 0x416000001c1879f0 */ /* 0x000fee0008001818 */
[----:B------:R-:W-:Y:S08]  /*8670*/  MUFU.EX2 R135, R135 ;  /* 0x0000008700877308 */ /* 0x000ff00000000800 */
[----:B------:R-:W-:Y:S01]  /*8680*/  MUFU.EX2 R136, R136 ;  /* 0x0000008800887308 */ /* 0x000fe20000000800 */
[----:B------:R-:W-:-:S02]  /*8690*/  WARPGROUP.DEPBAR.LE gsb0, 0x0 ;  /* 0x00008000000079c5 */ /* 0x000fc40000010000 */
[----:B------:R2:W-:Y:S06]  /*86a0*/  BAR.ARV R79, 0x100 ;  /* 0x0004004f0000751d */ /* 0x0005ec0000002000 */
[----:B------:R3:W-:Y:S01]  /*86b0*/  @!P1 SYNCS.ARRIVE.TRANS64.RED.A1T0 RZ, [R7+URZ], RZ ;  /* 0x000000ff07ff99a7 */ /* 0x0007e2000810043f */
[----:B-1----:R-:W-:Y:S01]  /*86c0*/  FMUL.FTZ R24, R24, R78 ;  /* 0x0000004e18187220 */ /* 0x002fe20000410000 */
[-CC-:B--2---:R-:W-:Y:S01]  /*86d0*/  FFMA.FTZ R79, R8, R73.reuse, -R138.reuse ;  /* 0x00000049084f7223 */ /* 0x184fe2000001088a */
[----:B0-----:R-:W-:Y:S01]  /*86e0*/  FMNMX.FTZ R8, R137, R140, !PT ;  /* 0x0000008c89087209 */ /* 0x001fe20007810000 */
[----:B------:R-:W-:Y:S01]  /*86f0*/  FFMA.FTZ R137, R12, R73, -R138 ;  /* 0x000000490c897223 */ /* 0x000fe2000001088a */
[-C--:B------:R-:W-:Y:S01]  /*8700*/  FMUL.FTZ R25, R25, R78.reuse ;  /* 0x0000004e19197220 */ /* 0x080fe20000410000 */
[-C--:B------:R-:W-:Y:S01]  /*8710*/  FMUL.FTZ R28, R28, R78.reuse ;  /* 0x0000004e1c1c7220 */ /* 0x080fe20000410000 */
[----:B------:R-:W-:Y:S01]  /*8720*/  FMUL.FTZ R29, R29, R78 ;  /* 0x0000004e1d1d7220 */ /* 0x000fe20000410000 */
[----:B---3--:R-:W-:-:S02]  /*8730*/  IMAD.U32 R7, RZ, RZ, UR58 ;  /* 0x0000003aff077e24 */ /* 0x008fc4000f8e00ff */
[CC--:B------:R-:W-:Y:S01]  /*8740*/  FMUL.FTZ R140, R8.reuse, R73.reuse ;  /* 0x00000049088c7220 */ /* 0x0c0fe20000410000 */
[----:B------:R-:W-:Y:S01]  /*8750*/  FADD.FTZ R4, -R8, R4 ;  /* 0x0000000408047221 */ /* 0x000fe20000010100 */
[----:B------:R-:W0:Y:S01]  /*8760*/  MUFU.EX2 R79, R79 ;  /* 0x0000004f004f7308 */ /* 0x000e220000000800 */
[----:B------:R-:W-:Y:S01]  /*8770*/  UMOV UR58, UR39 ;  /* 0x00000027003a7c82 */ /* 0x000fe20008000000 */
[----:B------:R-:W-:Y:S01]  /*8780*/  @!P1 LEA R7, R7, UR36, 0x3 ;  /* 0x0000002407079c11 */ /* 0x000fe2000f8e18ff */
[-C--:B------:R-:W-:Y:S01]  /*8790*/  FMUL.FTZ R4, R4, R73.reuse ;  /* 0x0000004904047220 */ /* 0x080fe20000410000 */
[-CC-:B------:R-:W-:Y:S01]  /*87a0*/  FFMA.FTZ R122, R122, R73.reuse, -R140.reuse ;  /* 0x000000497a7a7223 */ /* 0x180fe2000001088c */
[-CC-:B------:R-:W-:Y:S01]  /*87b0*/  FFMA.FTZ R114, R114, R73.reuse, -R140.reuse ;  /* 0x0000004972727223 */ /* 0x180fe2000001088c */
[-CC-:B------:R-:W-:Y:S01]  /*87c0*/  FFMA.FTZ R89, R89, R73.reuse, -R140.reuse ;  /* 0x0000004959597223 */ /* 0x180fe2000001088c */
[----:B------:R-:W-:Y:S01]  /*87d0*/  @!P1 VIADD R7, R7, 0x31c60 ;  /* 0x00031c6007079836 */ /* 0x000fe20000000000 */
[----:B------:R0:W-:Y:S01]  /*87e0*/  MUFU.EX2 R12, R4 ;  /* 0x00000004000c7308 */ /* 0x0001e20000000800 */
[-CC-:B------:R-:W-:Y:S01]  /*87f0*/  FFMA.FTZ R90, R90, R73.reuse, -R140.reuse ;  /* 0x000000495a5a7223 */ /* 0x180fe2000001088c */
[-CC-:B------:R-:W-:Y:S01]  /*8800*/  FFMA.FTZ R98, R98, R73.reuse, -R140.reuse ;  /* 0x0000004962627223 */ /* 0x180fe2000001088c */
[-CC-:B------:R-:W-:Y:S01]  /*8810*/  FFMA.FTZ R91, R91, R73.reuse, -R140.reuse ;  /* 0x000000495b5b7223 */ /* 0x180fe2000001088c */
[----:B------:R-:W-:Y:S01]  /*8820*/  @!P1 PRMT R7, RZ, 0x654, R7 ;  /* 0x00000654ff079816 */ /* 0x000fe20000000007 */
[-CC-:B------:R-:W-:Y:S01]  /*8830*/  FFMA.FTZ R75, R75, R73.reuse, -R140.reuse ;  /* 0x000000494b4b7223 */ /* 0x180fe2000001088c */
[-CC-:B------:R-:W-:Y:S01]  /*8840*/  FFMA.FTZ R77, R77, R73.reuse, -R140.reuse ;  /* 0x000000494d4d7223 */ /* 0x180fe2000001088c */
[--C-:B------:R-:W-:Y:S01]  /*8850*/  FFMA.FTZ R82, R82, R73, -R140.reuse ;  /* 0x0000004952527223 */ /* 0x100fe2000001088c */
[----:B------:R1:W-:Y:S01]  /*8860*/  @!P1 SYNCS.ARRIVE.TRANS64.RED.A1T0 RZ, [R7+URZ], RZ ;  /* 0x000000ff07ff99a7 */ /* 0x0003e2000810043f */
[----:B------:R-:W2:Y:S01]  /*8870*/  MUFU.EX2 R137, R137 ;  /* 0x0000008900897308 */ /* 0x000ea20000000800 */
[----:B0-----:R-:W-:Y:S01]  /*8880*/  F2FP.BF16.F32.PACK_AB R4, R79, R5 ;  /* 0x000000054f04723e */ /* 0x001fe200000010ff */
[-CC-:B------:R-:W-:Y:S01]  /*8890*/  FFMA.FTZ R74, R74, R73.reuse, -R140.reuse ;  /* 0x000000494a4a7223 */ /* 0x180fe2000001088c */
[-CC-:B------:R-:W-:Y:S01]  /*88a0*/  FFMA.FTZ R76, R76, R73.reuse, -R140.reuse ;  /* 0x000000494c4c7223 */ /* 0x180fe2000001088c */
[-C--:B------:R-:W-:Y:S01]  /*88b0*/  FMUL.FTZ R32, R32, R78.reuse ;  /* 0x0000004e20207220 */ /* 0x080fe20000410000 */
[-C--:B------:R-:W-:Y:S01]  /*88c0*/  FMUL.FTZ R33, R33, R78.reuse ;  /* 0x0000004e21217220 */ /* 0x080fe20000410000 */
[----:B------:R-:W-:Y:S01]  /*88d0*/  FMUL.FTZ R36, R36, R78 ;  /* 0x0000004e24247220 */ /* 0x000fe20000410000 */
[-CC-:B-1----:R-:W-:Y:S01]  /*88e0*/  FFMA.FTZ R7, R9, R73.reuse, -R140.reuse ;  /* 0x0000004909077223 */ /* 0x182fe2000001088c */
[-CC-:B------:R-:W-:Y:S01]  /*88f0*/  FFMA.FTZ R9, R10, R73.reuse, -R140.reuse ;  /* 0x000000490a097223 */ /* 0x180fe2000001088c */
[-CC-:B------:R-:W-:Y:S01]  /*8900*/  FFMA.FTZ R10, R13, R73.reuse, -R140.reuse ;  /* 0x000000490d0a7223 */ /* 0x180fe2000001088c */
[-C--:B------:R-:W-:Y:S01]  /*8910*/  FFMA.FTZ R13, R14, R73.reuse, -R140 ;  /* 0x000000490e0d7223 */ /* 0x080fe2000001088c */
[----:B------:R-:W-:Y:S01]  /*8920*/  FFMA.FTZ R14, R78, R6, R5 ;  /* 0x000000064e0e7223 */ /* 0x000fe20000010005 */
[----:B------:R-:W-:Y:S01]  /*8930*/  MUFU.EX2 R122, R122 ;  /* 0x0000007a007a7308 */ /* 0x000fe20000000800 */
[-C--:B------:R-:W-:Y:S01]  /*8940*/  FMUL.FTZ R37, R37, R78.reuse ;  /* 0x0000004e25257220 */ /* 0x080fe20000410000 */
[-C--:B------:R-:W-:Y:S01]  /*8950*/  FMUL.FTZ R40, R40, R78.reuse ;  /* 0x0000004e28287220 */ /* 0x080fe20000410000 */
[----:B------:R-:W-:Y:S01]  /*8960*/  FADD.FTZ R14, R79, R14 ;  /* 0x0000000e4f0e7221 */ /* 0x000fe20000010000 */
[----:B------:R-:W-:Y:S01]  /*8970*/  FFMA.FTZ R79, R83, R73, -R140 ;  /* 0x00000049534f7223 */ /* 0x000fe2000001088c */
[----:B--2---:R-:W-:Y:S01]  /*8980*/  F2FP.BF16.F32.PACK_AB R6, R137, R11 ;  /* 0x0000000b8906723e */ /* 0x004fe200000010ff */
[-C--:B------:R-:W-:Y:S01]  /*8990*/  FMUL.FTZ R41, R41, R78.reuse ;  /* 0x0000004e29297220 */ /* 0x080fe20000410000 */
[----:B------:R-:W-:Y:S01]  /*89a0*/  FADD.FTZ R14, R11, R14 ;  /* 0x0000000e0b0e7221 */ /* 0x000fe20000010000 */
[----:B------:R-:W0:Y:S01]  /*89b0*/  MUFU.EX2 R7, R7 ;  /* 0x0000000700077308 */ /* 0x000e220000000800 */
[-CC-:B------:R-:W-:Y:S01]  /*89c0*/  FFMA.FTZ R11, R88, R73.reuse, -R140.reuse ;  /* 0x00000049580b7223 */ /* 0x180fe2000001088c */
[-C--:B------:R-:W-:Y:S01]  /*89d0*/  FFMA.FTZ R88, R80, R73.reuse, -R140 ;  /* 0x0000004950587223 */ /* 0x080fe2000001088c */
[----:B------:R-:W-:Y:S01]  /*89e0*/  FADD.FTZ R137, R137, R14 ;  /* 0x0000000e89897221 */ /* 0x000fe20000010000 */
[-CC-:B------:R-:W-:Y:S01]  /*89f0*/  FFMA.FTZ R80, R81, R73.reuse, -R140.reuse ;  /* 0x0000004951507223 */ /* 0x180fe2000001088c */
[--C-:B------:R-:W-:Y:S01]  /*8a00*/  FFMA.FTZ R14, R99, R73, -R140.reuse ;  /* 0x00000049630e7223 */ /* 0x100fe2000001088c */
[-C--:B------:R-:W-:Y:S01]  /*8a10*/  FMUL.FTZ R44, R44, R78.reuse ;  /* 0x0000004e2c2c7220 */ /* 0x080fe20000410000 */
[----:B------:R-:W-:Y:S01]  /*8a20*/  FADD.FTZ R137, R15, R137 ;  /* 0x000000890f897221 */ /* 0x000fe20000010000 */
[----:B------:R-:W1:Y:S01]  /*8a30*/  MUFU.EX2 R9, R9 ;  /* 0x0000000900097308 */ /* 0x000e620000000800 */
[-C--:B------:R-:W-:Y:S01]  /*8a40*/  FMUL.FTZ R45, R45, R78.reuse ;  /* 0x0000004e2d2d7220 */ /* 0x080fe20000410000 */
[-C--:B------:R-:W-:Y:S01]  /*8a50*/  FMUL.FTZ R48, R48, R78.reuse ;  /* 0x0000004e30307220 */ /* 0x080fe20000410000 */
[-C--:B------:R-:W-:Y:S01]  /*8a60*/  FMUL.FTZ R49, R49, R78.reuse ;  /* 0x0000004e31317220 */ /* 0x080fe20000410000 */
[-C--:B------:R-:W-:Y:S01]  /*8a70*/  FMUL.FTZ R52, R52, R78.reuse ;  /* 0x0000004e34347220 */ /* 0x080fe20000410000 */
[-C--:B------:R-:W-:Y:S01]  /*8a80*/  FMUL.FTZ R53, R53, R78.reuse ;  /* 0x0000004e35357220 */ /* 0x080fe20000410000 */
[-C--:B------:R-:W-:Y:S01]  /*8a90*/  FMUL.FTZ R56, R56, R78.reuse ;  /* 0x0000004e38387220 */ /* 0x080fe20000410000 */
[-C--:B------:R-:W-:Y:S01]  /*8aa0*/  FMUL.FTZ R57, R57, R78.reuse ;  /* 0x0000004e39397220 */ /* 0x080fe20000410000 */
[----:B------:R-:W-:Y:S01]  /*8ab0*/  MUFU.EX2 R10, R10 ;  /* 0x0000000a000a7308 */ /* 0x000fe20000000800 */
[----:B0-----:R-:W-:Y:S01]  /*8ac0*/  FFMA.FTZ R3, R12, R3, R7 ;  /* 0x000000030c037223 */ /* 0x001fe20000010007 */
[-C--:B------:R-:W-:Y:S01]  /*8ad0*/  FMUL.FTZ R60, R60, R78.reuse ;  /* 0x0000004e3c3c7220 */ /* 0x080fe20000410000 */
[-C--:B------:R-:W-:Y:S01]  /*8ae0*/  FMUL.FTZ R61, R61, R78.reuse ;  /* 0x0000004e3d3d7220 */ /* 0x080fe20000410000 */
[-C--:B------:R-:W-:Y:S01]  /*8af0*/  FMUL.FTZ R64, R64, R78.reuse ;  /* 0x0000004e40407220 */ /* 0x080fe20000410000 */
[-C--:B------:R-:W-:Y:S01]  /*8b00*/  FMUL.FTZ R65, R65, R78.reuse ;  /* 0x0000004e41417220 */ /* 0x080fe20000410000 */
[-C--:B------:R-:W-:Y:S01]  /*8b10*/  FMUL.FTZ R68, R68, R78.reuse ;  /* 0x0000004e44447220 */ /* 0x080fe20000410000 */
[----:B------:R-:W-:Y:S01]  /*8b20*/  FMUL.FTZ R69, R69, R78 ;  /* 0x0000004e45457220 */ /* 0x000fe20000410000 */
[----:B------:R-:W0:Y:S01]  /*8b30*/  MUFU.EX2 R13, R13 ;  /* 0x0000000d000d7308 */ /* 0x000e220000000800 */
[C---:B-1----:R-:W-:Y:S01]  /*8b40*/  F2FP.BF16.F32.PACK_AB R5, R9.reuse, R7 ;  /* 0x000000070905723e */ /* 0x042fe200000010ff */
[----:B------:R-:W-:Y:S01]  /*8b50*/  FADD.FTZ R9, R9, R3 ;  /* 0x0000000309097221 */ /* 0x000fe20000010000 */
[-CC-:B------:R-:W-:Y:S01]  /*8b60*/  FFMA.FTZ R3, R109, R73.reuse, -R140.reuse ;  /* 0x000000496d037223 */ /* 0x180fe2000001088c */
[-C--:B------:R-:W-:Y:S01]  /*8b70*/  FMUL.FTZ R26, R26, R12.reuse ;  /* 0x0000000c1a1a7220 */ /* 0x080fe20000410000 */
[-C--:B------:R-:W-:Y:S01]  /*8b80*/  FMUL.FTZ R27, R27, R12.reuse ;  /* 0x0000000c1b1b7220 */ /* 0x080fe20000410000 */
[-C--:B------:R-:W-:Y:S01]  /*8b90*/  FMUL.FTZ R30, R30, R12.reuse ;  /* 0x0000000c1e1e7220 */ /* 0x080fe20000410000 */
[-C--:B------:R-:W-:Y:S01]  /*8ba0*/  FMUL.FTZ R31, R31, R12.reuse ;  /* 0x0000000c1f1f7220 */ /* 0x080fe20000410000 */
[----:B------:R-:W-:Y:S01]  /*8bb0*/  MUFU.EX2 R114, R114 ;  /* 0x0000007200727308 */ /* 0x000fe20000000800 */
[-C--:B------:R-:W-:Y:S01]  /*8bc0*/  FMUL.FTZ R34, R34, R12.reuse ;  /* 0x0000000c22227220 */ /* 0x080fe20000410000 */
[-C--:B------:R-:W-:Y:S01]  /*8bd0*/  FMUL.FTZ R35, R35, R12.reuse ;  /* 0x0000000c23237220 */ /* 0x080fe20000410000 */
[-C--:B------:R-:W-:Y:S01]  /*8be0*/  FMUL.FTZ R38, R38, R12.reuse ;  /* 0x0000000c26267220 */ /* 0x080fe20000410000 */
[-C--:B------:R-:W-:Y:S01]  /*8bf0*/  FMUL.FTZ R39, R39, R12.reuse ;  /* 0x0000000c27277220 */ /* 0x080fe20000410000 */
[-C--:B------:R-:W-:Y:S01]  /*8c00*/  FMUL.FTZ R42, R42, R12.reuse ;  /* 0x0000000c2a2a7220 */ /* 0x080fe20000410000 */
[-C--:B------:R-:W-:Y:S01]  /*8c10*/  FMUL.FTZ R43, R43, R12.reuse ;  /* 0x0000000c2b2b7220 */ /* 0x080fe20000410000 */
[----:B------:R-:W-:Y:S01]  /*8c20*/  FMUL.FTZ R46, R46, R12 ;  /* 0x0000000c2e2e7220 */ /* 0x000fe20000410000 */
[----:B------:R-:W-:Y:S01]  /*8c30*/  MUFU.EX2 R3, R3 ;  /* 0x0000000300037308 */ /* 0x000fe20000000800 */
[----:B0-----:R-:W-:Y:S01]  /*8c40*/  F2FP.BF16.F32.PACK_AB R7, R13, R10 ;  /* 0x0000000a0d07723e */ /* 0x001fe200000010ff */
[-C--:B------:R-:W-:Y:S01]  /*8c50*/  FMUL.FTZ R47, R47, R12.reuse ;  /* 0x0000000c2f2f7220 */ /* 0x080fe20000410000 */
[-C--:B------:R-:W-:Y:S01]  /*8c60*/  FMUL.FTZ R50, R50, R12.reuse ;  /* 0x0000000c32327220 */ /* 0x080fe20000410000 */
[-C--:B------:R-:W-:Y:S01]  /*8c70*/  FMUL.FTZ R51, R51, R12.reuse ;  /* 0x0000000c33337220 */ /* 0x080fe20000410000 */
[-C--:B------:R-:W-:Y:S01]  /*8c80*/  FMUL.FTZ R54, R54, R12.reuse ;  /* 0x0000000c36367220 */ /* 0x080fe20000410000 */
[----:B------:R0:W-:Y:S01]  /*8c90*/  STSM.16.M88.4 [R2+0x24300], R4 ;  /* 0x0243000402007844 */ /* 0x0001e20000000200 */
        /* <DEDUP_REMOVED lines=10> */
[----:B------:R-:W-:Y:S01]  /*8d40*/  FMUL.FTZ R71, R71, R12 ;  /* 0x0000000c47477220 */ /* 0x000fe20000410000 */
[-CC-:B0-----:R-:W-:Y:S01]  /*8d50*/  FFMA.FTZ R5, R21, R73.reuse, -R140.reuse ;  /* 0x0000004915057223 */ /* 0x181fe2000001088c */
[-CC-:B------:R-:W-:Y:S01]  /*8d60*/  FFMA.FTZ R6, R128, R73.reuse, -R140.reuse ;  /* 0x0000004980067223 */ /* 0x180fe2000001088c */
[-CC-:B------:R-:W-:Y:S01]  /*8d70*/  FFMA.FTZ R7, R131, R73.reuse, -R140.reuse ;  /* 0x0000004983077223 */ /* 0x180fe2000001088c */
[-CC-:B------:R-:W-:Y:S01]  /*8d80*/  FFMA.FTZ R128, R132, R73.reuse, -R140.reuse ;  /* 0x0000004984807223 */ /* 0x180fe2000001088c */
[----:B------:R-:W-:Y:S01]  /*8d90*/  FADD.FTZ R4, R10, R9 ;  /* 0x000000090a047221 */ /* 0x000fe20000010000 */
[-CC-:B------:R-:W-:Y:S01]  /*8da0*/  FFMA.FTZ R131, R123, R73.reuse, -R140.reuse ;  /* 0x000000497b837223 */ /* 0x180fe2000001088c */
[----:B------:R-:W0:Y:S01]  /*8db0*/  MUFU.EX2 R5, R5 ;  /* 0x0000000500057308 */ /* 0x000e220000000800 */
[-C--:B------:R-:W-:Y:S01]  /*8dc0*/  FFMA.FTZ R9, R96, R73.reuse, -R140 ;  /* 0x0000004960097223 */ /* 0x080fe2000001088c */
[----:B------:R-:W-:Y:S01]  /*8dd0*/  FADD.FTZ R4, R13, R4 ;  /* 0x000000040d047221 */ /* 0x000fe20000010000 */
[-CC-:B------:R-:W-:Y:S01]  /*8de0*/  FFMA.FTZ R123, R126, R73.reuse, -R140.reuse ;  /* 0x000000497e7b7223 */ /* 0x180fe2000001088c */
[-CC-:B------:R-:W-:Y:S01]  /*8df0*/  FFMA.FTZ R10, R97, R73.reuse, -R140.reuse ;  /* 0x00000049610a7223 */ /* 0x180fe2000001088c */
[-CC-:B------:R-:W-:Y:S01]  /*8e00*/  FFMA.FTZ R126, R127, R73.reuse, -R140.reuse ;  /* 0x000000497f7e7223 */ /* 0x180fe2000001088c */
[-CC-:B------:R-:W-:Y:S01]  /*8e10*/  FFMA.FTZ R127, R115, R73.reuse, -R140.reuse ;  /* 0x00000049737f7223 */ /* 0x180fe2000001088c */
[-CC-:B------:R-:W-:Y:S01]  /*8e20*/  FFMA.FTZ R115, R118, R73.reuse, -R140.reuse ;  /* 0x0000004976737223 */ /* 0x180fe2000001088c */
[----:B------:R-:W1:Y:S01]  /*8e30*/  MUFU.EX2 R6, R6 ;  /* 0x0000000600067308 */ /* 0x000e620000000800 */
[-CC-:B------:R-:W-:Y:S01]  /*8e40*/  FFMA.FTZ R118, R119, R73.reuse, -R140.reuse ;  /* 0x0000004977767223 */ /* 0x180fe2000001088c */
[-CC-:B------:R-:W-:Y:S01]  /*8e50*/  FFMA.FTZ R21, R106, R73.reuse, -R140.reuse ;  /* 0x000000496a157223 */ /* 0x180fe2000001088c */
[-CC-:B------:R-:W-:Y:S01]  /*8e60*/  FFMA.FTZ R106, R107, R73.reuse, -R140.reuse ;  /* 0x000000496b6a7223 */ /* 0x180fe2000001088c */
[----:B------:R-:W-:-:S04]  /*8e70*/  FFMA.FTZ R107, R108, R73, -R140 ;  /* 0x000000496c6b7223 */ /* 0x000fc8000001088c */
[----:B------:R-:W2:Y:S01]  /*8e80*/  MUFU.EX2 R7, R7 ;  /* 0x0000000700077308 */ /* 0x000ea20000000800 */
[----:B0-----:R-:W-:Y:S01]  /*8e90*/  FADD.FTZ R81, R5, R4 ;  /* 0x0000000405517221 */ /* 0x001fe20000010000 */
[----:B------:R-:W-:-:S06]  /*8ea0*/  FADD.FTZ R4, R20, R137 ;  /* 0x0000008914047221 */ /* 0x000fcc0000010000 */
[----:B------:R-:W0:Y:S01]  /*8eb0*/  MUFU.EX2 R128, R128 ;  /* 0x0000008000807308 */ /* 0x000e220000000800 */
[C---:B-1----:R-:W-:Y:S01]  /*8ec0*/  FADD.FTZ R96, R6.reuse, R81 ;  /* 0x0000005106607221 */ /* 0x042fe20000010000 */
[----:B------:R-:W-:Y:S01]  /*8ed0*/  FADD.FTZ R81, R129, R4 ;  /* 0x0000000481517221 */ /* 0x000fe20000010000 */
[----:B------:R-:W-:Y:S02]  /*8ee0*/  F2FP.BF16.F32.PACK_AB R5, R6, R5 ;  /* 0x000000050605723e */ /* 0x000fe400000010ff */
[C---:B------:R-:W-:Y:S01]  /*8ef0*/  F2FP.BF16.F32.PACK_AB R6, R130.reuse, R129 ;  /* 0x000000818206723e */ /* 0x040fe200000010ff */
[----:B------:R-:W-:Y:S02]  /*8f00*/  FADD.FTZ R97, R130, R81 ;  /* 0x0000005182617221 */ /* 0x000fe40000010000 */
[----:B------:R-:W1:Y:S01]  /*8f10*/  MUFU.EX2 R131, R131 ;  /* 0x0000008300837308 */ /* 0x000e620000000800 */
[----:B--2---:R-:W-:Y:S01]  /*8f20*/  FADD.FTZ R83, R7, R96 ;  /* 0x0000006007537221 */ /* 0x004fe20000010000 */
[----:B------:R-:W-:Y:S01]  /*8f30*/  FADD.FTZ R4, R120, R97 ;  /* 0x0000006178047221 */ /* 0x000fe20000010000 */
[----:B------:R-:W-:-:S05]  /*8f40*/  F2FP.BF16.F32.PACK_AB R120, R121, R120 ;  /* 0x000000787978723e */ /* 0x000fca00000010ff */
[----:B------:R-:W2:Y:S01]  /*8f50*/  MUFU.EX2 R123, R123 ;  /* 0x0000007b007b7308 */ /* 0x000ea20000000800 */
[C---:B0-----:R-:W-:Y:S01]  /*8f60*/  FADD.FTZ R83, R128.reuse, R83 ;  /* 0x0000005380537221 */ /* 0x041fe20000010000 */
[----:B------:R-:W-:-:S03]  /*8f70*/  F2FP.BF16.F32.PACK_AB R7, R128, R7 ;  /* 0x000000078007723e */ /* 0x000fc600000010ff */
[----:B------:R-:W-:Y:S01]  /*8f80*/  FADD.FTZ R96, R122, R83 ;  /* 0x000000537a607221 */ /* 0x000fe20000010000 */
[----:B------:R-:W-:Y:S02]  /*8f90*/  FADD.FTZ R83, R121, R4 ;  /* 0x0000000479537221 */ /* 0x000fe40000010000 */
[----:B------:R-:W0:Y:S01]  /*8fa0*/  MUFU.EX2 R126, R126 ;  /* 0x0000007e007e7308 */ /* 0x000e220000000800 */
[C---:B-1----:R-:W-:Y:S01]  /*8fb0*/  FADD.FTZ R96, R131.reuse, R96 ;  /* 0x0000006083607221 */ /* 0x042fe20000010000 */
[----:B------:R-:W-:Y:S01]  /*8fc0*/  FADD.FTZ R4, R124, R83 ;  /* 0x000000537c047221 */ /* 0x000fe20000010000 */
[----:B------:R-:W-:Y:S02]  /*8fd0*/  F2FP.BF16.F32.PACK_AB R121, R131, R122 ;  /* 0x0000007a8379723e */ /* 0x000fe400000010ff */
[C---:B------:R-:W-:Y:S01]  /*8fe0*/  F2FP.BF16.F32.PACK_AB R122, R125.reuse, R124 ;  /* 0x0000007c7d7a723e */ /* 0x040fe200000010ff */
[----:B------:R-:W-:Y:S01]  /*8ff0*/  FADD.FTZ R97, R125, R4 ;  /* 0x000000047d617221 */ /* 0x000fe20000010000 */
[----:B------:R-:W-:Y:S01]  /*9000*/  F2FP.BF16.F32.PACK_AB R4, R20, R15 ;  /* 0x0000000f1404723e */ /* 0x000fe200000010ff */
[----:B------:R-:W1:Y:S01]  /*9010*/  MUFU.EX2 R127, R127 ;  /* 0x0000007f007f7308 */ /* 0x000e620000000800 */
[----:B--2---:R-:W-:Y:S01]  /*9020*/  FADD.FTZ R83, R123, R96 ;  /* 0x000000607b537221 */ /* 0x004fe20000010000 */
[----:B------:R-:W-:Y:S01]  /*9030*/  FADD.FTZ R96, R112, R97 ;  /* 0x0000006170607221 */ /* 0x000fe20000010000 */
[C---:B------:R-:W-:Y:S01]  /*9040*/  F2FP.BF16.F32.PACK_AB R112, R113.reuse, R112 ;  /* 0x000000707170723e */ /* 0x040fe200000010ff */
[----:B------:R2:W-:Y:S02]  /*9050*/  STSM.16.M88.4 [R2+0x25b00], R4 ;  /* 0x025b000402007844 */ /* 0x0005e40000000200 */
[----:B------:R-:W-:-:S02]  /*9060*/  FADD.FTZ R15, R113, R96 ;  /* 0x00000060710f7221 */ /* 0x000fc40000010000 */
[----:B------:R-:W3:Y:S01]  /*9070*/  MUFU.EX2 R115, R115 ;  /* 0x0000007300737308 */ /* 0x000ee20000000800 */
[----:B0-----:R-:W-:Y:S01]  /*9080*/  FADD.FTZ R99, R126, R83 ;  /* 0x000000537e637221 */ /* 0x001fe20000010000 */
[----:B------:R-:W-:Y:S01]  /*9090*/  FADD.FTZ R96, R116, R15 ;  /* 0x0000000f74607221 */ /* 0x000fe20000010000 */
[----:B------:R-:W-:Y:S02]  /*90a0*/  F2FP.BF16.F32.PACK_AB R123, R126, R123 ;  /* 0x0000007b7e7b723e */ /* 0x000fe400000010ff */
[----:B------:R-:W-:-:S03]  /*90b0*/  FADD.FTZ R20, R114, R99 ;  /* 0x0000006372147221 */ /* 0x000fc60000010000 */
[----:B------:R-:W0:Y:S01]  /*90c0*/  MUFU.EX2 R118, R118 ;  /* 0x0000007600767308 */ /* 0x000e220000000800 */
[C---:B-1----:R-:W-:Y:S01]  /*90d0*/  FADD.FTZ R20, R127.reuse, R20 ;  /* 0x000000147f147221 */ /* 0x042fe20000010000 */
[----:B------:R-:W-:Y:S01]  /*90e0*/  F2FP.BF16.F32.PACK_AB R113, R127, R114 ;  /* 0x000000727f71723e */ /* 0x000fe200000010ff */
[----:B------:R-:W-:Y:S01]  /*90f0*/  STSM.16.M88.4 [R2+0x27300], R120 ;  /* 0x0273007802007844 */ /* 0x000fe20000000200 */
[----:B------:R-:W-:-:S04]  /*9100*/  F2FP.BF16.F32.PACK_AB R114, R117, R116 ;  /* 0x000000747572723e */ /* 0x000fc800000010ff */
[----:B------:R-:W1:Y:S01]  /*9110*/  MUFU.EX2 R21, R21 ;  /* 0x0000001500157308 */ /* 0x000e620000000800 */
[----:B---3--:R-:W-:-:S07]  /*9120*/  FADD.FTZ R15, R115, R20 ;  /* 0x00000014730f7221 */ /* 0x008fce0000010000 */
[----:B------:R-:W3:Y:S01]  /*9130*/  MUFU.EX2 R106, R106 ;  /* 0x0000006a006a7308 */ /* 0x000ee20000000800 */
[C---:B0-----:R-:W-:Y:S01]  /*9140*/  FADD.FTZ R20, R118.reuse, R15 ;  /* 0x0000000f76147221 */ /* 0x041fe20000010000 */
[----:B------:R-:W-:-:S05]  /*9150*/  F2FP.BF16.F32.PACK_AB R115, R118, R115 ;  /* 0x000000737673723e */ /* 0x000fca00000010ff */
[----:B------:R-:W-:Y:S01]  /*9160*/  STSM.16.M88.4 [R2+0x28b00], R112 ;  /* 0x028b007002007844 */ /* 0x000fe20000000200 */
[----:B------:R-:W-:Y:S01]  /*9170*/  MUFU.EX2 R81, R11 ;  /* 0x0000000b00517308 */ /* 0x000fe20000000800 */
[----:B-1----:R-:W-:-:S07]  /*9180*/  FADD.FTZ R15, R21, R20 ;  /* 0x00000014150f7221 */ /* 0x002fce0000010000 */
[----:B------:R0:W-:Y:S01]  /*9190*/  MUFU.EX2 R11, R89 ;  /* 0x00000059000b7308 */ /* 0x0001e20000000800 */
[----:B---3--:R-:W-:-:S07]  /*91a0*/  FADD.FTZ R20, R106, R15 ;  /* 0x0000000f6a147221 */ /* 0x008fce0000010000 */
[----:B------:R-:W1:Y:S01]  /*91b0*/  MUFU.EX2 R107, R107 ;  /* 0x0000006b006b7308 */ /* 0x000e620000000800 */
[----:B0-----:R-:W-:-:S07]  /*91c0*/  FADD.FTZ R89, R117, R96 ;  /* 0x0000006075597221 */ /* 0x001fce0000010000 */
[----:B------:R0:W-:Y:S08]  /*91d0*/  MUFU.EX2 R83, R90 ;  /* 0x0000005a00537308 */ /* 0x0001f00000000800 */
[----:B------:R-:W3:Y:S01]  /*91e0*/  MUFU.EX2 R9, R9 ;  /* 0x0000000900097308 */ /* 0x000ee20000000800 */
[----:B0-----:R-:W-:Y:S01]  /*91f0*/  FADD.FTZ R90, R104, R89 ;  /* 0x00000059685a7221 */ /* 0x001fe20000010000 */
[----:B-1----:R-:W-:Y:S01]  /*9200*/  FADD.FTZ R20, R107, R20 ;  /* 0x000000146b147221 */ /* 0x002fe20000010000 */
[----:B------:R-:W-:-:S02]  /*9210*/  F2FP.BF16.F32.PACK_AB R107, R3, R107 ;  /* 0x0000006b036b723e */ /* 0x000fc400000010ff */
[C---:B------:R-:W-:Y:S01]  /*9220*/  FADD.FTZ R90, R105.reuse, R90 ;  /* 0x0000005a695a7221 */ /* 0x040fe20000010000 */
[----:B------:R-:W-:Y:S02]  /*9230*/  F2FP.BF16.F32.PACK_AB R104, R105, R104 ;  /* 0x000000686968723e */ /* 0x000fe400000010ff */
[----:B------:R-:W0:Y:S01]  /*9240*/  MUFU.EX2 R10, R10 ;  /* 0x0000000a000a7308 */ /* 0x000e220000000800 */
[----:B------:R-:W-:Y:S01]  /*9250*/  FADD.FTZ R89, R133, R90 ;  /* 0x0000005a85597221 */ /* 0x000fe20000010000 */
[----:B------:R-:W-:Y:S01]  /*9260*/  FADD.FTZ R90, R3, R20 ;  /* 0x00000014035a7221 */ /* 0x000fe20000010000 */
[----:B------:R-:W-:Y:S02]  /*9270*/  F2FP.BF16.F32.PACK_AB R105, R106, R21 ;  /* 0x000000156a69723e */ /* 0x000fe400000010ff */
[C---:B------:R-:W-:Y:S01]  /*9280*/  FADD.FTZ R89, R134.reuse, R89 ;  /* 0x0000005986597221 */ /* 0x040fe20000010000 */
[----:B------:R-:W-:Y:S02]  /*9290*/  F2FP.BF16.F32.PACK_AB R106, R134, R133 ;  /* 0x00000085866a723e */ /* 0x000fe400000010ff */
[----:B------:R-:W1:Y:S01]  /*92a0*/  MUFU.EX2 R13, R98 ;  /* 0x00000062000d7308 */ /* 0x000e620000000800 */
[----:B------:R-:W-:Y:S01]  /*92b0*/  FADD.FTZ R96, R110, R89 ;  /* 0x000000596e607221 */ /* 0x000fe20000010000 */
[----:B---3--:R-:W-:Y:S01]  /*92c0*/  FADD.FTZ R89, R9, R90 ;  /* 0x0000005a09597221 */ /* 0x008fe20000010000 */
[----:B------:R-:W-:Y:S02]  /*92d0*/  STSM.16.M88.4 [R2+0x2a300], R104 ;  /* 0x02a3006802007844 */ /* 0x000fe40000000200 */
[----:B------:R-:W-:-:S03]  /*92e0*/  FADD.FTZ R97, R111, R96 ;  /* 0x000000606f617221 */ /* 0x000fc60000010000 */
[----:B------:R0:W-:Y:S01]  /*92f0*/  MUFU.EX2 R15, R80 ;  /* 0x00000050000f7308 */ /* 0x0001e20000000800 */
[----:B------:R-:W-:-:S04]  /*9300*/  FADD.FTZ R90, R100, R97 ;  /* 0x00000061645a7221 */ /* 0x000fc80000010000 */
[----:B--2---:R-:W-:-:S03]  /*9310*/  FADD.FTZ R5, R101, R90 ;  /* 0x0000005a65057221 */ /* 0x004fc60000010000 */
[----:B------:R-:W2:Y:S01]  /*9320*/  MUFU.EX2 R88, R88 ;  /* 0x0000005800587308 */ /* 0x000ea20000000800 */
[----:B------:R-:W-:Y:S01]  /*9330*/  FADD.FTZ R6, R102, R5 ;  /* 0x0000000566067221 */ /* 0x000fe20000010000 */
[C---:B0-----:R-:W-:Y:S01]  /*9340*/  FADD.FTZ R80, R10.reuse, R89 ;  /* 0x000000590a507221 */ /* 0x041fe20000010000 */
[----:B------:R-:W-:Y:S02]  /*9350*/  F2FP.BF16.F32.PACK_AB R5, R10, R9 ;  /* 0x000000090a05723e */ /* 0x000fe400000010ff */
[----:B------:R-:W-:Y:S01]  /*9360*/  FADD.FTZ R3, R103, R6 ;  /* 0x0000000667037221 */ /* 0x000fe20000010000 */
[----:B-1----:R-:W-:Y:S01]  /*9370*/  FADD.FTZ R89, R13, R80 ;  /* 0x000000500d597221 */ /* 0x002fe20000010000 */
[----:B------:R-:W-:Y:S01]  /*9380*/  F2FP.BF16.F32.PACK_AB R7, R14, R13 ;  /* 0x0000000d0e07723e */ /* 0x000fe200000010ff */
[----:B------:R0:W-:Y:S01]  /*9390*/  MUFU.EX2 R20, R82 ;  /* 0x0000005200147308 */ /* 0x0001e20000000800 */
[----:B------:R-:W-:Y:S01]  /*93a0*/  FADD.FTZ R10, R92, R3 ;  /* 0x000000035c0a7221 */ /* 0x000fe20000010000 */
[----:B------:R-:W-:Y:S01]  /*93b0*/  FADD.FTZ R4, R14, R89 ;  /* 0x000000590e047221 */ /* 0x000fe20000010000 */
[----:B------:R-:W-:-:S02]  /*93c0*/  F2FP.BF16.F32.PACK_AB R6, R101, R100 ;  /* 0x000000646506723e */ /* 0x000fc400000010ff */
[----:B------:R-:W-:Y:S01]  /*93d0*/  FADD.FTZ R3, R93, R10 ;  /* 0x0000000a5d037221 */ /* 0x000fe20000010000 */
[----:B------:R-:W-:Y:S01]  /*93e0*/  FADD.FTZ R80, R81, R4 ;  /* 0x0000000451507221 */ /* 0x000fe20000010000 */
[----:B------:R-:W-:Y:S01]  /*93f0*/  F2FP.BF16.F32.PACK_AB R4, R111, R110 ;  /* 0x0000006e6f04723e */ /* 0x000fe200000010ff */
[----:B------:R-:W1:Y:S01]  /*9400*/  MUFU.EX2 R79, R79 ;  /* 0x0000004f004f7308 */ /* 0x000e620000000800 */
[----:B------:R-:W-:Y:S01]  /*9410*/  FADD.FTZ R10, R94, R3 ;  /* 0x000000035e0a7221 */ /* 0x000fe20000010000 */
[C---:B------:R-:W-:Y:S01]  /*9420*/  FADD.FTZ R80, R11.reuse, R80 ;  /* 0x000000500b507221 */ /* 0x040fe20000010000 */
[----:B------:R-:W-:Y:S01]  /*9430*/  F2FP.BF16.F32.PACK_AB R81, R11, R81 ;  /* 0x000000510b51723e */ /* 0x000fe200000010ff */
[----:B------:R3:W-:Y:S01]  /*9440*/  STSM.16.M88.4 [R2+0x2bb00], R4 ;  /* 0x02bb000402007844 */ /* 0x0007e20000000200 */
[----:B------:R-:W-:Y:S01]  /*9450*/  FADD.FTZ R3, R95, R10 ;  /* 0x0000000a5f037221 */ /* 0x000fe20000010000 */
[----:B------:R-:W-:Y:S01]  /*9460*/  FADD.FTZ R80, R83, R80 ;  /* 0x0000005053507221 */ /* 0x000fe20000010000 */
[----:B0-----:R-:W-:Y:S01]  /*9470*/  F2FP.BF16.F32.PACK_AB R82, R93, R92 ;  /* 0x0000005c5d52723e */ /* 0x001fe200000010ff */
[----:B------:R-:W-:Y:S01]  /*9480*/  MUFU.EX2 R21, R74 ;  /* 0x0000004a00157308 */ /* 0x000fe20000000800 */
[----:B------:R-:W-:Y:S01]  /*9490*/  FADD.FTZ R10, R84, R3 ;  /* 0x00000003540a7221 */ /* 0x000fe20000010000 */
[----:B------:R-:W-:Y:S01]  /*94a0*/  FADD.FTZ R9, R91, R80 ;  /* 0x000000505b097221 */ /* 0x000fe20000010000 */
[----:B------:R-:W-:-:S02]  /*94b0*/  F2FP.BF16.F32.PACK_AB R80, R103, R102 ;  /* 0x000000666750723e */ /* 0x000fc400000010ff */
[----:B------:R-:W-:Y:S01]  /*94c0*/  FADD.FTZ R3, R85, R10 ;  /* 0x0000000a55037221 */ /* 0x000fe20000010000 */
[----:B------:R-:W-:Y:S01]  /*94d0*/  F2FP.BF16.F32.PACK_AB R83, R91, R83 ;  /* 0x000000535b53723e */ /* 0x000fe200000010ff */
[----:B--2---:R-:W-:Y:S01]  /*94e0*/  FADD.FTZ R14, R88, R9 ;  /* 0x00000009580e7221 */ /* 0x004fe20000010000 */
[----:B------:R-:W0:Y:S01]  /*94f0*/  MUFU.EX2 R75, R75 ;  /* 0x0000004b004b7308 */ /* 0x000e220000000800 */
[----:B------:R-:W-:Y:S02]  /*9500*/  FADD.FTZ R10, R86, R3 ;  /* 0x00000003560a7221 */ /* 0x000fe40000010000 */
[----:B------:R-:W-:Y:S01]  /*9510*/  STSM.16.M88.4 [R2+0x2d300], R80 ;  /* 0x02d3005002007844 */ /* 0x000fe20000000200 */
[----:B---3--:R-:W-:Y:S01]  /*9520*/  F2FP.BF16.F32.PACK_AB R6, R85, R84 ;  /* 0x000000545506723e */ /* 0x008fe200000010ff */
[----:B------:R-:W-:Y:S01]  /*9530*/  FADD.FTZ R10, R87, R10 ;  /* 0x0000000a570a7221 */ /* 0x000fe20000010000 */
[----:B------:R-:W-:Y:S01]  /*9540*/  F2FP.BF16.F32.PACK_AB R4, R95, R94 ;  /* 0x0000005e5f04723e */ /* 0x000fe200000010ff */
[C---:B------:R-:W-:Y:S01]  /*9550*/  FADD.FTZ R9, R15.reuse, R14 ;  /* 0x0000000e0f097221 */ /* 0x040fe20000010000 */
[----:B------:R-:W2:Y:S01]  /*9560*/  MUFU.EX2 R13, R76 ;  /* 0x0000004c000d7308 */ /* 0x000ea20000000800 */
[----:B------:R-:W-:-:S02]  /*9570*/  F2FP.BF16.F32.PACK_AB R5, R15, R88 ;  /* 0x000000580f05723e */ /* 0x000fc400000010ff */
[----:B-1----:R-:W-:Y:S01]  /*9580*/  F2FP.BF16.F32.PACK_AB R7, R79, R20 ;  /* 0x000000144f07723e */ /* 0x002fe200000010ff */
[----:B------:R-:W-:Y:S01]  /*9590*/  FADD.FTZ R14, R20, R9 ;  /* 0x00000009140e7221 */ /* 0x000fe20000010000 */
[----:B------:R-:W-:Y:S02]  /*95a0*/  F2FP.BF16.F32.PACK_AB R84, R87, R86 ;  /* 0x000000565754723e */ /* 0x000fe400000010ff */
[----:B------:R-:W-:Y:S01]  /*95b0*/  F2FP.BF16.F32.PACK_AB R86, R136, R135 ;  /* 0x000000878856723e */ /* 0x000fe200000010ff */
[----:B------:R-:W1:Y:S01]  /*95c0*/  MUFU.EX2 R77, R77 ;  /* 0x0000004d004d7308 */ /* 0x000e620000000800 */
[----:B0-----:R-:W-:Y:S01]  /*95d0*/  F2FP.BF16.F32.PACK_AB R85, R75, R21 ;  /* 0x000000154b55723e */ /* 0x001fe200000010ff */
[----:B------:R0:W-:Y:S01]  /*95e0*/  STSM.16.M88.4 [R2+0x2eb00], R4 ;  /* 0x02eb000402007844 */ /* 0x0001e20000000200 */
[----:B------:R-:W-:Y:S01]  /*95f0*/  FADD.FTZ R14, R79, R14 ;  /* 0x0000000e4f0e7221 */ /* 0x000fe20000010000 */
[----:B------:R-:W-:-:S03]  /*9600*/  FADD.FTZ R135, R135, R10 ;  /* 0x0000000a87877221 */ /* 0x000fc60000010000 */
[----:B------:R-:W-:-:S04]  /*9610*/  FADD.FTZ R14, R21, R14 ;  /* 0x0000000e150e7221 */ /* 0x000fc80000010000 */
[----:B------:R-:W-:-:S04]  /*9620*/  FADD.FTZ R14, R75, R14 ;  /* 0x0000000e4b0e7221 */ /* 0x000fc80000010000 */
[----:B--2---:R-:W-:Y:S01]  /*9630*/  FADD.FTZ R14, R13, R14 ;  /* 0x0000000e0d0e7221 */ /* 0x004fe20000010000 */
[C---:B-1----:R-:W-:Y:S01]  /*9640*/  F2FP.BF16.F32.PACK_AB R87, R77.reuse, R13 ;  /* 0x0000000d4d57723e */ /* 0x042fe200000010ff */
[----:B0-----:R-:W-:Y:S02]  /*9650*/  FADD.FTZ R6, R136, R135 ;  /* 0x0000008788067221 */ /* 0x001fe40000010000 */
[----:B------:R-:W-:Y:S01]  /*9660*/  FADD.FTZ R3, R77, R14 ;  /* 0x0000000e4d037221 */ /* 0x000fe20000010000 */
[----:B------:R-:W-:Y:S01]  /*9670*/  IMAD.MOV.U32 R7, RZ, RZ, R16 ;  /* 0x000000ffff077224 */ /* 0x000fe200078e0010 */
[----:B------:R0:W-:Y:S01]  /*9680*/  STSM.16.M88.4 [R2+0x30300], R84 ;  /* 0x0303005402007844 */ /* 0x0001e20000000200 */
[----:B------:R-:W-:Y:S02]  /*9690*/  IMAD.MOV.U32 R4, RZ, RZ, R8 ;  /* 0x000000ffff047224 */ /* 0x000fe400078e0008 */
[----:B------:R-:W-:Y:S01]  /*96a0*/  IMAD.MOV.U32 R5, RZ, RZ, R72 ;  /* 0x000000ffff057224 */ /* 0x000fe200078e0048 */
[----:B------:R-:W-:Y:S01]  /*96b0*/  @!PT LDS RZ, [RZ] ;  /* 0x00000000fffff984 */ /* 0x000fe20000000800 */
[----:B------:R-:W-:Y:S01]  /*96c0*/  @!PT LDS RZ, [RZ] ;  /* 0x00000000fffff984 */ /* 0x000fe20000000800 */
[----:B------:R-:W-:Y:S01]  /*96d0*/  @!PT LDS RZ, [RZ] ;  /* 0x00000000fffff984 */ /* 0x000fe20000000800 */
[----:B------:R-:W-:Y:S01]  /*96e0*/  @!PT LDS RZ, [RZ] ;  /* 0x00000000fffff984 */ /* 0x000fe20000000800 */
[----:B------:R1:W-:Y:S06]  /*96f0*/  MEMBAR.ALL.CTA ;  /* 0x0000000000007992 */ /* 0x0003ec0000008000 */
[----:B-1----:R-:W1:Y:S02]  /*9700*/  FENCE.VIEW.ASYNC.S ;  /* 0x00000000000073c6 */ /* 0x002e640000000000 */
[----:B-1----:R-:W-:Y:S01]  /*9710*/  NOP ;  /* 0x0000000000007918 */ /* 0x002fe20000000000 */
[----:B------:R-:W-:Y:S05]  /*9720*/  @P2 BRA `(.L_x_191) ;  /* 0xffffffc000082947 */ /* 0x000fea000383ffff */
.L_x_182:
[----:B------:R-:W-:Y:S06]  /*9730*/  BAR.ARV 0x8, 0x200 ;  /* 0x0208000000007b1d */ /* 0x000fec0000002000 */
[----:B------:R-:W-:Y:S05]  /*9740*/  @!P0 BRA `(.L_x_192) ;  /* 0x0000000000048947 */ /* 0x000fea0003800000 */
[----:B------:R-:W-:Y:S01]  /*9750*/  BPT.TRAP 0x1 ;  /* 0x000000040000795c */ /* 0x000fe20000300000 */
.L_x_192:
[----:B------:R-:W-:Y:S01]  /*9760*/  ULEA UR9, UR39, UR36, 0x3 ;  /* 0x0000002427097291 */ /* 0x000fe2000f8e183f */
[----:B------:R-:W-:-:S08]  /*9770*/  SHF.L.U32 R0, R16, 0x1f, RZ ;  /* 0x0000001f10007819 */ /* 0x000fd000000006ff */
[----:B------:R1:W3:Y:S01]  /*9780*/  SYNCS.PHASECHK.TRANS64.TRYWAIT P2, [UR9+0x31c50], R0 ;  /* 0x031c5000ff0075a7 */ /* 0x0002e20008040149 */
[----:B------:R-:W-:Y:S05]  /*9790*/  @!P0 BRA `(.L_x_193) ;  /* 0x0000000000048947 */ /* 0x000fea0003800000 */
[----:B------:R-:W-:Y:S01]  /*97a0*/  BPT.TRAP 0x1 ;  /* 0x000000040000795c */ /* 0x000fe20000300000 */
.L_x_193:
[----:B---3--:R-:W-:Y:S05]  /*97b0*/  @P2 BRA `(.L_x_194) ;  /* 0x0000000000082947 */ /* 0x008fea0003800000 */
[----:B------:R-:W3:Y:S02]  /*97c0*/  SYNCS.PHASECHK.TRANS64.TRYWAIT P0, [UR9+0x31c50], R0 ;  /* 0x031c5000ff0075a7 */ /* 0x000ee40008000149 */
[----:B---3--:R-:W-:Y:S05]  /*97d0*/  @!P0 BRA `(.L_x_195) ;  /* 0x00000084000c8947 */ /* 0x008fea0003800000 */
.L_x_194:
[----:B------:R-:W-:Y:S01]  /*97e0*/  UIADD3 UR36, UR36, 0x200, URZ ;  /* 0x0000020024247890 */ /* 0x000fe2000fffe03f */
[----:B------:R-:W-:Y:S01]  /*97f0*/  WARPGROUP.ARRIVE ;  /* 0x00000000000079c5 */ /* 0x000fe20000000000 */
[----:B------:R-:W-:Y:S01]  /*9800*/  ULOP3.LUT UR37, UR37, 0x10000, URZ, 0xfc, !UPT ;  /* 0x0001000025257892 */ /* 0x000fe2000f8efc3f */
[----:B---3--:R-:W3:Y:S01]  /*9810*/  SHFL.BFLY PT, R5, R6, 0x2, 0x1f ;  /* 0x0c401f0006057f89 */ /* 0x008ee200000e0000 */
[----:B------:R-:W-:Y:S01]  /*9820*/  USHF.R.U32.HI UR36, URZ, 0x4, UR36 ;  /* 0x000000043f247899 */ /* 0x000fe20008011624 */
[----:B------:R-:W-:Y:S01]  /*9830*/  IMAD.MOV.U32 R9, RZ, RZ, RZ ;  /* 0x000000ffff097224 */ /* 0x000fe200078e00ff */
[----:B------:R-:W-:Y:S01]  /*9840*/  UMOV UR5, 0xc0000010 ;  /* 0xc000001000057882 */ /* 0x000fe20000000000 */
[----:B------:R-:W-:Y:S01]  /*9850*/  UMOV UR7, 0x80000020 ;  /* 0x8000002000077882 */ /* 0x000fe20000000000 */
[----:B------:R-:W-:Y:S01]  /*9860*/  ULOP3.LUT UR36, UR36, 0x3fff, URZ, 0xc0, !UPT ;  /* 0x00003fff24247892 */ /* 0x000fe2000f8ec03f */
[----:B-1----:R-:W1:Y:S01]  /*9870*/  SHFL.BFLY PT, R0, R3, 0x2, 0x1f ;  /* 0x0c401f0003007f89 */ /* 0x002e6200000e0000 */
[----:B------:R-:W-:Y:S01]  /*9880*/  UMOV UR4, UR37 ;  /* 0x0000002500047c82 */ /* 0x000fe20008000000 */
[----:B------:R-:W-:Y:S01]  /*9890*/  IMAD.MOV.U32 R10, RZ, RZ, RZ ;  /* 0x000000ffff0a7224 */ /* 0x000fe200078e00ff */
[----:B------:R-:W-:Y:S01]  /*98a0*/  ULOP3.LUT UR8, UR36, 0x2400000, URZ, 0xfc, !UPT ;  /* 0x0240000024087892 */ /* 0x000fe2000f8efc3f */
[----:B------:R-:W-:-:S03]  /*98b0*/  VIADD R149, R149, 0x1 ;  /* 0x0000000195957836 */ /* 0x000fc60000000000 */
[----:B------:R-:W-:Y:S02]  /*98c0*/  UIMAD UR8, UR39, 0x6c0, UR8 ;  /* 0x000006c0270878a4 */ /* 0x000fe4000f8e0208 */
[----:B------:R-:W-:-:S04]  /*98d0*/  UIADD3 UR39, UR39, 0x1, URZ ;  /* 0x0000000127277890 */ /* 0x000fc8000fffe03f */
[----:B------:R-:W-:Y:S01]  /*98e0*/  UISETP.NE.AND UP0, UPT, UR39, 0x2, UPT ;  /* 0x000000022700788c */ /* 0x000fe2000bf05270 */
[----:B------:R-:W-:Y:S02]  /*98f0*/  UMOV UR6, UR8 ;  /* 0x0000000800067c82 */ /* 0x000fe40008000000 */
[----:B------:R-:W-:Y:S01]  /*9900*/  HGMMA.64x96x16.F32.BF16 R24, gdesc[UR4].tnspB, R24, gsb0 ;  /* 0x41600000041879f0 */ /* 0x000fe20008001818 */
[----:B------:R-:W-:Y:S01]  /*9910*/  UIADD3 UR4, UR37, 0x180, URZ ;  /* 0x0000018025047890 */ /* 0x000fe2000fffe03f */
[----:B---3--:R-:W-:Y:S01]  /*9920*/  FADD.FTZ R5, R5, R6 ;  /* 0x0000000605057221 */ /* 0x008fe20000010000 */
[----:B------:R-:W-:Y:S01]  /*9930*/  UIADD3 UR6, UR8, 0x40, URZ ;  /* 0x0000004008067890 */ /* 0x000fe2000fffe03f */
[----:B------:R-:W-:Y:S01]  /*9940*/  UMOV UR5, 0xc0000010 ;  /* 0xc000001000057882 */ /* 0x000fe20000000000 */
[----:B------:R-:W-:Y:S01]  /*9950*/  UMOV UR7, 0x80000020 ;  /* 0x8000002000077882 */ /* 0x000fe20000000000 */
[----:B-1----:R-:W-:Y:S01]  /*9960*/  FADD.FTZ R4, R0, R3 ;  /* 0x0000000300047221 */ /* 0x002fe20000010000 */
[----:B------:R-:W-:Y:S01]  /*9970*/  IMAD.MOV.U32 R3, RZ, RZ, -0x800000 ;  /* 0xff800000ff037424 */ /* 0x000fe200078e00ff */
[----:B------:R-:W1:Y:S01]  /*9980*/  SHFL.BFLY PT, R0, R5, 0x1, 0x1f ;  /* 0x0c201f0005007f89 */ /* 0x000e6200000e0000 */
[----:B------:R-:W-:-:S03]  /*9990*/  USEL UR39, UR39, URZ, UP0 ;  /* 0x0000003f27277287 */ /* 0x000fc60008000000 */
[----:B------:R-:W2:Y:S01]  /*99a0*/  SHFL.BFLY PT, R7, R4, 0x1, 0x1f ;  /* 0x0c201f0004077f89 */ /* 0x000ea200000e0000 */
[----:B-1----:R-:W-:Y:S01]  /*99b0*/  FADD.FTZ R11, R5, R0 ;  /* 0x00000000050b7221 */ /* 0x002fe20000010000 */
[----:B------:R-:W-:Y:S02]  /*99c0*/  IMAD.MOV.U32 R0, RZ, RZ, -0x800000 ;  /* 0xff800000ff007424 */ /* 0x000fe400078e00ff */
[----:B--2---:R-:W-:Y:S02]  /*99d0*/  FADD.FTZ R12, R4, R7 ;  /* 0x00000007040c7221 */ /* 0x004fe40000010000 */
[----:B------:R-:W-:Y:S01]  /*99e0*/  FSETP.NE.FTZ.AND P0, PT, R11, RZ, PT ;  /* 0x000000ff0b00720b */ /* 0x000fe20003f15000 */
[----:B------:R-:W-:Y:S02]  /*99f0*/  IMAD.U32 R4, RZ, RZ, UR9 ;  /* 0x00000009ff047e24 */ /* 0x000fe4000f8e00ff */
[----:B------:R-:W-:Y:S02]  /*9a00*/  FSETP.NE.FTZ.AND P2, PT, R12, RZ, PT ;  /* 0x000000ff0c00720b */ /* 0x000fe40003f55000 */
[----:B------:R-:W-:-:S05]  /*9a10*/  @!P1 VIADD R4, R4, 0x31c60 ;  /* 0x00031c6004049836 */ /* 0x000fca0000000000 */
[----:B------:R-:W-:-:S03]  /*9a20*/  @!P1 PRMT R4, RZ, 0x654, R4 ;  /* 0x00000654ff049816 */ /* 0x000fc60000000004 */
[----:B------:R-:W1:Y:S01]  /*9a30*/  @P0 MUFU.LG2 R6, R11 ;  /* 0x0000000b00060308 */ /* 0x000e620000000c00 */
[C---:B------:R-:W-:Y:S02]  /*9a40*/  @P0 FMUL.FTZ R5, R73.reuse, 0.69314718246459960938 ;  /* 0x3f31721849050820 */ /* 0x040fe40000410000 */
[----:B------:R-:W-:-:S05]  /*9a50*/  @P2 FMUL.FTZ R14, R73, 0.69314718246459960938 ;  /* 0x3f317218490e2820 */ /* 0x000fca0000410000 */
[----:B------:R-:W2:Y:S08]  /*9a60*/  @P2 MUFU.LG2 R7, R12 ;  /* 0x0000000c00072308 */ /* 0x000eb00000000c00 */
[----:B------:R-:W3:Y:S01]  /*9a70*/  @P0 MUFU.RCP R9, R11 ;  /* 0x0000000b00090308 */ /* 0x000ee20000001000 */
[----:B-1----:R-:W-:-:S04]  /*9a80*/  @P0 FMUL.FTZ R6, R6, 0.69314718246459960938 ;  /* 0x3f31721806060820 */ /* 0x002fc80000410000 */
[----:B------:R-:W-:Y:S01]  /*9a90*/  @P0 FFMA.FTZ R3, R5, R72, R6 ;  /* 0x0000004805030223 */ /* 0x000fe20000010006 */
[----:B------:R-:W-:Y:S02]  /*9aa0*/  PLOP3.LUT P0, PT, PT, PT, PT, 0x8, 0x0 ;  /* 0x000000000000781c */ /* 0x000fe40003f0e170 */
[----:B------:R-:W1:Y:S01]  /*9ab0*/  @P2 MUFU.RCP R10, R12 ;  /* 0x0000000c000a2308 */ /* 0x000e620000001000 */
[----:B--2---:R-:W-:-:S04]  /*9ac0*/  @P2 FMUL.FTZ R7, R7, 0.69314718246459960938 ;  /* 0x3f31721807072820 */ /* 0x004fc80000410000 */
        /* <DEDUP_REMOVED lines=53> */
[----:B------:R-:W-:-:S06]  /*9e20*/  USEL UR4, URZ, 0x1, UP0 ;  /* 0x000000013f047887 */ /* 0x000fcc0008000000 */
[----:B------:R-:W-:Y:S01]  /*9e30*/  LOP3.LUT R16, R16, UR4, RZ, 0x3c, !PT ;  /* 0x0000000410107c12 */ /* 0x000fe2000f8e3cff */
[----:B------:R-:W-:Y:S02]  /*9e40*/  WARPGROUP.DEPBAR.LE gsb0, 0x0 ;  /* 0x00008000000079c5 */ /* 0x000fe40000010000 */
[----:B------:R2:W-:Y:S01]  /*9e50*/  @!P1 SYNCS.ARRIVE.TRANS64.RED.A1T0 RZ, [R4+URZ], RZ ;  /* 0x000000ff04ff99a7 */ /* 0x0005e2000810043f */
[-C--:B---3--:R-:W-:Y:S01]  /*9e60*/  FMUL.FTZ R76, R45, R9.reuse ;  /* 0x000000092d4c7220 */ /* 0x088fe20000410000 */
        /* <DEDUP_REMOVED lines=17> */
[-C--:B-1----:R-:W-:Y:S01]  /*9f80*/  FMUL.FTZ R81, R26, R10.reuse ;  /* 0x0000000a1a517220 */ /* 0x082fe20000410000 */
        /* <DEDUP_REMOVED lines=28> */
[----:B--2---:R-:W-:-:S07]  /*a150*/  FMUL.FTZ R71, R71, R10 ;  /* 0x0000000a47477220 */ /* 0x004fce0000410000 */
.L_x_175:
[----:B------:R-:W1:Y:S08]  /*a160*/  S2UR UR4, SR_CgaCtaId ;  /* 0x00000000000479c3 */ /* 0x000e700000008800 */
[----:B------:R-:W-:Y:S06]  /*a170*/  BAR.SYNC.DEFER_BLOCKING 0x5, 0x200 ;  /* 0x0148000000007b1d */ /* 0x000fec0000010000 */
[----:B------:R-:W-:Y:S01]  /*a180*/  UMOV UR36, 0x400 ;  /* 0x0000040000247882 */ /* 0x000fe20000000000 */
[----:B------:R-:W-:Y:S01]  /*a190*/  BSSY B0, `(.L_x_196) ;  /* 0x00001a1000007945 */ /* 0x000fe20003800000 */
[----:B-1----:R-:W-:-:S09]  /*a1a0*/  ULEA UR36, UR4, UR36, 0x18 ;  /* 0x0000002404247291 */ /* 0x002fd2000f8ec03f */
[----:B------:R-:W1:Y:S01]  /*a1b0*/  LDS.128 R32, [UR36+0x31cd0] ;  /* 0x031cd024ff207984 */ /* 0x000e620008000c00 */
[----:B------:R-:W-:Y:S06]  /*a1c0*/  BAR.ARV 0x4, 0x200 ;  /* 0x0108000000007b1d */ /* 0x000fec0000002000 */
[----:B------:R-:W-:Y:S05]  /*a1d0*/  @P0 BRA `(.L_x_197) ;  /* 0x0000001000200947 */ /* 0x000fea0003800000 */
[----:B------:R-:W2:Y:S08]  /*a1e0*/  S2UR UR6, SR_SWINHI ;  /* 0x00000000000679c3 */ /* 0x000eb00000002f00 */
[----:B------:R-:W-:Y:S01]  /*a1f0*/  BAR.SYNC.DEFER_BLOCKING 0x1, 0x180 ;  /* 0x0046000000007b1d */ /* 0x000fe20000010000 */
[----:B------:R-:W-:Y:S02]  /*a200*/  F2FP.BF16.F32.PACK_AB R6, R7, R6 ;  /* 0x000000060706723e */ /* 0x000fe400000010ff */
[----:B------:R-:W-:-:S03]  /*a210*/  F2FP.BF16.F32.PACK_AB R7, R24, R29 ;  /* 0x0000001d1807723e */ /* 0x000fc600000010ff */
[----:B------:R-:W-:Y:S01]  /*a220*/  UMOV UR4, UR36 ;  /* 0x0000002400047c82 */ /* 0x000fe20008000000 */
[----:B--2---:R-:W-:Y:S01]  /*a230*/  UMOV UR5, UR6 ;  /* 0x0000000600057c82 */ /* 0x004fe20008000000 */
[----:B------:R-:W-:Y:S01]  /*a240*/  MOV R20, UR4 ;  /* 0x0000000400147c02 */ /* 0x000fe20008000f00 */
[----:B------:R-:W-:Y:S01]  /*a250*/  IMAD.U32 R21, RZ, RZ, UR5 ;  /* 0x00000005ff157e24 */ /* 0x000fe2000f8e00ff */
[----:B------:R-:W-:-:S03]  /*a260*/  ULDC.64 UR4, c[0x0][0xc08] ;  /* 0x0003020000047ab9 */ /* 0x000fc60000000a00 */
[----:B------:R-:W-:-:S03]  /*a270*/  IMAD.WIDE R4, R155, 0x2, R20 ;  /* 0x000000029b047825 */ /* 0x000fc600078e0214 */
[C---:B------:R-:W-:Y:S02]  /*a280*/  LOP3.LUT R25, R4.reuse, 0x180, RZ, 0xc0, !PT ;  /* 0x0000018004197812 */ /* 0x040fe400078ec0ff */
[C---:B------:R-:W-:Y:S02]  /*a290*/  IADD3 R55, P4, R4.reuse, 0x20, RZ ;  /* 0x0000002004377810 */ /* 0x040fe40007f9e0ff */
[----:B------:R-:W-:Y:S02]  /*a2a0*/  SHF.R.U64 R25, R25, 0x3, RZ ;  /* 0x0000000319197819 */ /* 0x000fe400000012ff */
[C---:B------:R-:W-:Y:S01]  /*a2b0*/  IADD3 R59, P3, R4.reuse, 0x3000, RZ ;  /* 0x00003000043b7810 */ /* 0x040fe20007f7e0ff */
[--C-:B------:R-:W-:Y:S01]  /*a2c0*/  IMAD.X R11, RZ, RZ, R5.reuse, P4 ;  /* 0x000000ffff0b7224 */ /* 0x100fe200020e0605 */
[C---:B------:R-:W-:Y:S02]  /*a2d0*/  IADD3 R63, P2, R4.reuse, 0x3020, RZ ;  /* 0x00003020043f7810 */ /* 0x040fe40007f5e0ff */
[C---:B------:R-:W-:Y:S01]  /*a2e0*/  IADD3 R67, P1, R4.reuse, 0x6000, RZ ;  /* 0x0000600004437810 */ /* 0x040fe20007f3e0ff */
[--C-:B------:R-:W-:Y:S01]  /*a2f0*/  IMAD.X R13, RZ, RZ, R5.reuse, P3 ;  /* 0x000000ffff0d7224 */ /* 0x100fe200018e0605 */
[----:B0-----:R-:W-:Y:S01]  /*a300*/  IADD3 R85, P0, R4, 0x6020, RZ ;  /* 0x0000602004557810 */ /* 0x001fe20007f1e0ff */
[--C-:B------:R-:W-:Y:S01]  /*a310*/  IMAD.X R9, RZ, RZ, R5.reuse, P2 ;  /* 0x000000ffff097224 */ /* 0x100fe200010e0605 */
[----:B------:R-:W-:Y:S01]  /*a320*/  LOP3.LUT R4, R25, R4, RZ, 0x3c, !PT ;  /* 0x0000000419047212 */ /* 0x000fe200078e3cff */
[--C-:B------:R-:W-:Y:S01]  /*a330*/  IMAD.X R25, RZ, RZ, R5.reuse, P1 ;  /* 0x000000ffff197224 */ /* 0x100fe200008e0605 */
[----:B------:R-:W-:Y:S01]  /*a340*/  LOP3.LUT R28, R85, 0x180, RZ, 0xc0, !PT ;  /* 0x00000180551c7812 */ /* 0x000fe200078ec0ff */
[----:B------:R-:W-:Y:S01]  /*a350*/  IMAD.X R27, RZ, RZ, R5, P0 ;  /* 0x000000ffff1b7224 */ /* 0x000fe200000e0605 */
[----:B------:R-:W-:-:S02]  /*a360*/  MOV R54, R4 ;  /* 0x0000000400367202 */ /* 0x000fc40000000f00 */
[----:B------:R-:W-:Y:S02]  /*a370*/  F2FP.BF16.F32.PACK_AB R5, R26, R81 ;  /* 0x000000511a05723e */ /* 0x000fe400000010ff */
[----:B------:R-:W-:Y:S02]  /*a380*/  LOP3.LUT R26, R67, 0x180, RZ, 0xc0, !PT ;  /* 0x00000180431a7812 */ /* 0x000fe400078ec0ff */
[----:B------:R-:W-:Y:S02]  /*a390*/  F2FP.BF16.F32.PACK_AB R4, R83, R8 ;  /* 0x000000085304723e */ /* 0x000fe400000010ff */
[----:B------:R-:W-:Y:S02]  /*a3a0*/  LOP3.LUT R10, R55, 0x180, RZ, 0xc0, !PT ;  /* 0x00000180370a7812 */ /* 0x000fe400078ec0ff */
[----:B------:R-:W-:Y:S01]  /*a3b0*/  LOP3.LUT R8, R63, 0x180, RZ, 0xc0, !PT ;  /* 0x000001803f087812 */ /* 0x000fe200078ec0ff */
[----:B------:R0:W-:Y:S01]  /*a3c0*/  STSM.16.M88.4 [R54], R4 ;  /* 0x0000000436007844 */ /* 0x0001e20000000200 */
[----:B------:R-:W-:-:S02]  /*a3d0*/  SHF.R.U64 R26, R26, 0x3, RZ ;  /* 0x000000031a1a7819 */ /* 0x000fc400000012ff */
[----:B------:R-:W-:Y:S02]  /*a3e0*/  SHF.R.U64 R28, R28, 0x3, RZ ;  /* 0x000000031c1c7819 */ /* 0x000fe400000012ff */
[----:B------:R-:W-:Y:S02]  /*a3f0*/  LOP3.LUT R12, R59, 0x180, RZ, 0xc0, !PT ;  /* 0x000001803b0c7812 */ /* 0x000fe400078ec0ff */
[----:B------:R-:W-:Y:S02]  /*a400*/  SHF.R.U64 R10, R10, 0x3, RZ ;  /* 0x000000030a0a7819 */ /* 0x000fe400000012ff */
[----:B------:R-:W-:Y:S02]  /*a410*/  SHF.R.U64 R8, R8, 0x3, RZ ;  /* 0x0000000308087819 */ /* 0x000fe400000012ff */
[----:B------:R-:W-:Y:S02]  /*a420*/  LOP3.LUT R24, R26, R67, RZ, 0x3c, !PT ;  /* 0x000000431a187212 */ /* 0x000fe400078e3cff */
[----:B------:R-:W-:-:S02]  /*a430*/  SHF.R.U64 R12, R12, 0x3, RZ ;  /* 0x000000030c0c7819 */ /* 0x000fc400000012ff */
[----:B------:R-:W-:Y:S02]  /*a440*/  LOP3.LUT R26, R28, R85, RZ, 0x3c, !PT ;  /* 0x000000551c1a7212 */ /* 0x000fe400078e3cff */
[----:B------:R-:W-:Y:S01]  /*a450*/  LOP3.LUT R10, R10, R55, RZ, 0x3c, !PT ;  /* 0x000000370a0a7212 */ /* 0x000fe200078e3cff */
[----:B------:R-:W2:Y:S01]  /*a460*/  LDC.64 R28, c[0x0][0xc00] ;  /* 0x00030000ff1c7b82 */ /* 0x000ea20000000a00 */
[----:B------:R-:W-:Y:S02]  /*a470*/  LOP3.LUT R8, R8, R63, RZ, 0x3c, !PT ;  /* 0x0000003f08087212 */ /* 0x000fe400078e3cff */
[----:B------:R-:W-:Y:S02]  /*a480*/  LOP3.LUT R12, R12, R59, RZ, 0x3c, !PT ;  /* 0x0000003b0c0c7212 */ /* 0x000fe400078e3cff */
[----:B------:R-:W-:Y:S02]  /*a490*/  MOV R59, R10 ;  /* 0x0000000a003b7202 */ /* 0x000fe40000000f00 */
[----:B------:R-:W-:-:S02]  /*a4a0*/  MOV R58, R8 ;  /* 0x00000008003a7202 */ /* 0x000fc40000000f00 */
[----:B------:R-:W-:Y:S02]  /*a4b0*/  F2FP.BF16.F32.PACK_AB R8, R77, R14 ;  /* 0x0000000e4d08723e */ /* 0x000fe400000010ff */
[----:B------:R-:W-:Y:S02]  /*a4c0*/  F2FP.BF16.F32.PACK_AB R9, R69, R82 ;  /* 0x000000524509723e */ /* 0x000fe400000010ff */
[----:B------:R-:W-:Y:S02]  /*a4d0*/  F2FP.BF16.F32.PACK_AB R10, R78, R75 ;  /* 0x0000004b4e0a723e */ /* 0x000fe400000010ff */
[----:B------:R-:W-:Y:S02]  /*a4e0*/  F2FP.BF16.F32.PACK_AB R11, R65, R80 ;  /* 0x00000050410b723e */ /* 0x000fe400000010ff */
[----:B-1----:R-:W-:Y:S02]  /*a4f0*/  MOV R32, R12 ;  /* 0x0000000c00207202 */ /* 0x002fe40000000f00 */
[----:B------:R-:W-:Y:S01]  /*a500*/  F2FP.BF16.F32.PACK_AB R14, R76, R15 ;  /* 0x0000000f4c0e723e */ /* 0x000fe200000010ff */
[----:B------:R1:W-:Y:S01]  /*a510*/  STSM.16.M88.4 [R59], R8 ;  /* 0x000000083b007844 */ /* 0x0003e20000000200 */
[----:B------:R-:W-:-:S02]  /*a520*/  F2FP.BF16.F32.PACK_AB R12, R79, R74 ;  /* 0x0000004a4f0c723e */ /* 0x000fc400000010ff */
[----:B------:R-:W-:Y:S02]  /*a530*/  F2FP.BF16.F32.PACK_AB R13, R61, R68 ;  /* 0x000000443d0d723e */ /* 0x000fe400000010ff */
[----:B------:R-:W-:Y:S02]  /*a540*/  F2FP.BF16.F32.PACK_AB R15, R57, R60 ;  /* 0x0000003c390f723e */ /* 0x000fe400000010ff */
[----:B------:R-:W-:Y:S02]  /*a550*/  MOV R55, R24 ;  /* 0x0000001800377202 */ /* 0x000fe40000000f00 */
[----:B0-----:R-:W-:Y:S01]  /*a560*/  MOV R54, R26 ;  /* 0x0000001a00367202 */ /* 0x001fe20000000f00 */
[----:B------:R0:W-:Y:S01]  /*a570*/  STSM.16.M88.4 [R32], R12 ;  /* 0x0000000c20007844 */ /* 0x0001e20000000200 */
[----:B------:R-:W-:Y:S02]  /*a580*/  F2FP.BF16.F32.PACK_AB R4, R73, R48 ;  /* 0x000000304904723e */ /* 0x000fe400000010ff */
[----:B------:R-:W-:-:S02]  /*a590*/  F2FP.BF16.F32.PACK_AB R5, R51, R56 ;  /* 0x000000383305723e */ /* 0x000fc400000010ff */
[----:B------:R-:W-:Y:S02]  /*a5a0*/  F2FP.BF16.F32.PACK_AB R6, R72, R45 ;  /* 0x0000002d4806723e */ /* 0x000fe400000010ff */
[----:B------:R-:W-:Y:S02]  /*a5b0*/  F2FP.BF16.F32.PACK_AB R7, R47, R50 ;  /* 0x000000322f07723e */ /* 0x000fe400000010ff */
[----:B------:R-:W-:Y:S02]  /*a5c0*/  F2FP.BF16.F32.PACK_AB R24, R53, R44 ;  /* 0x0000002c3518723e */ /* 0x000fe400000010ff */
[----:B------:R-:W-:Y:S01]  /*a5d0*/  F2FP.BF16.F32.PACK_AB R25, R43, R46 ;  /* 0x0000002e2b19723e */ /* 0x000fe200000010ff */
[----:B------:R3:W-:Y:S01]  /*a5e0*/  STSM.16.M88.4 [R58], R4 ;  /* 0x000000043a007844 */ /* 0x0007e20000000200 */
[----:B------:R-:W-:Y:S02]  /*a5f0*/  F2FP.BF16.F32.PACK_AB R26, R52, R41 ;  /* 0x00000029341a723e */ /* 0x000fe400000010ff */
[----:B------:R-:W-:Y:S01]  /*a600*/  F2FP.BF16.F32.PACK_AB R27, R39, R42 ;  /* 0x0000002a271b723e */ /* 0x000fe200000010ff */
[----:B------:R-:W-:Y:S01]  /*a610*/  IMAD.SHL.U32 R39, R19, 0x4, RZ ;  /* 0x0000000413277824 */ /* 0x000fe200078e00ff */
[----:B-1----:R-:W-:Y:S01]  /*a620*/  F2FP.BF16.F32.PACK_AB R8, R49, R40 ;  /* 0x000000283108723e */ /* 0x002fe200000010ff */
[----:B------:R-:W-:Y:S01]  /*a630*/  IMAD.MOV.U32 R40, RZ, RZ, RZ ;  /* 0x000000ffff287224 */ /* 0x000fe200078e00ff */
[----:B------:R-:W-:Y:S01]  /*a640*/  F2FP.BF16.F32.PACK_AB R9, R31, R38 ;  /* 0x000000261f09723e */ /* 0x000fe200000010ff */
[----:B------:R1:W-:Y:S01]  /*a650*/  STSM.16.M88.4 [R55], R24 ;  /* 0x0000001837007844 */ /* 0x0003e20000000200 */
[----:B------:R-:W-:Y:S01]  /*a660*/  F2FP.BF16.F32.PACK_AB R10, R37, R36 ;  /* 0x00000024250a723e */ /* 0x000fe200000010ff */
[----:B0-----:R-:W0:Y:S01]  /*a670*/  LDC R32, c[0x0][0xbe8] ;  /* 0x0002fa00ff207b82 */ /* 0x001e220000000800 */
[----:B------:R-:W-:-:S02]  /*a680*/  F2FP.BF16.F32.PACK_AB R11, R71, R30 ;  /* 0x0000001e470b723e */ /* 0x000fc400000010ff */
[----:B------:R-:W-:Y:S02]  /*a690*/  ISETP.NE.U32.AND P2, PT, RZ, UR4, PT ;  /* 0x00000004ff007c0c */ /* 0x000fe4000bf45070 */
[----:B--2---:R-:W-:Y:S01]  /*a6a0*/  ISETP.NE.U32.AND P0, PT, R28, RZ, PT ;  /* 0x000000ff1c00720c */ /* 0x004fe20003f05070 */
[----:B------:R1:W-:Y:S02]  /*a6b0*/  STSM.16.M88.4 [R54], R8 ;  /* 0x0000000836007844 */ /* 0x0003e40000000200 */
[----:B------:R-:W-:Y:S01]  /*a6c0*/  BAR.SYNC.DEFER_BLOCKING 0x1, 0x180 ;  /* 0x0046000000007b1d */ /* 0x000fe20000010000 */
[----:B------:R-:W-:Y:S02]  /*a6d0*/  ISETP.NE.AND.EX P2, PT, RZ, UR5, PT, P2 ;  /* 0x00000005ff007c0c */ /* 0x000fe4000bf45320 */
[----:B------:R-:W-:Y:S02]  /*a6e0*/  ISETP.NE.AND.EX P0, PT, R29, RZ, PT, P0 ;  /* 0x000000ff1d00720c */ /* 0x000fe40003f05300 */
[----:B------:R-:W-:-:S02]  /*a6f0*/  SHF.L.U64.HI R12, R19, 0x2, R146 ;  /* 0x00000002130c7819 */ /* 0x000fc40000010292 */
[----:B------:R-:W-:-:S05]  /*a700*/  IADD3 R28, P1, R39, R28, RZ ;  /* 0x0000001c271c7210 */ /* 0x000fca0007f3e0ff */
[C---:B------:R-:W-:Y:S02]  /*a710*/  IMAD.X R29, R12.reuse, 0x1, R29, P1 ;  /* 0x000000010c1d7824 */ /* 0x040fe400008e061d */
[----:B---3--:R-:W-:Y:S01]  /*a720*/  @P2 IADD3 R4, P3, R39, UR4, RZ ;  /* 0x0000000427042c10 */ /* 0x008fe2000ff7e0ff */
[----:B------:R-:W-:Y:S02]  /*a730*/  ULDC UR4, c[0x0][0xa88] ;  /* 0x0002a20000047ab9 */ /* 0x000fe40000000800 */
[----:B------:R-:W-:Y:S01]  /*a740*/  IMAD.U32 R7, RZ, RZ, UR4 ;  /* 0x00000004ff077e24 */ /* 0x000fe2000f8e00ff */
[----:B------:R-:W-:Y:S01]  /*a750*/  @P2 IADD3.X R5, R12, UR5, RZ, P3, !PT ;  /* 0x000000050c052c10 */ /* 0x000fe20009ffe4ff */
[----:B------:R1:W5:Y:S01]  /*a760*/  @P0 LDG.E R40, desc[UR60][R28.64] ;  /* 0x0000003c1c280981 */ /* 0x000362000c1e1900 */
[----:B0-----:R-:W-:Y:S01]  /*a770*/  ISETP.NE.AND P1, PT, R32, 0x1, PT ;  /* 0x000000012000780c */ /* 0x001fe20003f25270 */
[----:B------:R-:W-:Y:S02]  /*a780*/  IMAD R15, R23, 0xc0, R154 ;  /* 0x000000c0170f7824 */ /* 0x000fe400078e029a */
[----:B------:R1:W5:Y:S10]  /*a790*/  @P2 LDG.E R7, desc[UR60][R4.64] ;  /* 0x0000003c04072981 */ /* 0x000374000c1e1900 */
[----:B------:R-:W0:Y:S08]  /*a7a0*/  @P1 LDC R6, c[0x0][0xbec] ;  /* 0x0002fb00ff061b82 */ /* 0x000e300000000800 */
[----:B------:R-:W2:Y:S01]  /*a7b0*/  @P1 LDC R13, c[0x0][0xbf0] ;  /* 0x0002fc00ff0d1b82 */ /* 0x000ea20000000800 */
[----:B-1----:R-:W-:Y:S05]  /*a7c0*/  @P2 BRA `(.L_x_198) ;  /* 0x0000000000102947 */ /* 0x002fea0003800000 */
[----:B------:R-:W-:Y:S05]  /*a7d0*/  @!P0 BRA `(.L_x_198) ;  /* 0x00000000000c8947 */ /* 0x000fea0003800000 */
[----:B------:R-:W3:Y:S04]  /*a7e0*/  LDG.E R4, desc[UR60][R28.64] ;  /* 0x0000003c1c047981 */ /* 0x000ee8000c1e1900 */
[----:B-----5:R-:W3:Y:S02]  /*a7f0*/  LDG.E R7, desc[UR60][R28.64+0x4] ;  /* 0x0000043c1c077981 */ /* 0x020ee4000c1e1900 */
[----:B---3--:R-:W-:-:S07]  /*a800*/  IMAD.IADD R7, R7, 0x1, -R4 ;  /* 0x0000000107077824 */ /* 0x008fce00078e0a04 */
.L_x_198:
[----:B------:R-:W-:Y:S01]  /*a810*/  SHF.R.S32.HI R46, RZ, 0x1f, R22 ;  /* 0x0000001fff2e7819 */ /* 0x000fe20000011416 */
[----:B0-----:R-:W-:Y:S01]  /*a820*/  @P1 IMAD.HI.U32 R4, R15, R6, RZ ;  /* 0x000000060f041227 */ /* 0x001fe200078e00ff */
[----:B------:R-:W-:Y:S01]  /*a830*/  ULDC.64 UR4, c[0x0][0xb90] ;  /* 0x0002e40000047ab9 */ /* 0x000fe20000000a00 */
[----:B-----5:R-:W-:Y:S01]  /*a840*/  SHF.R.S32.HI R41, RZ, 0x1f, R40 ;  /* 0x0000001fff297819 */ /* 0x020fe20000011428 */
[----:B------:R-:W0:Y:S01]  /*a850*/  @P1 LDC R51, c[0x0][0xbec] ;  /* 0x0002fb00ff331b82 */ /* 0x000e220000000800 */
[----:B------:R-:W-:Y:S01]  /*a860*/  IMAD R5, R46, UR4, RZ ;  /* 0x000000042e057c24 */ /* 0x000fe2000f8e02ff */
[----:B------:R-:W-:Y:S01]  /*a870*/  SEL R146, R146, RZ, !P0 ;  /* 0x000000ff92927207 */ /* 0x000fe20004000000 */
[----:B------:R-:W-:Y:S01]  /*a880*/  IMAD.MOV.U32 R9, RZ, RZ, R15 ;  /* 0x000000ffff097224 */ /* 0x000fe200078e000f */
[----:B--2---:R-:W-:Y:S01]  /*a890*/  @P1 SHF.R.U32.HI R9, RZ, R13, R4 ;  /* 0x0000000dff091219 */ /* 0x004fe20000011604 */
[----:B------:R-:W-:Y:S01]  /*a8a0*/  IMAD R11, R148, 0x20, R18 ;  /* 0x00000020940b7824 */ /* 0x000fe200078e0212 */
[----:B------:R-:W-:Y:S01]  /*a8b0*/  SEL R47, R19, RZ, !P0 ;  /* 0x000000ff132f7207 */ /* 0x000fe20004000000 */
[C---:B------:R-:W-:Y:S01]  /*a8c0*/  IMAD R13, R22.reuse, UR5, R5 ;  /* 0x00000005160d7c24 */ /* 0x040fe2000f8e0205 */
[----:B------:R-:W-:Y:S01]  /*a8d0*/  ULDC.64 UR6, c[0x0][0xa80] ;  /* 0x0002a00000067ab9 */ /* 0x000fe20000000a00 */
[----:B------:R-:W-:Y:S01]  /*a8e0*/  IMAD.WIDE.U32 R4, R22, UR4, R40 ;  /* 0x0000000416047c25 */ /* 0x000fe2000f8e0028 */
[----:B------:R-:W-:-:S03]  /*a8f0*/  ULDC.64 UR4, c[0x0][0xb98] ;  /* 0x0002e60000047ab9 */ /* 0x000fc60000000a00 */
[----:B------:R-:W-:-:S04]  /*a900*/  IMAD.WIDE R20, R11, 0x2, R20 ;  /* 0x000000020b147825 */ /* 0x000fc800078e0214 */
[----:B------:R-:W-:Y:S01]  /*a910*/  IMAD.MOV R11, RZ, RZ, -R9 ;  /* 0x000000ffff0b7224 */ /* 0x000fe200078e0a09 */
[----:B------:R-:W-:Y:S01]  /*a920*/  IADD3 R25, P5, R20, 0x4800, RZ ;  /* 0x0000480014197810 */ /* 0x000fe20007fbe0ff */
[----:B------:R-:W-:Y:S01]  /*a930*/  IMAD.IADD R5, R5, 0x1, R13 ;  /* 0x0000000105057824 */ /* 0x000fe200078e020d */
[----:B------:R-:W-:Y:S01]  /*a940*/  SHF.R.S32.HI R13, RZ, 0x1f, R9 ;  /* 0x0000001fff0d7819 */ /* 0x000fe20000011409 */
[----:B------:R-:W-:Y:S01]  /*a950*/  IMAD R11, R32, R11, R15 ;  /* 0x0000000b200b7224 */ /* 0x000fe200078e020f */
[----:B------:R-:W-:Y:S01]  /*a960*/  IADD3 R15, P2, R20, 0x1800, RZ ;  /* 0x00001800140f7810 */ /* 0x000fe20007f5e0ff */
[----:B------:R-:W-:Y:S01]  /*a970*/  IMAD R6, R146, UR4, RZ ;  /* 0x0000000492067c24 */ /* 0x000fe2000f8e02ff */
[----:B------:R-:W-:Y:S01]  /*a980*/  IADD3 R29, P4, R20, 0x6000, RZ ;  /* 0x00006000141d7810 */ /* 0x000fe20007f9e0ff */
[----:B------:R-:W-:Y:S01]  /*a990*/  IMAD.WIDE.U32 R4, R47, UR4, R4 ;  /* 0x000000042f047c25 */ /* 0x000fe2000f8e0004 */
[----:B------:R-:W-:Y:S02]  /*a9a0*/  LOP3.LUT R24, R25, 0x180, RZ, 0xc0, !PT ;  /* 0x0000018019187812 */ /* 0x000fe400078ec0ff */
[----:B------:R-:W-:Y:S01]  /*a9b0*/  LOP3.LUT R28, R29, 0x180, RZ, 0xc0, !PT ;  /* 0x000001801d1c7812 */ /* 0x000fe200078ec0ff */
[----:B------:R-:W-:Y:S01]  /*a9c0*/  IMAD R10, R47, UR5, R6 ;  /* 0x000000052f0a7c24 */ /* 0x000fe2000f8e0206 */
[----:B------:R-:W-:Y:S01]  /*a9d0*/  SHF.R.S32.HI R6, RZ, 0x1f, R11 ;  /* 0x0000001fff067819 */ /* 0x000fe2000001140b */
[----:B------:R-:W-:Y:S01]  /*a9e0*/  ULDC.64 UR4, c[0x0][0xb88] ;  /* 0x0002e20000047ab9 */ /* 0x000fe20000000a00 */
[----:B------:R-:W-:Y:S01]  /*a9f0*/  IADD3 R4, P0, R9, R4, RZ ;  /* 0x0000000409047210 */ /* 0x000fe20007f1e0ff */
[----:B------:R-:W-:Y:S01]  /*aa00*/  IMAD R14, R23, 0xc0, R152 ;  /* 0x000000c0170e7824 */ /* 0x000fe200078e0298 */
[----:B------:R-:W-:Y:S01]  /*aa10*/  SHF.R.U64 R24, R24, 0x3, RZ ;  /* 0x0000000318187819 */ /* 0x000fe200000012ff */
[----:B------:R-:W-:Y:S01]  /*aa20*/  IMAD R6, R6, UR4, RZ ;  /* 0x0000000406067c24 */ /* 0x000fe2000f8e02ff */
[----:B------:R-:W-:Y:S01]  /*aa30*/  IADD3.X R5, R13, R5, R10, P0, !PT ;  /* 0x000000050d057210 */ /* 0x000fe200007fe40a */
[----:B------:R-:W-:Y:S01]  /*aa40*/  IMAD R49, R7, R32, RZ ;  /* 0x0000002007317224 */ /* 0x000fe200078e02ff */
[C---:B------:R-:W-:Y:S01]  /*aa50*/  IADD3 R13, P6, R20.reuse, 0x3000, RZ ;  /* 0x00003000140d7810 */ /* 0x040fe20007fde0ff */
[C---:B------:R-:W-:Y:S01]  /*aa60*/  IMAD R9, R11.reuse, UR5, R6 ;  /* 0x000000050b097c24 */ /* 0x040fe2000f8e0206 */
[----:B------:R-:W-:Y:S01]  /*aa70*/  LOP3.LUT R7, R20, 0x180, RZ, 0xc0, !PT ;  /* 0x0000018014077812 */ /* 0x000fe200078ec0ff */
[----:B------:R-:W-:Y:S01]  /*aa80*/  IMAD.WIDE.U32 R4, R11, UR4, R4 ;  /* 0x000000040b047c25 */ /* 0x000fe2000f8e0004 */
[----:B------:R-:W-:Y:S01]  /*aa90*/  ULDC.64 UR4, c[0x0][0xb50] ;  /* 0x0002d40000047ab9 */ /* 0x000fe20000000a00 */
[----:B------:R-:W-:-:S02]  /*aaa0*/  LOP3.LUT R12, R13, 0x180, RZ, 0xc0, !PT ;  /* 0x000001800d0c7812 */ /* 0x000fc400078ec0ff */
[----:B------:R-:W-:Y:S01]  /*aab0*/  IMAD.IADD R5, R5, 0x1, R9 ;  /* 0x0000000105057824 */ /* 0x000fe200078e0209 */
[C---:B------:R-:W-:Y:S01]  /*aac0*/  LEA R6, P0, R4.reuse, UR4, 0x2 ;  /* 0x0000000404067c11 */ /* 0x040fe2000f8010ff */
[----:B------:R-:W-:Y:S01]  /*aad0*/  IMAD.X R9, RZ, RZ, R21, P2 ;  /* 0x000000ffff097224 */ /* 0x000fe200010e0615 */
[----:B------:R-:W-:Y:S02]  /*aae0*/  SHF.R.U64 R7, R7, 0x3, RZ ;  /* 0x0000000307077819 */ /* 0x000fe400000012ff */
[----:B------:R-:W-:Y:S01]  /*aaf0*/  LEA.HI.X R10, R4, UR5, R5, 0x2, P0 ;  /* 0x00000005040a7c11 */ /* 0x000fe200080f1405 */
[----:B------:R-:W-:Y:S01]  /*ab00*/  SHFL.IDX PT, R42, R6, RZ, 0x1c1f ;  /* 0x001c1fff062a7589 */ /* 0x000fe200000e0000 */
[----:B------:R-:W-:Y:S01]  /*ab10*/  LOP3.LUT P0, RZ, R150, 0x3, RZ, 0xc0, !PT ;  /* 0x0000000396ff7812 */ /* 0x000fe2000780c0ff */
[----:B------:R-:W-:Y:S01]  /*ab20*/  VIADD R4, R14, 0x8 ;  /* 0x000000080e047836 */ /* 0x000fe20000000000 */
[----:B------:R-:W-:Y:S01]  /*ab30*/  IADD3 R5, P3, R20, 0x7800, RZ ;  /* 0x0000780014057810 */ /* 0x000fe20007f7e0ff */
[----:B------:R-:W1:Y:S01]  /*ab40*/  SHFL.IDX PT, R43, R10, RZ, 0x1c1f ;  /* 0x001c1fff0a2b7589 */ /* 0x000e6200000e0000 */
[-C--:B------:R-:W-:Y:S01]  /*ab50*/  ISETP.GE.OR P2, PT, R14, R49.reuse, P0 ;  /* 0x000000310e00720c */ /* 0x080fe20000746670 */
[----:B------:R-:W-:Y:S01]  /*ab60*/  ULDC.64 UR4, c[0x0][0xaa0] ;  /* 0x0002a80000047ab9 */ /* 0x000fe20000000a00 */
[----:B------:R-:W-:Y:S01]  /*ab70*/  ISETP.GE.OR P0, PT, R4, R49, P0 ;  /* 0x000000310400720c */ /* 0x000fe20000706670 */
[----:B------:R-:W-:Y:S01]  /*ab80*/  SHFL.IDX PT, R44, R6, 0x1, 0x1c1f ;  /* 0x003c1f00062c7f89 */ /* 0x000fe200000e0000 */
[----:B------:R-:W-:-:S02]  /*ab90*/  LOP3.LUT R4, R5, 0x180, RZ, 0xc0, !PT ;  /* 0x0000018005047812 */ /* 0x000fc400078ec0ff */
[----:B------:R-:W-:Y:S01]  /*aba0*/  SHF.R.U64 R12, R12, 0x3, RZ ;  /* 0x000000030c0c7819 */ /* 0x000fe200000012ff */
[----:B------:R-:W2:Y:S01]  /*abb0*/  SHFL.IDX PT, R45, R10, 0x1, 0x1c1f ;  /* 0x003c1f000a2d7f89 */ /* 0x000ea200000e0000 */
[----:B------:R-:W-:Y:S01]  /*abc0*/  IMAD R19, R41, UR4, RZ ;  /* 0x0000000429137c24 */ /* 0x000fe2000f8e02ff */
[----:B------:R-:W-:Y:S01]  /*abd0*/  SHF.R.U64 R4, R4, 0x3, RZ ;  /* 0x0000000304047819 */ /* 0x000fe200000012ff */
[----:B------:R-:W-:Y:S01]  /*abe0*/  IMAD.X R37, RZ, RZ, R21, P3 ;  /* 0x000000ffff257224 */ /* 0x000fe200018e0615 */
[----:B------:R-:W-:Y:S01]  /*abf0*/  SHF.R.U64 R28, R28, 0x3, RZ ;  /* 0x000000031c1c7819 */ /* 0x000fe200000012ff */
[C---:B------:R-:W-:Y:S01]  /*ac00*/  IMAD R19, R40.reuse, UR5, R19 ;  /* 0x0000000528137c24 */ /* 0x040fe2000f8e0213 */
[----:B------:R-:W-:Y:S01]  /*ac10*/  LOP3.LUT R20, R7, R20, RZ, 0x3c, !PT ;  /* 0x0000001407147212 */ /* 0x000fe200078e3cff */
[----:B------:R-:W-:Y:S01]  /*ac20*/  IMAD.WIDE.U32 R40, R40, UR4, RZ ;  /* 0x0000000428287c25 */ /* 0x000fe2000f8e00ff */
[----:B------:R-:W-:Y:S01]  /*ac30*/  LOP3.LUT R12, R12, R13, RZ, 0x3c, !PT ;  /* 0x0000000d0c0c7212 */ /* 0x000fe200078e3cff */
[----:B------:R-:W-:Y:S01]  /*ac40*/  ULDC.64 UR4, c[0x0][0xae8] ;  /* 0x0002ba0000047ab9 */ /* 0x000fe20000000a00 */
[----:B------:R-:W-:Y:S01]  /*ac50*/  LOP3.LUT R24, R24, R25, RZ, 0x3c, !PT ;  /* 0x0000001918187212 */ /* 0x000fe200078e3cff */
[--C-:B------:R-:W-:Y:S01]  /*ac60*/  IMAD.X R13, RZ, RZ, R21.reuse, P6 ;  /* 0x000000ffff0d7224 */ /* 0x100fe200030e0615 */
[----:B------:R-:W-:Y:S01]  /*ac70*/  LOP3.LUT R28, R28, R29, RZ, 0x3c, !PT ;  /* 0x0000001d1c1c7212 */ /* 0x000fe200078e3cff */
[----:B------:R-:W-:Y:S01]  /*ac80*/  IMAD.X R25, RZ, RZ, R21, P5 ;  /* 0x000000ffff197224 */ /* 0x000fe200028e0615 */
[----:B------:R-:W-:Y:S01]  /*ac90*/  LOP3.LUT R36, R4, R5, RZ, 0x3c, !PT ;  /* 0x0000000504247212 */ /* 0x000fe200078e3cff */
[----:B-1----:R1:W-:Y:S01]  /*aca0*/  @!P2 ST.E desc[UR60][R42.64], R3 ;  /* 0x000000032a00a985 */ /* 0x0023e2000c10193c */
[----:B------:R-:W-:-:S02]  /*acb0*/  IADD3.X R29, RZ, R21, RZ, P4, !PT ;  /* 0x00000015ff1d7210 */ /* 0x000fc400027fe4ff */
[----:B------:R-:W-:-:S04]  /*acc0*/  LOP3.LUT R8, R15, 0x180, RZ, 0xc0, !PT ;  /* 0x000001800f087812 */ /* 0x000fc800078ec0ff */
[----:B------:R-:W-:Y:S01]  /*acd0*/  SHF.R.U64 R8, R8, 0x3, RZ ;  /* 0x0000000308087819 */ /* 0x000fe200000012ff */
[----:B--2---:R2:W-:Y:S03]  /*ace0*/  @!P0 ST.E desc[UR60][R44.64], R0 ;  /* 0x000000002c008985 */ /* 0x0045e6000c10193c */
[----:B------:R-:W-:Y:S01]  /*acf0*/  LOP3.LUT R8, R8, R15, RZ, 0x3c, !PT ;  /* 0x0000000f08087212 */ /* 0x000fe200078e3cff */
[----:B-1----:R-:W1:Y:S01]  /*ad00*/  @P1 LDC R43, c[0x0][0xbf0] ;  /* 0x0002fc00ff2b1b82 */ /* 0x002e620000000800 */
[----:B------:R3:W5:Y:S01]  /*ad10*/  LD.E.128 R4, desc[UR60][R20.64] ;  /* 0x0000003c14047980 */ /* 0x000762000c101d00 */
[----:B------:R-:W-:-:S03]  /*ad20*/  IMAD R3, R46, UR4, RZ ;  /* 0x000000042e037c24 */ /* 0x000fc6000f8e02ff */
[----:B------:R-:W5:Y:S01]  /*ad30*/  LD.E.128 R8, desc[UR60][R8.64] ;  /* 0x0000003c08087980 */ /* 0x000f62000c101d00 */
[----:B--2---:R-:W-:-:S03]  /*ad40*/  IMAD R0, R147, 0x60, R148 ;  /* 0x0000006093007824 */ /* 0x004fc600078e0294 */
[----:B------:R-:W5:Y:S01]  /*ad50*/  LD.E.128 R12, desc[UR60][R12.64] ;  /* 0x0000003c0c0c7980 */ /* 0x000f62000c101d00 */
[----:B---3--:R-:W-:Y:S02]  /*ad60*/  IMAD.IADD R21, R41, 0x1, R19 ;  /* 0x0000000129157824 */ /* 0x008fe400078e0213 */
[----:B------:R-:W-:Y:S01]  /*ad70*/  IMAD.MOV.U32 R20, RZ, RZ, R40 ;  /* 0x000000ffff147224 */ /* 0x000fe200078e0028 */
[----:B------:R-:W5:Y:S01]  /*ad80*/  LD.E.128 R24, desc[UR60][R24.64] ;  /* 0x0000003c18187980 */ /* 0x000f62000c101d00 */
[C---:B------:R-:W-:Y:S02]  /*ad90*/  IMAD R3, R22.reuse, UR5, R3 ;  /* 0x0000000516037c24 */ /* 0x040fe4000f8e0203 */
[----:B------:R-:W-:Y:S01]  /*ada0*/  IMAD.WIDE.U32 R20, R22, UR4, R20 ;  /* 0x0000000416147c25 */ /* 0x000fe2000f8e0014 */
[----:B------:R-:W-:Y:S01]  /*adb0*/  ULDC.64 UR4, c[0x0][0xaf0] ;  /* 0x0002bc0000047ab9 */ /* 0x000fe20000000a00 */
[----:B------:R-:W5:Y:S02]  /*adc0*/  LD.E.128 R28, desc[UR60][R28.64] ;  /* 0x0000003c1c1c7980 */ /* 0x000f64000c101d00 */
[----:B------:R-:W-:-:S02]  /*add0*/  IMAD R22, R23, 0xc0, R0 ;  /* 0x000000c017167824 */ /* 0x000fc400078e0200 */
[----:B------:R-:W5:Y:S01]  /*ade0*/  LD.E.128 R36, desc[UR60][R36.64] ;  /* 0x0000003c24247980 */ /* 0x000f62000c101d00 */
[----:B------:R-:W-:Y:S01]  /*adf0*/  IMAD.IADD R21, R21, 0x1, R3 ;  /* 0x0000000115157824 */ /* 0x000fe200078e0203 */
[----:B------:R-:W-:Y:S01]  /*ae00*/  BSSY B1, `(.L_x_199) ;  /* 0x0000032000017945 */ /* 0x000fe20003800000 */
[----:B0-----:R-:W-:Y:S01]  /*ae10*/  @P1 IMAD.HI.U32 R0, R22, R51, RZ ;  /* 0x0000003316001227 */ /* 0x001fe200078e00ff */
[----:B------:R-:W-:Y:S01]  /*ae20*/  @!PT LDS RZ, [RZ] ;  /* 0x00000000fffff984 */ /* 0x000fe20000000800 */
[----:B------:R-:W-:Y:S01]  /*ae30*/  @!PT LDS RZ, [RZ] ;  /* 0x00000000fffff984 */ /* 0x000fe20000000800 */
[----:B------:R-:W-:Y:S01]  /*ae40*/  @!PT LDS RZ, [RZ] ;  /* 0x00000000fffff984 */ /* 0x000fe20000000800 */
[----:B------:R-:W-:Y:S01]  /*ae50*/  @!PT LDS RZ, [RZ] ;  /* 0x00000000fffff984 */ /* 0x000fe20000000800 */
[----:B------:R0:W-:Y:S06]  /*ae60*/  MEMBAR.ALL.CTA ;  /* 0x0000000000007992 */ /* 0x0001ec0000008000 */
[----:B0-----:R-:W0:Y:S01]  /*ae70*/  FENCE.VIEW.ASYNC.S ;  /* 0x00000000000073c6 */ /* 0x001e220000000000 */
[----:B------:R-:W-:Y:S01]  /*ae80*/  IMAD.MOV.U32 R3, RZ, RZ, R22 ;  /* 0x000000ffff037224 */ /* 0x000fe200078e0016 */
[----:B-1----:R-:W-:Y:S01]  /*ae90*/  @P1 SHF.R.U32.HI R3, RZ, R43, R0 ;  /* 0x0000002bff031219 */ /* 0x002fe20000011600 */
[----:B------:R-:W-:-:S02]  /*aea0*/  IMAD R19, R146, UR4, RZ ;  /* 0x0000000492137c24 */ /* 0x000fc4000f8e02ff */
[----:B------:R-:W-:Y:S01]  /*aeb0*/  IMAD.WIDE.U32 R20, R47, UR4, R20 ;  /* 0x000000042f147c25 */ /* 0x000fe2000f8e0014 */
[----:B------:R-:W-:-:S03]  /*aec0*/  SHF.R.S32.HI R0, RZ, 0x1f, R3 ;  /* 0x0000001fff007819 */ /* 0x000fc60000011403 */
[----:B------:R-:W-:Y:S01]  /*aed0*/  IMAD R19, R47, UR5, R19 ;  /* 0x000000052f137c24 */ /* 0x000fe2000f8e0213 */
[----:B------:R-:W-:Y:S01]  /*aee0*/  ULDC.64 UR4, c[0x0][0xae0] ;  /* 0x0002b80000047ab9 */ /* 0x000fe20000000a00 */
[----:B------:R-:W-:Y:S02]  /*aef0*/  IMAD.MOV R41, RZ, RZ, -R3 ;  /* 0x000000ffff297224 */ /* 0x000fe400078e0a03 */
[----:B------:R-:W-:Y:S02]  /*af00*/  IMAD.IADD R21, R21, 0x1, R19 ;  /* 0x0000000115157824 */ /* 0x000fe400078e0213 */
[----:B------:R-:W-:Y:S02]  /*af10*/  IMAD R0, R0, UR4, RZ ;  /* 0x0000000400007c24 */ /* 0x000fe4000f8e02ff */
[----:B------:R-:W-:Y:S02]  /*af20*/  IMAD R19, R32, R41, R22 ;  /* 0x0000002920137224 */ /* 0x000fe400078e0216 */
[----:B------:R-:W-:-:S02]  /*af30*/  IMAD R41, R3, UR5, R0 ;  /* 0x0000000503297c24 */ /* 0x000fc4000f8e0200 */
[----:B------:R-:W-:Y:S01]  /*af40*/  IMAD.WIDE.U32 R20, R3, UR4, R20 ;  /* 0x0000000403147c25 */ /* 0x000fe2000f8e0014 */
[----:B------:R-:W-:Y:S01]  /*af50*/  SHF.R.S32.HI R0, RZ, 0x1f, R19 ;  /* 0x0000001fff007819 */ /* 0x000fe20000011413 */
[----:B------:R-:W-:Y:S02]  /*af60*/  ULDC.64 UR4, c[0x0][0xad8] ;  /* 0x0002b60000047ab9 */ /* 0x000fe40000000a00 */
[----:B------:R-:W-:Y:S02]  /*af70*/  IMAD.IADD R21, R21, 0x1, R41 ;  /* 0x0000000115157824 */ /* 0x000fe400078e0229 */
[----:B------:R-:W-:Y:S02]  /*af80*/  IMAD R0, R0, UR4, RZ ;  /* 0x0000000400007c24 */ /* 0x000fe4000f8e02ff */
[----:B------:R-:W-:Y:S01]  /*af90*/  IMAD.WIDE.U32 R20, R19, UR4, R20 ;  /* 0x0000000413147c25 */ /* 0x000fe2000f8e0014 */
[----:B------:R-:W-:-:S03]  /*afa0*/  UIADD3 UR4, UR36, 0x31c20, URZ ;  /* 0x00031c2024047890 */ /* 0x000fc6000fffe03f */
[----:B------:R-:W-:Y:S01]  /*afb0*/  IMAD R3, R19, UR5, R0 ;  /* 0x0000000513037c24 */ /* 0x000fe2000f8e0200 */
[----:B------:R-:W-:Y:S01]  /*afc0*/  LEA R19, P1, R20, UR6, 0x1 ;  /* 0x0000000614137c11 */ /* 0x000fe2000f8208ff */
[----:B------:R-:W-:Y:S01]  /*afd0*/  IMAD R0, R23, 0xc0, R148 ;  /* 0x000000c017007824 */ /* 0x000fe200078e0294 */
[----:B------:R-:W-:Y:S01]  /*afe0*/  UPRMT UR4, URZ, 0x654, UR4 ;  /* 0x000006543f047896 */ /* 0x000fe20008000004 */
[----:B------:R-:W-:Y:S02]  /*aff0*/  IMAD.IADD R3, R21, 0x1, R3 ;  /* 0x0000000115037824 */ /* 0x000fe400078e0203 */
[----:B0-----:R0:W1:Y:S01]  /*b000*/  SHFL.IDX PT, R22, R19, RZ, 0x1c1f ;  /* 0x001c1fff13167589 */ /* 0x00106200000e0000 */
[----:B------:R-:W-:Y:S02]  /*b010*/  ISETP.GE.AND P0, PT, R0, R49, PT ;  /* 0x000000310000720c */ /* 0x000fe40003f06270 */
[----:B------:R-:W-:-:S03]  /*b020*/  LEA.HI.X R3, R20, UR7, R3, 0x1, P1 ;  /* 0x0000000714037c11 */ /* 0x000fc600088f0c03 */
[----:B------:R-:W-:Y:S02]  /*b030*/  SYNCS.ARRIVE.TRANS64.RED.A1T0 RZ, [UR4], RZ ;  /* 0x000000ffffff79a7 */ /* 0x000fe40008100404 */
[----:B------:R0:W2:Y:S06]  /*b040*/  SHFL.IDX PT, R23, R3, RZ, 0x1c1f ;  /* 0x001c1fff03177589 */ /* 0x0000ac00000e0000 */
[----:B------:R-:W-:Y:S05]  /*b050*/  @P0 BRA `(.L_x_200) ;  /* 0x0000000000300947 */ /* 0x000fea0003800000 */
[----:B------:R-:W-:Y:S02]  /*b060*/  ULDC UR4, c[0x0][0xac8] ;  /* 0x0002b20000047ab9 */ /* 0x000fe40000000800 */
[----:B------:R-:W-:Y:S02]  /*b070*/  ISETP.GE.AND P1, PT, R144, UR4, PT ;  /* 0x0000000490007c0c */ /* 0x000fe4000bf26270 */
[----:B------:R-:W-:Y:S02]  /*b080*/  ISETP.GE.AND P2, PT, R145, UR4, PT ;  /* 0x0000000491007c0c */ /* 0x000fe4000bf46270 */
[----:B------:R-:W-:-:S09]  /*b090*/  ISETP.GE.AND P0, PT, R18, UR4, PT ;  /* 0x0000000412007c0c */ /* 0x000fd2000bf06270 */
[-C--:B-1----:R-:W-:Y:S02]  /*b0a0*/  @!P1 LEA R40, P3, R144, R22.reuse, 0x1 ;  /* 0x0000001690289211 */ /* 0x082fe400078608ff */
[C---:B------:R-:W-:Y:S02]  /*b0b0*/  @!P2 LEA R42, P4, R145.reuse, R22, 0x1 ;  /* 0x00000016912aa211 */ /* 0x040fe400078808ff */
[----:B--2---:R-:W-:Y:S01]  /*b0c0*/  @!P0 IMAD.WIDE R20, R18, 0x2, R22 ;  /* 0x0000000212148825 */ /* 0x004fe200078e0216 */
[-C--:B------:R-:W-:Y:S02]  /*b0d0*/  @!P1 LEA.HI.X R41, R144, R23.reuse, R157, 0x1, P3 ;  /* 0x0000001790299211 */ /* 0x080fe400018f0c9d */
[----:B------:R-:W-:Y:S02]  /*b0e0*/  @!P2 LEA.HI.X R43, R145, R23, R156, 0x1, P4 ;  /* 0x00000017912ba211 */ /* 0x000fe400020f0c9c */
[----:B-----5:R3:W-:Y:S04]  /*b0f0*/  @!P0 ST.E.128 desc[UR60][R20.64], R4 ;  /* 0x0000000414008985 */ /* 0x0207e8000c101d3c */
[----:B------:R3:W-:Y:S04]  /*b100*/  @!P1 ST.E.128 desc[UR60][R40.64], R12 ;  /* 0x0000000c28009985 */ /* 0x0007e8000c101d3c */
[----:B------:R3:W-:Y:S02]  /*b110*/  @!P2 ST.E.128 desc[UR60][R42.64], R28 ;  /* 0x0000001c2a00a985 */ /* 0x0007e4000c101d3c */
.L_x_200:
[----:B------:R-:W-:Y:S05]  /*b120*/  BSYNC B1 ;  /* 0x0000000000017941 */ /* 0x000fea0003800000 */
.L_x_199:
[----:B------:R-:W-:Y:S01]  /*b130*/  VIADD R0, R0, 0x60 ;  /* 0x0000006000007836 */ /* 0x000fe20000000000 */
[----:B---3-5:R3:W4:Y:S04]  /*b140*/  SHFL.IDX PT, R7, R3, 0x1, 0x1c1f ;  /* 0x003c1f0003077f89 */ /* 0x02872800000e0000 */
[----:B------:R-:W-:Y:S01]  /*b150*/  ISETP.GE.AND P0, PT, R0, R49, PT ;  /* 0x000000310000720c */ /* 0x000fe20003f06270 */
[----:B------:R3:W0:-:S12]  /*b160*/  SHFL.IDX PT, R6, R19, 0x1, 0x1c1f ;  /* 0x003c1f0013067f89 */ /* 0x00061800000e0000 */
[----:B---3--:R-:W-:Y:S05]  /*b170*/  @P0 BRA `(.L_x_201) ;  /* 0x0000000800880947 */ /* 0x008fea0003800000 */
[----:B------:R-:W-:Y:S02]  /*b180*/  ULDC UR4, c[0x0][0xac8] ;  /* 0x0002b20000047ab9 */ /* 0x000fe40000000800 */
[----:B------:R-:W-:Y:S02]  /*b190*/  ISETP.GE.AND P2, PT, R144, UR4, PT ;  /* 0x0000000490007c0c */ /* 0x000fe4000bf46270 */
[----:B------:R-:W-:-:S11]  /*b1a0*/  ISETP.GE.AND P1, PT, R18, UR4, PT ;  /* 0x0000000412007c0c */ /* 0x000fd6000bf26270 */
[----:B0-----:R-:W-:Y:S02]  /*b1b0*/  @!P2 LEA R12, P0, R144, R6, 0x1 ;  /* 0x00000006900ca211 */ /* 0x001fe400078008ff */
[----:B----4-:R-:W-:Y:S02]  /*b1c0*/  @!P1 IMAD.WIDE R4, R18, 0x2, R6 ;  /* 0x0000000212049825 */ /* 0x010fe400078e0206 */
[----:B------:R-:W-:Y:S02]  /*b1d0*/  @!P2 LEA.HI.X R13, R144, R7, R157, 0x1, P0 ;  /* 0x00000007900da211 */ /* 0x000fe400000f0c9d */
[----:B------:R-:W-:Y:S01]  /*b1e0*/  ISETP.GE.AND P0, PT, R145, UR4, PT ;  /* 0x0000000491007c0c */ /* 0x000fe2000bf06270 */
[----:B------:R0:W-:Y:S04]  /*b1f0*/  @!P1 ST.E.128 desc[UR60][R4.64], R8 ;  /* 0x0000000804009985 */ /* 0x0001e8000c101d3c */
[----:B------:R0:W-:Y:S08]  /*b200*/  @!P2 ST.E.128 desc[UR60][R12.64], R24 ;  /* 0x000000180c00a985 */ /* 0x0001f0000c101d3c */
[----:B------:R-:W-:Y:S05]  /*b210*/  @P0 BRA `(.L_x_201) ;  /* 0x0000000800600947 */ /* 0x000fea0003800000 */
[----:B0-----:R-:W-:-:S04]  /*b220*/  LEA R4, P0, R145, R6, 0x1 ;  /* 0x0000000691047211 */ /* 0x001fc800078008ff */
[----:B------:R-:W-:-:S05]  /*b230*/  LEA.HI.X R5, R145, R7, R156, 0x1, P0 ;  /* 0x0000000791057211 */ /* 0x000fca00000f0c9c */
[----:B------:R0:W-:Y:S01]  /*b240*/  ST.E.128 desc[UR60][R4.64], R36 ;  /* 0x0000002404007985 */ /* 0x0001e2000c101d3c */
[----:B------:R-:W-:Y:S05]  /*b250*/  BRA `(.L_x_201) ;  /* 0x0000000800507947 */ /* 0x000fea0003800000 */
.L_x_197:
[----:B------:R-:W2:Y:S01]  /*b260*/  LDC.64 R6, c[0x0][0xc00] ;  /* 0x00030000ff067b82 */ /* 0x000ea20000000a00 */
[----:B------:R-:W-:Y:S01]  /*b270*/  ULDC.64 UR4, c[0x0][0xc08] ;  /* 0x0003020000047ab9 */ /* 0x000fe20000000a00 */
[----:B------:R-:W-:-:S06]  /*b280*/  IMAD.MOV.U32 R3, RZ, RZ, RZ ;  /* 0x000000ffff037224 */ /* 0x000fcc00078e00ff */
[----:B------:R-:W3:Y:S01]  /*b290*/  LDC.64 R4, c[0x0][0xc00] ;  /* 0x00030000ff047b82 */ /* 0x000ee20000000a00 */
[----:B------:R-:W-:-:S04]  /*b2a0*/  ISETP.NE.U32.AND P1, PT, RZ, UR4, PT ;  /* 0x00000004ff007c0c */ /* 0x000fc8000bf25070 */
[----:B------:R-:W-:-:S03]  /*b2b0*/  ISETP.NE.AND.EX P1, PT, RZ, UR5, PT, P1 ;  /* 0x00000005ff007c0c */ /* 0x000fc6000bf25310 */
[----:B------:R-:W4:Y:S01]  /*b2c0*/  LDC R21, c[0x0][0xbe8] ;  /* 0x0002fa00ff157b82 */ /* 0x000f220000000800 */
[----:B--2---:R-:W-:-:S04]  /*b2d0*/  ISETP.NE.U32.AND P0, PT, R6, RZ, PT ;  /* 0x000000ff0600720c */ /* 0x004fc80003f05070 */
[----:B------:R-:W-:Y:S01]  /*b2e0*/  ISETP.NE.AND.EX P0, PT, R7, RZ, PT, P0 ;  /* 0x000000ff0700720c */ /* 0x000fe20003f05300 */
[----:B---3--:R-:W-:-:S04]  /*b2f0*/  IMAD.WIDE R6, R19, 0x4, R4 ;  /* 0x0000000413067825 */ /* 0x008fc800078e0204 */
[----:B------:R-:W2:Y:S01]  /*b300*/  @P1 LDC.64 R4, c[0x0][0xc08] ;  /* 0x00030200ff041b82 */ /* 0x000ea20000000a00 */
[----:B------:R-:W-:Y:S02]  /*b310*/  ULDC UR4, c[0x0][0xa88] ;  /* 0x0002a20000047ab9 */ /* 0x000fe40000000800 */
[----:B------:R-:W-:-:S05]  /*b320*/  IMAD.U32 R0, RZ, RZ, UR4 ;  /* 0x00000004ff007e24 */ /* 0x000fca000f8e00ff */
[----:B------:R3:W5:Y:S01]  /*b330*/  @P0 LDG.E R3, desc[UR60][R6.64] ;  /* 0x0000003c06030981 */ /* 0x000762000c1e1900 */
[----:B------:R-:W0:Y:S01]  /*b340*/  S2R R8, SR_TID.X ;  /* 0x0000000000087919 */ /* 0x000e220000002100 */
[----:B--2---:R-:W-:-:S05]  /*b350*/  @P1 IMAD.WIDE R4, R19, 0x4, R4 ;  /* 0x0000000413041825 */ /* 0x004fca00078e0204 */
[----:B------:R3:W5:Y:S01]  /*b360*/  @P1 LDG.E R0, desc[UR60][R4.64] ;  /* 0x0000003c04001981 */ /* 0x000762000c1e1900 */
[----:B----4-:R-:W-:-:S13]  /*b370*/  ISETP.NE.AND P2, PT, R21, 0x1, PT ;  /* 0x000000011500780c */ /* 0x010fda0003f45270 */
[----:B------:R-:W2:Y:S01]  /*b380*/  @P2 LDC R14, c[0x0][0xbec] ;  /* 0x0002fb00ff0e2b82 */ /* 0x000ea20000000800 */
[----:B0-----:R-:W-:-:S05]  /*b390*/  VIADD R8, R8, 0xffffff80 ;  /* 0xffffff8008087836 */ /* 0x001fca0000000000 */
[----:B------:R-:W-:Y:S01]  /*b3a0*/  ISETP.GE.AND P3, PT, R8, 0xc0, PT ;  /* 0x000000c00800780c */ /* 0x000fe20003f66270 */
[----:B---3--:R-:W-:-:S12]  /*b3b0*/  @P1 BRA `(.L_x_202) ;  /* 0x0000000000101947 */ /* 0x008fd80003800000 */
[----:B------:R-:W-:Y:S05]  /*b3c0*/  @!P0 BRA `(.L_x_202) ;  /* 0x00000000000c8947 */ /* 0x000fea0003800000 */
[----:B------:R-:W3:Y:S04]  /*b3d0*/  LDG.E R5, desc[UR60][R6.64] ;  /* 0x0000003c06057981 */ /* 0x000ee8000c1e1900 */
[----:B-----5:R-:W3:Y:S02]  /*b3e0*/  LDG.E R0, desc[UR60][R6.64+0x4] ;  /* 0x0000043c06007981 */ /* 0x020ee4000c1e1900 */
[----:B---3--:R-:W-:-:S07]  /*b3f0*/  IMAD.IADD R0, R0, 0x1, -R5 ;  /* 0x0000000100007824 */ /* 0x008fce00078e0a05 */
.L_x_202:
[----:B------:R-:W-:Y:S01]  /*b400*/  BSSY B1, `(.L_x_203) ;  /* 0x000002e000017945 */ /* 0x000fe20003800000 */
[----:B------:R-:W-:Y:S02]  /*b410*/  SHF.R.S32.HI R12, RZ, 0x1f, R22 ;  /* 0x0000001fff0c7819 */ /* 0x000fe40000011416 */
[----:B------:R-:W-:Y:S02]  /*b420*/  SEL R19, R19, RZ, !P0 ;  /* 0x000000ff13137207 */ /* 0x000fe40004000000 */
[----:B------:R-:W-:Y:S02]  /*b430*/  SEL R146, R146, RZ, !P0 ;  /* 0x000000ff92927207 */ /* 0x000fe40004000000 */
[----:B-----5:R-:W-:Y:S01]  /*b440*/  SHF.R.S32.HI R10, RZ, 0x1f, R3 ;  /* 0x0000001fff0a7819 */ /* 0x020fe20000011403 */
[----:B------:R-:W-:Y:S06]  /*b450*/  @P3 BRA `(.L_x_204) ;  /* 0x0000000000a03947 */ /* 0x000fec0003800000 */
[----:B------:R-:W0:Y:S01]  /*b460*/  S2R R4, SR_TID.X ;  /* 0x0000000000047919 */ /* 0x000e220000002100 */
[----:B------:R-:W3:Y:S02]  /*b470*/  LDC R11, c[0x0][0xbe8] ;  /* 0x0002fa00ff0b7b82 */ /* 0x000ee40000000800 */
[----:B---3--:R-:W-:Y:S02]  /*b480*/  IMAD R5, R0, R11, RZ ;  /* 0x0000000b00057224 */ /* 0x008fe400078e02ff */
[----:B0-----:R-:W-:-:S04]  /*b490*/  IMAD R4, R23, 0xc0, R4 ;  /* 0x000000c017047824 */ /* 0x001fc800078e0204 */
[----:B------:R-:W-:-:S05]  /*b4a0*/  VIADD R8, R4, 0xffffff80 ;  /* 0xffffff8004087836 */ /* 0x000fca0000000000 */
[----:B------:R-:W-:-:S13]  /*b4b0*/  ISETP.GE.AND P0, PT, R8, R5, PT ;  /* 0x000000050800720c */ /* 0x000fda0003f06270 */
[----:B------:R-:W-:Y:S05]  /*b4c0*/  @P0 BRA `(.L_x_204) ;  /* 0x0000000000840947 */ /* 0x000fea0003800000 */
[----:B------:R-:W-:Y:S01]  /*b4d0*/  ISETP.NE.AND P0, PT, R11, 0x1, PT ;  /* 0x000000010b00780c */ /* 0x000fe20003f05270 */
[----:B------:R-:W-:Y:S01]  /*b4e0*/  ULDC.64 UR4, c[0x0][0xb90] ;  /* 0x0002e40000047ab9 */ /* 0x000fe20000000a00 */
[----:B------:R-:W-:Y:S02]  /*b4f0*/  IMAD.MOV.U32 R4, RZ, RZ, R3 ;  /* 0x000000ffff047224 */ /* 0x000fe400078e0003 */
[----:B------:R-:W-:Y:S02]  /*b500*/  IMAD R9, R12, UR4, RZ ;  /* 0x000000040c097c24 */ /* 0x000fe4000f8e02ff */
[----:B------:R-:W-:Y:S02]  /*b510*/  IMAD.MOV.U32 R5, RZ, RZ, R10 ;  /* 0x000000ffff057224 */ /* 0x000fe400078e000a */
[----:B------:R-:W-:Y:S02]  /*b520*/  IMAD.MOV.U32 R7, RZ, RZ, R8 ;  /* 0x000000ffff077224 */ /* 0x000fe400078e0008 */
[----:B------:R-:W-:-:S03]  /*b530*/  IMAD.WIDE.U32 R4, R22, UR4, R4 ;  /* 0x0000000416047c25 */ /* 0x000fc6000f8e0004 */
[----:B------:R-:W0:Y:S01]  /*b540*/  @P0 LDC R13, c[0x0][0xbec] ;  /* 0x0002fb00ff0d0b82 */ /* 0x000e220000000800 */
[----:B------:R-:W-:Y:S01]  /*b550*/  IMAD R9, R22, UR5, R9 ;  /* 0x0000000516097c24 */ /* 0x000fe2000f8e0209 */
[----:B------:R-:W-:-:S03]  /*b560*/  ULDC.64 UR4, c[0x0][0xb98] ;  /* 0x0002e60000047ab9 */ /* 0x000fc60000000a00 */
[----:B------:R-:W-:-:S03]  /*b570*/  IMAD.IADD R5, R5, 0x1, R9 ;  /* 0x0000000105057824 */ /* 0x000fc600078e0209 */
[----:B------:R-:W3:Y:S01]  /*b580*/  @P0 LDC R15, c[0x0][0xbf0] ;  /* 0x0002fc00ff0f0b82 */ /* 0x000ee20000000800 */
[----:B------:R-:W-:-:S04]  /*b590*/  IMAD.WIDE.U32 R4, R19, UR4, R4 ;  /* 0x0000000413047c25 */ /* 0x000fc8000f8e0004 */
[----:B0-----:R-:W-:-:S05]  /*b5a0*/  @P0 IMAD.HI.U32 R6, R8, R13, RZ ;  /* 0x0000000d08060227 */ /* 0x001fca00078e00ff */
[----:B---3--:R-:W-:Y:S01]  /*b5b0*/  @P0 SHF.R.U32.HI R7, RZ, R15, R6 ;  /* 0x0000000fff070219 */ /* 0x008fe20000011606 */
[----:B------:R-:W-:-:S03]  /*b5c0*/  IMAD R6, R146, UR4, RZ ;  /* 0x0000000492067c24 */ /* 0x000fc6000f8e02ff */
[----:B------:R-:W-:Y:S01]  /*b5d0*/  IADD3 R4, P0, R7, R4, RZ ;  /* 0x0000000407047210 */ /* 0x000fe20007f1e0ff */
[----:B------:R-:W-:-:S04]  /*b5e0*/  IMAD.MOV R9, RZ, RZ, -R7 ;  /* 0x000000ffff097224 */ /* 0x000fc800078e0a07 */
[----:B------:R-:W-:Y:S01]  /*b5f0*/  IMAD R9, R11, R9, R8 ;  /* 0x000000090b097224 */ /* 0x000fe200078e0208 */
[----:B------:R-:W-:Y:S01]  /*b600*/  SHF.R.S32.HI R11, RZ, 0x1f, R7 ;  /* 0x0000001fff0b7819 */ /* 0x000fe20000011407 */
[----:B------:R-:W-:Y:S01]  /*b610*/  IMAD R8, R19, UR5, R6 ;  /* 0x0000000513087c24 */ /* 0x000fe2000f8e0206 */
[----:B------:R-:W-:Y:S02]  /*b620*/  ULDC.64 UR4, c[0x0][0xb88] ;  /* 0x0002e20000047ab9 */ /* 0x000fe40000000a00 */
[----:B------:R-:W-:Y:S02]  /*b630*/  SHF.R.S32.HI R6, RZ, 0x1f, R9 ;  /* 0x0000001fff067819 */ /* 0x000fe40000011409 */
[----:B------:R-:W-:-:S03]  /*b640*/  IADD3.X R5, R11, R5, R8, P0, !PT ;  /* 0x000000050b057210 */ /* 0x000fc600007fe408 */
[----:B------:R-:W-:Y:S02]  /*b650*/  IMAD R6, R6, UR4, RZ ;  /* 0x0000000406067c24 */ /* 0x000fe4000f8e02ff */
[----:B------:R-:W-:-:S04]  /*b660*/  IMAD.WIDE.U32 R4, R9, UR4, R4 ;  /* 0x0000000409047c25 */ /* 0x000fc8000f8e0004 */
[----:B------:R-:W-:Y:S01]  /*b670*/  IMAD R7, R9, UR5, R6 ;  /* 0x0000000509077c24 */ /* 0x000fe2000f8e0206 */
[----:B------:R-:W-:Y:S02]  /*b680*/  ULDC.64 UR4, c[0x0][0xb50] ;  /* 0x0002d40000047ab9 */ /* 0x000fe40000000a00 */
[----:B------:R-:W-:Y:S02]  /*b690*/  LEA R6, P0, R4, UR4, 0x2 ;  /* 0x0000000404067c11 */ /* 0x000fe4000f8010ff */
[----:B------:R-:W-:-:S04]  /*b6a0*/  IADD3 R5, R5, R7, RZ ;  /* 0x0000000705057210 */ /* 0x000fc80007ffe0ff */
[----:B------:R-:W-:Y:S01]  /*b6b0*/  LEA.HI.X R7, R4, UR5, R5, 0x2, P0 ;  /* 0x0000000504077c11 */ /* 0x000fe200080f1405 */
[----:B------:R-:W-:-:S05]  /*b6c0*/  IMAD.MOV.U32 R5, RZ, RZ, -0x800000 ;  /* 0xff800000ff057424 */ /* 0x000fca00078e00ff */
[----:B------:R0:W-:Y:S02]  /*b6d0*/  STG.E desc[UR60][R6.64], R5 ;  /* 0x0000000506007986 */ /* 0x0001e4000c10193c */
.L_x_204:
[----:B------:R-:W-:Y:S05]  /*b6e0*/  BSYNC B1 ;  /* 0x0000000000017941 */ /* 0x000fea0003800000 */
.L_x_203:
[----:B------:R-:W3:Y:S01]  /*b6f0*/  @P2 LDC R9, c[0x0][0xbf0] ;  /* 0x0002fc00ff092b82 */ /* 0x000ee20000000800 */
[----:B------:R-:W-:Y:S01]  /*b700*/  ULDC.64 UR4, c[0x0][0xaa0] ;  /* 0x0002a80000047ab9 */ /* 0x000fe20000000a00 */
[----:B0-----:R-:W-:Y:S01]  /*b710*/  IMAD R6, R147, 0x60, R148 ;  /* 0x0000006093067824 */ /* 0x001fe200078e0294 */
[----:B------:R-:W-:Y:S01]  /*b720*/  BSSY B1, `(.L_x_205) ;  /* 0x0000036000017945 */ /* 0x000fe20003800000 */
[----:B------:R-:W-:Y:S02]  /*b730*/  IMAD R4, R10, UR4, RZ ;  /* 0x000000040a047c24 */ /* 0x000fe4000f8e02ff */
[----:B------:R-:W-:Y:S02]  /*b740*/  IMAD R11, R23, 0xc0, R6 ;  /* 0x000000c0170b7824 */ /* 0x000fe400078e0206 */
[C---:B------:R-:W-:Y:S02]  /*b750*/  IMAD R7, R3.reuse, UR5, R4 ;  /* 0x0000000503077c24 */ /* 0x040fe4000f8e0204 */
[----:B------:R-:W-:Y:S01]  /*b760*/  IMAD.WIDE.U32 R4, R3, UR4, RZ ;  /* 0x0000000403047c25 */ /* 0x000fe2000f8e00ff */
[----:B------:R-:W-:-:S03]  /*b770*/  ULDC.64 UR4, c[0x0][0xae8] ;  /* 0x0002ba0000047ab9 */ /* 0x000fc60000000a00 */
[----:B------:R-:W-:Y:S02]  /*b780*/  IMAD.IADD R5, R5, 0x1, R7 ;  /* 0x0000000105057824 */ /* 0x000fe400078e0207 */
[----:B------:R-:W-:Y:S02]  /*b790*/  IMAD R3, R12, UR4, RZ ;  /* 0x000000040c037c24 */ /* 0x000fe4000f8e02ff */
[----:B--2---:R-:W-:-:S04]  /*b7a0*/  @P2 IMAD.HI.U32 R6, R11, R14, RZ ;  /* 0x0000000e0b062227 */ /* 0x004fc800078e00ff */
[C---:B------:R-:W-:Y:S02]  /*b7b0*/  IMAD R7, R22.reuse, UR5, R3 ;  /* 0x0000000516077c24 */ /* 0x040fe4000f8e0203 */
[----:B------:R-:W-:Y:S01]  /*b7c0*/  IMAD.WIDE.U32 R4, R22, UR4, R4 ;  /* 0x0000000416047c25 */ /* 0x000fe2000f8e0004 */
[----:B------:R-:W-:-:S03]  /*b7d0*/  ULDC.64 UR4, c[0x0][0xaf0] ;  /* 0x0002bc0000047ab9 */ /* 0x000fc60000000a00 */
[----:B------:R-:W-:Y:S01]  /*b7e0*/  IMAD.MOV.U32 R3, RZ, RZ, R11 ;  /* 0x000000ffff037224 */ /* 0x000fe200078e000b */
[----:B---3--:R-:W-:Y:S01]  /*b7f0*/  @P2 SHF.R.U32.HI R3, RZ, R9, R6 ;  /* 0x00000009ff032219 */ /* 0x008fe20000011606 */
[----:B------:R-:W-:Y:S02]  /*b800*/  IMAD.IADD R5, R5, 0x1, R7 ;  /* 0x0000000105057824 */ /* 0x000fe400078e0207 */
[----:B------:R-:W-:Y:S01]  /*b810*/  IMAD R7, R146, UR4, RZ ;  /* 0x0000000492077c24 */ /* 0x000fe2000f8e02ff */
[--C-:B------:R-:W-:Y:S01]  /*b820*/  SHF.R.S32.HI R6, RZ, 0x1f, R3.reuse ;  /* 0x0000001fff067819 */ /* 0x100fe20000011403 */
[----:B------:R-:W-:Y:S02]  /*b830*/  IMAD.MOV R8, RZ, RZ, -R3 ;  /* 0x000000ffff087224 */ /* 0x000fe400078e0a03 */
[C---:B------:R-:W-:Y:S02]  /*b840*/  IMAD R9, R19.reuse, UR5, R7 ;  /* 0x0000000513097c24 */ /* 0x040fe4000f8e0207 */
[----:B------:R-:W-:Y:S01]  /*b850*/  IMAD.WIDE.U32 R4, R19, UR4, R4 ;  /* 0x0000000413047c25 */ /* 0x000fe2000f8e0004 */
[----:B------:R-:W-:-:S03]  /*b860*/  ULDC.64 UR4, c[0x0][0xae0] ;  /* 0x0002b80000047ab9 */ /* 0x000fc60000000a00 */
[----:B------:R-:W-:Y:S02]  /*b870*/  IMAD R7, R21, R8, R11 ;  /* 0x0000000815077224 */ /* 0x000fe400078e020b */
[----:B------:R-:W-:Y:S02]  /*b880*/  IMAD R8, R6, UR4, RZ ;  /* 0x0000000406087c24 */ /* 0x000fe4000f8e02ff */
[----:B------:R-:W-:Y:S01]  /*b890*/  IMAD.IADD R5, R5, 0x1, R9 ;  /* 0x0000000105057824 */ /* 0x000fe200078e0209 */
[----:B------:R-:W-:Y:S01]  /*b8a0*/  SHF.R.S32.HI R6, RZ, 0x1f, R7 ;  /* 0x0000001fff067819 */ /* 0x000fe20000011407 */
[C---:B------:R-:W-:Y:S02]  /*b8b0*/  IMAD R9, R3.reuse, UR5, R8 ;  /* 0x0000000503097c24 */ /* 0x040fe4000f8e0208 */
[----:B------:R-:W-:Y:S01]  /*b8c0*/  IMAD.WIDE.U32 R4, R3, UR4, R4 ;  /* 0x0000000403047c25 */ /* 0x000fe2000f8e0004 */
[----:B------:R-:W-:-:S03]  /*b8d0*/  ULDC.64 UR4, c[0x0][0xad8] ;  /* 0x0002b60000047ab9 */ /* 0x000fc60000000a00 */
[----:B------:R-:W-:Y:S02]  /*b8e0*/  IMAD R6, R6, UR4, RZ ;  /* 0x0000000406067c24 */ /* 0x000fe4000f8e02ff */
[----:B------:R-:W-:Y:S02]  /*b8f0*/  IMAD.IADD R5, R5, 0x1, R9 ;  /* 0x0000000105057824 */ /* 0x000fe400078e0209 */
[----:B------:R-:W-:Y:S02]  /*b900*/  IMAD R21, R0, R21, RZ ;  /* 0x0000001500157224 */ /* 0x000fe400078e02ff */
[----:B------:R-:W-:Y:S02]  /*b910*/  IMAD R0, R23, 0xc0, R148 ;  /* 0x000000c017007824 */ /* 0x000fe400078e0294 */
[C---:B------:R-:W-:Y:S02]  /*b920*/  IMAD R3, R7.reuse, UR5, R6 ;  /* 0x0000000507037c24 */ /* 0x040fe4000f8e0206 */
[----:B------:R-:W-:Y:S01]  /*b930*/  IMAD.WIDE.U32 R4, R7, UR4, R4 ;  /* 0x0000000407047c25 */ /* 0x000fe2000f8e0004 */
[----:B------:R-:W-:Y:S01]  /*b940*/  ISETP.GE.AND P0, PT, R0, R21, PT ;  /* 0x000000150000720c */ /* 0x000fe20003f06270 */
[----:B------:R-:W-:-:S02]  /*b950*/  ULDC.64 UR4, c[0x0][0xa80] ;  /* 0x0002a00000047ab9 */ /* 0x000fc40000000a00 */
[----:B------:R-:W-:Y:S01]  /*b960*/  IMAD.IADD R3, R5, 0x1, R3 ;  /* 0x0000000105037824 */ /* 0x000fe200078e0203 */
[----:B------:R-:W-:-:S04]  /*b970*/  LEA R6, P1, R4, UR4, 0x1 ;  /* 0x0000000404067c11 */ /* 0x000fc8000f8208ff */
[----:B------:R-:W-:Y:S02]  /*b980*/  LEA.HI.X R3, R4, UR5, R3, 0x1, P1 ;  /* 0x0000000504037c11 */ /* 0x000fe400088f0c03 */
[----:B------:R0:W2:Y:S04]  /*b990*/  SHFL.IDX PT, R4, R6, RZ, 0x1c1f ;  /* 0x001c1fff06047589 */ /* 0x0000a800000e0000 */
[----:B------:R0:W3:Y:S01]  /*b9a0*/  SHFL.IDX PT, R5, R3, RZ, 0x1c1f ;  /* 0x001c1fff03057589 */ /* 0x0000e200000e0000 */
[----:B------:R-:W-:Y:S05]  /*b9b0*/  @P0 BRA `(.L_x_206) ;  /* 0x0000000000300947 */ /* 0x000fea0003800000 */
[----:B------:R-:W-:Y:S02]  /*b9c0*/  ULDC UR4, c[0x0][0xac8] ;  /* 0x0002b20000047ab9 */ /* 0x000fe40000000800 */
[----:B------:R-:W-:Y:S02]  /*b9d0*/  ISETP.GE.AND P3, PT, R144, UR4, PT ;  /* 0x0000000490007c0c */ /* 0x000fe4000bf66270 */
[----:B------:R-:W-:Y:S02]  /*b9e0*/  ISETP.GE.AND P4, PT, R145, UR4, PT ;  /* 0x0000000491007c0c */ /* 0x000fe4000bf86270 */
[----:B------:R-:W-:-:S09]  /*b9f0*/  ISETP.GE.AND P2, PT, R18, UR4, PT ;  /* 0x0000000412007c0c */ /* 0x000fd2000bf46270 */
[-C--:B--2---:R-:W-:Y:S02]  /*ba00*/  @!P3 LEA R10, P0, R144, R4.reuse, 0x1 ;  /* 0x00000004900ab211 */ /* 0x084fe400078008ff */
[C---:B------:R-:W-:Y:S02]  /*ba10*/  @!P4 LEA R12, P1, R145.reuse, R4, 0x1 ;  /* 0x00000004910cc211 */ /* 0x040fe400078208ff */
[----:B---3--:R-:W-:Y:S01]  /*ba20*/  @!P2 IMAD.WIDE R8, R18, 0x2, R4 ;  /* 0x000000021208a825 */ /* 0x008fe200078e0204 */
[-C--:B------:R-:W-:Y:S02]  /*ba30*/  @!P3 LEA.HI.X R11, R144, R5.reuse, R157, 0x1, P0 ;  /* 0x00000005900bb211 */ /* 0x080fe400000f0c9d */
[----:B------:R-:W-:Y:S02]  /*ba40*/  @!P4 LEA.HI.X R13, R145, R5, R156, 0x1, P1 ;  /* 0x00000005910dc211 */ /* 0x000fe400008f0c9c */
[----:B------:R4:W-:Y:S04]  /*ba50*/  @!P2 ST.E.128 desc[UR60][R8.64], RZ ;  /* 0x000000ff0800a985 */ /* 0x0009e8000c101d3c */
[----:B------:R4:W-:Y:S04]  /*ba60*/  @!P3 ST.E.128 desc[UR60][R10.64], RZ ;  /* 0x000000ff0a00b985 */ /* 0x0009e8000c101d3c */
[----:B------:R4:W-:Y:S02]  /*ba70*/  @!P4 ST.E.128 desc[UR60][R12.64], RZ ;  /* 0x000000ff0c00c985 */ /* 0x0009e4000c101d3c */
.L_x_206:
[----:B------:R-:W-:Y:S05]  /*ba80*/  BSYNC B1 ;  /* 0x0000000000017941 */ /* 0x000fea0003800000 */
.L_x_205:
[----:B------:R-:W-:Y:S01]  /*ba90*/  VIADD R0, R0, 0x60 ;  /* 0x0000006000007836 */ /* 0x000fe20000000000 */
[----:B---3--:R3:W0:Y:S04]  /*baa0*/  SHFL.IDX PT, R5, R3, 0x1, 0x1c1f ;  /* 0x003c1f0003057f89 */ /* 0x00862800000e0000 */
[----:B------:R-:W-:Y:S01]  /*bab0*/  ISETP.GE.AND P0, PT, R0, R21, PT ;  /* 0x000000150000720c */ /* 0x000fe20003f06270 */
[----:B--2---:R3:W2:-:S12]  /*bac0*/  SHFL.IDX PT, R4, R6, 0x1, 0x1c1f ;  /* 0x003c1f0006047f89 */ /* 0x00469800000e0000 */
[----:B---3--:R-:W-:Y:S05]  /*bad0*/  @P0 BRA `(.L_x_201) ;  /* 0x0000000000300947 */ /* 0x008fea0003800000 */
[----:B------:R-:W-:Y:S02]  /*bae0*/  ULDC UR4, c[0x0][0xac8] ;  /* 0x0002b20000047ab9 */ /* 0x000fe40000000800 */
[----:B------:R-:W-:Y:S02]  /*baf0*/  ISETP.GE.AND P3, PT, R144, UR4, PT ;  /* 0x0000000490007c0c */ /* 0x000fe4000bf66270 */
[----:B------:R-:W-:Y:S02]  /*bb00*/  ISETP.GE.AND P4, PT, R145, UR4, PT ;  /* 0x0000000491007c0c */ /* 0x000fe4000bf86270 */
[----:B------:R-:W-:-:S09]  /*bb10*/  ISETP.GE.AND P2, PT, R18, UR4, PT ;  /* 0x0000000412007c0c */ /* 0x000fd2000bf46270 */
[-C--:B--2-4-:R-:W-:Y:S02]  /*bb20*/  @!P3 LEA R8, P0, R144, R4.reuse, 0x1 ;  /* 0x000000049008b211 */ /* 0x094fe400078008ff */
[C---:B------:R-:W-:Y:S02]  /*bb30*/  @!P4 LEA R10, P1, R145.reuse, R4, 0x1 ;  /* 0x00000004910ac211 */ /* 0x040fe400078208ff */
[----:B0-----:R-:W-:Y:S01]  /*bb40*/  @!P2 IMAD.WIDE R6, R18, 0x2, R4 ;  /* 0x000000021206a825 */ /* 0x001fe200078e0204 */
[-C--:B------:R-:W-:Y:S02]  /*bb50*/  @!P3 LEA.HI.X R9, R144, R5.reuse, R157, 0x1, P0 ;  /* 0x000000059009b211 */ /* 0x080fe400000f0c9d */
[----:B------:R-:W-:Y:S02]  /*bb60*/  @!P4 LEA.HI.X R11, R145, R5, R156, 0x1, P1 ;  /* 0x00000005910bc211 */ /* 0x000fe400008f0c9c */
[----:B------:R3:W-:Y:S04]  /*bb70*/  @!P2 ST.E.128 desc[UR60][R6.64], RZ ;  /* 0x000000ff0600a985 */ /* 0x0007e8000c101d3c */
[----:B------:R3:W-:Y:S04]  /*bb80*/  @!P3 ST.E.128 desc[UR60][R8.64], RZ ;  /* 0x000000ff0800b985 */ /* 0x0007e8000c101d3c */
[----:B------:R3:W-:Y:S02]  /*bb90*/  @!P4 ST.E.128 desc[UR60][R10.64], RZ ;  /* 0x000000ff0a00c985 */ /* 0x0007e4000c101d3c */
.L_x_201:
[----:B------:R-:W-:Y:S05]  /*bba0*/  BSYNC B0 ;  /* 0x0000000000007941 */ /* 0x000fea0003800000 */
.L_x_196:
[----:B------:R-:W-:Y:S02]  /*bbb0*/  ULDC UR4, c[0x0][0xc3c] ;  /* 0x00030f0000047ab9 */ /* 0x000fe40000000800 */
[----:B-1----:R-:W-:-:S13]  /*bbc0*/  ISETP.GE.AND P0, PT, R35, UR4, PT ;  /* 0x0000000423007c0c */ /* 0x002fda000bf06270 */
[----:B------:R-:W-:Y:S05]  /*bbd0*/  @!P0 BRA `(.L_x_207) ;  /* 0xffffff5000c48947 */ /* 0x000fea000383ffff */
[----:B------:R-:W-:Y:S05]  /*bbe0*/  EXIT ;  /* 0x000000000000794d */ /* 0x000fea0003800000 */
.L_x_172:
[----:B------:R-:W-:-:S08]  /*bbf0*/  NOP ;  /* 0x0000000000007918 */ /* 0x000fd00000000000 */
[----:B--2---:R-:W0:-:S00]  /*bc00*/  USETMAXREG.DEALLOC.CTAPOOL 0x20 ;  /* 0x00000020000079c8 */ /* 0x004e0000080e0500 */
[----:B0-----:R-:W-:-:S06]  /*bc10*/  LOP3.LUT R0, R0, 0x3, RZ, 0xc0, !PT ;  /* 0x0000000300007812 */ /* 0x001fcc00078ec0ff */
[----:B------:R-:W0:Y:S02]  /*bc20*/  SHFL.IDX PT, R0, R0, RZ, 0x1f ;  /* 0x00001fff00007589 */ /* 0x000e2400000e0000 */
[----:B0-----:R-:W-:Y:S01]  /*bc30*/  ISETP.NE.AND P0, PT, R0, RZ, PT ;  /* 0x000000ff0000720c */ /* 0x001fe20003f05270 */
[----:B------:R-:W-:-:S03]  /*bc40*/  IMAD.MOV.U32 R0, RZ, RZ, RZ ;  /* 0x000000ffff007224 */ /* 0x000fc600078e00ff */
[----:B------:R-:W-:-:S05]  /*bc50*/  P2R R2, PR, RZ, 0x1 ;  /* 0x00000001ff027803 */ /* 0x000fca0000000000 */
[----:B------:R0:W-:Y:S04]  /*bc60*/  STL [R1+0x38], R2 ;  /* 0x0000380201007387 */ /* 0x0001e80000100800 */
[----:B------:R-:W-:Y:S05]  /*bc70*/  @!P0 BRA `(.L_x_208) ;  /* 0x00000000001c8947 */ /* 0x000fea0003800000 */
[----:B------:R-:W1:Y:S08]  /*bc80*/  S2UR UR5, SR_CgaCtaId ;  /* 0x00000000000579c3 */ /* 0x000e700000008800 */
[----:B------:R-:W-:Y:S06]  /*bc90*/  BAR.SYNC.DEFER_BLOCKING 0x5, 0x200 ;  /* 0x0148000000007b1d */ /* 0x000fec0000010000 */
[----:B------:R-:W-:-:S02]  /*bca0*/  UMOV UR4, 0x400 ;  /* 0x0000040000047882 */ /* 0x000fc40000000000 */
[----:B-1----:R-:W-:-:S09]  /*bcb0*/  ULEA UR4, UR5, UR4, 0x18 ;  /* 0x0000000405047291 */ /* 0x002fd2000f8ec03f */
[----:B------:R-:W1:Y:S01]  /*bcc0*/  LDS.128 R16, [UR4+0x31cd0] ;  /* 0x031cd004ff107984 */ /* 0x000e620008000c00 */
[----:B------:R-:W-:Y:S06]  /*bcd0*/  BAR.ARV 0x4, 0x200 ;  /* 0x0108000000007b1d */ /* 0x000fec0000002000 */
[----:B------:R-:W-:Y:S05]  /*bce0*/  BRA `(.L_x_209) ;  /* 0x0000000800007947 */ /* 0x000fea0003800000 */
.L_x_208:
[----:B0-----:R-:W0:Y:S01]  /*bcf0*/  S2R R2, SR_TID.X ;  /* 0x0000000000027919 */ /* 0x001e220000002100 */
[----:B------:R-:W-:Y:S01]  /*bd00*/  ULDC UR4, c[0x0][0xc3c] ;  /* 0x00030f0000047ab9 */ /* 0x000fe20000000800 */
[----:B------:R-:W1:Y:S01]  /*bd10*/  S2UR UR6, SR_CTAID.X ;  /* 0x00000000000679c3 */ /* 0x000e620000002500 */
[----:B------:R-:W-:Y:S01]  /*bd20*/  ULDC UR5, c[0x0][0xc38] ;  /* 0x00030e0000057ab9 */ /* 0x000fe20000000800 */
[----:B0-----:R-:W-:-:S04]  /*bd30*/  LOP3.LUT R5, R2, 0x1f, RZ, 0xc0, !PT ;  /* 0x0000001f02057812 */ /* 0x001fc800078ec0ff */
[----:B------:R-:W-:-:S04]  /*bd40*/  ISETP.NE.AND P0, PT, R5, 0x1f, PT ;  /* 0x0000001f0500780c */ /* 0x000fc80003f05270 */
[----:B------:R-:W-:-:S13]  /*bd50*/  ISETP.GE.OR P1, PT, R5, UR4, !P0 ;  /* 0x0000000405007c0c */ /* 0x000fda000c726670 */
[----:B------:R-:W0:Y:S02]  /*bd60*/  @!P1 LDC.64 R2, c[0x0][0xc80] ;  /* 0x00032000ff029b82 */ /* 0x000e240000000a00 */
[----:B0-----:R-:W-:-:S05]  /*bd70*/  @!P1 IMAD.WIDE.U32 R2, R5, 0x4, R2 ;  /* 0x0000000405029825 */ /* 0x001fca00078e0002 */
[----:B------:R-:W2:Y:S01]  /*bd80*/  @!P1 LDG.E R0, desc[UR60][R2.64] ;  /* 0x0000003c02009981 */ /* 0x000ea2000c1e1900 */
[C---:B------:R-:W-:Y:S01]  /*bd90*/  ISETP.NE.AND P1, PT, R5.reuse, RZ, PT ;  /* 0x000000ff0500720c */ /* 0x040fe20003f25270 */
[----:B------:R-:W-:Y:S01]  /*bda0*/  UMOV UR4, URZ ;  /* 0x0000003f00047c82 */ /* 0x000fe20008000000 */
[C---:B------:R-:W-:Y:S01]  /*bdb0*/  ISETP.GE.U32.AND P2, PT, R5.reuse, 0x2, PT ;  /* 0x000000020500780c */ /* 0x040fe20003f46070 */
[----:B------:R-:W-:Y:S01]  /*bdc0*/  IMAD.MOV.U32 R16, RZ, RZ, RZ ;  /* 0x000000ffff107224 */ /* 0x000fe200078e00ff */
[C---:B------:R-:W-:Y:S02]  /*bdd0*/  ISETP.GE.U32.AND P3, PT, R5.reuse, 0x4, PT ;  /* 0x000000040500780c */ /* 0x040fe40003f66070 */
[C---:B------:R-:W-:Y:S02]  /*bde0*/  ISETP.GE.U32.AND P4, PT, R5.reuse, 0x8, PT ;  /* 0x000000080500780c */ /* 0x040fe40003f86070 */
[----:B------:R-:W-:Y:S01]  /*bdf0*/  ISETP.GE.U32.AND P5, PT, R5, 0x10, PT ;  /* 0x000000100500780c */ /* 0x000fe20003fa6070 */
[----:B--2---:R-:W0:Y:S02]  /*be00*/  SHFL.UP PT, R4, R0, 0x1, RZ ;  /* 0x0420000000047989 */ /* 0x004e2400000e00ff */
[----:B0-----:R-:W-:-:S05]  /*be10*/  SEL R7, R4, RZ, P1 ;  /* 0x000000ff04077207 */ /* 0x001fca0000800000 */
[----:B------:R-:W-:-:S05]  /*be20*/  IMAD.IADD R7, R0, 0x1, R7 ;  /* 0x0000000100077824 */ /* 0x000fca00078e0207 */
[----:B------:R-:W0:Y:S02]  /*be30*/  SHFL.UP PT, R4, R7, 0x2, RZ ;  /* 0x0440000007047989 */ /* 0x000e2400000e00ff */
        /* <DEDUP_REMOVED lines=11> */
[----:B------:R-:W0:Y:S02]  /*bef0*/  SHFL.IDX PT, R4, R7, 0x1f, 0x1f ;  /* 0x03e01f0007047f89 */ /* 0x000e2400000e0000 */
[----:B0-----:R-:W-:-:S04]  /*bf00*/  IMAD R4, R4, UR5, RZ ;  /* 0x0000000504047c24 */ /* 0x001fc8000f8e02ff */
[----:B------:R-:W-:Y:S01]  /*bf10*/  IMAD.MOV.U32 R3, RZ, RZ, R4 ;  /* 0x000000ffff037224 */ /* 0x000fe200078e0004 */
[----:B-1----:R-:W-:-:S13]  /*bf20*/  ISETP.GT.AND P6, PT, R4, UR6, PT ;  /* 0x0000000604007c0c */ /* 0x002fda000bfc4270 */
[----:B------:R-:W-:Y:S05]  /*bf30*/  @P6 BRA `(.L_x_210) ;  /* 0x00000000009c6947 */ /* 0x000fea0003800000 */
[----:B------:R-:W0:Y:S01]  /*bf40*/  LDC R6, c[0x0][0xc3c] ;  /* 0x00030f00ff067b82 */ /* 0x000e220000000800 */
[----:B------:R-:W-:Y:S01]  /*bf50*/  IMAD.MOV.U32 R4, RZ, RZ, R3 ;  /* 0x000000ffff047224 */ /* 0x000fe200078e0003 */
[----:B------:R-:W-:Y:S01]  /*bf60*/  UMOV UR4, URZ ;  /* 0x0000003f00047c82 */ /* 0x000fe20008000000 */
[----:B------:R-:W-:Y:S01]  /*bf70*/  ULDC UR7, c[0x0][0xc3c] ;  /* 0x00030f0000077ab9 */ /* 0x000fe20000000800 */
[----:B------:R-:W-:-:S05]  /*bf80*/  ULDC UR5, c[0x0][0xc38] ;  /* 0x00030e0000057ab9 */ /* 0x000fca0000000800 */
.L_x_214:
[----:B------:R-:W-:Y:S01]  /*bf90*/  UIADD3 UR4, UR4, 0x1f, URZ ;  /* 0x0000001f04047890 */ /* 0x000fe2000fffe03f */
[----:B------:R-:W-:-:S05]  /*bfa0*/  IMAD.U32 R19, RZ, RZ, UR7 ;  /* 0x00000007ff137e24 */ /* 0x000fca000f8e00ff */
[----:B0-----:R-:W-:-:S13]  /*bfb0*/  ISETP.LE.AND P6, PT, R6, UR4, PT ;  /* 0x0000000406007c0c */ /* 0x001fda000bfc3270 */
[----:B------:R-:W-:Y:S05]  /*bfc0*/  @P6 BRA `(.L_x_211) ;  /* 0x0000000400246947 */ /* 0x000fea0003800000 */
[----:B------:R-:W-:Y:S01]  /*bfd0*/  VIADD R7, R5, UR4 ;  /* 0x0000000405077c36 */ /* 0x000fe20008000000 */
[----:B------:R-:W-:Y:S01]  /*bfe0*/  BSSY B0, `(.L_x_212) ;  /* 0x0000007000007945 */ /* 0x000fe20003800000 */
[----:B------:R-:W-:-:S03]  /*bff0*/  MOV R0, RZ ;  /* 0x000000ff00007202 */ /* 0x000fc60000000f00 */
[----:B------:R-:W-:-:S13]  /*c000*/  ISETP.GE.OR P6, PT, R7, R6, !P0 ;  /* 0x000000060700720c */ /* 0x000fda00047c6670 */
[----:B------:R-:W-:Y:S05]  /*c010*/  @P6 BRA `(.L_x_213) ;  /* 0x00000000000c6947 */ /* 0x000fea0003800000 */
[----:B------:R-:W0:Y:S02]  /*c020*/  LDC.64 R2, c[0x0][0xc80] ;  /* 0x00032000ff027b82 */ /* 0x000e240000000a00 */
[----:B0-----:R-:W-:-:S05]  /*c030*/  IMAD.WIDE R2, R7, 0x4, R2 ;  /* 0x0000000407027825 */ /* 0x001fca00078e0202 */
[----:B------:R0:W5:Y:S02]  /*c040*/  LDG.E R0, desc[UR60][R2.64] ;  /* 0x0000003c02007981 */ /* 0x000164000c1e1900 */
.L_x_213:
[----:B------:R-:W-:Y:S05]  /*c050*/  BSYNC B0 ;  /* 0x0000000000007941 */ /* 0x000fea0003800000 */
.L_x_212:
[----:B0----5:R-:W0:Y:S02]  /*c060*/  SHFL.UP PT, R2, R0, 0x1, RZ ;  /* 0x0420000000027989 */ /* 0x021e2400000e00ff */
        /* <DEDUP_REMOVED lines=16> */
[----:B------:R-:W-:-:S05]  /*c170*/  IMAD.IADD R4, R3, 0x1, R4 ;  /* 0x0000000103047824 */ /* 0x000fca00078e0204 */
[----:B------:R-:W-:-:S13]  /*c180*/  ISETP.GT.AND P6, PT, R4, UR6, PT ;  /* 0x0000000604007c0c */ /* 0x000fda000bfc4270 */
[----:B------:R-:W-:Y:S05]  /*c190*/  @!P6 BRA `(.L_x_214) ;  /* 0xfffffffc007ce947 */ /* 0x000fea000383ffff */
[----:B------:R-:W-:-:S07]  /*c1a0*/  IMAD.MOV.U32 R7, RZ, RZ, R9 ;  /* 0x000000ffff077224 */ /* 0x000fce00078e0009 */
.L_x_210:
[----:B------:R-:W-:-:S04]  /*c1b0*/  IMAD.IADD R9, R4, 0x1, -R3 ;  /* 0x0000000104097824 */ /* 0x000fc800078e0a03 */
[----:B------:R-:W-:-:S05]  /*c1c0*/  IMAD R2, R7, UR5, R9 ;  /* 0x0000000507027c24 */ /* 0x000fca000f8e0209 */
[----:B------:R-:W-:-:S13]  /*c1d0*/  ISETP.GT.AND P0, PT, R2, UR6, PT ;  /* 0x0000000602007c0c */ /* 0x000fda000bf04270 */
[----:B------:R-:W-:-:S04]  /*c1e0*/  VOTE.ANY R6, PT, !P0 ;  /* 0x0000000000067806 */ /* 0x000fc800040e0100 */
[----:B------:R-:W0:Y:S01]  /*c1f0*/  POPC R19, R6 ;  /* 0x0000000600137309 */ /* 0x000e220000000000 */
[----:B------:R-:W-:Y:S01]  /*c200*/  ISETP.NE.AND P0, PT, R6, RZ, PT ;  /* 0x000000ff0600720c */ /* 0x000fe20003f05270 */
[----:B0-----:R-:W0:Y:S02]  /*c210*/  SHFL.IDX PT, R0, R0, R19, 0x1f ;  /* 0x00001f1300007589 */ /* 0x001e2400000e0000 */
[----:B0-----:R-:W-:-:S04]  /*c220*/  IABS R4, R0 ;  /* 0x0000000000047213 */ /* 0x001fc80000000000 */
[----:B------:R-:W0:Y:S08]  /*c230*/  I2F.RP R8, R4 ;  /* 0x0000000400087306 */ /* 0x000e300000209400 */
[----:B0-----:R-:W0:Y:S02]  /*c240*/  MUFU.RCP R8, R8 ;  /* 0x0000000800087308 */ /* 0x001e240000001000 */
[----:B0-----:R-:W-:-:S06]  /*c250*/  VIADD R2, R8, 0xffffffe ;  /* 0x0ffffffe08027836 */ /* 0x001fcc0000000000 */
[----:B------:R0:W1:Y:S01]  /*c260*/  F2I.FTZ.U32.TRUNC.NTZ R3, R2 ;  /* 0x0000000200037305 */ /* 0x000062000021f000 */
[----:B------:R-:W-:Y:S05]  /*c270*/  @!P0 BRA `(.L_x_215) ;  /* 0x0000000000088947 */ /* 0x000fea0003800000 */
[----:B------:R-:W-:-:S06]  /*c280*/  VIADD R16, R19, 0xffffffff ;  /* 0xffffffff13107836 */ /* 0x000fcc0000000000 */
[----:B------:R2:W3:Y:S02]  /*c290*/  SHFL.IDX PT, R16, R7, R16, 0x1f ;  /* 0x00001f1007107589 */ /* 0x0004e400000e0000 */
.L_x_215:
[----:B---3--:R-:W-:Y:S01]  /*c2a0*/  IMAD R16, R16, UR5, R9 ;  /* 0x0000000510107c24 */ /* 0x008fe2000f8e0209 */
[----:B0-----:R-:W-:Y:S01]  /*c2b0*/  IABS R2, R0 ;  /* 0x0000000000027213 */ /* 0x001fe20000000000 */
[----:B-12---:R-:W-:Y:S01]  /*c2c0*/  IMAD.MOV R7, RZ, RZ, -R3 ;  /* 0x000000ffff077224 */ /* 0x006fe200078e0a03 */
[----:B------:R-:W-:Y:S02]  /*c2d0*/  IADD3 R19, R19, UR4, RZ ;  /* 0x0000000413137c10 */ /* 0x000fe4000fffe0ff */
[----:B------:R-:W-:Y:S01]  /*c2e0*/  IADD3 R9, -R16, UR6, RZ ;  /* 0x0000000610097c10 */ /* 0x000fe2000fffe1ff */
[----:B------:R-:W-:Y:S02]  /*c2f0*/  IMAD.MOV R8, RZ, RZ, -R2 ;  /* 0x000000ffff087224 */ /* 0x000fe400078e0a02 */
[----:B------:R-:W-:Y:S01]  /*c300*/  IMAD R7, R7, R4, RZ ;  /* 0x0000000407077224 */ /* 0x000fe200078e02ff */
[----:B------:R-:W-:Y:S01]  /*c310*/  IABS R6, R9 ;  /* 0x0000000900067213 */ /* 0x000fe20000000000 */
[----:B------:R-:W-:-:S04]  /*c320*/  IMAD.MOV.U32 R2, RZ, RZ, RZ ;  /* 0x000000ffff027224 */ /* 0x000fc800078e00ff */
[----:B------:R-:W-:-:S04]  /*c330*/  IMAD.HI.U32 R2, R3, R7, R2 ;  /* 0x0000000703027227 */ /* 0x000fc800078e0002 */
[----:B------:R-:W-:Y:S02]  /*c340*/  IMAD.MOV.U32 R3, RZ, RZ, R6 ;  /* 0x000000ffff037224 */ /* 0x000fe400078e0006 */
[----:B------:R-:W-:Y:S02]  /*c350*/  IMAD.MOV.U32 R6, RZ, RZ, R8 ;  /* 0x000000ffff067224 */ /* 0x000fe400078e0008 */
[----:B------:R-:W-:-:S04]  /*c360*/  IMAD.HI.U32 R2, R2, R3, RZ ;  /* 0x0000000302027227 */ /* 0x000fc800078e00ff */
[----:B------:R-:W-:-:S05]  /*c370*/  IMAD R3, R2, R6, R3 ;  /* 0x0000000602037224 */ /* 0x000fca00078e0203 */
[----:B------:R-:W-:-:S13]  /*c380*/  ISETP.GT.U32.AND P1, PT, R4, R3, PT ;  /* 0x000000030400720c */ /* 0x000fda0003f24070 */
[----:B------:R-:W-:Y:S02]  /*c390*/  @!P1 IMAD.IADD R3, R3, 0x1, -R4 ;  /* 0x0000000103039824 */ /* 0x000fe400078e0a04 */
[----:B------:R-:W-:Y:S01]  /*c3a0*/  @!P1 VIADD R2, R2, 0x1 ;  /* 0x0000000102029836 */ /* 0x000fe20000000000 */
[----:B------:R-:W-:Y:S02]  /*c3b0*/  ISETP.NE.AND P1, PT, R0, RZ, PT ;  /* 0x000000ff0000720c */ /* 0x000fe40003f25270 */
[----:B------:R-:W-:Y:S02]  /*c3c0*/  ISETP.GE.U32.AND P0, PT, R3, R4, PT ;  /* 0x000000040300720c */ /* 0x000fe40003f06070 */
[----:B------:R-:W-:-:S04]  /*c3d0*/  LOP3.LUT R3, R9, R0, RZ, 0x3c, !PT ;  /* 0x0000000009037212 */ /* 0x000fc800078e3cff */
[----:B------:R-:W-:-:S07]  /*c3e0*/  ISETP.GE.AND P2, PT, R3, RZ, PT ;  /* 0x000000ff0300720c */ /* 0x000fce0003f46270 */
[----:B------:R-:W-:-:S06]  /*c3f0*/  @P0 VIADD R2, R2, 0x1 ;  /* 0x0000000102020836 */ /* 0x000fcc0000000000 */
[----:B------:R-:W-:Y:S01]  /*c400*/  @!P2 IMAD.MOV R2, RZ, RZ, -R2 ;  /* 0x000000ffff02a224 */ /* 0x000fe200078e0a02 */
[----:B------:R-:W-:-:S05]  /*c410*/  @!P1 LOP3.LUT R2, RZ, R0, RZ, 0x33, !PT ;  /* 0x00000000ff029212 */ /* 0x000fca00078e33ff */
[--C-:B------:R-:W-:Y:S02]  /*c420*/  IMAD.MOV R17, RZ, RZ, -R2.reuse ;  /* 0x000000ffff117224 */ /* 0x100fe400078e0a02 */
[----:B------:R-:W-:Y:S02]  /*c430*/  IMAD.MOV.U32 R18, RZ, RZ, R2 ;  /* 0x000000ffff127224 */ /* 0x000fe400078e0002 */
[----:B------:R-:W-:Y:S01]  /*c440*/  IMAD R17, R0, R17, R9 ;  /* 0x0000001100117224 */ /* 0x000fe200078e0209 */
[----:B------:R-:W-:Y:S06]  /*c450*/  BRA `(.L_x_216) ;  /* 0x00000000000c7947 */ /* 0x000fec0003800000 */
.L_x_211:
[----:B------:R-:W-:Y:S02]  /*c460*/  IMAD.MOV.U32 R17, RZ, RZ, RZ ;  /* 0x000000ffff117224 */ /* 0x000fe400078e00ff */
[----:B------:R-:W-:Y:S02]  /*c470*/  IMAD.U32 R16, RZ, RZ, UR6 ;  /* 0x00000006ff107e24 */ /* 0x000fe4000f8e00ff */
[----:B------:R-:W-:-:S07]  /*c480*/  IMAD.MOV.U32 R18, RZ, RZ, RZ ;  /* 0x000000ffff127224 */ /* 0x000fce00078e00ff */
.L_x_216:
[----:B------:R-:W-:-:S13]  /*c490*/  ISETP.NE.AND P0, PT, R5, RZ, PT ;  /* 0x000000ff0500720c */ /* 0x000fda0003f05270 */
[----:B------:R-:W0:Y:S01]  /*c4a0*/  @!P0 S2R R3, SR_CgaCtaId ;  /* 0x0000000000038919 */ /* 0x000e220000008800 */
[----:B------:R-:W-:-:S04]  /*c4b0*/  @!P0 MOV R0, 0x400 ;  /* 0x0000040000008802 */ /* 0x000fc80000000f00 */
[----:B0-----:R-:W-:-:S05]  /*c4c0*/  @!P0 LEA R0, R3, R0, 0x18 ;  /* 0x0000000003008211 */ /* 0x001fca00078ec0ff */
[----:B------:R2:W-:Y:S01]  /*c4d0*/  @!P0 STS.128 [R0+0x31cd0], R16 ;  /* 0x031cd01000008388 */ /* 0x0005e20000000c00 */
[----:B------:R-:W-:Y:S06]  /*c4e0*/  BAR.ARV 0x5, 0x200 ;  /* 0x0148000000007b1d */ /* 0x000fec0000002000 */
.L_x_209:
[----:B------:R3:W-:Y:S01]  /*c4f0*/  STL [R1+0x30], RZ ;  /* 0x000030ff01007387 */ /* 0x0007e20000100800 */
[----:B------:R-:W-:Y:S01]  /*c500*/  ULDC UR4, c[0x0][0xc3c] ;  /* 0x00030f0000047ab9 */ /* 0x000fe20000000800 */
[----:B------:R-:W-:Y:S01]  /*c510*/  IMAD.MOV.U32 R26, RZ, RZ, 0x1 ;  /* 0x00000001ff1a7424 */ /* 0x000fe200078e00ff */
[----:B-1----:R-:W-:Y:S01]  /*c520*/  ISETP.GE.AND P0, PT, R19, UR4, PT ;  /* 0x0000000413007c0c */ /* 0x002fe2000bf06270 */
[----:B------:R-:W-:-:S12]  /*c530*/  IMAD.MOV.U32 R23, RZ, RZ, RZ ;  /* 0x000000ffff177224 */ /* 0x000fd800078e00ff */
[----:B---3--:R-:W-:Y:S05]  /*c540*/  @P0 BRA `(.L_x_217) ;  /* 0x00000050006c0947 */ /* 0x008fea0003800000 */
[----:B------:R-:W1:Y:S01]  /*c550*/  S2R R6, SR_TID.X ;  /* 0x0000000000067919 */ /* 0x000e620000002100 */
[----:B------:R-:W3:Y:S01]  /*c560*/  S2UR UR5, SR_CgaCtaId ;  /* 0x00000000000579c3 */ /* 0x000ee20000008800 */
[----:B------:R-:W-:Y:S01]  /*c570*/  UMOV UR4, 0x400 ;  /* 0x0000040000047882 */ /* 0x000fe20000000000 */
[----:B------:R-:W-:Y:S01]  /*c580*/  BSSY B8, `(.L_x_217) ;  /* 0x0000517000087945 */ /* 0x000fe20003800000 */
[----:B------:R4:W-:Y:S01]  /*c590*/  STL [R1+0x30], RZ ;  /* 0x000030ff01007387 */ /* 0x0009e20000100800 */
[----:B------:R-:W-:Y:S01]  /*c5a0*/  IMAD.MOV.U32 R26, RZ, RZ, 0x1 ;  /* 0x00000001ff1a7424 */ /* 0x000fe200078e00ff */
[----:B------:R-:W-:Y:S01]  /*c5b0*/  ULDC UR36, c[0x0][0xc] ;  /* 0x0000030000247ab9 */ /* 0x000fe20000000800 */
[----:B------:R-:W-:Y:S01]  /*c5c0*/  IMAD.MOV.U32 R23, RZ, RZ, RZ ;  /* 0x000000ffff177224 */ /* 0x000fe200078e00ff */
[----:B------:R-:W-:Y:S01]  /*c5d0*/  ULDC.64 UR38, c[0x0][0x198] ;  /* 0x0000660000267ab9 */ /* 0x000fe20000000a00 */
[----:B---3--:R-:W-:-:S06]  /*c5e0*/  ULEA UR4, UR5, UR4, 0x18 ;  /* 0x0000000405047291 */ /* 0x008fcc000f8ec03f */
[----:B------:R-:W-:Y:S01]  /*c5f0*/  IMAD.U32 R22, RZ, RZ, UR4 ;  /* 0x00000004ff167e24 */ /* 0x000fe2000f8e00ff */
[C---:B-1----:R-:W-:Y:S01]  /*c600*/  LOP3.LUT R5, R6.reuse, 0x7f, RZ, 0xc0, !PT ;  /* 0x0000007f06057812 */ /* 0x042fe200078ec0ff */
[----:B--2---:R-:W-:-:S04]  /*c610*/  IMAD.SHL.U32 R0, R6, 0x8, RZ ;  /* 0x0000000806007824 */ /* 0x004fc800078e00ff */
[----:B------:R-:W-:Y:S01]  /*c620*/  IMAD.SHL.U32 R4, R5, 0x8, RZ ;  /* 0x0000000805047824 */ /* 0x000fe200078e00ff */
[C---:B------:R-:W-:Y:S02]  /*c630*/  LOP3.LUT R3, R0.reuse, 0x20, RZ, 0xc0, !PT ;  /* 0x0000002000037812 */ /* 0x040fe400078ec0ff */
[----:B0-----:R-:W-:Y:S02]  /*c640*/  LOP3.LUT R2, R0, 0xd8, RZ, 0xc0, !PT ;  /* 0x000000d800027812 */ /* 0x001fe400078ec0ff */
[----:B------:R-:W-:Y:S02]  /*c650*/  LOP3.LUT R3, R3, 0x300, R4, 0xf8, !PT ;  /* 0x0000030003037812 */ /* 0x000fe400078ef804 */
[----:B------:R-:W-:Y:S02]  /*c660*/  LOP3.LUT R2, R2, 0x18, R6, 0x78, !PT ;  /* 0x0000001802027812 */ /* 0x000fe400078e7806 */
[----:B------:R-:W-:Y:S02]  /*c670*/  SHF.R.U32.HI R4, RZ, 0x2, R5 ;  /* 0x00000002ff047819 */ /* 0x000fe40000011605 */
[----:B------:R-:W-:Y:S01]  /*c680*/  LOP3.LUT R3, R3, R2, RZ, 0xfc, !PT ;  /* 0x0000000203037212 */ /* 0x000fe200078efcff */
[----:B------:R-:W-:Y:S01]  /*c690*/  IMAD.SHL.U32 R2, R6, 0x20, RZ ;  /* 0x0000002006027824 */ /* 0x000fe200078e00ff */
[----:B------:R-:W-:-:S03]  /*c6a0*/  LOP3.LUT R0, R0, 0x18, RZ, 0xc0, !PT ;  /* 0x0000001800007812 */ /* 0x000fc600078ec0ff */
[----:B------:R-:W-:Y:S01]  /*c6b0*/  IMAD R3, R3, 0x2, R22 ;  /* 0x0000000203037824 */ /* 0x000fe200078e0216 */
[----:B------:R-:W-:Y:S02]  /*c6c0*/  LOP3.LUT R4, R4, 0x60, R2, 0xf8, !PT ;  /* 0x0000006004047812 */ /* 0x000fe400078ef802 */
[C---:B------:R-:W-:Y:S02]  /*c6d0*/  LOP3.LUT R2, R0.reuse, 0x20, RZ, 0xfc, !PT ;  /* 0x0000002000027812 */ /* 0x040fe400078efcff */
[----:B------:R4:W-:Y:S01]  /*c6e0*/  STL [R1+0x4], R3 ;  /* 0x0000040301007387 */ /* 0x0009e20000100800 */
[----:B------:R-:W-:-:S07]  /*c6f0*/  LOP3.LUT R0, R0, 0x40, RZ, 0xfc, !PT ;  /* 0x0000004000007812 */ /* 0x000fce00078efcff */
.L_x_321:
[----:B0---4-:R-:W0:Y:S02]  /*c700*/  LDC.64 R2, c[0x0][0xc88] ;  /* 0x00032200ff027b82 */ /* 0x011e240000000a00 */
[----:B0-----:R-:W-:-:S05]  /*c710*/  IMAD.WIDE R2, R19, 0x4, R2 ;  /* 0x0000000413027825 */ /* 0x001fca00078e0202 */
[----:B------:R-:W2:Y:S01]  /*c720*/  LDG.E R8, desc[UR60][R2.64] ;  /* 0x0000003c02087981 */ /* 0x000ea2000c1e1900 */
[----:B------:R-:W-:Y:S05]  /*c730*/  YIELD ;  /* 0x0000000000007946 */ /* 0x000fea0003800000 */
[----:B------:R-:W-:Y:S01]  /*c740*/  ULDC.64 UR4, c[0x0][0xa28] ;  /* 0x00028a0000047ab9 */ /* 0x000fe20000000a00 */
[----:B------:R-:W-:Y:S01]  /*c750*/  IMAD.MOV.U32 R0, RZ, RZ, RZ ;  /* 0x000000ffff007224 */ /* 0x000fe200078e00ff */
[----:B------:R-:W-:Y:S01]  /*c760*/  ISETP.NE.U32.AND P0, PT, RZ, UR4, PT ;  /* 0x00000004ff007c0c */ /* 0x000fe2000bf05070 */
[----:B------:R-:W-:Y:S01]  /*c770*/  IMAD.MOV.U32 R6, RZ, RZ, RZ ;  /* 0x000000ffff067224 */ /* 0x000fe200078e00ff */
[----:B------:R-:W-:Y:S01]  /*c780*/  ULDC.64 UR6, c[0x0][0xa18] ;  /* 0x0002860000067ab9 */ /* 0x000fe20000000a00 */
[----:B------:R-:W-:Y:S01]  /*c790*/  ULDC.64 UR8, c[0x0][0xa08] ;  /* 0x0002820000087ab9 */ /* 0x000fe20000000a00 */
[----:B------:R-:W-:-:S02]  /*c7a0*/  ISETP.NE.AND.EX P0, PT, RZ, UR5, PT, P0 ;  /* 0x00000005ff007c0c */ /* 0x000fc4000bf05300 */
[----:B--2---:R-:W-:Y:S01]  /*c7b0*/  SHF.R.S32.HI R4, RZ, 0x1f, R8 ;  /* 0x0000001fff047819 */ /* 0x004fe20000011408 */
[----:B------:R-:W-:-:S10]  /*c7c0*/  IMAD.SHL.U32 R24, R8, 0x4, RZ ;  /* 0x0000000408187824 */ /* 0x000fd400078e00ff */
[C---:B------:R-:W-:Y:S01]  /*c7d0*/  @P0 LEA R2, P1, R8.reuse, UR4, 0x2 ;  /* 0x0000000408020c11 */ /* 0x040fe2000f8210ff */
[----:B------:R-:W-:Y:S03]  /*c7e0*/  STL [R1+0x8], R8 ;  /* 0x0000080801007387 */ /* 0x000fe60000100800 */
[C-C-:B------:R-:W-:Y:S01]  /*c7f0*/  @P0 LEA.HI.X R3, R8.reuse, UR5, R4.reuse, 0x2, P1 ;  /* 0x0000000508030c11 */ /* 0x140fe200088f1404 */
[----:B------:R-:W-:Y:S01]  /*c800*/  ULDC.64 UR4, c[0x0][0xa00] ;  /* 0x0002800000047ab9 */ /* 0x000fe20000000a00 */
[----:B------:R-:W-:Y:S01]  /*c810*/  SHF.L.U64.HI R29, R8, 0x2, R4 ;  /* 0x00000002081d7819 */ /* 0x000fe20000010204 */
[----:B------:R0:W-:Y:S01]  /*c820*/  STL [R1+0x18], R4 ;  /* 0x0000180401007387 */ /* 0x0001e20000100800 */
[----:B------:R-:W-:-:S03]  /*c830*/  ISETP.NE.U32.AND P1, PT, RZ, UR4, PT ;  /* 0x00000004ff007c0c */ /* 0x000fc6000bf25070 */
[----:B-1----:R1:W5:Y:S01]  /*c840*/  @P0 LDG.E R0, desc[UR60][R2.64] ;  /* 0x0000003c02000981 */ /* 0x002362000c1e1900 */
[----:B------:R-:W-:Y:S01]  /*c850*/  ISETP.NE.AND.EX P1, PT, RZ, UR5, PT, P1 ;  /* 0x00000005ff007c0c */ /* 0x000fe2000bf25310 */
[----:B------:R-:W-:Y:S01]  /*c860*/  IMAD.MOV.U32 R28, RZ, RZ, RZ ;  /* 0x000000ffff1c7224 */ /* 0x000fe200078e00ff */
[----:B------:R-:W-:Y:S02]  /*c870*/  ISETP.NE.U32.AND P2, PT, RZ, UR6, PT ;  /* 0x00000006ff007c0c */ /* 0x000fe4000bf45070 */
[----:B------:R-:W-:Y:S02]  /*c880*/  ISETP.NE.U32.AND P0, PT, RZ, UR8, PT ;  /* 0x00000008ff007c0c */ /* 0x000fe4000bf05070 */
[----:B------:R-:W-:Y:S02]  /*c890*/  ISETP.NE.AND.EX P2, PT, RZ, UR7, PT, P2 ;  /* 0x00000007ff007c0c */ /* 0x000fe4000bf45320 */
[----:B------:R-:W-:Y:S02]  /*c8a0*/  ISETP.NE.AND.EX P0, PT, RZ, UR9, PT, P0 ;  /* 0x00000009ff007c0c */ /* 0x000fe4000bf05300 */
[----:B-1----:R-:W-:-:S02]  /*c8b0*/  IADD3 R2, P3, R24, UR4, RZ ;  /* 0x0000000418027c10 */ /* 0x002fc4000ff7e0ff */
[----:B0-----:R-:W-:Y:S02]  /*c8c0*/  IADD3 R4, P4, R24, UR8, RZ ;  /* 0x0000000818047c10 */ /* 0x001fe4000ff9e0ff */
[C---:B------:R-:W-:Y:S01]  /*c8d0*/  IADD3.X R3, R29.reuse, UR5, RZ, P3, !PT ;  /* 0x000000051d037c10 */ /* 0x040fe20009ffe4ff */
[----:B------:R-:W-:Y:S01]  /*c8e0*/  ULDC UR4, c[0x0][0x288] ;  /* 0x0000a20000047ab9 */ /* 0x000fe20000000800 */
[----:B------:R-:W-:-:S03]  /*c8f0*/  IADD3.X R5, R29, UR9, RZ, P4, !PT ;  /* 0x000000091d057c10 */ /* 0x000fc6000a7fe4ff */
[----:B------:R-:W2:Y:S01]  /*c900*/  @P1 LDG.E R6, desc[UR60][R2.64] ;  /* 0x0000003c02061981 */ /* 0x000ea2000c1e1900 */
[----:B------:R-:W-:Y:S01]  /*c910*/  IMAD.U32 R9, RZ, RZ, UR4 ;  /* 0x00000004ff097e24 */ /* 0x000fe2000f8e00ff */
[----:B------:R-:W-:Y:S02]  /*c920*/  ULDC.64 UR4, c[0x0][0x418] ;  /* 0x0001060000047ab9 */ /* 0x000fe40000000a00 */
[----:B------:R-:W5:Y:S04]  /*c930*/  @P0 LDG.E R28, desc[UR60][R4.64] ;  /* 0x0000003c041c0981 */ /* 0x000f68000c1e1900 */
[----:B--2---:R0:W-:Y:S02]  /*c940*/  STL [R1+0x14], R6 ;  /* 0x0000140601007387 */ /* 0x0041e40000100800 */
[----:B0-----:R-:W-:-:S04]  /*c950*/  @P2 IADD3 R6, P3, R24, UR6, RZ ;  /* 0x0000000618062c10 */ /* 0x001fc8000ff7e0ff */
[----:B------:R-:W-:-:S05]  /*c960*/  @P2 IADD3.X R7, R29, UR7, RZ, P3, !PT ;  /* 0x000000071d072c10 */ /* 0x000fca0009ffe4ff */
[----:B------:R0:W2:Y:S01]  /*c970*/  @P2 LDG.E R9, desc[UR60][R6.64] ;  /* 0x0000003c06092981 */ /* 0x0000a2000c1e1900 */
[----:B------:R-:W-:-:S03]  /*c980*/  UISETP.NE.U32.AND UP0, UPT, UR4, URZ, UPT ;  /* 0x0000003f0400728c */ /* 0x000fc6000bf05070 */
[----:B------:R-:W-:Y:S01]  /*c990*/  ULDC UR4, c[0x0][0x424] ;  /* 0x0001090000047ab9 */ /* 0x000fe20000000800 */
[----:B------:R-:W-:-:S03]  /*c9a0*/  UISETP.NE.AND.EX UP0, UPT, UR5, URZ, UPT, UP0 ;  /* 0x0000003f0500728c */ /* 0x000fc6000bf05300 */
[----:B------:R-:W-:Y:S01]  /*c9b0*/  ULDC UR5, c[0x0][0x2f0] ;  /* 0x0000bc0000057ab9 */ /* 0x000fe20000000800 */
[----:B------:R-:W-:-:S04]  /*c9c0*/  USEL UR4, UR4, 0x1, UP0 ;  /* 0x0000000104047887 */ /* 0x000fc80008000000 */
[----:B------:R-:W-:-:S06]  /*c9d0*/  UIMAD UR4, UR4, UR5, URZ ;  /* 0x00000005040472a4 */ /* 0x000fcc000f8e023f */
[----:B0-----:R-:W-:Y:S01]  /*c9e0*/  IMAD.U32 R6, RZ, RZ, UR4 ;  /* 0x00000004ff067e24 */ /* 0x001fe2000f8e00ff */
[----:B--2---:R0:W-:Y:S01]  /*c9f0*/  STL [R1+0x2c], R9 ;  /* 0x00002c0901007387 */ /* 0x0041e20000100800 */
[----:B---3--:R-:W-:Y:S05]  /*ca00*/  @P2 BRA `(.L_x_218) ;  /* 0x0000000000142947 */ /* 0x008fea0003800000 */
[----:B------:R-:W-:Y:S05]  /*ca10*/  @!P1 BRA `(.L_x_218) ;  /* 0x0000000000109947 */ /* 0x000fea0003800000 */
[----:B------:R-:W2:Y:S04]  /*ca20*/  LDG.E R7, desc[UR60][R2.64] ;  /* 0x0000003c02077981 */ /* 0x000ea8000c1e1900 */
[----:B------:R-:W2:Y:S02]  /*ca30*/  LDG.E R2, desc[UR60][R2.64+0x4] ;  /* 0x0000043c02027981 */ /* 0x000ea4000c1e1900 */
[----:B--2---:R-:W-:-:S05]  /*ca40*/  IMAD.IADD R2, R2, 0x1, -R7 ;  /* 0x0000000102027824 */ /* 0x004fca00078e0a07 */
[----:B------:R1:W-:Y:S02]  /*ca50*/  STL [R1+0x2c], R2 ;  /* 0x00002c0201007387 */ /* 0x0003e40000100800 */
.L_x_218:
[----:B------:R-:W-:Y:S01]  /*ca60*/  ULDC.64 UR4, c[0x0][0xa20] ;  /* 0x0002880000047ab9 */ /* 0x000fe20000000a00 */
[----:B-----5:R-:W-:Y:S01]  /*ca70*/  IADD3 R28, R28, R0, RZ ;  /* 0x000000001c1c7210 */ /* 0x020fe20007ffe0ff */
[----:B------:R-:W-:Y:S01]  /*ca80*/  IMAD.MOV.U32 R25, RZ, RZ, R8 ;  /* 0x000000ffff197224 */ /* 0x000fe200078e0008 */
[----:B------:R-:W-:-:S04]  /*ca90*/  ISETP.NE.U32.AND P1, PT, RZ, UR4, PT ;  /* 0x00000004ff007c0c */ /* 0x000fc8000bf25070 */
[----:B------:R-:W-:-:S13]  /*caa0*/  ISETP.NE.AND.EX P1, PT, RZ, UR5, PT, P1 ;  /* 0x00000005ff007c0c */ /* 0x000fda000bf25310 */
[----:B------:R-:W-:Y:S05]  /*cab0*/  @!P1 BRA `(.L_x_219) ;  /* 0x0000000000109947 */ /* 0x000fea0003800000 */
[----:B-1----:R-:W-:-:S04]  /*cac0*/  IADD3 R2, P0, R24, UR4, RZ ;  /* 0x0000000418027c10 */ /* 0x002fc8000ff1e0ff */
[----:B------:R-:W-:-:S05]  /*cad0*/  IADD3.X R3, R29, UR5, RZ, P0, !PT ;  /* 0x000000051d037c10 */ /* 0x000fca00087fe4ff */
[----:B------:R1:W5:Y:S01]  /*cae0*/  LDG.E R6, desc[UR60][R2.64] ;  /* 0x0000003c02067981 */ /* 0x000362000c1e1900 */
[----:B------:R-:W-:Y:S05]  /*caf0*/  BRA `(.L_x_220) ;  /* 0x0000000000107947 */ /* 0x000fea0003800000 */
.L_x_219:
[----:B------:R-:W-:Y:S05]  /*cb00*/  @!P0 BRA `(.L_x_220) ;  /* 0x00000000000c8947 */ /* 0x000fea0003800000 */
[----:B------:R-:W2:Y:S04]  /*cb10*/  LDG.E R6, desc[UR60][R4.64] ;  /* 0x0000003c04067981 */ /* 0x000ea8000c1e1900 */
[----:B------:R-:W2:Y:S02]  /*cb20*/  LDG.E R4, desc[UR60][R4.64+0x4] ;  /* 0x0000043c04047981 */ /* 0x000ea4000c1e1900 */
[----:B--2---:R-:W-:-:S07]  /*cb30*/  IMAD.IADD R6, R4, 0x1, -R6 ;  /* 0x0000000104067824 */ /* 0x004fce00078e0a06 */
.L_x_220:
[----:B-1---5:R-:W-:Y:S01]  /*cb40*/  IMAD.IADD R2, R6, 0x1, -R0 ;  /* 0x0000000106027824 */ /* 0x022fe200078e0a00 */
[----:B------:R-:W-:Y:S03]  /*cb50*/  BSSY B7, `(.L_x_221) ;  /* 0x000041a000077945 */ /* 0x000fe60003800000 */
[C---:B------:R-:W-:Y:S01]  /*cb60*/  VIADD R0, R2.reuse, 0x8f ;  /* 0x0000008f02007836 */ /* 0x040fe20000000000 */
[----:B------:R1:W-:Y:S01]  /*cb70*/  STL [R1+0x28], R2 ;  /* 0x0000280201007387 */ /* 0x0003e20000100800 */
[----:B------:R-:W-:Y:S02]  /*cb80*/  ISETP.GT.AND P0, PT, R2, RZ, PT ;  /* 0x000000ff0200720c */ /* 0x000fe40003f04270 */
[----:B------:R-:W-:-:S05]  /*cb90*/  IMAD.HI R0, R0, 0x38e38e39, RZ ;  /* 0x38e38e3900007827 */ /* 0x000fca00078e02ff */
[----:B-1----:R-:W-:-:S04]  /*cba0*/  SHF.R.U32.HI R2, RZ, 0x1f, R0 ;  /* 0x0000001fff027819 */ /* 0x002fc80000011600 */
[----:B------:R-:W-:-:S05]  /*cbb0*/  LEA.HI.SX32 R0, R0, R2, 0x1b ;  /* 0x0000000200007211 */ /* 0x000fca00078fdaff */
[----:B------:R1:W-:Y:S01]  /*cbc0*/  STL [R1+0x10], R0 ;  /* 0x0000100001007387 */ /* 0x0003e20000100800 */
[----:B------:R-:W-:Y:S05]  /*cbd0*/  @P0 BRA `(.L_x_222) ;  /* 0x0000000000440947 */ /* 0x000fea0003800000 */
[----:B------:R-:W2:Y:S02]  /*cbe0*/  S2R R3, SR_TID.X ;  /* 0x0000000000037919 */ /* 0x000ea40000002100 */
[----:B--2---:R-:W-:-:S04]  /*cbf0*/  LOP3.LUT R3, R3, 0x7f, RZ, 0xc0, !PT ;  /* 0x0000007f03037812 */ /* 0x004fc800078ec0ff */
[----:B------:R-:W-:-:S13]  /*cc00*/  ISETP.NE.AND P0, PT, R3, RZ, PT ;  /* 0x000000ff0300720c */ /* 0x000fda0003f05270 */
[----:B------:R-:W-:Y:S05]  /*cc10*/  @P0 BRA `(.L_x_223) ;  /* 0x0000004000340947 */ /* 0x000fea0003800000 */
[----:B------:R-:W2:Y:S01]  /*cc20*/  S2R R5, SR_LANEID ;  /* 0x0000000000057919 */ /* 0x000ea20000000000 */
[----:B------:R-:W-:Y:S01]  /*cc30*/  VOTEU.ANY UR4, UPT, PT ;  /* 0x0000000000047886 */ /* 0x000fe200038e0100 */
[----:B------:R-:W3:Y:S01]  /*cc40*/  LDC.64 R2, c[0x0][0xc60] ;  /* 0x00031800ff027b82 */ /* 0x000ee20000000a00 */
[----:B-1----:R-:W2:Y:S02]  /*cc50*/  FLO.U32 R0, UR4 ;  /* 0x0000000400007d00 */ /* 0x002ea400080e0000 */
[----:B--2---:R-:W-:-:S06]  /*cc60*/  ISETP.EQ.U32.AND P0, PT, R0, R5, PT ;  /* 0x000000050000720c */ /* 0x004fcc0003f02070 */
[----:B------:R-:W3:Y:S07]  /*cc70*/  POPC R5, UR4 ;  /* 0x0000000400057d09 */ /* 0x000eee0008000000 */
[----:B---3--:R-:W2:Y:S01]  /*cc80*/  @P0 ATOMG.E.ADD.STRONG.GPU PT, R3, desc[UR60][R2.64], R5 ;  /* 0x00000005020309a8 */ /* 0x008ea200081ee1fc */
[----:B------:R-:W1:Y:S02]  /*cc90*/  S2R R4, SR_LTMASK ;  /* 0x0000000000047919 */ /* 0x000e640000003900 */
[----:B-1----:R-:W-:-:S04]  /*cca0*/  LOP3.LUT R4, R4, UR4, RZ, 0xc0, !PT ;  /* 0x0000000404047c12 */ /* 0x002fc8000f8ec0ff */
[----:B------:R-:W1:Y:S01]  /*ccb0*/  POPC R7, R4 ;  /* 0x0000000400077309 */ /* 0x000e620000000000 */
[----:B--2---:R-:W1:Y:S02]  /*ccc0*/  SHFL.IDX PT, R0, R3, R0, 0x1f ;  /* 0x00001f0003007589 */ /* 0x004e6400000e0000 */
[----:B-1----:R-:W-:Y:S01]  /*ccd0*/  IADD3 R16, R0, UR36, R7 ;  /* 0x0000002400107c10 */ /* 0x002fe2000fffe007 */
[----:B------:R-:W-:Y:S06]  /*cce0*/  BRA `(.L_x_223) ;  /* 0x0000004000007947 */ /* 0x000fec0003800000 */
.L_x_222:
[----:B-1----:R-:W-:Y:S01]  /*ccf0*/  VIADD R0, R22, 0x16a00 ;  /* 0x00016a0016007836 */ /* 0x002fe20000000000 */
[----:B------:R-:W-:Y:S04]  /*cd00*/  BSSY B6, `(.L_x_224) ;  /* 0x0000013000067945 */ /* 0x000fe80003800000 */
[----:B------:R-:W-:-:S13]  /*cd10*/  LOP3.LUT P0, RZ, R0, 0x1bf, RZ, 0xc0, !PT ;  /* 0x000001bf00ff7812 */ /* 0x000fda000780c0ff */
[----:B------:R-:W-:Y:S05]  /*cd20*/  @!P0 BRA `(.L_x_225) ;  /* 0x0000000000408947 */ /* 0x000fea0003800000 */
[----:B------:R-:W-:Y:S01]  /*cd30*/  MOV R2, 0x0 ;  /* 0x0000000000027802 */ /* 0x000fe20000000f00 */
[----:B------:R-:W-:Y:S01]  /*cd40*/  ULDC.64 UR6, c[0x4][0xa8] ;  /* 0x01002a0000067ab9 */ /* 0x000fe20000000a00 */
[----:B------:R-:W-:Y:S01]  /*cd50*/  ULDC.64 UR8, c[0x4][0xb0] ;  /* 0x01002c0000087ab9 */ /* 0x000fe20000000a00 */
[----:B------:R-:W-:Y:S01]  /*cd60*/  ULDC.64 UR4, c[0x4][0x8] ;  /* 0x0100020000047ab9 */ /* 0x000fe20000000a00 */
[----:B------:R-:W-:Y:S02]  /*cd70*/  IMAD.U32 R4, RZ, RZ, UR6 ;  /* 0x00000006ff047e24 */ /* 0x000fe4000f8e00ff */
[----:B------:R-:W1:Y:S01]  /*cd80*/  LDC.64 R2, c[0x4][R2] ;  /* 0x0100000002027b82 */ /* 0x000e620000000a00 */
        /* <DEDUP_REMOVED lines=9> */
[----:B01----:R-:W-:Y:S05]  /*ce20*/  CALL.ABS.NOINC R2 ;  /* 0x0000000002007343 */ /* 0x003fea0003c00000 */
.L_x_225:
[----:B------:R-:W-:Y:S05]  /*ce30*/  BSYNC B6 ;  /* 0x0000000000067941 */ /* 0x000fea0003800000 */
.L_x_224:
[----:B------:R-:W-:Y:S01]  /*ce40*/  VIADD R0, R22, 0x200 ;  /* 0x0000020016007836 */ /* 0x000fe20000000000 */
[----:B------:R-:W-:Y:S04]  /*ce50*/  BSSY B6, `(.L_x_226) ;  /* 0x0000023000067945 */ /* 0x000fe80003800000 */
[----:B------:R-:W-:-:S13]  /*ce60*/  LOP3.LUT P0, RZ, R0, 0x1bf, RZ, 0xc0, !PT ;  /* 0x000001bf00ff7812 */ /* 0x000fda000780c0ff */
[----:B------:R-:W-:Y:S05]  /*ce70*/  @!P0 BRA `(.L_x_227) ;  /* 0x0000000000808947 */ /* 0x000fea0003800000 */
[----:B------:R-:W-:Y:S01]  /*ce80*/  MOV R0, 0x0 ;  /* 0x0000000000007802 */ /* 0x000fe20000000f00 */
[----:B------:R-:W-:Y:S01]  /*ce90*/  ULDC.64 UR6, c[0x4][0xa8] ;  /* 0x01002a0000067ab9 */ /* 0x000fe20000000a00 */
[----:B------:R-:W-:Y:S01]  /*cea0*/  ULDC.64 UR8, c[0x4][0xb0] ;  /* 0x01002c0000087ab9 */ /* 0x000fe20000000a00 */
[----:B------:R-:W-:Y:S01]  /*ceb0*/  ULDC.64 UR4, c[0x4][0x10] ;  /* 0x0100040000047ab9 */ /* 0x000fe20000000a00 */
[----:B------:R1:W2:Y:S01]  /*cec0*/  LDC.64 R2, c[0x4][R0] ;  /* 0x0100000000027b82 */ /* 0x0002a20000000a00 */
[----:B------:R-:W-:Y:S01]  /*ced0*/  IMAD.U32 R4, RZ, RZ, UR6 ;  /* 0x00000006ff047e24 */ /* 0x000fe2000f8e00ff */
[----:B------:R-:W-:Y:S01]  /*cee0*/  MOV R11, UR5 ;  /* 0x00000005000b7c02 */ /* 0x000fe20008000f00 */
[----:B------:R-:W-:Y:S02]  /*cef0*/  IMAD.U32 R5, RZ, RZ, UR7 ;  /* 0x00000007ff057e24 */ /* 0x000fe4000f8e00ff */
[----:B------:R-:W-:Y:S02]  /*cf00*/  IMAD.U32 R6, RZ, RZ, UR8 ;  /* 0x00000008ff067e24 */ /* 0x000fe4000f8e00ff */
[----:B------:R-:W-:-:S02]  /*cf10*/  IMAD.U32 R7, RZ, RZ, UR9 ;  /* 0x00000009ff077e24 */ /* 0x000fc4000f8e00ff */
[----:B------:R-:W-:Y:S02]  /*cf20*/  IMAD.U32 R10, RZ, RZ, UR4 ;  /* 0x00000004ff0a7e24 */ /* 0x000fe4000f8e00ff */
[----:B------:R-:W-:Y:S02]  /*cf30*/  IMAD.MOV.U32 R8, RZ, RZ, 0x70 ;  /* 0x00000070ff087424 */ /* 0x000fe400078e00ff */
[----:B------:R-:W-:Y:S02]  /*cf40*/  IMAD.MOV.U32 R12, RZ, RZ, 0x1 ;  /* 0x00000001ff0c7424 */ /* 0x000fe400078e00ff */
[----:B-1----:R-:W-:-:S07]  /*cf50*/  IMAD.MOV.U32 R13, RZ, RZ, RZ ;  /* 0x000000ffff0d7224 */ /* 0x002fce00078e00ff */
[----:B------:R-:W-:-:S07]  /*cf60*/  LEPC R20, `(.L_x_228) ;  /* 0x000000001014794e */ /* 0x000fce0000000000 */
[----:B0-2---:R-:W-:Y:S05]  /*cf70*/  CALL.ABS.NOINC R2 ;  /* 0x0000000002007343 */ /* 0x005fea0003c00000 */
.L_x_228:
[----:B------:R-:W-:Y:S01]  /*cf80*/  MOV R2, 0x0 ;  /* 0x0000000000027802 */ /* 0x000fe20000000f00 */
        /* <DEDUP_REMOVED lines=15> */
.L_x_227:
[----:B------:R-:W-:Y:S05]  /*d080*/  BSYNC B6 ;  /* 0x0000000000067941 */ /* 0x000fea0003800000 */
.L_x_226:
[----:B------:R-:W-:Y:S01]  /*d090*/  ULDC.64 UR4, c[0x0][0x9f8] ;  /* 0x00027e0000047ab9 */ /* 0x000fe20000000a00 */
[----:B------:R-:W2:Y:S01]  /*d0a0*/  LDL R20, [R1+0x10] ;  /* 0x0000100001147983 */ /* 0x000ea20000100800 */
[----:B------:R-:W-:-:S04]  /*d0b0*/  ISETP.NE.U32.AND P0, PT, RZ, UR4, PT ;  /* 0x00000004ff007c0c */ /* 0x000fc8000bf05070 */
[----:B------:R-:W-:-:S13]  /*d0c0*/  ISETP.NE.AND.EX P0, PT, RZ, UR5, PT, P0 ;  /* 0x00000005ff007c0c */ /* 0x000fda000bf05300 */
[----:B------:R-:W-:-:S04]  /*d0d0*/  @P0 IADD3 R2, P1, R24, UR4, RZ ;  /* 0x0000000418020c10 */ /* 0x000fc8000ff3e0ff */
[----:B------:R-:W-:Y:S01]  /*d0e0*/  @P0 IADD3.X R3, R29, UR5, RZ, P1, !PT ;  /* 0x000000051d030c10 */ /* 0x000fe20008ffe4ff */
[----:B------:R-:W-:-:S04]  /*d0f0*/  ULDC.64 UR4, c[0x0][0xa08] ;  /* 0x0002820000047ab9 */ /* 0x000fc80000000a00 */
[----:B------:R1:W3:Y:S02]  /*d100*/  @P0 LDG.E R25, desc[UR60][R2.64] ;  /* 0x0000003c02190981 */ /* 0x0002e4000c1e1900 */
[----:B-1----:R-:W1:Y:S02]  /*d110*/  LDC.64 R2, c[0x0][0x418] ;  /* 0x00010600ff027b82 */ /* 0x002e640000000a00 */
[----:B-1----:R-:W-:Y:S01]  /*d120*/  LOP3.LUT P0, RZ, R2, UR4, RZ, 0xfc, !PT ;  /* 0x0000000402ff7c12 */ /* 0x002fe2000f80fcff */
[----:B------:R-:W-:-:S03]  /*d130*/  UMOV UR4, 0xffffffff ;  /* 0xffffffff00047882 */ /* 0x000fc60000000000 */
[----:B------:R-:W-:Y:S01]  /*d140*/  LOP3.LUT P0, RZ, R3, UR5, RZ, 0xfc, P0 ;  /* 0x0000000503ff7c12 */ /* 0x000fe2000800fcff */
[----:B--2---:R-:W-:-:S05]  /*d150*/  VIADD R7, R20, 0xffffffff ;  /* 0xffffffff14077836 */ /* 0x004fca0000000000 */
[----:B------:R1:W-:Y:S01]  /*d160*/  STL [R1+0xc], R7 ;  /* 0x00000c0701007387 */ /* 0x0003e20000100800 */
[----:B---3--:R-:W-:Y:S02]  /*d170*/  SHF.R.S32.HI R29, RZ, 0x1f, R25 ;  /* 0x0000001fff1d7819 */ /* 0x008fe40000011419 */
[----:B------:R-:W-:Y:S01]  /*d180*/  SEL R24, R25, RZ, !P0 ;  /* 0x000000ff19187207 */ /* 0x000fe20004000000 */
[----:B-1----:R-:W-:Y:S06]  /*d190*/  BRA.DIV UR4, `(.L_x_229) ;  /* 0x0000004a04b47947 */ /* 0x002fec000b800000 */
[----:B------:R-:W1:Y:S02]  /*d1a0*/  S2R R0, SR_TID.X ;  /* 0x0000000000007919 */ /* 0x000e640000002100 */
[----:B-1----:R-:W-:-:S04]  /*d1b0*/  SHF.R.U32.HI R0, RZ, 0x5, R0 ;  /* 0x00000005ff007819 */ /* 0x002fc80000011600 */
[----:B------:R-:W-:-:S05]  /*d1c0*/  LOP3.LUT R0, R0, 0x3, RZ, 0xc0, !PT ;  /* 0x0000000300007812 */ /* 0x000fca00078ec0ff */
[----:B------:R1:W2:Y:S02]  /*d1d0*/  SHFL.IDX PT, R14, R0, RZ, 0x1f ;  /* 0x00001fff000e7589 */ /* 0x0002a400000e0000 */
.L_x_337:
[----:B------:R-:W-:Y:S02]  /*d1e0*/  PLOP3.LUT P1, PT, PT, PT, PT, 0x8, 0x0 ;  /* 0x000000000000781c */ /* 0x000fe40003f2e170 */
[----:B--2---:R-:W-:Y:S02]  /*d1f0*/  ISETP.NE.AND P0, PT, R14, RZ, PT ;  /* 0x000000ff0e00720c */ /* 0x004fe40003f05270 */
[----:B-1----:R-:W-:-:S05]  /*d200*/  P2R R0, PR, RZ, 0x2 ;  /* 0x00000002ff007803 */ /* 0x002fca0000000000 */
[----:B------:R1:W-:Y:S06]  /*d210*/  STL [R1], R0 ;  /* 0x0000000001007387 */ /* 0x0003ec0000100800 */
[----:B------:R-:W-:Y:S05]  /*d220*/  @P0 BRA `(.L_x_230) ;  /* 0x00000004001c0947 */ /* 0x000fea0003800000 */
[----:B------:R-:W-:-:S03]  /*d230*/  UMOV UR4, 0xffffffff ;  /* 0xffffffff00047882 */ /* 0x000fc60000000000 */
[----:B------:R-:W-:Y:S05]  /*d240*/  BRA.DIV UR4, `(.L_x_231) ;  /* 0x0000004a04bc7947 */ /* 0x000fea000b800000 */
[----:B------:R-:W-:-:S13]  /*d250*/  ELECT P6, URZ, PT ;  /* 0x00000000003f782f */ /* 0x000fda00038c0000 */
.L_x_340:
[----:B------:R-:W-:Y:S05]  /*d260*/  @!P6 BRA `(.L_x_230) ;  /* 0x00000004000ce947 */ /* 0x000fea0003800000 */
[----:B------:R-:W-:Y:S01]  /*d270*/  ISETP.NE.U32.AND P0, PT, R2, RZ, PT ;  /* 0x000000ff0200720c */ /* 0x000fe20003f05070 */
[----:B------:R-:W-:-:S03]  /*d280*/  IMAD.MOV.U32 R27, RZ, RZ, R7 ;  /* 0x000000ffff1b7224 */ /* 0x000fc600078e0007 */
[----:B------:R-:W-:-:S13]  /*d290*/  ISETP.NE.AND.EX P0, PT, R3, RZ, PT, P0 ;  /* 0x000000ff0300720c */ /* 0x000fda0003f05300 */
[----:B------:R-:W-:Y:S05]  /*d2a0*/  @!P0 BRA `(.L_x_232) ;  /* 0x0000000000448947 */ /* 0x000fea0003800000 */
[----:B------:R-:W2:Y:S01]  /*d2b0*/  LDC R6, c[0x0][0x43c] ;  /* 0x00010f00ff067b82 */ /* 0x000ea20000000800 */
[----:B------:R-:W-:Y:S01]  /*d2c0*/  ULDC.64 UR4, c[0x0][0x428] ;  /* 0x00010a0000047ab9 */ /* 0x000fe20000000a00 */
[----:B--2---:R-:W-:-:S13]  /*d2d0*/  ISETP.NE.AND P0, PT, R6, 0x1, PT ;  /* 0x000000010600780c */ /* 0x004fda0003f05270 */
[----:B------:R-:W1:Y:S02]  /*d2e0*/  @P0 LDC.64 R4, c[0x0][0x440] ;  /* 0x00011000ff040b82 */ /* 0x000e640000000a00 */
[----:B-1----:R-:W-:-:S04]  /*d2f0*/  @P0 IMAD.HI.U32 R0, R7, R4, RZ ;  /* 0x0000000407000227 */ /* 0x002fc800078e00ff */
[----:B------:R-:W-:Y:S01]  /*d300*/  IMAD.MOV.U32 R4, RZ, RZ, R7 ;  /* 0x000000ffff047224 */ /* 0x000fe200078e0007 */
[----:B------:R-:W-:Y:S01]  /*d310*/  @P0 SHF.R.U32.HI R4, RZ, R5, R0 ;  /* 0x00000005ff040219 */ /* 0x000fe20000011600 */
[----:B------:R-:W-:-:S03]  /*d320*/  IMAD R0, R29, UR4, RZ ;  /* 0x000000041d007c24 */ /* 0x000fc6000f8e02ff */
[--C-:B------:R-:W-:Y:S01]  /*d330*/  SHF.R.S32.HI R5, RZ, 0x1f, R4.reuse ;  /* 0x0000001fff057819 */ /* 0x100fe20000011404 */
[----:B------:R-:W-:Y:S02]  /*d340*/  IMAD.MOV R27, RZ, RZ, -R4 ;  /* 0x000000ffff1b7224 */ /* 0x000fe400078e0a04 */
[C---:B------:R-:W-:Y:S02]  /*d350*/  IMAD R0, R25.reuse, UR5, R0 ;  /* 0x0000000519007c24 */ /* 0x040fe4000f8e0200 */
[----:B------:R-:W-:-:S04]  /*d360*/  IMAD.WIDE.U32 R4, R25, UR4, R4 ;  /* 0x0000000419047c25 */ /* 0x000fc8000f8e0004 */
[----:B------:R-:W-:Y:S01]  /*d370*/  IMAD.IADD R0, R5, 0x1, R0 ;  /* 0x0000000105007824 */ /* 0x000fe200078e0200 */
[----:B------:R-:W-:Y:S01]  /*d380*/  LEA R2, P0, R4, R2, 0x2 ;  /* 0x0000000204027211 */ /* 0x000fe200078010ff */
[----:B------:R-:W-:-:S03]  /*d390*/  IMAD R27, R6, R27, R7 ;  /* 0x0000001b061b7224 */ /* 0x000fc600078e0207 */
[----:B------:R-:W-:-:S05]  /*d3a0*/  LEA.HI.X R3, R4, R3, R0, 0x2, P0 ;  /* 0x0000000304037211 */ /* 0x000fca00000f1400 */
[----:B------:R2:W5:Y:S04]  /*d3b0*/  LDG.E R24, desc[UR60][R2.64] ;  /* 0x0000003c02187981 */ /* 0x000568000c1e1900 */
.L_x_232:
[----:B-1----:R-:W-:Y:S01]  /*d3c0*/  IMAD R0, R23, 0x8, R22 ;  /* 0x0000000817007824 */ /* 0x002fe200078e0216 */
[----:B--2---:R-:W-:-:S04]  /*d3d0*/  SHF.L.U32 R2, R26, 0x1f, RZ ;  /* 0x0000001f1a027819 */ /* 0x004fc800000006ff */
[----:B------:R-:W1:Y:S02]  /*d3e0*/  SYNCS.PHASECHK.TRANS64.TRYWAIT P0, [R0+URZ+0x31c40], R2 ;  /* 0x031c4002000075a7 */ /* 0x000e64000800017f */
[----:B-1----:R-:W-:Y:S05]  /*d3f0*/  @!P0 BRA `(.L_x_233) ;  /* 0x0000004800708947 */ /* 0x002fea0003800000 */
.L_x_341:
[----:B------:R-:W2:Y:S02]  /*d400*/  S2R R3, SR_TID.X ;  /* 0x0000000000037919 */ /* 0x000ea40000002100 */
[----:B--2---:R-:W-:-:S04]  /*d410*/  LOP3.LUT R3, R3, 0x7f, RZ, 0xc0, !PT ;  /* 0x0000007f03037812 */ /* 0x004fc800078ec0ff */
[----:B------:R-:W-:-:S13]  /*d420*/  ISETP.NE.AND P0, PT, R3, RZ, PT ;  /* 0x000000ff0300720c */ /* 0x000fda0003f05270 */
[----:B------:R-:W-:Y:S05]  /*d430*/  @P0 BRA `(.L_x_234) ;  /* 0x00000000001c0947 */ /* 0x000fea0003800000 */
[----:B------:R-:W2:Y:S01]  /*d440*/  S2R R3, SR_TID.X ;  /* 0x0000000000037919 */ /* 0x000ea20000002100 */
[----:B-1----:R-:W-:-:S04]  /*d450*/  IMAD.MOV.U32 R2, RZ, RZ, 0x6c00 ;  /* 0x00006c00ff027424 */ /* 0x002fc800078e00ff */
[----:B------:R3:W-:Y:S01]  /*d460*/  SYNCS.ARRIVE.TRANS64 RZ, [R0+URZ+0x31c30], R2 ;  /* 0x031c300200ff79a7 */ /* 0x0007e2000800003f */
[----:B--2---:R-:W-:-:S04]  /*d470*/  LOP3.LUT R3, R3, 0x1f, RZ, 0xc0, !PT ;  /* 0x0000001f03037812 */ /* 0x004fc800078ec0ff */
[----:B------:R-:W-:-:S13]  /*d480*/  ISETP.NE.AND P0, PT, R3, RZ, PT ;  /* 0x000000ff0300720c */ /* 0x000fda0003f05270 */
[----:B---3--:R-:W-:Y:S05]  /*d490*/  @!P0 BRA `(.L_x_234) ;  /* 0x0000000000048947 */ /* 0x008fea0003800000 */
[----:B------:R-:W-:Y:S01]  /*d4a0*/  BPT.TRAP 0x1 ;  /* 0x000000040000795c */ /* 0x000fe20000300000 */
.L_x_234:
[----:B------:R-:W-:Y:S01]  /*d4b0*/  R2UR UR9, R0 ;  /* 0x00000000000972ca */ /* 0x000fe200000e0000 */
[----:B-1----:R-:W-:Y:S01]  /*d4c0*/  IMAD R0, R23, 0x6c00, R22 ;  /* 0x00006c0017007824 */ /* 0x002fe200078e0216 */
[----:B------:R-:W-:Y:S01]  /*d4d0*/  R2UR UR11, R27 ;  /* 0x000000001b0b72ca */ /* 0x000fe200000e0000 */
[----:B------:R-:W-:Y:S01]  /*d4e0*/  UIADD3 UR4, UP0, UR38, 0x370, URZ ;  /* 0x0000037026047890 */ /* 0x000fe2000ff1e03f */
[----:B------:R-:W-:Y:S01]  /*d4f0*/  R2UR UR5, R28 ;  /* 0x000000001c0572ca */ /* 0x000fe200000e0000 */
[----:B------:R-:W-:Y:S01]  /*d500*/  UMOV UR10, URZ ;  /* 0x0000003f000a7c82 */ /* 0x000fe20008000000 */
[----:B------:R-:W-:Y:S01]  /*d510*/  R2UR UR8, R0 ;  /* 0x00000000000872ca */ /* 0x000fe200000e0000 */
[----:B------:R-:W-:Y:S01]  /*d520*/  UMOV UR6, 0x0 ;  /* 0x0000000000067882 */ /* 0x000fe20000000000 */
[----:B------:R-:W-:Y:S01]  /*d530*/  R2UR UR12, R18 ;  /* 0x00000000120c72ca */ /* 0x000fe200000e0000 */
[----:B------:R-:W-:Y:S01]  /*d540*/  UMOV UR7, 0x14f00000 ;  /* 0x14f0000000077882 */ /* 0x000fe20000000000 */
[----:B-----5:R-:W-:Y:S01]  /*d550*/  R2UR UR13, R24 ;  /* 0x00000000180d72ca */ /* 0x020fe200000e0000 */
[----:B------:R-:W-:Y:S01]  /*d560*/  UMOV UR16, 0x20 ;  /* 0x0000002000107882 */ /* 0x000fe20000000000 */
[----:B------:R-:W-:Y:S01]  /*d570*/  PLOP3.LUT P0, PT, PT, PT, PT, 0x80, 0x0 ;  /* 0x000000000000781c */ /* 0x000fe20003f0f070 */
[----:B------:R-:W-:-:S03]  /*d580*/  UIADD3 UR9, UR9, 0x31c30, URZ ;  /* 0x00031c3009097890 */ /* 0x000fc6000fffe03f */
[----:B------:R-:W-:Y:S01]  /*d590*/  P2R R0, PR, RZ, 0x1 ;  /* 0x00000001ff007803 */ /* 0x000fe20000000000 */
[----:B------:R-:W-:Y:S02]  /*d5a0*/  UIMAD UR11, UR11, 0x90, UR5 ;  /* 0x000000900b0b78a4 */ /* 0x000fe4000f8e0205 */
[----:B------:R-:W-:Y:S02]  /*d5b0*/  UIADD3 UR14, UR8, 0x16a00, URZ ;  /* 0x00016a00080e7890 */ /* 0x000fe4000fffe03f */
[----:B------:R-:W-:Y:S01]  /*d5c0*/  UIADD3.X UR5, URZ, UR39, URZ, UP0, !UPT ;  /* 0x000000273f057290 */ /* 0x000fe200087fe43f */
[----:B------:R2:W-:Y:S01]  /*d5d0*/  STL [R1], R0 ;  /* 0x0000000001007387 */ /* 0x0005e20000100800 */
        /* <DEDUP_REMOVED lines=11> */
[----:B--2---:R-:W-:Y:S01]  /*d690*/  NOP ;  /* 0x0000000000007918 */ /* 0x004fe20000000000 */
.L_x_230:
[----:B------:R-:W2:Y:S04]  /*d6a0*/  LDL.LU R4, [R1+0x14] ;  /* 0x0000140001047983 */ /* 0x000ea80000300800 */
[----:B------:R-:W3:Y:S04]  /*d6b0*/  LDL.LU R6, [R1+0x8] ;  /* 0x0000080001067983 */ /* 0x000ee80000300800 */
[----:B------:R-:W4:Y:S01]  /*d6c0*/  LDL.LU R3, [R1+0x18] ;  /* 0x0000180001037983 */ /* 0x000f220000300800 */
[----:B------:R-:W-:Y:S05]  /*d6d0*/  WARPSYNC.ALL ;  /* 0x0000000000007948 */ /* 0x000fea0003800000 */
[----:B------:R-:W-:Y:S01]  /*d6e0*/  ULDC.64 UR6, c[0x0][0xa00] ;  /* 0x0002800000067ab9 */ /* 0x000fe20000000a00 */
[----:B------:R-:W-:Y:S01]  /*d6f0*/  ULDC.64 UR4, c[0x0][0x298] ;  /* 0x0000a60000047ab9 */ /* 0x000fe20000000a00 */
[----:B------:R-:W-:Y:S01]  /*d700*/  BAR.SYNC.DEFER_BLOCKING 0x8, 0x200 ;  /* 0x0208000000007b1d */ /* 0x000fe20000010000 */
[----:B------:R-:W-:Y:S01]  /*d710*/  ISETP.NE.U32.AND P0, PT, RZ, UR6, PT ;  /* 0x00000006ff007c0c */ /* 0x000fe2000bf05070 */
[----:B-1----:R-:W-:-:S03]  /*d720*/  VIADD R0, R22, 0xda00 ;  /* 0x0000da0016007836 */ /* 0x002fc60000000000 */
[----:B------:R-:W-:Y:S01]  /*d730*/  ISETP.NE.AND.EX P0, PT, RZ, UR7, PT, P0 ;  /* 0x00000007ff007c0c */ /* 0x000fe2000bf05300 */
[----:B------:R-:W-:Y:S01]  /*d740*/  BSSY B6, `(.L_x_235) ;  /* 0x0000020000067945 */ /* 0x000fe20003800000 */
[----:B------:R-:W-:Y:S02]  /*d750*/  LOP3.LUT P1, RZ, R0, 0x1bf, RZ, 0xc0, !PT ;  /* 0x000001bf00ff7812 */ /* 0x000fe4000782c0ff */
[----:B--2---:R-:W-:-:S05]  /*d760*/  SHF.R.S32.HI R2, RZ, 0x1f, R4 ;  /* 0x0000001fff027819 */ /* 0x004fca0000011404 */
[----:B------:R-:W-:Y:S01]  /*d770*/  IMAD R2, R2, UR4, RZ ;  /* 0x0000000402027c24 */ /* 0x000fe2000f8e02ff */
[----:B----4-:R-:W-:-:S03]  /*d780*/  SEL R3, R3, RZ, !P0 ;  /* 0x000000ff03037207 */ /* 0x010fc60004000000 */
[----:B------:R-:W-:Y:S01]  /*d790*/  IMAD R0, R4, UR5, R2 ;  /* 0x0000000504007c24 */ /* 0x000fe2000f8e0202 */
[----:B---3--:R-:W-:Y:S01]  /*d7a0*/  SEL R2, R6, RZ, !P0 ;  /* 0x000000ff06027207 */ /* 0x008fe20004000000 */
[----:B------:R-:W-:-:S05]  /*d7b0*/  IMAD.WIDE.U32 R4, R4, UR4, RZ ;  /* 0x0000000404047c25 */ /* 0x000fca000f8e00ff */
[----:B------:R-:W-:Y:S04]  /*d7c0*/  STL.64 [R1+0x20], R4 ;  /* 0x0000200401007387 */ /* 0x000fe80000100a00 */
[----:B------:R1:W-:Y:S04]  /*d7d0*/  STL [R1+0x8], R2 ;  /* 0x0000080201007387 */ /* 0x0003e80000100800 */
[----:B------:R2:W-:Y:S01]  /*d7e0*/  STL [R1+0x34], R3 ;  /* 0x0000340301007387 */ /* 0x0005e20000100800 */
[----:B-1----:R-:W-:Y:S02]  /*d7f0*/  IADD3 R2, R5, R0, RZ ;  /* 0x0000000005027210 */ /* 0x002fe40007ffe0ff */
[----:B------:R-:W-:-:S05]  /*d800*/  SHF.R.S32.HI R0, RZ, 0x1f, R18 ;  /* 0x0000001fff007819 */ /* 0x000fca0000011412 */
[----:B------:R2:W-:Y:S04]  /*d810*/  STL [R1+0x18], R0 ;  /* 0x0000180001007387 */ /* 0x0005e80000100800 */
[----:B------:R2:W-:Y:S01]  /*d820*/  STL [R1+0x14], R2 ;  /* 0x0000140201007387 */ /* 0x0005e20000100800 */
[----:B------:R-:W-:Y:S05]  /*d830*/  @!P1 BRA `(.L_x_236) ;  /* 0x0000000000409947 */ /* 0x000fea0003800000 */
[----:B--2---:R-:W-:Y:S01]  /*d840*/  MOV R2, 0x0 ;  /* 0x0000000000027802 */ /* 0x004fe20000000f00 */
        /* <DEDUP_REMOVED lines=15> */
.L_x_236:
[----:B------:R-:W-:Y:S05]  /*d940*/  BSYNC B6 ;  /* 0x0000000000067941 */ /* 0x000fea0003800000 */
.L_x_235:
[----:B--2---:R-:W2:Y:S01]  /*d950*/  LDL.LU R0, [R1+0x14] ;  /* 0x0000140001007983 */ /* 0x004ea20000300800 */
[----:B0-----:R-:W0:Y:S01]  /*d960*/  LDC R9, c[0x0][0x448] ;  /* 0x00011200ff097b82 */ /* 0x001e220000000800 */
[----:B------:R-:W-:Y:S01]  /*d970*/  ULDC.64 UR4, c[0x0][0x2d8] ;  /* 0x0000b60000047ab9 */ /* 0x000fe20000000a00 */
[----:B------:R-:W-:Y:S01]  /*d980*/  ULDC.64 UR6, c[0x0][0x2c8] ;  /* 0x0000b20000067ab9 */ /* 0x000fe20000000a00 */
[----:B------:R-:W2:Y:S01]  /*d990*/  LDL.LU.64 R2, [R1+0x20] ;  /* 0x0000200001027983 */ /* 0x000ea20000300a00 */
[----:B------:R-:W-:-:S03]  /*d9a0*/  ULDC.64 UR8, c[0x0][0x280] ;  /* 0x0000a00000087ab9 */ /* 0x000fc60000000a00 */
[----:B------:R-:W3:Y:S04]  /*d9b0*/  LDL.LU R20, [R1+0x18] ;  /* 0x0000180001147983 */ /* 0x000ee80000300800 */
[----:B------:R-:W4:Y:S04]  /*d9c0*/  LDL.LU R21, [R1+0x34] ;  /* 0x0000340001157983 */ /* 0x000f280000300800 */
[----:B------:R-:W4:Y:S01]  /*d9d0*/  LDL.LU R4, [R1+0x8] ;  /* 0x0000080001047983 */ /* 0x000f220000300800 */
[----:B------:R-:W1:Y:S01]  /*d9e0*/  S2R R10, SR_TID.X ;  /* 0x00000000000a7919 */ /* 0x000e620000002100 */
[----:B------:R-:W1:Y:S01]  /*d9f0*/  S2R R11, SR_TID.X ;  /* 0x00000000000b7919 */ /* 0x000e620000002100 */
[----:B0-----:R-:W-:-:S13]  /*da00*/  ISETP.NE.AND P0, PT, R9, 0x1, PT ;  /* 0x000000010900780c */ /* 0x001fda0003f05270 */
[----:B------:R-:W0:Y:S08]  /*da10*/  @P0 LDC R5, c[0x0][0x450] ;  /* 0x00011400ff050b82 */ /* 0x000e300000000800 */
[----:B------:R-:W0:Y:S01]  /*da20*/  @P0 LDC R8, c[0x0][0x44c] ;  /* 0x00011300ff080b82 */ /* 0x000e220000000800 */
[----:B--2---:R-:W-:Y:S02]  /*da30*/  IMAD.MOV.U32 R3, RZ, RZ, R0 ;  /* 0x000000ffff037224 */ /* 0x004fe400078e0000 */
[----:B---3--:R-:W-:-:S02]  /*da40*/  IMAD R0, R20, UR4, RZ ;  /* 0x0000000414007c24 */ /* 0x008fc4000f8e02ff */
[C---:B------:R-:W-:Y:S01]  /*da50*/  IMAD.WIDE.U32 R2, R18.reuse, UR4, R2 ;  /* 0x0000000412027c25 */ /* 0x040fe2000f8e0002 */
[----:B------:R-:W2:Y:S03]  /*da60*/  S2R R20, SR_TID.X ;  /* 0x0000000000147919 */ /* 0x000ea60000002100 */
[----:B------:R-:W-:Y:S01]  /*da70*/  IMAD R0, R18, UR5, R0 ;  /* 0x0000000512007c24 */ /* 0x000fe2000f8e0200 */
[----:B------:R-:W-:-:S03]  /*da80*/  ULDC.64 UR4, c[0x0][0x2e0] ;  /* 0x0000b80000047ab9 */ /* 0x000fc60000000a00 */
[----:B------:R-:W-:Y:S02]  /*da90*/  IMAD.IADD R3, R3, 0x1, R0 ;  /* 0x0000000103037824 */ /* 0x000fe400078e0200 */
[----:B----4-:R-:W-:Y:S02]  /*daa0*/  IMAD R0, R21, UR4, RZ ;  /* 0x0000000415007c24 */ /* 0x010fe4000f8e02ff */
[----:B------:R-:W3:Y:S01]  /*dab0*/  S2R R21, SR_TID.X ;  /* 0x0000000000157919 */ /* 0x000ee20000002100 */
[----:B------:R-:W-:-:S04]  /*dac0*/  IMAD.WIDE.U32 R2, R4, UR4, R2 ;  /* 0x0000000404027c25 */ /* 0x000fc8000f8e0002 */
[----:B------:R-:W-:Y:S01]  /*dad0*/  IMAD R0, R4, UR5, R0 ;  /* 0x0000000504007c24 */ /* 0x000fe2000f8e0200 */
[----:B------:R-:W-:Y:S01]  /*dae0*/  ULDC.64 UR4, c[0x0][0x2d0] ;  /* 0x0000b40000047ab9 */ /* 0x000fe20000000a00 */
[----:B------:R-:W4:Y:S02]  /*daf0*/  @P0 LDC R4, c[0x0][0x44c] ;  /* 0x00011300ff040b82 */ /* 0x000f240000000800 */
[----:B------:R-:W-:Y:S01]  /*db00*/  IMAD.IADD R3, R3, 0x1, R0 ;  /* 0x0000000103037824 */ /* 0x000fe200078e0200 */
[----:B--2---:R-:W-:-:S04]  /*db10*/  LOP3.LUT R20, R20, 0x7f, RZ, 0xc0, !PT ;  /* 0x0000007f14147812 */ /* 0x004fc800078ec0ff */
[----:B------:R-:W-:Y:S01]  /*db20*/  SHF.R.U32.HI R20, RZ, 0x2, R20 ;  /* 0x00000002ff147819 */ /* 0x000fe20000011614 */
[----:B---3--:R-:W-:Y:S02]  /*db30*/  IMAD.SHL.U32 R6, R21, 0x20, RZ ;  /* 0x0000002015067824 */ /* 0x008fe400078e00ff */
[----:B-1----:R-:W-:-:S03]  /*db40*/  IMAD.SHL.U32 R21, R10, 0x8, RZ ;  /* 0x000000080a157824 */ /* 0x002fc600078e00ff */
[----:B------:R-:W-:Y:S01]  /*db50*/  LOP3.LUT R6, R20, 0x60, R6, 0xf8, !PT ;  /* 0x0000006014067812 */ /* 0x000fe200078ef806 */
[----:B------:R-:W-:Y:S01]  /*db60*/  IMAD.SHL.U32 R20, R11, 0x8, RZ ;  /* 0x000000080b147824 */ /* 0x000fe200078e00ff */
[----:B------:R-:W-:-:S03]  /*db70*/  LOP3.LUT R21, R21, 0x18, RZ, 0xc0, !PT ;  /* 0x0000001815157812 */ /* 0x000fc600078ec0ff */
[----:B------:R-:W-:Y:S01]  /*db80*/  IMAD R6, R17, 0xc0, R6 ;  /* 0x000000c011067824 */ /* 0x000fe200078e0206 */
[C---:B------:R-:W-:Y:S02]  /*db90*/  LOP3.LUT R10, R21.reuse, 0x40, RZ, 0xfc, !PT ;  /* 0x00000040150a7812 */ /* 0x040fe400078efcff */
[----:B------:R-:W-:Y:S01]  /*dba0*/  LOP3.LUT R20, R20, 0x18, RZ, 0xc0, !PT ;  /* 0x0000001814147812 */ /* 0x000fe200078ec0ff */
[----:B----4-:R-:W-:Y:S01]  /*dbb0*/  @P0 IMAD.HI.U32 R0, R6, R4, RZ ;  /* 0x0000000406000227 */ /* 0x010fe200078e00ff */
[----:B------:R-:W-:-:S03]  /*dbc0*/  LOP3.LUT R12, R21, 0x20, RZ, 0xfc, !PT ;  /* 0x00000020150c7812 */ /* 0x000fc600078efcff */
[----:B------:R-:W-:Y:S01]  /*dbd0*/  IMAD.MOV.U32 R4, RZ, RZ, R6 ;  /* 0x000000ffff047224 */ /* 0x000fe200078e0006 */
[----:B0-----:R-:W-:-:S04]  /*dbe0*/  @P0 SHF.R.U32.HI R4, RZ, R5, R0 ;  /* 0x00000005ff040219 */ /* 0x001fc80000011600 */
        /* <DEDUP_REMOVED lines=18> */
[----:B0-----:R-:W-:-:S05]  /*dd10*/  @P0 SHF.R.U32.HI R6, RZ, R5, R8 ;  /* 0x00000005ff060219 */ /* 0x001fca0000011608 */
        /* <DEDUP_REMOVED lines=8> */
[----:B------:R0:W5:Y:S01]  /*dda0*/  LDL R10, [R1+0x4] ;  /* 0x00000400010a7983 */ /* 0x0001620000100800 */
[----:B------:R-:W-:Y:S02]  /*ddb0*/  SHF.R.S32.HI R6, RZ, 0x1f, R5 ;  /* 0x0000001fff067819 */ /* 0x000fe40000011405 */
[----:B------:R-:W-:Y:S02]  /*ddc0*/  ISETP.GE.AND P2, PT, R20, UR4, PT ;  /* 0x0000000414007c0c */ /* 0x000fe4000bf46270 */
[----:B------:R-:W-:Y:S01]  /*ddd0*/  IADD3 R3, R3, R7, RZ ;  /* 0x0000000703037210 */ /* 0x000fe20007ffe0ff */
[----:B------:R-:W-:Y:S01]  /*dde0*/  IMAD R6, R6, UR6, RZ ;  /* 0x0000000606067c24 */ /* 0x000fe2000f8e02ff */
[----:B------:R-:W-:Y:S01]  /*ddf0*/  ISETP.GE.AND P1, PT, R12, UR4, PT ;  /* 0x000000040c007c0c */ /* 0x000fe2000bf26270 */
[----:B------:R-:W-:-:S04]  /*de00*/  IMAD.WIDE.U32 R2, R5, UR6, R2 ;  /* 0x0000000605027c25 */ /* 0x000fc8000f8e0002 */
[----:B------:R-:W-:Y:S01]  /*de10*/  IMAD R6, R5, UR7, R6 ;  /* 0x0000000705067c24 */ /* 0x000fe2000f8e0206 */
[----:B------:R-:W-:-:S03]  /*de20*/  LEA R7, P3, R2, UR8, 0x1 ;  /* 0x0000000802077c11 */ /* 0x000fc6000f8608ff */
[----:B------:R-:W-:Y:S01]  /*de30*/  IMAD.IADD R6, R3, 0x1, R6 ;  /* 0x0000000103067824 */ /* 0x000fe200078e0206 */
[----:B------:R-:W-:Y:S01]  /*de40*/  UMOV UR4, 0xffffffff ;  /* 0xffffffff00047882 */ /* 0x000fe20000000000 */
[----:B------:R-:W-:-:S03]  /*de50*/  LOP3.LUT R21, R11, 0x7f, RZ, 0xc0, !PT ;  /* 0x0000007f0b157812 */ /* 0x000fc600078ec0ff */
[----:B------:R-:W-:Y:S02]  /*de60*/  LEA.HI.X R6, R2, UR9, R6, 0x1, P3 ;  /* 0x0000000902067c11 */ /* 0x000fe400098f0c06 */
[----:B------:R-:W-:Y:S01]  /*de70*/  SHF.R.U32.HI R21, RZ, 0x2, R21 ;  /* 0x00000002ff157819 */ /* 0x000fe20000011615 */
[----:B0-----:R-:W-:Y:S06]  /*de80*/  BRA.DIV UR4, `(.L_x_237) ;  /* 0x0000003e04e07947 */ /* 0x001fec000b800000 */
[----:B------:R-:W2:Y:S01]  /*de90*/  LDL.LU R3, [R1+0x2c] ;  /* 0x00002c0001037983 */ /* 0x000ea20000300800 */
[----:B------:R-:W-:-:S03]  /*dea0*/  IMAD R17, R17, 0xc0, R21 ;  /* 0x000000c011117824 */ /* 0x000fc600078e0215 */
[----:B------:R-:W-:Y:S01]  /*deb0*/  SHFL.IDX PT, R2, R4, RZ, 0x1c1f ;  /* 0x001c1fff04027589 */ /* 0x000fe200000e0000 */
[----:B--2---:R-:W-:-:S03]  /*dec0*/  IMAD R5, R3, R9, RZ ;  /* 0x0000000903057224 */ /* 0x004fc600078e02ff */
[----:B------:R-:W0:Y:S02]  /*ded0*/  SHFL.IDX PT, R3, R0, RZ, 0x1c1f ;  /* 0x001c1fff00037589 */ /* 0x000e2400000e0000 */
[----:B------:R-:W-:-:S13]  /*dee0*/  ISETP.GE.AND P4, PT, R17, R5, PT ;  /* 0x000000051100720c */ /* 0x000fda0003f86270 */
[----:B0-----:R-:W-:-:S05]  /*def0*/  @!P4 LEA R3, P3, R20, R3, 0x1 ;  /* 0x000000031403c211 */ /* 0x001fca00078608ff */
[----:B------:R-:W-:-:S05]  /*df00*/  @!P4 IMAD.X R2, RZ, RZ, R2, P3 ;  /* 0x000000ffff02c224 */ /* 0x000fca00018e0602 */
[----:B------:R-:W-:-:S04]  /*df10*/  @!P4 LOP3.LUT R3, R3, R2, RZ, 0x3c, !PT ;  /* 0x000000020303c212 */ /* 0x000fc800078e3cff */
[----:B------:R-:W-:-:S04]  /*df20*/  @!P4 LOP3.LUT R2, R3, R2, RZ, 0x3c, !PT ;  /* 0x000000020302c212 */ /* 0x000fc800078e3cff */
[----:B------:R-:W-:-:S05]  /*df30*/  @!P4 LOP3.LUT R3, R3, R2, RZ, 0x3c, !PT ;  /* 0x000000020303c212 */ /* 0x000fca00078e3cff */
[----:B------:R-:W-:Y:S01]  /*df40*/  @!PT LDS RZ, [RZ] ;  /* 0x00000000fffff984 */ /* 0x000fe20000000800 */
[----:B-----5:R-:W-:Y:S04]  /*df50*/  @!P4 LDGSTS.E.BYPASS.LTC128B.128 [R10+0xda00], desc[UR60][R2.64], !P2 ;  /* 0x0da00000020acfae */ /* 0x020fe8000d101d7c */
        /* <DEDUP_REMOVED lines=44> */
[----:B------:R-:W-:Y:S04]  /*e220*/  @!P3 LDGSTS.E.BYPASS.LTC128B.128 [R10+0xfa00], desc[UR60][R2.64], !P2 ;  /* 0x0fa00000020abfae */ /* 0x000fe8000d101d7c */
[----:B------:R-:W-:Y:S04]  /*e230*/  @!P3 LDGSTS.E.BYPASS.LTC128B.128 [R10+0x12a00], desc[UR60][R2.64+0x40], !P1 ;  /* 0x12a00040020abfae */ /* 0x000fe8000c901d7c */
[----:B------:R0:W-:Y:S04]  /*e240*/  @!P3 LDGSTS.E.BYPASS.LTC128B.128 [R10+0x15a00], desc[UR60][R2.64+0x80], !P0 ;  /* 0x15a00080020abfae */ /* 0x0001e8000c101d7c */
[----:B0-----:R0:W1:Y:S02]  /*e250*/  SHFL.IDX PT, R2, R7, 0x1, 0x1c1f ;  /* 0x003c1f0007027f89 */ /* 0x00106400000e0000 */
.L_x_354:
[----:B------:R-:W-:Y:S02]  /*e260*/  VIADD R17, R17, 0xa0 ;  /* 0x000000a011117836 */ /* 0x000fe40000000000 */
[----:B------:R-:W-:-:S03]  /*e270*/  VIADD R0, R22, 0x31c00 ;  /* 0x00031c0016007836 */ /* 0x000fc60000000000 */
[----:B------:R-:W-:-:S13]  /*e280*/  ISETP.GE.AND P3, PT, R17, R5, PT ;  /* 0x000000051100720c */ /* 0x000fda0003f66270 */
[----:B-1----:R-:W-:-:S05]  /*e290*/  @!P3 LEA R2, P4, R20, R2, 0x1 ;  /* 0x000000021402b211 */ /* 0x002fca00078808ff */
[----:B------:R-:W-:-:S05]  /*e2a0*/  @!P3 IMAD.X R3, RZ, RZ, R6, P4 ;  /* 0x000000ffff03b224 */ /* 0x000fca00020e0606 */
[----:B------:R-:W-:Y:S01]  /*e2b0*/  @!PT LDS RZ, [RZ] ;  /* 0x00000000fffff984 */ /* 0x000fe20000000800 */
[----:B------:R-:W-:Y:S01]  /*e2c0*/  @!PT LDS RZ, [RZ] ;  /* 0x00000000fffff984 */ /* 0x000fe20000000800 */
[----:B------:R-:W-:Y:S01]  /*e2d0*/  @!PT LDS RZ, [RZ] ;  /* 0x00000000fffff984 */ /* 0x000fe20000000800 */
[----:B------:R1:W-:Y:S04]  /*e2e0*/  @!P3 LDGSTS.E.BYPASS.LTC128B.128 [R10+0x10200], desc[UR60][R2.64], !P2 ;  /* 0x10200000020abfae */ /* 0x0003e8000d101d7c */
[----:B------:R1:W-:Y:S04]  /*e2f0*/  @!P3 LDGSTS.E.BYPASS.LTC128B.128 [R10+0x13200], desc[UR60][R2.64+0x40], !P1 ;  /* 0x13200040020abfae */ /* 0x0003e8000c901d7c */
[----:B------:R1:W-:Y:S01]  /*e300*/  @!P3 LDGSTS.E.BYPASS.LTC128B.128 [R10+0x16200], desc[UR60][R2.64+0x80], !P0 ;  /* 0x16200080020abfae */ /* 0x0003e2000c101d7c */
[----:B------:R-:W-:Y:S01]  /*e310*/  PLOP3.LUT P0, PT, PT, PT, PT, 0x80, 0x0 ;  /* 0x000000000000781c */ /* 0x000fe20003f0f070 */
[----:B------:R-:W-:-:S12]  /*e320*/  NOP ;  /* 0x0000000000007918 */ /* 0x000fd80000000000 */
.L_x_238:
[----:B------:R-:W-:Y:S02]  /*e330*/  PLOP3.LUT P1, PT, P1, P0, PT, 0xa2, 0x0 ;  /* 0x000000000000781c */ /* 0x000fe40000f21472 */
[----:B------:R-:W-:-:S08]  /*e340*/  @P0 R2UR P1, UR4, R22 ;  /* 0x00000000160402ca */ /* 0x000fd00000020000 */
[----:B------:R-:W-:-:S05]  /*e350*/  @P0 PLOP3.LUT P0, PT, P1, PT, PT, 0x80, 0x0 ;  /* 0x000000000000081c */ /* 0x000fca0000f0f070 */
[----:B------:R-:W-:Y:S01]  /*e360*/  @!P1 SYNCS.ARRIVE.TRANS64.RED.A0T1 RZ, [UR4+0x31c00], RZ ;  /* 0x031c00ffffff99a7 */ /* 0x000fe20008200404 */
[----:B------:R-:W-:Y:S07]  /*e370*/  @!P1 ARRIVES.LDGSTSBAR.64.TRANSCNT [UR4+0x31c00] ;  /* 0x031c0000ff0099b0 */ /* 0x000fee0008000a84 */
[----:B------:R-:W-:Y:S05]  /*e380*/  @P0 BRA.U.ANY `(.L_x_238) ;  /* 0xfffffffd00e80947 */ /* 0x000fea000393ffff */
[----:B-1----:R-:W2:Y:S02]  /*e390*/  LDL.LU R3, [R1+0x30] ;  /* 0x0000300001037983 */ /* 0x002ea40000300800 */
[----:B--2---:R-:W-:-:S05]  /*e3a0*/  VIADD R3, R3, 0x1 ;  /* 0x0000000103037836 */ /* 0x004fca0000000000 */
[----:B------:R-:W-:Y:S01]  /*e3b0*/  LEA.HI R2, R3, R3, RZ, 0x1 ;  /* 0x0000000303027211 */ /* 0x000fe200078f08ff */
[----:B------:R1:W-:Y:S03]  /*e3c0*/  STL [R1+0x30], R3 ;  /* 0x0000300301007387 */ /* 0x0003e60000100800 */
[----:B------:R-:W-:-:S05]  /*e3d0*/  LOP3.LUT R2, R2, 0xfffffffe, RZ, 0xc0, !PT ;  /* 0xfffffffe02027812 */ /* 0x000fca00078ec0ff */
[----:B------:R-:W-:-:S05]  /*e3e0*/  IMAD.IADD R2, R3, 0x1, -R2 ;  /* 0x0000000103027824 */ /* 0x000fca00078e0a02 */
[----:B-1----:R-:W-:Y:S01]  /*e3f0*/  SHF.L.U32 R3, R2, 0x1f, RZ ;  /* 0x0000001f02037819 */ /* 0x002fe200000006ff */
[----:B------:R-:W-:Y:S01]  /*e400*/  NOP ;  /* 0x0000000000007918 */ /* 0x000fe20000000000 */
[----:B------:R-:W2:Y:S01]  /*e410*/  LDL.LU R4, [R1+0x28] ;  /* 0x0000280001047983 */ /* 0x000ea20000300800 */
[----:B------:R1:W-:Y:S01]  /*e420*/  SYNCS.ARRIVE.TRANS64.A1T0 RZ, [R22+URZ+0x31c00], RZ ;  /* 0x031c00ff16ff79a7 */ /* 0x0003e2000810003f */
[----:B------:R-:W-:Y:S01]  /*e430*/  BSSY B0, `(.L_x_239) ;  /* 0x0000004000007945 */ /* 0x000fe20003800000 */
[----:B------:R-:W3:Y:S01]  /*e440*/  SYNCS.PHASECHK.TRANS64.TRYWAIT P0, [R22+URZ+0x31c20], R3 ;  /* 0x031c2003160075a7 */ /* 0x000ee2000800017f */
[----:B--2---:R-:W-:Y:S02]  /*e450*/  ISETP.GE.AND P1, PT, R4, 0x91, PT ;  /* 0x000000910400780c */ /* 0x004fe40003f26270 */
[----:B-1-3--:R-:W-:Y:S11]  /*e460*/  @!P0 BRA `(.L_x_240) ;  /* 0x0000004000788947 */ /* 0x00aff60003800000 */
.L_x_355:
[----:B------:R-:W-:Y:S05]  /*e470*/  BSYNC B0 ;  /* 0x0000000000007941 */ /* 0x000fea0003800000 */
.L_x_239:
[----:B------:R-:W-:Y:S04]  /*e480*/  BSSY B0, `(.L_x_241) ;  /* 0x0000227000007945 */ /* 0x000fe80003800000 */
[----:B------:R-:W-:Y:S05]  /*e490*/  @!P1 BRA `(.L_x_242) ;  /* 0x0000002000949947 */ /* 0x000fea0003800000 */
[----:B------:R-:W0:Y:S01]  /*e4a0*/  LDL R4, [R1+0x10] ;  /* 0x0000100001047983 */ /* 0x000e220000100800 */
[----:B------:R-:W-:Y:S01]  /*e4b0*/  MOV R2, 0x1 ;  /* 0x0000000100027802 */ /* 0x000fe20000000f00 */
[----:B------:R-:W-:Y:S01]  /*e4c0*/  BSSY B2, `(.L_x_243) ;  /* 0x00000bc000027945 */ /* 0x000fe20003800000 */
[----:B0-----:R-:W-:Y:S02]  /*e4d0*/  IMAD.MOV R7, RZ, RZ, -R4 ;  /* 0x000000ffff077224 */ /* 0x001fe400078e0a04 */
[----:B------:R-:W-:-:S03]  /*e4e0*/  VIADD R6, R4, 0xfffffffe ;  /* 0xfffffffe04067836 */ /* 0x000fc60000000000 */
[----:B------:R-:W-:-:S05]  /*e4f0*/  VIADDMNMX R7, R7, R2, 0xffffffff, !PT ;  /* 0xffffffff07077446 */ /* 0x000fca0007800102 */
[----:B------:R-:W-:-:S05]  /*e500*/  IMAD.IADD R2, R4, 0x1, R7 ;  /* 0x0000000104027824 */ /* 0x000fca00078e0207 */
[----:B------:R-:W-:-:S04]  /*e510*/  LOP3.LUT R2, R2, 0x1, RZ, 0xc0, !PT ;  /* 0x0000000102027812 */ /* 0x000fc800078ec0ff */
[----:B------:R-:W-:-:S13]  /*e520*/  ISETP.NE.U32.AND P0, PT, R2, 0x1, PT ;  /* 0x000000010200780c */ /* 0x000fda0003f05070 */
[----:B------:R-:W-:Y:S05]  /*e530*/  @P0 BRA `(.L_x_244) ;  /* 0x0000000800d00947 */ /* 0x000fea0003800000 */
[----:B------:R-:W2:Y:S01]  /*e540*/  LDL R4, [R1] ;  /* 0x0000000001047983 */ /* 0x000ea20000100800 */
[----:B------:R-:W-:Y:S01]  /*e550*/  VIADD R8, R23, 0x1 ;  /* 0x0000000117087836 */ /* 0x000fe20000000000 */
[----:B------:R-:W-:Y:S04]  /*e560*/  BSSY B1, `(.L_x_245) ;  /* 0x00000ad000017945 */ /* 0x000fe80003800000 */
[----:B------:R-:W-:-:S04]  /*e570*/  ISETP.NE.AND P0, PT, R8, 0x2, PT ;  /* 0x000000020800780c */ /* 0x000fc80003f05270 */
[----:B------:R-:W-:Y:S02]  /*e580*/  SEL R9, RZ, 0x1, P0 ;  /* 0x00000001ff097807 */ /* 0x000fe40000000000 */
[----:B------:R-:W-:Y:S02]  /*e590*/  SEL R8, R8, RZ, P0 ;  /* 0x000000ff08087207 */ /* 0x000fe40000000000 */
[----:B------:R-:W-:Y:S02]  /*e5a0*/  LOP3.LUT R9, R26, R9, RZ, 0x3c, !PT ;  /* 0x000000091a097212 */ /* 0x000fe400078e3cff */
[----:B--2---:R-:W-:-:S13]  /*e5b0*/  ISETP.NE.AND P2, PT, R4, RZ, PT ;  /* 0x000000ff0400720c */ /* 0x004fda0003f45270 */
[----:B------:R-:W-:Y:S05]  /*e5c0*/  @!P2 BRA `(.L_x_246) ;  /* 0x000000080098a947 */ /* 0x000fea0003800000 */
[----:B------:R-:W-:Y:S01]  /*e5d0*/  ULDC.64 UR4, c[0x0][0x418] ;  /* 0x0001060000047ab9 */ /* 0x000fe20000000a00 */
[----:B------:R-:W-:Y:S01]  /*e5e0*/  IMAD.MOV.U32 R5, RZ, RZ, R24 ;  /* 0x000000ffff057224 */ /* 0x000fe200078e0018 */
[----:B------:R-:W-:-:S04]  /*e5f0*/  ISETP.NE.U32.AND P0, PT, RZ, UR4, PT ;  /* 0x00000004ff007c0c */ /* 0x000fc8000bf05070 */
[----:B------:R-:W-:-:S13]  /*e600*/  ISETP.NE.AND.EX P0, PT, RZ, UR5, PT, P0 ;  /* 0x00000005ff007c0c */ /* 0x000fda000bf05300 */
[----:B------:R-:W-:Y:S05]  /*e610*/  @!P0 BRA `(.L_x_247) ;  /* 0x0000000000448947 */ /* 0x000fea0003800000 */
[----:B------:R-:W0:Y:S01]  /*e620*/  LDC R5, c[0x0][0x43c] ;  /* 0x00010f00ff057b82 */ /* 0x000e220000000800 */
[----:B------:R-:W-:Y:S01]  /*e630*/  ULDC.64 UR6, c[0x0][0x428] ;  /* 0x00010a0000067ab9 */ /* 0x000fe20000000a00 */
[----:B0-----:R-:W-:-:S13]  /*e640*/  ISETP.NE.AND P0, PT, R5, 0x1, PT ;  /* 0x000000010500780c */ /* 0x001fda0003f05270 */
[----:B-1----:R-:W0:Y:S02]  /*e650*/  @P0 LDC.64 R2, c[0x0][0x440] ;  /* 0x00011000ff020b82 */ /* 0x002e240000000a00 */
        /* <DEDUP_REMOVED lines=8> */
[----:B------:R-:W-:-:S04]  /*e6e0*/  IMAD.WIDE.U32 R2, R25, UR6, R2 ;  /* 0x0000000619027c25 */ /* 0x000fc8000f8e0002 */
[----:B------:R-:W-:Y:S01]  /*e6f0*/  IMAD.IADD R3, R4, 0x1, R3 ;  /* 0x0000000104037824 */ /* 0x000fe200078e0203 */
[----:B------:R-:W-:-:S04]  /*e700*/  LEA R4, P0, R2, UR4, 0x2 ;  /* 0x0000000402047c11 */ /* 0x000fc8000f8010ff */
[----:B------:R-:W-:-:S06]  /*e710*/  LEA.HI.X R5, R2, UR5, R3, 0x2, P0 ;  /* 0x0000000502057c11 */ /* 0x000fcc00080f1403 */
[----:B------:R0:W5:Y:S03]  /*e720*/  LDG.E R5, desc[UR60][R4.64] ;  /* 0x0000003c04057981 */ /* 0x000166000c1e1900 */
.L_x_247:
[----:B-1----:R-:W-:Y:S01]  /*e730*/  IMAD R3, R8, 0x8, R22 ;  /* 0x0000000808037824 */ /* 0x002fe200078e0216 */
[----:B------:R-:W-:Y:S01]  /*e740*/  SHF.L.U32 R2, R9, 0x1f, RZ ;  /* 0x0000001f09027819 */ /* 0x000fe200000006ff */
[----:B------:R-:W-:Y:S03]  /*e750*/  BSSY B3, `(.L_x_248) ;  /* 0x0000003000037945 */ /* 0x000fe60003800000 */
[----:B------:R-:W1:Y:S02]  /*e760*/  SYNCS.PHASECHK.TRANS64.TRYWAIT P0, [R3+URZ+0x31c40], R2 ;  /* 0x031c4002030075a7 */ /* 0x000e64000800017f */
[----:B-1----:R-:W-:Y:S05]  /*e770*/  @!P0 BRA `(.L_x_249) ;  /* 0x0000003c00c88947 */ /* 0x002fea0003800000 */
.L_x_356:
[----:B------:R-:W-:Y:S05]  /*e780*/  BSYNC B3 ;  /* 0x0000000000037941 */ /* 0x000fea0003800000 */
.L_x_248:
        /* <DEDUP_REMOVED lines=12> */
.L_x_251:
[----:B------:R-:W-:Y:S05]  /*e850*/  BSYNC B3 ;  /* 0x0000000000037941 */ /* 0x000fea0003800000 */
.L_x_250:
[----:B------:R-:W-:Y:S01]  /*e860*/  IMAD.MOV.U32 R11, RZ, RZ, RZ ;  /* 0x000000ffff0b7224 */ /* 0x000fe200078e00ff */
[----:B------:R-:W-:Y:S01]  /*e870*/  UIADD3 UR4, UP0, UR38, 0x370, URZ ;  /* 0x0000037026047890 */ /* 0x000fe2000ff1e03f */
[----:B------:R-:W-:Y:S01]  /*e880*/  IMAD R4, R8, 0x6c00, R22 ;  /* 0x00006c0008047824 */ /* 0x000fe200078e0216 */
[----:B------:R-:W-:Y:S01]  /*e890*/  PLOP3.LUT P0, PT, PT, PT, PT, 0x80, 0x0 ;  /* 0x000000000000781c */ /* 0x000fe20003f0f070 */
[----:B-1----:R-:W-:Y:S01]  /*e8a0*/  VIADD R3, R3, 0x31c30 ;  /* 0x00031c3003037836 */ /* 0x002fe20000000000 */
[----:B------:R-:W-:Y:S01]  /*e8b0*/  R2UR UR10, R11 ;  /* 0x000000000b0a72ca */ /* 0x000fe200000e0000 */
[----:B------:R-:W-:Y:S01]  /*e8c0*/  IMAD R2, R6, 0x90, R28 ;  /* 0x0000009006027824 */ /* 0x000fe200078e021c */
[----:B------:R-:W-:Y:S01]  /*e8d0*/  UIADD3.X UR5, URZ, UR39, URZ, UP0, !UPT ;  /* 0x000000273f057290 */ /* 0x000fe200087fe43f */
[----:B------:R-:W-:Y:S01]  /*e8e0*/  VIADD R10, R4, 0x16a00 ;  /* 0x00016a00040a7836 */ /* 0x000fe20000000000 */
[----:B------:R-:W-:Y:S01]  /*e8f0*/  UMOV UR6, 0x0 ;  /* 0x0000000000067882 */ /* 0x000fe20000000000 */
[----:B------:R-:W-:-:S10]  /*e900*/  UMOV UR7, 0x14f00000 ;  /* 0x14f0000000077882 */ /* 0x000fd40000000000 */
.L_x_252:
        /* <DEDUP_REMOVED lines=16> */
.L_x_253:
        /* <DEDUP_REMOVED lines=16> */
.L_x_254:
        /* <DEDUP_REMOVED lines=15> */
.L_x_357:
[----:B------:R-:W-:Y:S05]  /*ec00*/  BSYNC B3 ;  /* 0x0000000000037941 */ /* 0x000fea0003800000 */
.L_x_255:
[----:B------:R-:W-:Y:S01]  /*ec10*/  BSSY B3, `(.L_x_257) ;  /* 0x000000c000037945 */ /* 0x000fe20003800000 */
[----:B------:R-:W-:Y:S02]  /*ec20*/  IMAD.MOV.U32 R12, RZ, RZ, 0x0 ;  /* 0x00000000ff0c7424 */ /* 0x000fe400078e00ff */
[----:B------:R-:W-:Y:S01]  /*ec30*/  IMAD.MOV.U32 R13, RZ, RZ, 0x14f00000 ;  /* 0x14f00000ff0d7424 */ /* 0x000fe200078e00ff */
[----:B------:R-:W-:Y:S06]  /*ec40*/  @P1 BRA `(.L_x_258) ;  /* 0x0000000000201947 */ /* 0x000fec0003800000 */
[----:B------:R-:W1:Y:S01]  /*ec50*/  S2R R4, SR_TID.X ;  /* 0x0000000000047919 */ /* 0x000e620000002100 */
[----:B0-----:R-:W-:Y:S01]  /*ec60*/  LEA R2, R23, R22, 0x3 ;  /* 0x0000001617027211 */ /* 0x001fe200078e18ff */
[----:B------:R-:W-:-:S04]  /*ec70*/  IMAD.MOV.U32 R3, RZ, RZ, 0x6c00 ;  /* 0x00006c00ff037424 */ /* 0x000fc800078e00ff */
[----:B------:R2:W-:Y:S01]  /*ec80*/  SYNCS.ARRIVE.TRANS64 RZ, [R2+URZ+0x31c50], R3 ;  /* 0x031c500302ff79a7 */ /* 0x0005e2000800003f */
[----:B-1----:R-:W-:-:S04]  /*ec90*/  LOP3.LUT R4, R4, 0x1f, RZ, 0xc0, !PT ;  /* 0x0000001f04047812 */ /* 0x002fc800078ec0ff */
[----:B------:R-:W-:-:S13]  /*eca0*/  ISETP.NE.AND P0, PT, R4, RZ, PT ;  /* 0x000000ff0400720c */ /* 0x000fda0003f05270 */
[----:B--2---:R-:W-:Y:S05]  /*ecb0*/  @!P0 BRA `(.L_x_258) ;  /* 0x0000000000048947 */ /* 0x004fea0003800000 */
[----:B------:R-:W-:Y:S01]  /*ecc0*/  BPT.TRAP 0x1 ;  /* 0x000000040000795c */ /* 0x000fe20000300000 */
.L_x_258:
[----:B------:R-:W-:Y:S05]  /*ecd0*/  BSYNC B3 ;  /* 0x0000000000037941 */ /* 0x000fea0003800000 */
.L_x_257:
[----:B------:R-:W-:Y:S01]  /*ece0*/  R2UR UR10, R11 ;  /* 0x000000000b0a72ca */ /* 0x000fe200000e0000 */
[C-C-:B0-----:R-:W-:Y:S01]  /*ecf0*/  IMAD R2, R23.reuse, 0x8, R22.reuse ;  /* 0x0000000817027824 */ /* 0x141fe200078e0216 */
[----:B------:R-:W-:Y:S01]  /*ed00*/  R2UR UR6, R12 ;  /* 0x000000000c0672ca */ /* 0x000fe200000e0000 */
[----:B------:R-:W-:Y:S01]  /*ed10*/  IMAD R3, R23, 0x6c00, R22 ;  /* 0x00006c0017037824 */ /* 0x000fe200078e0216 */
[----:B------:R-:W-:Y:S01]  /*ed20*/  R2UR UR7, R13 ;  /* 0x000000000d0772ca */ /* 0x000fe200000e0000 */
[----:B------:R-:W-:Y:S01]  /*ed30*/  UIADD3 UR4, UP0, UR38, 0x470, URZ ;  /* 0x0000047026047890 */ /* 0x000fe2000ff1e03f */
[----:B------:R-:W-:Y:S01]  /*ed40*/  PLOP3.LUT P0, PT, PT, PT, PT, 0x80, 0x0 ;  /* 0x000000000000781c */ /* 0x000fe20003f0f070 */
[----:B------:R-:W-:Y:S02]  /*ed50*/  IMAD R4, R27, 0x90, R28 ;  /* 0x000000901b047824 */ /* 0x000fe400078e021c */
[----:B------:R-:W-:Y:S01]  /*ed60*/  VIADD R2, R2, 0x31c50 ;  /* 0x00031c5002027836 */ /* 0x000fe20000000000 */
[----:B------:R-:W-:Y:S01]  /*ed70*/  UIADD3.X UR5, URZ, UR39, URZ, UP0, !UPT ;  /* 0x000000273f057290 */ /* 0x000fe200087fe43f */
[----:B------:R-:W-:-:S11]  /*ed80*/  VIADD R10, R3, 0x200 ;  /* 0x00000200030a7836 */ /* 0x000fd60000000000 */
.L_x_259:
        /* <DEDUP_REMOVED lines=15> */
.L_x_260:
        /* <DEDUP_REMOVED lines=15> */
.L_x_261:
        /* <DEDUP_REMOVED lines=12> */
.L_x_246:
[----:B------:R-:W-:Y:S05]  /*f030*/  BSYNC B1 ;  /* 0x0000000000017941 */ /* 0x000fea0003800000 */
.L_x_245:
[----:B------:R-:W2:Y:S01]  /*f040*/  LDL.LU R2, [R1+0x10] ;  /* 0x0000100001027983 */ /* 0x000ea20000300800 */
[----:B------:R-:W-:Y:S02]  /*f050*/  IMAD.MOV.U32 R23, RZ, RZ, R8 ;  /* 0x000000ffff177224 */ /* 0x000fe400078e0008 */
[----:B------:R-:W-:Y:S02]  /*f060*/  IMAD.MOV.U32 R26, RZ, RZ, R9 ;  /* 0x000000ffff1a7224 */ /* 0x000fe400078e0009 */
[----:B--2---:R-:W-:-:S07]  /*f070*/  VIADD R6, R2, 0xfffffffd ;  /* 0xfffffffd02067836 */ /* 0x004fce0000000000 */
.L_x_244:
[----:B------:R-:W-:Y:S05]  /*f080*/  BSYNC B2 ;  /* 0x0000000000027941 */ /* 0x000fea0003800000 */
.L_x_243:
[----:B------:R-:W2:Y:S01]  /*f090*/  LDL.LU R2, [R1+0xc] ;  /* 0x00000c0001027983 */ /* 0x000ea20000300800 */
[----:B------:R-:W-:-:S05]  /*f0a0*/  IMAD.MOV R7, RZ, RZ, -R7 ;  /* 0x000000ffff077224 */ /* 0x000fca00078e0a07 */
[----:B--2---:R-:W-:-:S13]  /*f0b0*/  ISETP.NE.AND P0, PT, R2, R7, PT ;  /* 0x000000070200720c */ /* 0x004fda0003f05270 */
[----:B------:R-:W-:Y:S05]  /*f0c0*/  @!P0 BRA `(.L_x_242) ;  /* 0x0000001400888947 */ /* 0x000fea0003800000 */
[----:B------:R-:W-:-:S07]  /*f0d0*/  IMAD.MOV.U32 R4, RZ, RZ, R24 ;  /* 0x000000ffff047224 */ /* 0x000fce00078e0018 */
.L_x_296:
[----:B------:R-:W2:Y:S01]  /*f0e0*/  LDL R2, [R1] ;  /* 0x0000000001027983 */ /* 0x000ea20000100800 */
[----:B------:R-:W-:Y:S01]  /*f0f0*/  VIADD R7, R23, 0x1 ;  /* 0x0000000117077836 */ /* 0x000fe20000000000 */
[----:B------:R-:W-:Y:S05]  /*f100*/  YIELD ;  /* 0x0000000000007946 */ /* 0x000fea0003800000 */
[----:B------:R-:W-:Y:S01]  /*f110*/  ISETP.NE.AND P0, PT, R7, 0x2, PT ;  /* 0x000000020700780c */ /* 0x000fe20003f05270 */
[----:B------:R-:W-:Y:S03]  /*f120*/  BSSY B1, `(.L_x_262) ;  /* 0x00000aa000017945 */ /* 0x000fe60003800000 */
[----:B-1----:R-:W-:-:S02]  /*f130*/  SEL R3, RZ, 0x1, P0 ;  /* 0x00000001ff037807 */ /* 0x002fc40000000000 */
        /* <DEDUP_REMOVED lines=24> */
[----:B------:R-:W-:-:S05]  /*f2c0*/  LEA.HI.X R5, R2, UR5, R3, 0x2, P0 ;  /* 0x0000000502057c11 */ /* 0x000fca00080f1403 */
[----:B------:R0:W5:Y:S04]  /*f2d0*/  LDG.E R4, desc[UR60][R4.64] ;  /* 0x0000003c04047981 */ /* 0x000168000c1e1900 */
.L_x_264:
[----:B------:R-:W-:Y:S01]  /*f2e0*/  IMAD R3, R7, 0x8, R22 ;  /* 0x0000000807037824 */ /* 0x000fe200078e0216 */
[----:B------:R-:W-:Y:S01]  /*f2f0*/  SHF.L.U32 R2, R8, 0x1f, RZ ;  /* 0x0000001f08027819 */ /* 0x000fe200000006ff */
[----:B------:R-:W-:Y:S03]  /*f300*/  BSSY B2, `(.L_x_265) ;  /* 0x0000003000027945 */ /* 0x000fe60003800000 */
[----:B------:R-:W1:Y:S02]  /*f310*/  SYNCS.PHASECHK.TRANS64.TRYWAIT P0, [R3+URZ+0x31c40], R2 ;  /* 0x031c4002030075a7 */ /* 0x000e64000800017f */
[----:B-1----:R-:W-:Y:S05]  /*f320*/  @!P0 BRA `(.L_x_266) ;  /* 0x0000003400048947 */ /* 0x002fea0003800000 */
.L_x_358:
[----:B------:R-:W-:Y:S05]  /*f330*/  BSYNC B2 ;  /* 0x0000000000027941 */ /* 0x000fea0003800000 */
.L_x_265:
[----:B0-----:R-:W0:Y:S01]  /*f340*/  S2R R5, SR_TID.X ;  /* 0x0000000000057919 */ /* 0x001e220000002100 */
[----:B------:R-:W-:Y:S01]  /*f350*/  BSSY B2, `(.L_x_267) ;  /* 0x000000b000027945 */ /* 0x000fe20003800000 */
[----:B0-----:R-:W-:-:S04]  /*f360*/  LOP3.LUT R5, R5, 0x7f, RZ, 0xc0, !PT ;  /* 0x0000007f05057812 */ /* 0x001fc800078ec0ff */
[----:B------:R-:W-:-:S13]  /*f370*/  ISETP.NE.AND P1, PT, R5, RZ, PT ;  /* 0x000000ff0500720c */ /* 0x000fda0003f25270 */
[----:B------:R-:W-:Y:S05]  /*f380*/  @P1 BRA `(.L_x_268) ;  /* 0x00000000001c1947 */ /* 0x000fea0003800000 */
[----:B------:R-:W0:Y:S01]  /*f390*/  S2R R5, SR_TID.X ;  /* 0x0000000000057919 */ /* 0x000e220000002100 */
[----:B-1----:R-:W-:-:S04]  /*f3a0*/  MOV R2, 0x6c00 ;  /* 0x00006c0000027802 */ /* 0x002fc80000000f00 */
[----:B------:R2:W-:Y:S01]  /*f3b0*/  SYNCS.ARRIVE.TRANS64 RZ, [R3+URZ+0x31c30], R2 ;  /* 0x031c300203ff79a7 */ /* 0x0005e2000800003f */
[----:B0-----:R-:W-:-:S04]  /*f3c0*/  LOP3.LUT R5, R5, 0x1f, RZ, 0xc0, !PT ;  /* 0x0000001f05057812 */ /* 0x001fc800078ec0ff */
[----:B------:R-:W-:-:S13]  /*f3d0*/  ISETP.NE.AND P0, PT, R5, RZ, PT ;  /* 0x000000ff0500720c */ /* 0x000fda0003f05270 */
[----:B--2---:R-:W-:Y:S05]  /*f3e0*/  @!P0 BRA `(.L_x_268) ;  /* 0x0000000000048947 */ /* 0x004fea0003800000 */
[----:B------:R-:W-:Y:S01]  /*f3f0*/  BPT.TRAP 0x1 ;  /* 0x000000040000795c */ /* 0x000fe20000300000 */
.L_x_268:
[----:B------:R-:W-:Y:S05]  /*f400*/  BSYNC B2 ;  /* 0x0000000000027941 */ /* 0x000fea0003800000 */
.L_x_267:
        /* <DEDUP_REMOVED lines=11> */
.L_x_269:
        /* <DEDUP_REMOVED lines=16> */
.L_x_270:
        /* <DEDUP_REMOVED lines=16> */
.L_x_271:
        /* <DEDUP_REMOVED lines=15> */
.L_x_359:
[----:B------:R-:W-:Y:S05]  /*f7b0*/  BSYNC B2 ;  /* 0x0000000000027941 */ /* 0x000fea0003800000 */
.L_x_272:
        /* <DEDUP_REMOVED lines=11> */
.L_x_275:
[----:B------:R-:W-:Y:S05]  /*f870*/  BSYNC B2 ;  /* 0x0000000000027941 */ /* 0x000fea0003800000 */
.L_x_274:
[----:B------:R-:W-:Y:S01]  /*f880*/  R2UR UR6, R2 ;  /* 0x00000000020672ca */ /* 0x000fe200000e0000 */
[----:B------:R-:W-:Y:S01]  /*f890*/  IMAD R23, R23, 0x6c00, R22 ;  /* 0x00006c0017177824 */ /* 0x000fe200078e0216 */
[----:B------:R-:W-:Y:S01]  /*f8a0*/  R2UR UR7, R3 ;  /* 0x00000000030772ca */ /* 0x000fe200000e0000 */
[----:B------:R-:W-:Y:S01]  /*f8b0*/  UIADD3 UR4, UP0, UR38, 0x470, URZ ;  /* 0x0000047026047890 */ /* 0x000fe2000ff1e03f */
[----:B------:R-:W-:Y:S01]  /*f8c0*/  R2UR UR10, R5 ;  /* 0x00000000050a72ca */ /* 0x000fe200000e0000 */
[----:B------:R-:W-:Y:S01]  /*f8d0*/  IMAD R5, R27, 0x90, R28 ;  /* 0x000000901b057824 */ /* 0x000fe200078e021c */
[----:B------:R-:W-:Y:S01]  /*f8e0*/  PLOP3.LUT P0, PT, PT, PT, PT, 0x80, 0x0 ;  /* 0x000000000000781c */ /* 0x000fe20003f0f070 */
[----:B0-----:R-:W-:Y:S01]  /*f8f0*/  VIADD R12, R12, 0x50 ;  /* 0x000000500c0c7836 */ /* 0x001fe20000000000 */
[----:B------:R-:W-:Y:S01]  /*f900*/  UIADD3.X UR5, URZ, UR39, URZ, UP0, !UPT ;  /* 0x000000273f057290 */ /* 0x000fe200087fe43f */
[----:B------:R-:W-:-:S11]  /*f910*/  VIADD R13, R23, 0x200 ;  /* 0x00000200170d7836 */ /* 0x000fd60000000000 */
.L_x_276:
        /* <DEDUP_REMOVED lines=15> */
.L_x_277:
        /* <DEDUP_REMOVED lines=15> */
.L_x_278:
        /* <DEDUP_REMOVED lines=12> */
.L_x_263:
[----:B------:R-:W-:Y:S05]  /*fbc0*/  BSYNC B1 ;  /* 0x0000000000017941 */ /* 0x000fea0003800000 */
.L_x_262:
        /* <DEDUP_REMOVED lines=10> */
[----:B------:R-:W-:Y:S01]  /*fc70*/  VIADD R9, R6, 0xffffffff ;  /* 0xffffffff06097836 */ /* 0x000fe20000000000 */
[----:B------:R-:W-:-:S04]  /*fc80*/  ISETP.NE.U32.AND P0, PT, RZ, UR4, PT ;  /* 0x00000004ff007c0c */ /* 0x000fc8000bf05070 */
[----:B------:R-:W-:-:S13]  /*fc90*/  ISETP.NE.AND.EX P0, PT, RZ, UR5, PT, P0 ;  /* 0x00000005ff007c0c */ /* 0x000fda000bf05300 */
[----:B------:R-:W-:Y:S05]  /*fca0*/  @!P0 BRA `(.L_x_281) ;  /* 0x0000000000448947 */ /* 0x000fea0003800000 */
[----:B------:R-:W0:Y:S01]  /*fcb0*/  LDC R4, c[0x0][0x43c] ;  /* 0x00010f00ff047b82 */ /* 0x000e220000000800 */
[----:B------:R-:W-:Y:S01]  /*fcc0*/  ULDC.64 UR6, c[0x0][0x428] ;  /* 0x00010a0000067ab9 */ /* 0x000fe20000000a00 */
[----:B0-----:R-:W-:-:S13]  /*fcd0*/  ISETP.NE.AND P0, PT, R4, 0x1, PT ;  /* 0x000000010400780c */ /* 0x001fda0003f05270 */
[----:B------:R-:W0:Y:S02]  /*fce0*/  @P0 LDC.64 R2, c[0x0][0x440] ;  /* 0x00011000ff020b82 */ /* 0x000e240000000a00 */
[----:B0-----:R-:W-:Y:S01]  /*fcf0*/  @P0 IMAD.HI.U32 R5, R9, R2, RZ ;  /* 0x0000000209050227 */ /* 0x001fe200078e00ff */
[----:B------:R-:W-:-:S04]  /*fd00*/  MOV R2, R9 ;  /* 0x0000000900027202 */ /* 0x000fc80000000f00 */
[----:B------:R-:W-:-:S05]  /*fd10*/  @P0 SHF.R.U32.HI R2, RZ, R3, R5 ;  /* 0x00000003ff020219 */ /* 0x000fca0000011605 */
[----:B------:R-:W-:-:S04]  /*fd20*/  IMAD.MOV R3, RZ, RZ, -R2 ;  /* 0x000000ffff037224 */ /* 0x000fc800078e0a02 */
[----:B------:R-:W-:Y:S01]  /*fd30*/  IMAD R9, R4, R3, R9 ;  /* 0x0000000304097224 */ /* 0x000fe200078e0209 */
[----:B------:R-:W-:Y:S01]  /*fd40*/  SHF.R.S32.HI R3, RZ, 0x1f, R2 ;  /* 0x0000001fff037819 */ /* 0x000fe20000011402 */
[----:B------:R-:W-:-:S04]  /*fd50*/  IMAD R4, R29, UR6, RZ ;  /* 0x000000061d047c24 */ /* 0x000fc8000f8e02ff */
[C---:B------:R-:W-:Y:S02]  /*fd60*/  IMAD R4, R25.reuse, UR7, R4 ;  /* 0x0000000719047c24 */ /* 0x040fe4000f8e0204 */
[----:B------:R-:W-:-:S04]  /*fd70*/  IMAD.WIDE.U32 R2, R25, UR6, R2 ;  /* 0x0000000619027c25 */ /* 0x000fc8000f8e0002 */
[----:B------:R-:W-:Y:S01]  /*fd80*/  IMAD.IADD R3, R4, 0x1, R3 ;  /* 0x0000000104037824 */ /* 0x000fe200078e0203 */
[----:B------:R-:W-:-:S04]  /*fd90*/  LEA R4, P0, R2, UR4, 0x2 ;  /* 0x0000000402047c11 */ /* 0x000fc8000f8010ff */
[----:B------:R-:W-:-:S05]  /*fda0*/  LEA.HI.X R5, R2, UR5, R3, 0x2, P0 ;  /* 0x0000000502057c11 */ /* 0x000fca00080f1403 */
[----:B------:R0:W5:Y:S04]  /*fdb0*/  LDG.E R4, desc[UR60][R4.64] ;  /* 0x0000003c04047981 */ /* 0x000168000c1e1900 */
.L_x_281:
[----:B------:R-:W-:Y:S01]  /*fdc0*/  IMAD R2, R23, 0x8, R22 ;  /* 0x0000000817027824 */ /* 0x000fe200078e0216 */
[----:B------:R-:W-:Y:S01]  /*fdd0*/  SHF.L.U32 R3, R26, 0x1f, RZ ;  /* 0x0000001f1a037819 */ /* 0x000fe200000006ff */
[----:B------:R-:W-:Y:S03]  /*fde0*/  BSSY B2, `(.L_x_282) ;  /* 0x0000003000027945 */ /* 0x000fe60003800000 */
[----:B------:R-:W1:Y:S02]  /*fdf0*/  SYNCS.PHASECHK.TRANS64.TRYWAIT P0, [R2+URZ+0x31c40], R3 ;  /* 0x031c4003020075a7 */ /* 0x000e64000800017f */
[----:B-1----:R-:W-:Y:S05]  /*fe00*/  @!P0 BRA `(.L_x_283) ;  /* 0x0000002800748947 */ /* 0x002fea0003800000 */
.L_x_360:
[----:B------:R-:W-:Y:S05]  /*fe10*/  BSYNC B2 ;  /* 0x0000000000027941 */ /* 0x000fea0003800000 */
.L_x_282:
        /* <DEDUP_REMOVED lines=12> */
.L_x_285:
[----:B------:R-:W-:Y:S05]  /*fee0*/  BSYNC B2 ;  /* 0x0000000000027941 */ /* 0x000fea0003800000 */
.L_x_284:
        /* <DEDUP_REMOVED lines=8> */
[----:B------:R-:W-:Y:S01]  /*ff70*/  IMAD R2, R9, 0x90, R28 ;  /* 0x0000009009027824 */ /* 0x000fe200078e021c */
[----:B------:R-:W-:Y:S01]  /*ff80*/  UMOV UR6, 0x0 ;  /* 0x0000000000067882 */ /* 0x000fe20000000000 */
[----:B------:R-:W-:Y:S01]  /*ff90*/  VIADD R10, R12, 0x16a00 ;  /* 0x00016a000c0a7836 */ /* 0x000fe20000000000 */
[----:B------:R-:W-:-:S09]  /*ffa0*/  UMOV UR7, 0x14f00000 ;  /* 0x14f0000000077882 */ /* 0x000fd20000000000 */
.L_x_286:
        /* <DEDUP_REMOVED lines=16> */
.L_x_287:
        /* <DEDUP_REMOVED lines=16> */
.L_x_288:
        /* <DEDUP_REMOVED lines=15> */
.L_x_361:
[----:B------:R-:W-:Y:S05]  /*102a0*/  BSYNC B2 ;  /* 0x0000000000027941 */ /* 0x000fea0003800000 */
.L_x_289:
        /* <DEDUP_REMOVED lines=11> */
.L_x_292:
[----:B------:R-:W-:Y:S05]  /*10360*/  BSYNC B2 ;  /* 0x0000000000027941 */ /* 0x000fea0003800000 */
.L_x_291:
[----:B------:R-:W-:Y:S01]  /*10370*/  R2UR UR6, R2 ;  /* 0x00000000020672ca */ /* 0x000fe200000e0000 */
[----:B------:R-:W-:Y:S01]  /*10380*/  IMAD R7, R7, 0x6c00, R22 ;  /* 0x00006c0007077824 */ /* 0x000fe200078e0216 */
[----:B------:R-:W-:Y:S01]  /*10390*/  R2UR UR7, R3 ;  /* 0x00000000030772ca */ /* 0x000fe200000e0000 */
[----:B------:R-:W-:Y:S01]  /*103a0*/  UIADD3 UR4, UP0, UR38, 0x470, URZ ;  /* 0x0000047026047890 */ /* 0x000fe2000ff1e03f */
[----:B------:R-:W-:Y:S01]  /*103b0*/  R2UR UR10, R5 ;  /* 0x00000000050a72ca */ /* 0x000fe200000e0000 */
[----:B------:R-:W-:Y:S01]  /*103c0*/  IMAD R5, R27, 0x90, R28 ;  /* 0x000000901b057824 */ /* 0x000fe200078e021c */
[----:B------:R-:W-:Y:S01]  /*103d0*/  PLOP3.LUT P0, PT, PT, PT, PT, 0x80, 0x0 ;  /* 0x000000000000781c */ /* 0x000fe20003f0f070 */
[----:B------:R-:W-:Y:S01]  /*103e0*/  VIADD R8, R8, 0x50 ;  /* 0x0000005008087836 */ /* 0x000fe20000000000 */
[----:B------:R-:W-:Y:S01]  /*103f0*/  UIADD3.X UR5, URZ, UR39, URZ, UP0, !UPT ;  /* 0x000000273f057290 */ /* 0x000fe200087fe43f */
[----:B------:R-:W-:-:S11]  /*10400*/  VIADD R12, R7, 0x200 ;  /* 0x00000200070c7836 */ /* 0x000fd60000000000 */
.L_x_293:
        /* <DEDUP_REMOVED lines=15> */
.L_x_294:
        /* <DEDUP_REMOVED lines=12> */
[----:B------:R-:W-:Y:S02]  /*105c0*/  R2UR UR7, R3 ;  /* 0x00000000030772ca */ /* 0x000fe400000e0000 */
[----:B------:R-:W-:Y:S02]  /*105d0*/  PLOP3.LUT P0, PT, PT, PT, PT, 0x80, 0x0 ;  /* 0x000000000000781c */ /* 0x000fe40003f0f070 */
[----:B------:R-:W-:-:S11]  /*105e0*/  IADD3 R7, R7, 0x4a00, RZ ;  /* 0x00004a0007077810 */ /* 0x000fd60007ffe0ff */
.L_x_295:
        /* <DEDUP_REMOVED lines=12> */
.L_x_280:
[----:B------:R-:W-:Y:S05]  /*106b0*/  BSYNC B1 ;  /* 0x0000000000017941 */ /* 0x000fea0003800000 */
.L_x_279:
[C---:B------:R-:W-:Y:S01]  /*106c0*/  ISETP.GT.AND P0, PT, R6.reuse, 0x1, PT ;  /* 0x000000010600780c */ /* 0x040fe20003f04270 */
[----:B------:R-:W-:-:S12]  /*106d0*/  VIADD R6, R6, 0xfffffffe ;  /* 0xfffffffe06067836 */ /* 0x000fd80000000000 */
[----:B------:R-:W-:Y:S05]  /*106e0*/  @P0 BRA `(.L_x_296) ;  /* 0xffffffe8007c0947 */ /* 0x000fea000383ffff */
.L_x_242:
[----:B------:R-:W-:Y:S05]  /*106f0*/  BSYNC B0 ;  /* 0x0000000000007941 */ /* 0x000fea0003800000 */
.L_x_241:
[----:B------:R-:W2:Y:S01]  /*10700*/  S2R R2, SR_TID.X ;  /* 0x0000000000027919 */ /* 0x000ea20000002100 */
[----:B------:R-:W-:Y:S01]  /*10710*/  BSSY B0, `(.L_x_297) ;  /* 0x0000010000007945 */ /* 0x000fe20003800000 */
[----:B--2---:R-:W-:-:S04]  /*10720*/  LOP3.LUT R8, R2, 0x7f, RZ, 0xc0, !PT ;  /* 0x0000007f02087812 */ /* 0x004fc800078ec0ff */
[----:B------:R-:W-:-:S13]  /*10730*/  ISETP.NE.AND P0, PT, R8, RZ, PT ;  /* 0x000000ff0800720c */ /* 0x000fda0003f05270 */
[----:B------:R-:W-:Y:S05]  /*10740*/  @P0 BRA `(.L_x_298) ;  /* 0x0000000000300947 */ /* 0x000fea0003800000 */
[----:B------:R-:W2:Y:S01]  /*10750*/  S2R R5, SR_LANEID ;  /* 0x0000000000057919 */ /* 0x000ea20000000000 */
[----:B------:R-:W-:Y:S01]  /*10760*/  VOTEU.ANY UR4, UPT, PT ;  /* 0x0000000000047886 */ /* 0x000fe200038e0100 */
[----:B-1----:R-:W1:Y:S01]  /*10770*/  LDC.64 R2, c[0x0][0xc60] ;  /* 0x00031800ff027b82 */ /* 0x002e620000000a00 */
[----:B------:R-:W2:Y:S02]  /*10780*/  FLO.U32 R0, UR4 ;  /* 0x0000000400007d00 */ /* 0x000ea400080e0000 */
[----:B--2---:R-:W-:-:S06]  /*10790*/  ISETP.EQ.U32.AND P0, PT, R0, R5, PT ;  /* 0x000000050000720c */ /* 0x004fcc0003f02070 */
[----:B------:R-:W1:Y:S07]  /*107a0*/  POPC R5, UR4 ;  /* 0x0000000400057d09 */ /* 0x000e6e0008000000 */
[----:B-1----:R-:W2:Y:S01]  /*107b0*/  @P0 ATOMG.E.ADD.STRONG.GPU PT, R3, desc[UR60][R2.64], R5 ;  /* 0x00000005020309a8 */ /* 0x002ea200081ee1fc */
[----:B------:R-:W1:Y:S02]  /*107c0*/  S2R R4, SR_LTMASK ;  /* 0x0000000000047919 */ /* 0x000e640000003900 */
[----:B-1----:R-:W-:-:S04]  /*107d0*/  LOP3.LUT R4, R4, UR4, RZ, 0xc0, !PT ;  /* 0x0000000404047c12 */ /* 0x002fc8000f8ec0ff */
[----:B0-----:R-:W0:Y:S01]  /*107e0*/  POPC R7, R4 ;  /* 0x0000000400077309 */ /* 0x001e220000000000 */
[----:B--2---:R-:W0:Y:S02]  /*107f0*/  SHFL.IDX PT, R0, R3, R0, 0x1f ;  /* 0x00001f0003007589 */ /* 0x004e2400000e0000 */
[----:B0-----:R-:W-:-:S07]  /*10800*/  IADD3 R16, R0, UR36, R7 ;  /* 0x0000002400107c10 */ /* 0x001fce000fffe007 */
.L_x_298:
[----:B------:R-:W-:Y:S05]  /*10810*/  BSYNC B0 ;  /* 0x0000000000007941 */ /* 0x000fea0003800000 */
.L_x_297:
[----:B------:R-:W2:Y:S01]  /*10820*/  LDL.LU R0, [R1] ;  /* 0x0000000001007983 */ /* 0x000ea20000300800 */
[----:B------:R-:W-:Y:S01]  /*10830*/  BSSY B0, `(.L_x_299) ;  /* 0x0000046000007945 */ /* 0x000fe20003800000 */
[----:B--2---:R-:W-:-:S13]  /*10840*/  ISETP.NE.AND P0, PT, R0, RZ, PT ;  /* 0x000000ff0000720c */ /* 0x004fda0003f05270 */
[----:B------:R-:W-:Y:S05]  /*10850*/  @!P0 BRA `(.L_x_300) ;  /* 0x00000004000c8947 */ /* 0x000fea0003800000 */
[----:B-1----:R-:W-:Y:S01]  /*10860*/  IMAD R3, R23, 0x8, R22 ;  /* 0x0000000817037824 */ /* 0x002fe200078e0216 */
[----:B------:R-:W-:Y:S01]  /*10870*/  SHF.L.U32 R0, R26, 0x1f, RZ ;  /* 0x0000001f1a007819 */ /* 0x000fe200000006ff */
[----:B------:R-:W-:Y:S01]  /*10880*/  BSSY B1, `(.L_x_301) ;  /* 0x0000004000017945 */ /* 0x000fe20003800000 */
[----:B------:R-:W-:Y:S02]  /*10890*/  ISETP.NE.AND P1, PT, R8, RZ, PT ;  /* 0x000000ff0800720c */ /* 0x000fe40003f25270 */
[----:B------:R-:W1:Y:S02]  /*108a0*/  SYNCS.PHASECHK.TRANS64.TRYWAIT P0, [R3+URZ+0x31c60], R0 ;  /* 0x031c6000030075a7 */ /* 0x000e64000800017f */
[----:B-1----:R-:W-:Y:S09]  /*108b0*/  @!P0 BRA `(.L_x_302) ;  /* 0x0000001c00f08947 */ /* 0x002ff20003800000 */
.L_x_362:
[----:B------:R-:W-:Y:S05]  /*108c0*/  BSYNC B1 ;  /* 0x0000000000017941 */ /* 0x000fea0003800000 */
.L_x_301:
[----:B------:R-:W-:Y:S04]  /*108d0*/  BSSY B1, `(.L_x_303) ;  /* 0x0000009000017945 */ /* 0x000fe80003800000 */
        /* <DEDUP_REMOVED lines=8> */
.L_x_304:
[----:B------:R-:W-:Y:S05]  /*10960*/  BSYNC B1 ;  /* 0x0000000000017941 */ /* 0x000fea0003800000 */
.L_x_303:
[----:B-1----:R-:W-:Y:S01]  /*10970*/  IMAD R0, R23, 0x6c00, R22 ;  /* 0x00006c0017007824 */ /* 0x002fe200078e0216 */
[----:B------:R-:W-:Y:S01]  /*10980*/  UIADD3 UR4, UP0, UR38, 0x470, URZ ;  /* 0x0000047026047890 */ /* 0x000fe2000ff1e03f */
[----:B------:R-:W-:Y:S01]  /*10990*/  VIADD R2, R3, 0x31c50 ;  /* 0x00031c5003027836 */ /* 0x000fe20000000000 */
[----:B------:R-:W-:Y:S01]  /*109a0*/  PLOP3.LUT P0, PT, PT, PT, PT, 0x80, 0x0 ;  /* 0x000000000000781c */ /* 0x000fe20003f0f070 */
[----:B------:R-:W-:Y:S01]  /*109b0*/  IMAD R28, R27, 0x90, R28 ;  /* 0x000000901b1c7824 */ /* 0x000fe200078e021c */
[----:B------:R-:W-:Y:S01]  /*109c0*/  UIADD3.X UR5, URZ, UR39, URZ, UP0, !UPT ;  /* 0x000000273f057290 */ /* 0x000fe200087fe43f */
[----:B------:R-:W-:Y:S01]  /*109d0*/  VIADD R3, R0, 0x200 ;  /* 0x0000020000037836 */ /* 0x000fe20000000000 */
[----:B------:R-:W-:Y:S01]  /*109e0*/  UMOV UR6, 0x0 ;  /* 0x0000000000067882 */ /* 0x000fe20000000000 */
[----:B------:R-:W-:Y:S01]  /*109f0*/  UMOV UR7, 0x14f00000 ;  /* 0x14f0000000077882 */ /* 0x000fe20000000000 */
[----:B------:R-:W-:-:S08]  /*10a00*/  UMOV UR10, URZ ;  /* 0x0000003f000a7c82 */ /* 0x000fd00008000000 */
.L_x_305:
        /* <DEDUP_REMOVED lines=10> */
[----:B------:R-:W-:Y:S01]  /*10ab0*/  PLOP3.LUT P0, PT, PT, PT, PT, 0x80, 0x0 ;  /* 0x000000000000781c */ /* 0x000fe20003f0f070 */
[----:B------:R-:W-:Y:S01]  /*10ac0*/  VIADD R3, R0, 0x2600 ;  /* 0x0000260000037836 */ /* 0x000fe20000000000 */
[----:B------:R-:W-:Y:S01]  /*10ad0*/  UMOV UR6, 0x0 ;  /* 0x0000000000067882 */ /* 0x000fe20000000000 */
[----:B------:R-:W-:Y:S01]  /*10ae0*/  UMOV UR7, 0x14f00000 ;  /* 0x14f0000000077882 */ /* 0x000fe20000000000 */
[----:B------:R-:W-:-:S09]  /*10af0*/  UMOV UR10, 0x20 ;  /* 0x00000020000a7882 */ /* 0x000fd20000000000 */
.L_x_306:
        /* <DEDUP_REMOVED lines=15> */
.L_x_307:
        /* <DEDUP_REMOVED lines=9> */
[----:B--2---:R-:W-:Y:S05]  /*10c80*/  @P0 BRA.U.ANY `(.L_x_307) ;  /* 0xfffffffd00d80947 */ /* 0x004fea000393ffff */
.L_x_300:
[----:B------:R-:W-:Y:S05]  /*10c90*/  BSYNC B0 ;  /* 0x0000000000007941 */ /* 0x000fea0003800000 */
.L_x_299:
[----:B------:R-:W-:-:S05]  /*10ca0*/  VIADD R23, R23, 0x1 ;  /* 0x0000000117177836 */ /* 0x000fca0000000000 */
[----:B------:R-:W-:-:S04]  /*10cb0*/  ISETP.NE.AND P0, PT, R23, 0x2, PT ;  /* 0x000000021700780c */ /* 0x000fc80003f05270 */
[----:B-1----:R-:W-:Y:S02]  /*10cc0*/  SEL R3, RZ, 0x1, P0 ;  /* 0x00000001ff037807 */ /* 0x002fe40000000000 */
[----:B------:R-:W-:Y:S02]  /*10cd0*/  SEL R23, R23, RZ, P0 ;  /* 0x000000ff17177207 */ /* 0x000fe40000000000 */
[----:B------:R-:W-:-:S07]  /*10ce0*/  LOP3.LUT R26, R26, R3, RZ, 0x3c, !PT ;  /* 0x000000031a1a7212 */ /* 0x000fce00078e3cff */
.L_x_223:
[----:B------:R-:W-:Y:S05]  /*10cf0*/  BSYNC B7 ;  /* 0x0000000000077941 */ /* 0x000fea0003800000 */
.L_x_221:
[----:B-1----:R-:W2:Y:S02]  /*10d00*/  LDL R0, [R1+0x38] ;  /* 0x0000380001007983 */ /* 0x002ea40000100800 */
[----:B--2---:R-:W-:-:S13]  /*10d10*/  ISETP.NE.AND P0, PT, R0, RZ, PT ;  /* 0x000000ff0000720c */ /* 0x004fda0003f05270 */
[----:B------:R-:W-:Y:S05]  /*10d20*/  @!P0 BRA `(.L_x_308) ;  /* 0x0000000000248947 */ /* 0x000fea0003800000 */
[----:B------:R-:W-:Y:S05]  /*10d30*/  WARPSYNC.ALL ;  /* 0x0000000000007948 */ /* 0x000fea0003800000 */
[----:B------:R-:W1:Y:S08]  /*10d40*/  S2UR UR5, SR_CgaCtaId ;  /* 0x00000000000579c3 */ /* 0x000e700000008800 */
[----:B------:R-:W-:Y:S06]  /*10d50*/  BAR.SYNC.DEFER_BLOCKING 0x5, 0x200 ;  /* 0x0148000000007b1d */ /* 0x000fec0000010000 */
[----:B------:R-:W-:-:S02]  /*10d60*/  UMOV UR4, 0x400 ;  /* 0x0000040000047882 */ /* 0x000fc40000000000 */
[----:B-1----:R-:W-:-:S06]  /*10d70*/  ULEA UR4, UR5, UR4, 0x18 ;  /* 0x0000000405047291 */ /* 0x002fcc000f8ec03f */
[----:B------:R-:W-:-:S05]  /*10d80*/  IMAD.U32 R22, RZ, RZ, UR4 ;  /* 0x00000004ff167e24 */ /* 0x000fca000f8e00ff */
[----:B------:R1:W2:Y:S01]  /*10d90*/  LDS.128 R16, [R22+0x31cd0] ;  /* 0x031cd00016107984 */ /* 0x0002a20000000c00 */
[----:B------:R-:W-:Y:S06]  /*10da0*/  BAR.ARV 0x4, 0x200 ;  /* 0x0108000000007b1d */ /* 0x000fec0000002000 */
[----:B------:R-:W-:Y:S05]  /*10db0*/  BRA `(.L_x_309) ;  /* 0x0000000800407947 */ /* 0x000fea0003800000 */
.L_x_308:
[----:B------:R-:W1:Y:S01]  /*10dc0*/  S2R R0, SR_TID.X ;  /* 0x0000000000007919 */ /* 0x000e620000002100 */
[----:B------:R-:W-:Y:S01]  /*10dd0*/  UMOV UR4, 0xffffffff ;  /* 0xffffffff00047882 */ /* 0x000fe20000000000 */
[----:B-1----:R-:W-:-:S04]  /*10de0*/  LOP3.LUT R8, R0, 0x1f, RZ, 0xc0, !PT ;  /* 0x0000001f00087812 */ /* 0x002fc800078ec0ff */
[----:B------:R-:W-:Y:S01]  /*10df0*/  ISETP.NE.AND P0, PT, R8, 0x1f, PT ;  /* 0x0000001f0800780c */ /* 0x000fe20003f05270 */
[----:B------:R-:W-:-:S12]  /*10e00*/  BRA.DIV UR4, `(.L_x_310) ;  /* 0x0000001a04b07947 */ /* 0x000fd8000b800000 */
[----:B------:R-:W-:Y:S01]  /*10e10*/  IMAD.IADD R5, R19, 0x1, R8 ;  /* 0x0000000113057824 */ /* 0x000fe200078e0208 */
[----:B------:R-:W-:-:S04]  /*10e20*/  ULDC UR4, c[0x0][0xc3c] ;  /* 0x00030f0000047ab9 */ /* 0x000fc80000000800 */
[----:B------:R-:W-:-:S13]  /*10e30*/  ISETP.GE.OR P1, PT, R5, UR4, !P0 ;  /* 0x0000000405007c0c */ /* 0x000fda000c726670 */
[----:B------:R-:W1:Y:S02]  /*10e40*/  @!P1 LDC.64 R2, c[0x0][0xc80] ;  /* 0x00032000ff029b82 */ /* 0x000e640000000a00 */
[----:B-1----:R-:W-:-:S06]  /*10e50*/  @!P1 IMAD.WIDE R2, R5, 0x4, R2 ;  /* 0x0000000405029825 */ /* 0x002fcc00078e0202 */
[----:B------:R1:W2:Y:S01]  /*10e60*/  @!P1 LDG.E R3, desc[UR60][R2.64] ;  /* 0x0000003c02039981 */ /* 0x0002a2000c1e1900 */
[C---:B------:R-:W-:Y:S02]  /*10e70*/  ISETP.GE.U32.AND P2, PT, R8.reuse, 0x2, PT ;  /* 0x000000020800780c */ /* 0x040fe40003f46070 */
[C---:B------:R-:W-:Y:S01]  /*10e80*/  ISETP.GE.U32.AND P3, PT, R8.reuse, 0x4, PT ;  /* 0x000000040800780c */ /* 0x040fe20003f66070 */
[----:B------:R-:W-:Y:S01]  /*10e90*/  SHFL.IDX PT, R0, R16, RZ, 0x1f ;  /* 0x00001fff10007589 */ /* 0x000fe200000e0000 */
[C---:B------:R-:W-:Y:S02]  /*10ea0*/  ISETP.GE.U32.AND P4, PT, R8.reuse, 0x8, PT ;  /* 0x000000080800780c */ /* 0x040fe40003f86070 */
[C---:B------:R-:W-:Y:S01]  /*10eb0*/  ISETP.GE.U32.AND P5, PT, R8.reuse, 0x10, PT ;  /* 0x000000100800780c */ /* 0x040fe20003fa6070 */
[----:B------:R-:W-:Y:S01]  /*10ec0*/  SHFL.IDX PT, R4, R16, 0x1, 0x1f ;  /* 0x00201f0010047f89 */ /* 0x000fe200000e0000 */
[----:B-1----:R-:W-:Y:S02]  /*10ed0*/  IMAD.MOV.U32 R2, RZ, RZ, RZ ;  /* 0x000000ffff027224 */ /* 0x002fe400078e00ff */
[----:B--2---:R-:W-:Y:S01]  /*10ee0*/  @!P1 IMAD.MOV.U32 R2, RZ, RZ, R3 ;  /* 0x000000ffff029224 */ /* 0x004fe200078e0003 */
[----:B------:R-:W-:-:S04]  /*10ef0*/  ISETP.NE.AND P1, PT, R8, RZ, PT ;  /* 0x000000ff0800720c */ /* 0x000fc80003f25270 */
[----:B------:R-:W1:Y:S02]  /*10f00*/  SHFL.UP PT, R14, R2, 0x1, RZ ;  /* 0x04200000020e7989 */ /* 0x000e6400000e00ff */
[----:B-1----:R-:W-:-:S05]  /*10f10*/  SEL R5, R14, RZ, P1 ;  /* 0x000000ff0e057207 */ /* 0x002fca0000800000 */
[----:B------:R-:W-:-:S05]  /*10f20*/  IMAD.IADD R5, R2, 0x1, R5 ;  /* 0x0000000102057824 */ /* 0x000fca00078e0205 */
[----:B------:R-:W1:Y:S02]  /*10f30*/  SHFL.UP PT, R14, R5, 0x2, RZ ;  /* 0x04400000050e7989 */ /* 0x000e6400000e00ff */
[----:B-1----:R-:W-:-:S05]  /*10f40*/  SEL R6, R14, RZ, P2 ;  /* 0x000000ff0e067207 */ /* 0x002fca0001000000 */
        /* <DEDUP_REMOVED lines=10> */
[----:B------:R0:W1:Y:S02]  /*10ff0*/  SHFL.IDX PT, R14, R3, 0x1f, 0x1f ;  /* 0x03e01f00030e7f89 */ /* 0x00006400000e0000 */
.L_x_372:
[----:B------:R-:W-:Y:S02]  /*11000*/  ULDC UR4, c[0x0][0xc38] ;  /* 0x00030e0000047ab9 */ /* 0x000fe40000000800 */
[----:B------:R-:W-:-:S05]  /*11010*/  MOV R16, UR4 ;  /* 0x0000000400107c02 */ /* 0x000fca0008000f00 */
[----:B-1----:R-:W-:-:S04]  /*11020*/  IMAD R5, R14, R16, RZ ;  /* 0x000000100e057224 */ /* 0x002fc800078e02ff */
[----:B------:R-:W-:-:S05]  /*11030*/  IMAD.IADD R4, R4, 0x1, R5 ;  /* 0x0000000104047824 */ /* 0x000fca00078e0205 */
[----:B------:R-:W-:-:S13]  /*11040*/  ISETP.GT.AND P6, PT, R4, R0, PT ;  /* 0x000000000400720c */ /* 0x000fda0003fc4270 */
[----:B------:R-:W-:Y:S05]  /*11050*/  @P6 BRA `(.L_x_311) ;  /* 0x00000000009c6947 */ /* 0x000fea0003800000 */
.L_x_316:
[----:B------:R-:W1:Y:S01]  /*11060*/  LDC R6, c[0x0][0xc3c] ;  /* 0x00030f00ff067b82 */ /* 0x000e620000000800 */
[----:B------:R-:W-:-:S05]  /*11070*/  VIADD R19, R19, 0x1f ;  /* 0x0000001f13137836 */ /* 0x000fca0000000000 */
[----:B-1----:R-:W-:-:S13]  /*11080*/  ISETP.GE.AND P6, PT, R19, R6, PT ;  /* 0x000000061300720c */ /* 0x002fda0003fc6270 */
[----:B------:R-:W-:Y:S05]  /*11090*/  @P6 BRA `(.L_x_312) ;  /* 0x0000000400446947 */ /* 0x000fea0003800000 */
[----:B------:R-:W1:Y:S01]  /*110a0*/  S2R R2, SR_TID.X ;  /* 0x0000000000027919 */ /* 0x000e620000002100 */
[----:B------:R-:W-:Y:S01]  /*110b0*/  BSSY B0, `(.L_x_313) ;  /* 0x0000009000007945 */ /* 0x000fe20003800000 */
[----:B-1----:R-:W-:-:S05]  /*110c0*/  LOP3.LUT R2, R2, 0x1f, RZ, 0xc0, !PT ;  /* 0x0000001f02027812 */ /* 0x002fca00078ec0ff */
[----:B------:R-:W-:Y:S02]  /*110d0*/  IMAD.IADD R5, R19, 0x1, R2 ;  /* 0x0000000113057824 */ /* 0x000fe400078e0202 */
[----:B------:R-:W-:-:S03]  /*110e0*/  IMAD.MOV.U32 R2, RZ, RZ, RZ ;  /* 0x000000ffff027224 */ /* 0x000fc600078e00ff */
[----:B------:R-:W-:-:S13]  /*110f0*/  ISETP.GE.OR P6, PT, R5, R6, !P0 ;  /* 0x000000060500720c */ /* 0x000fda00047c6670 */
[----:B------:R-:W-:Y:S05]  /*11100*/  @P6 BRA `(.L_x_314) ;  /* 0x00000000000c6947 */ /* 0x000fea0003800000 */
[----:B0-----:R-:W0:Y:S02]  /*11110*/  LDC.64 R2, c[0x0][0xc80] ;  /* 0x00032000ff027b82 */ /* 0x001e240000000a00 */
[----:B0-----:R-:W-:-:S06]  /*11120*/  IMAD.WIDE R2, R5, 0x4, R2 ;  /* 0x0000000405027825 */ /* 0x001fcc00078e0202 */
[----:B------:R1:W5:Y:S02]  /*11130*/  LDG.E R2, desc[UR60][R2.64] ;  /* 0x0000003c02027981 */ /* 0x000364000c1e1900 */
.L_x_314:
[----:B------:R-:W-:Y:S05]  /*11140*/  BSYNC B0 ;  /* 0x0000000000007941 */ /* 0x000fea0003800000 */
.L_x_313:
[----:B------:R-:W-:-:S03]  /*11150*/  UMOV UR4, 0xffffffff ;  /* 0xffffffff00047882 */ /* 0x000fc60000000000 */
[----:B------:R-:W-:Y:S05]  /*11160*/  BRA.DIV UR4, `(.L_x_315) ;  /* 0x0000001a04fc7947 */ /* 0x000fea000b800000 */
[----:B-----5:R-:W2:Y:S02]  /*11170*/  SHFL.UP PT, R14, R2, 0x1, RZ ;  /* 0x04200000020e7989 */ /* 0x020ea400000e00ff */
[----:B--2---:R-:W-:-:S05]  /*11180*/  SEL R13, R14, RZ, P1 ;  /* 0x000000ff0e0d7207 */ /* 0x004fca0000800000 */
[----:B------:R-:W-:-:S05]  /*11190*/  IMAD.IADD R13, R2, 0x1, R13 ;  /* 0x00000001020d7824 */ /* 0x000fca00078e020d */
[----:B------:R-:W2:Y:S02]  /*111a0*/  SHFL.UP PT, R14, R13, 0x2, RZ ;  /* 0x044000000d0e7989 */ /* 0x000ea400000e00ff */
[----:B--2---:R-:W-:-:S05]  /*111b0*/  SEL R14, R14, RZ, P2 ;  /* 0x000000ff0e0e7207 */ /* 0x004fca0001000000 */
[----:B01----:R-:W-:-:S05]  /*111c0*/  IMAD.IADD R3, R13, 0x1, R14 ;  /* 0x000000010d037824 */ /* 0x003fca00078e020e */
        /* <DEDUP_REMOVED lines=10> */
.L_x_380:
[----:B------:R-:W-:Y:S02]  /*11270*/  ULDC UR4, c[0x0][0xc38] ;  /* 0x00030e0000047ab9 */ /* 0x000fe40000000800 */
[----:B------:R-:W-:-:S04]  /*11280*/  IMAD.U32 R16, RZ, RZ, UR4 ;  /* 0x00000004ff107e24 */ /* 0x000fc8000f8e00ff */
[----:B-1----:R-:W-:-:S04]  /*11290*/  IMAD R5, R14, R16, RZ ;  /* 0x000000100e057224 */ /* 0x002fc800078e02ff */
[----:B------:R-:W-:-:S05]  /*112a0*/  IMAD.IADD R4, R5, 0x1, R4 ;  /* 0x0000000105047824 */ /* 0x000fca00078e0204 */
[----:B------:R-:W-:-:S13]  /*112b0*/  ISETP.GT.AND P6, PT, R4, R0, PT ;  /* 0x000000000400720c */ /* 0x000fda0003fc4270 */
[----:B------:R-:W-:Y:S05]  /*112c0*/  @!P6 BRA `(.L_x_316) ;  /* 0xfffffffc0064e947 */ /* 0x000fea000383ffff */
.L_x_311:
[----:B------:R-:W-:Y:S01]  /*112d0*/  IMAD.IADD R5, R4, 0x1, -R5 ;  /* 0x0000000104057824 */ /* 0x000fe200078e0a05 */
[----:B------:R-:W-:-:S03]  /*112e0*/  UMOV UR4, 0xffffffff ;  /* 0xffffffff00047882 */ /* 0x000fc60000000000 */
[----:B------:R-:W-:-:S05]  /*112f0*/  IMAD R7, R3, R16, R5 ;  /* 0x0000001003077224 */ /* 0x000fca00078e0205 */
[----:B------:R-:W-:Y:S01]  /*11300*/  ISETP.GT.AND P6, PT, R7, R0, PT ;  /* 0x000000000700720c */ /* 0x000fe20003fc4270 */
[----:B------:R-:W-:-:S12]  /*11310*/  BRA.DIV UR4, `(.L_x_317) ;  /* 0x0000001e044c7947 */ /* 0x000fd8000b800000 */
[----:B------:R-:W-:-:S04]  /*11320*/  VOTE.ANY R6, PT, !P6 ;  /* 0x0000000000067806 */ /* 0x000fc800070e0100 */
[----:B------:R-:W1:Y:S02]  /*11330*/  POPC R4, R6 ;  /* 0x0000000600047309 */ /* 0x000e640000000000 */
[----:B-1----:R1:W2:Y:S02]  /*11340*/  SHFL.IDX PT, R17, R2, R4, 0x1f ;  /* 0x00001f0402117589 */ /* 0x0022a400000e0000 */
.L_x_384:
[----:B------:R-:W-:Y:S01]  /*11350*/  ISETP.NE.AND P0, PT, R6, RZ, PT ;  /* 0x000000ff0600720c */ /* 0x000fe20003f05270 */
[----:B------:R-:W-:-:S12]  /*11360*/  IMAD.MOV.U32 R14, RZ, RZ, RZ ;  /* 0x000000ffff0e7224 */ /* 0x000fd800078e00ff */
[----:B------:R-:W-:Y:S05]  /*11370*/  @!P0 BRA `(.L_x_318) ;  /* 0x0000000000108947 */ /* 0x000fea0003800000 */
[----:B------:R-:W-:Y:S01]  /*11380*/  UMOV UR4, 0xffffffff ;  /* 0xffffffff00047882 */ /* 0x000fe20000000000 */
[----:B------:R-:W-:Y:S02]  /*11390*/  VIADD R12, R4, 0xffffffff ;  /* 0xffffffff040c7836 */ /* 0x000fe40000000000 */
[----:B------:R-:W-:Y:S05]  /*113a0*/  BRA.DIV UR4, `(.L_x_319) ;  /* 0x0000001e04707947 */ /* 0x000fea000b800000 */
[----:B------:R3:W4:Y:S02]  /*113b0*/  SHFL.IDX PT, R14, R3, R12, 0x1f ;  /* 0x00001f0c030e7589 */ /* 0x00072400000e0000 */
.L_x_318:
[----:B--2---:R-:W-:Y:S01]  /*113c0*/  IABS R6, R17 ;  /* 0x0000001100067213 */ /* 0x004fe20000000000 */
[----:B----4-:R-:W-:Y:S02]  /*113d0*/  IMAD R16, R14, R16, R5 ;  /* 0x000000100e107224 */ /* 0x010fe400078e0205 */
[----:B------:R-:W-:Y:S01]  /*113e0*/  IMAD.IADD R19, R4, 0x1, R19 ;  /* 0x0000000104137824 */ /* 0x000fe200078e0213 */
[----:B------:R-:W2:Y:S01]  /*113f0*/  I2F.RP R7, R6 ;  /* 0x0000000600077306 */ /* 0x000ea20000209400 */
[----:B------:R-:W-:-:S07]  /*11400*/  IMAD.IADD R0, R0, 0x1, -R16 ;  /* 0x0000000100007824 */ /* 0x000fce00078e0a10 */
[----:B--2---:R-:W1:Y:S02]  /*11410*/  MUFU.RCP R7, R7 ;  /* 0x0000000700077308 */ /* 0x004e640000001000 */
[----:B-1----:R-:W-:-:S06]  /*11420*/  VIADD R2, R7, 0xffffffe ;  /* 0x0ffffffe07027836 */ /* 0x002fcc0000000000 */
[----:B0--3--:R0:W1:Y:S02]  /*11430*/  F2I.FTZ.U32.TRUNC.NTZ R3, R2 ;  /* 0x0000000200037305 */ /* 0x009064000021f000 */
[----:B0-----:R-:W-:Y:S02]  /*11440*/  IMAD.MOV.U32 R2, RZ, RZ, RZ ;  /* 0x000000ffff027224 */ /* 0x001fe400078e00ff */
[----:B-1----:R-:W-:-:S04]  /*11450*/  IMAD.MOV R5, RZ, RZ, -R3 ;  /* 0x000000ffff057224 */ /* 0x002fc800078e0a03 */
[----:B------:R-:W-:-:S04]  /*11460*/  IMAD R5, R5, R6, RZ ;  /* 0x0000000605057224 */ /* 0x000fc800078e02ff */
[----:B------:R-:W-:Y:S01]  /*11470*/  IMAD.HI.U32 R3, R3, R5, R2 ;  /* 0x0000000503037227 */ /* 0x000fe200078e0002 */
[----:B------:R-:W-:Y:S02]  /*11480*/  IABS R5, R17 ;  /* 0x0000001100057213 */ /* 0x000fe40000000000 */
[----:B------:R-:W-:-:S03]  /*11490*/  IABS R2, R0 ;  /* 0x0000000000027213 */ /* 0x000fc60000000000 */
[----:B------:R-:W-:Y:S02]  /*114a0*/  IMAD.MOV R5, RZ, RZ, -R5 ;  /* 0x000000ffff057224 */ /* 0x000fe400078e0a05 */
[----:B------:R-:W-:-:S04]  /*114b0*/  IMAD.HI.U32 R3, R3, R2, RZ ;  /* 0x0000000203037227 */ /* 0x000fc800078e00ff */
[----:B------:R-:W-:Y:S01]  /*114c0*/  IMAD R5, R3, R5, R2 ;  /* 0x0000000503057224 */ /* 0x000fe200078e0202 */
[----:B------:R-:W-:-:S04]  /*114d0*/  LOP3.LUT R2, R0, R17, RZ, 0x3c, !PT ;  /* 0x0000001100027212 */ /* 0x000fc800078e3cff */
[----:B------:R-:W-:Y:S02]  /*114e0*/  ISETP.GT.U32.AND P1, PT, R6, R5, PT ;  /* 0x000000050600720c */ /* 0x000fe40003f24070 */
[----:B------:R-:W-:-:S11]  /*114f0*/  ISETP.GE.AND P2, PT, R2, RZ, PT ;  /* 0x000000ff0200720c */ /* 0x000fd60003f46270 */
[-C--:B------:R-:W-:Y:S01]  /*11500*/  @!P1 IADD3 R5, R5, -R6.reuse, RZ ;  /* 0x8000000605059210 */ /* 0x080fe20007ffe0ff */
[----:B------:R-:W-:Y:S01]  /*11510*/  @!P1 VIADD R3, R3, 0x1 ;  /* 0x0000000103039836 */ /* 0x000fe20000000000 */
[----:B------:R-:W-:Y:S02]  /*11520*/  ISETP.NE.AND P1, PT, R17, RZ, PT ;  /* 0x000000ff1100720c */ /* 0x000fe40003f25270 */
[----:B------:R-:W-:-:S13]  /*11530*/  ISETP.GE.U32.AND P0, PT, R5, R6, PT ;  /* 0x000000060500720c */ /* 0x000fda0003f06070 */
[----:B------:R-:W-:-:S04]  /*11540*/  @P0 VIADD R3, R3, 0x1 ;  /* 0x0000000103030836 */ /* 0x000fc80000000000 */
[----:B------:R-:W-:Y:S01]  /*11550*/  @!P2 IMAD.MOV R3, RZ, RZ, -R3 ;  /* 0x000000ffff03a224 */ /* 0x000fe200078e0a03 */
[----:B------:R-:W-:-:S05]  /*11560*/  @!P1 LOP3.LUT R3, RZ, R17, RZ, 0x33, !PT ;  /* 0x00000011ff039212 */ /* 0x000fca00078e33ff */
[--C-:B------:R-:W-:Y:S02]  /*11570*/  IMAD.MOV R2, RZ, RZ, -R3.reuse ;  /* 0x000000ffff027224 */ /* 0x100fe400078e0a03 */
[----:B------:R-:W-:Y:S02]  /*11580*/  IMAD.MOV.U32 R18, RZ, RZ, R3 ;  /* 0x000000ffff127224 */ /* 0x000fe400078e0003 */
[----:B------:R-:W-:Y:S01]  /*11590*/  IMAD R17, R17, R2, R0 ;  /* 0x0000000211117224 */ /* 0x000fe200078e0200 */
[----:B------:R-:W-:Y:S06]  /*115a0*/  BRA `(.L_x_320) ;  /* 0x00000000001c7947 */ /* 0x000fec0003800000 */
.L_x_312:
[----:B------:R-:W-:Y:S01]  /*115b0*/  UMOV UR4, URZ ;  /* 0x0000003f00047c82 */ /* 0x000fe20008000000 */
[----:B------:R-:W-:Y:S01]  /*115c0*/  UMOV UR5, URZ ;  /* 0x0000003f00057c82 */ /* 0x000fe20008000000 */
[----:B------:R-:W-:Y:S01]  /*115d0*/  ULDC UR6, c[0x0][0xc3c] ;  /* 0x00030f0000067ab9 */ /* 0x000fe20000000800 */
[----:B------:R-:W-:Y:S02]  /*115e0*/  IMAD.MOV.U32 R16, RZ, RZ, R0 ;  /* 0x000000ffff107224 */ /* 0x000fe400078e0000 */
[----:B------:R-:W-:Y:S02]  /*115f0*/  IMAD.U32 R17, RZ, RZ, UR4 ;  /* 0x00000004ff117e24 */ /* 0x000fe4000f8e00ff */
[----:B------:R-:W-:Y:S02]  /*11600*/  IMAD.U32 R18, RZ, RZ, UR5 ;  /* 0x00000005ff127e24 */ /* 0x000fe4000f8e00ff */
[----:B------:R-:W-:-:S07]  /*11610*/  IMAD.U32 R19, RZ, RZ, UR6 ;  /* 0x00000006ff137e24 */ /* 0x000fce000f8e00ff */
.L_x_320:
[----:B------:R-:W1:Y:S01]  /*11620*/  S2R R0, SR_TID.X ;  /* 0x0000000000007919 */ /* 0x000e620000002100 */
[----:B------:R-:W-:Y:S05]  /*11630*/  WARPSYNC.ALL ;  /* 0x0000000000007948 */ /* 0x000fea0003800000 */
[----:B------:R-:W-:Y:S01]  /*11640*/  BAR.SYNC.DEFER_BLOCKING 0x4, 0x200 ;  /* 0x0108000000007b1d */ /* 0x000fe20000010000 */
[----:B-1----:R-:W-:-:S04]  /*11650*/  LOP3.LUT R0, R0, 0x1f, RZ, 0xc0, !PT ;  /* 0x0000001f00007812 */ /* 0x002fc800078ec0ff */
[----:B------:R-:W-:-:S13]  /*11660*/  ISETP.NE.AND P0, PT, R0, RZ, PT ;  /* 0x000000ff0000720c */ /* 0x000fda0003f05270 */
[----:B0-----:R-:W0:Y:S01]  /*11670*/  @!P0 S2R R3, SR_CgaCtaId ;  /* 0x0000000000038919 */ /* 0x001e220000008800 */
[----:B------:R-:W-:-:S04]  /*11680*/  @!P0 MOV R0, 0x400 ;  /* 0x0000040000008802 */ /* 0x000fc80000000f00 */
[----:B0-----:R-:W-:-:S05]  /*11690*/  @!P0 LEA R22, R3, R0, 0x18 ;  /* 0x0000000003168211 */ /* 0x001fca00078ec0ff */
[----:B------:R3:W-:Y:S01]  /*116a0*/  @!P0 STS.128 [R22+0x31cd0], R16 ;  /* 0x031cd01016008388 */ /* 0x0007e20000000c00 */
[----:B------:R-:W-:Y:S06]  /*116b0*/  BAR.ARV 0x5, 0x200 ;  /* 0x0148000000007b1d */ /* 0x000fec0000002000 */
.L_x_309:
[----:B------:R-:W-:Y:S02]  /*116c0*/  ULDC UR4, c[0x0][0xc3c] ;  /* 0x00030f0000047ab9 */ /* 0x000fe40000000800 */
[----:B--2---:R-:W-:-:S13]  /*116d0*/  ISETP.GE.AND P0, PT, R19, UR4, PT ;  /* 0x0000000413007c0c */ /* 0x004fda000bf06270 */
[----:B------:R-:W-:Y:S05]  /*116e0*/  @!P0 BRA `(.L_x_321) ;  /* 0xffffffb000048947 */ /* 0x000fea000383ffff */
[----:B------:R-:W-:Y:S05]  /*116f0*/  BSYNC B8 ;  /* 0x0000000000087941 */ /* 0x000fea0003800000 */
.L_x_217:
[----:B--2---:R-:W2:Y:S01]  /*11700*/  LDL.LU R0, [R1+0x30] ;  /* 0x0000300001007983 */ /* 0x004ea20000300800 */
[----:B------:R-:W-:Y:S01]  /*11710*/  BSSY B0, `(.L_x_322) ;  /* 0x000000b000007945 */ /* 0x000fe20003800000 */
[----:B------:R-:W4:Y:S01]  /*11720*/  S2R R5, SR_CgaCtaId ;  /* 0x0000000000057919 */ /* 0x000f220000008800 */
[----:B--2---:R-:W-:-:S05]  /*11730*/  VIADD R0, R0, 0x1 ;  /* 0x0000000100007836 */ /* 0x004fca0000000000 */
[----:B0-----:R-:W-:-:S04]  /*11740*/  LEA.HI R2, R0, R0, RZ, 0x1 ;  /* 0x0000000000027211 */ /* 0x001fc800078f08ff */
[----:B------:R-:W-:Y:S02]  /*11750*/  LOP3.LUT R3, R2, 0xfffffffe, RZ, 0xc0, !PT ;  /* 0xfffffffe02037812 */ /* 0x000fe400078ec0ff */
[----:B------:R-:W-:-:S03]  /*11760*/  MOV R2, 0x400 ;  /* 0x0000040000027802 */ /* 0x000fc60000000f00 */
[----:B------:R-:W-:Y:S01]  /*11770*/  IMAD.IADD R0, R0, 0x1, -R3 ;  /* 0x0000000100007824 */ /* 0x000fe200078e0a03 */
[----:B----4-:R-:W-:-:S04]  /*11780*/  LEA R9, R5, R2, 0x18 ;  /* 0x0000000205097211 */ /* 0x010fc800078ec0ff */
[----:B------:R-:W-:-:S04]  /*11790*/  SHF.L.U32 R0, R0, 0x1f, RZ ;  /* 0x0000001f00007819 */ /* 0x000fc800000006ff */
[----:B------:R-:W0:Y:S02]  /*117a0*/  SYNCS.PHASECHK.TRANS64.TRYWAIT P0, [R9+URZ+0x31c20], R0 ;  /* 0x031c2000090075a7 */ /* 0x000e24000800017f */
[----:B0-----:R-:W-:Y:S05]  /*117b0*/  @!P0 BRA `(.L_x_323) ;  /* 0x0000001800908947 */ /* 0x001fea0003800000 */
.L_x_387:
[----:B------:R-:W-:Y:S05]  /*117c0*/  BSYNC B0 ;  /* 0x0000000000007941 */ /* 0x000fea0003800000 */
.L_x_322:
[----:B------:R-:W-:-:S03]  /*117d0*/  UMOV UR4, 0xffffffff ;  /* 0xffffffff00047882 */ /* 0x000fc60000000000 */
[----:B------:R-:W-:Y:S05]  /*117e0*/  BRA.DIV UR4, `(.L_x_324) ;  /* 0x0000001a04987947 */ /* 0x000fea000b800000 */
[----:B0-----:R-:W0:Y:S02]  /*117f0*/  S2R R0, SR_TID.X ;  /* 0x0000000000007919 */ /* 0x001e240000002100 */
[----:B0-----:R-:W-:-:S04]  /*11800*/  SHF.R.U32.HI R0, RZ, 0x5, R0 ;  /* 0x00000005ff007819 */ /* 0x001fc80000011600 */
[----:B------:R-:W-:-:S05]  /*11810*/  LOP3.LUT R0, R0, 0x3, RZ, 0xc0, !PT ;  /* 0x0000000300007812 */ /* 0x000fca00078ec0ff */
[----:B------:R0:W2:Y:S02]  /*11820*/  SHFL.IDX PT, R14, R0, RZ, 0x1f ;  /* 0x00001fff000e7589 */ /* 0x0000a400000e0000 */
.L_x_390:
[----:B--2---:R-:W-:Y:S01]  /*11830*/  ISETP.NE.AND P0, PT, R14, RZ, PT ;  /* 0x000000ff0e00720c */ /* 0x004fe20003f05270 */
[----:B------:R-:W-:-:S12]  /*11840*/  BSSY B0, `(.L_x_325) ;  /* 0x0000024000007945 */ /* 0x000fd80003800000 */
[----:B------:R-:W-:Y:S05]  /*11850*/  @P0 BRA `(.L_x_326) ;  /* 0x0000000000880947 */ /* 0x000fea0003800000 */
[----:B------:R-:W-:-:S03]  /*11860*/  UMOV UR4, 0xffffffff ;  /* 0xffffffff00047882 */ /* 0x000fc60000000000 */
[----:B------:R-:W-:Y:S05]  /*11870*/  BRA.DIV UR4, `(.L_x_327) ;  /* 0x0000001a04a87947 */ /* 0x000fea000b800000 */
[----:B------:R-:W-:-:S13]  /*11880*/  ELECT P6, URZ, PT ;  /* 0x00000000003f782f */ /* 0x000fda00038c0000 */
.L_x_393:
[----:B------:R-:W-:Y:S05]  /*11890*/  @!P6 BRA `(.L_x_326) ;  /* 0x000000000078e947 */ /* 0x000fea0003800000 */
[----:B0-----:R-:W2:Y:S02]  /*118a0*/  LDL.LU R0, [R1+0x3c] ;  /* 0x00003c0001007983 */ /* 0x001ea40000300800 */
[----:B--2---:R-:W-:-:S04]  /*118b0*/  LOP3.LUT R0, R0, 0x2, RZ, 0xfc, !PT ;  /* 0x0000000200007812 */ /* 0x004fc800078efcff */
[----:B------:R-:W-:-:S13]  /*118c0*/  ISETP.NE.AND P2, PT, R0, 0x3, PT ;  /* 0x000000030000780c */ /* 0x000fda0003f45270 */
[----:B------:R-:W-:Y:S05]  /*118d0*/  @!P2 BRA `(.L_x_328) ;  /* 0x000000000004a947 */ /* 0x000fea0003800000 */
[----:B------:R-:W-:Y:S01]  /*118e0*/  BPT.TRAP 0x1 ;  /* 0x000000040000795c */ /* 0x000fe20000300000 */
.L_x_328:
        /* <DEDUP_REMOVED lines=12> */
.L_x_394:
[----:B------:R-:W2:Y:S02]  /*119b0*/  SYNCS.PHASECHK.TRANS64.TRYWAIT P0, [R3+URZ], R2 ;  /* 0x00000002030075a7 */ /* 0x000ea4000800017f */
[----:B--2---:R-:W-:Y:S05]  /*119c0*/  @!P0 BRA `(.L_x_330) ;  /* 0x0000001800888947 */ /* 0x004fea0003800000 */
.L_x_395:
[----:B------:R-:W-:Y:S05]  /*119d0*/  @!P2 BRA `(.L_x_331) ;  /* 0x000000000004a947 */ /* 0x000fea0003800000 */
[----:B------:R-:W-:Y:S01]  /*119e0*/  BPT.TRAP 0x1 ;  /* 0x000000040000795c */ /* 0x000fe20000300000 */
.L_x_331:
[----:B------:R-:W-:-:S04]  /*119f0*/  VIADD R0, R9, 0x31c60 ;  /* 0x00031c6009007836 */ /* 0x000fc80000000000 */
[----:B------:R-:W-:-:S04]  /*11a00*/  IMAD R23, R23, 0x8, R0 ;  /* 0x0000000817177824 */ /* 0x000fc800078e0200 */
[----:B------:R-:W4:Y:S02]  /*11a10*/  SYNCS.PHASECHK.TRANS64.TRYWAIT P0, [R23+URZ], R4 ;  /* 0x00000004170075a7 */ /* 0x000f24000800017f */
[----:B----4-:R-:W-:Y:S05]  /*11a20*/  @!P0 BRA `(.L_x_332) ;  /* 0x0000001800848947 */ /* 0x010fea0003800000 */
.L_x_396:
[----:B------:R-:W-:-:S07]  /*11a30*/  IMAD R7, R7, 0x8, R0 ;  /* 0x0000000807077824 */ /* 0x000fce00078e0200 */
.L_x_333:
[----:B------:R0:W0:Y:S02]  /*11a40*/  SYNCS.PHASECHK.TRANS64.TRYWAIT P0, [R7+URZ], R2 ;  /* 0x00000002070075a7 */ /* 0x000024000800017f */
[----:B0-----:R-:W-:Y:S05]  /*11a50*/  @!P0 NANOSLEEP.SYNCS 0x989680 ;  /* 0x009896800000895d */ /* 0x001fea0003900000 */
[----:B------:R-:W0:Y:S02]  /*11a60*/  @!P0 SYNCS.PHASECHK.TRANS64 P0, [R7+URZ], R2 ;  /* 0x00000002070085a7 */ /* 0x000e24000800007f */
[----:B0-----:R-:W-:Y:S05]  /*11a70*/  @!P0 BRA `(.L_x_333) ;  /* 0xfffffffc00f08947 */ /* 0x001fea000383ffff */
.L_x_326:
[----:B------:R-:W-:Y:S05]  /*11a80*/  BSYNC B0 ;  /* 0x0000000000007941 */ /* 0x000fea0003800000 */
.L_x_325:
[----:B------:R-:W-:Y:S05]  /*11a90*/  EXIT ;  /* 0x000000000000794d */ /* 0x000fea0003800000 */
.L_x_177:
[----:B0-----:R-:W-:-:S04]  /*11aa0*/  MOV R3, UR36 ;  /* 0x0000002400037c02 */ /* 0x001fc80008000f00 */
[----:B------:R0:W1:Y:S03]  /*11ab0*/  SYNCS.PHASECHK.TRANS64.TRYWAIT P1, [R3+URZ+0x31c00], R0 ;  /* 0x031c0000030075a7 */ /* 0x000066000802017f */
[----:B-1----:R-:W-:Y:S05]  /*11ac0*/  @!P1 NANOSLEEP.SYNCS 0x989680 ;  /* 0x009896800000995d */ /* 0x002fea0003900000 */
[----:B------:R-:W1:Y:S02]  /*11ad0*/  @!P1 SYNCS.PHASECHK.TRANS64 P1, [R3+URZ+0x31c00], R0 ;  /* 0x031c0000030095a7 */ /* 0x000e64000802007f */
[----:B-1----:R-:W-:Y:S05]  /*11ae0*/  @!P1 BRA `(.L_x_177) ;  /* 0xfffffffc00ec9947 */ /* 0x002fea000383ffff */
[----:B------:R-:W-:Y:S05]  /*11af0*/  BRA `(.L_x_334) ;  /* 0xfffffef800b07947 */ /* 0x000fea000383ffff */
.L_x_181:
[----:B-1----:R1:W2:Y:S02]  /*11b00*/  SYNCS.PHASECHK.TRANS64.TRYWAIT P2, [R0+URZ+0x31c30], R3 ;  /* 0x031c3003000075a7 */ /* 0x0022a4000804017f */
[----:B--2---:R-:W-:Y:S05]  /*11b10*/  @!P2 NANOSLEEP.SYNCS 0x989680 ;  /* 0x009896800000a95d */ /* 0x004fea0003900000 */
[----:B------:R-:W2:Y:S02]  /*11b20*/  @!P2 SYNCS.PHASECHK.TRANS64 P2, [R0+URZ+0x31c30], R3 ;  /* 0x031c30030000a5a7 */ /* 0x000ea4000804007f */
[----:B--2---:R-:W-:Y:S05]  /*11b30*/  @!P2 BRA `(.L_x_181) ;  /* 0xfffffffc00f0a947 */ /* 0x004fea000383ffff */
[----:B------:R-:W-:Y:S05]  /*11b40*/  BRA `(.L_x_180) ;  /* 0xfffffef800d47947 */ /* 0x000fea000383ffff */
.L_x_186:
[----:B-1----:R-:W-:-:S04]  /*11b50*/  IMAD.U32 R9, RZ, RZ, UR6 ;  /* 0x00000006ff097e24 */ /* 0x002fc8000f8e00ff */
[----:B------:R1:W3:Y:S03]  /*11b60*/  SYNCS.PHASECHK.TRANS64.TRYWAIT P2, [R9+URZ+0x31c30], R8 ;  /* 0x031c3008090075a7 */ /* 0x0002e6000804017f */
[----:B---3--:R-:W-:Y:S05]  /*11b70*/  @!P2 NANOSLEEP.SYNCS 0x989680 ;  /* 0x009896800000a95d */ /* 0x008fea0003900000 */
[----:B------:R-:W3:Y:S02]  /*11b80*/  @!P2 SYNCS.PHASECHK.TRANS64 P2, [R9+URZ+0x31c30], R8 ;  /* 0x031c30080900a5a7 */ /* 0x000ee4000804007f */
[----:B---3--:R-:W-:Y:S05]  /*11b90*/  @!P2 BRA `(.L_x_186) ;  /* 0xfffffffc00eca947 */ /* 0x008fea000383ffff */
[----:B------:R-:W-:Y:S05]  /*11ba0*/  BRA `(.L_x_183) ;  /* 0xffffff3c002c7947 */ /* 0x000fea000383ffff */
.L_x_190:
[----:B-1----:R-:W-:-:S04]  /*11bb0*/  IMAD.U32 R8, RZ, RZ, UR6 ;  /* 0x00000006ff087e24 */ /* 0x002fc8000f8e00ff */
[----:B------:R1:W2:Y:S03]  /*11bc0*/  SYNCS.PHASECHK.TRANS64.TRYWAIT P2, [R8+URZ+0x31c50], R7 ;  /* 0x031c5007080075a7 */ /* 0x0002a6000804017f */
[----:B--2---:R-:W-:Y:S05]  /*11bd0*/  @!P2 NANOSLEEP.SYNCS 0x989680 ;  /* 0x009896800000a95d */ /* 0x004fea0003900000 */
[----:B------:R-:W2:Y:S02]  /*11be0*/  @!P2 SYNCS.PHASECHK.TRANS64 P2, [R8+URZ+0x31c50], R7 ;  /* 0x031c50070800a5a7 */ /* 0x000ea4000804007f */
[----:B--2---:R-:W-:Y:S05]  /*11bf0*/  @!P2 BRA `(.L_x_190) ;  /* 0xfffffffc00eca947 */ /* 0x004fea000383ffff */
[----:B------:R-:W-:Y:S05]  /*11c00*/  BRA `(.L_x_187) ;  /* 0xffffff5000c47947 */ /* 0x000fea000383ffff */
.L_x_195:
[----:B---3--:R-:W-:-:S04]  /*11c10*/  IMAD.U32 R5, RZ, RZ, UR9 ;  /* 0x00000009ff057e24 */ /* 0x008fc8000f8e00ff */
[----:B------:R3:W4:Y:S03]  /*11c20*/  SYNCS.PHASECHK.TRANS64.TRYWAIT P0, [R5+URZ+0x31c50], R0 ;  /* 0x031c5000050075a7 */ /* 0x000726000800017f */
[----:B----4-:R-:W-:Y:S05]  /*11c30*/  @!P0 NANOSLEEP.SYNCS 0x989680 ;  /* 0x009896800000895d */ /* 0x010fea0003900000 */
[----:B------:R-:W4:Y:S02]  /*11c40*/  @!P0 SYNCS.PHASECHK.TRANS64 P0, [R5+URZ+0x31c50], R0 ;  /* 0x031c5000050085a7 */ /* 0x000f24000800007f */
[----:B----4-:R-:W-:Y:S05]  /*11c50*/  @!P0 BRA `(.L_x_195) ;  /* 0xfffffffc00ec8947 */ /* 0x010fea000383ffff */
[----:B------:R-:W-:Y:S05]  /*11c60*/  BRA `(.L_x_194) ;  /* 0xffffff7800dc7947 */ /* 0x000fea000383ffff */
.L_x_229:
        /* <DEDUP_REMOVED lines=11> */
.L_x_336:
[----:B------:R-:W-:Y:S05]  /*11d20*/  BSYNC B0 ;  /* 0x0000000000007941 */ /* 0x000fea0003800000 */
.L_x_335:
[----:B------:R-:W-:Y:S05]  /*11d30*/  BRA `(.L_x_337) ;  /* 0xffffffb400287947 */ /* 0x000fea000383ffff */
.L_x_231:
[----:B------:R-:W-:Y:S01]  /*11d40*/  BSSY B0, `(.L_x_338) ;  /* 0x0000006000007945 */ /* 0x000fe20003800000 */
[----:B------:R-:W-:-:S07]  /*11d50*/  IMAD.MOV.U32 R15, RZ, RZ, -0x1 ;  /* 0xffffffffff0f7424 */ /* 0x000fce00078e00ff */
[----:B01----:R-:W-:Y:S05]  /*11d60*/  WARPSYNC.COLLECTIVE R15, `(.L_x_339) ;  /* 0x000000000f0c7348 */ /* 0x003fea0003c00000 */
[----:B------:R-:W-:Y:S02]  /*11d70*/  ELECT P6, UR62, PT ;  /* 0x00000000003e782f */ /* 0x000fe400038c0000 */
[----:B------:R-:W-:Y:S01]  /*11d80*/  MOV R14, UR62 ;  /* 0x0000003e000e7c02 */ /* 0x000fe20008000f00 */
[----:B01----:R-:W-:Y:S10]  /*11d90*/  ENDCOLLECTIVE ;  /* 0x000000000000791b */ /* 0x003ff40003800000 */
.L_x_339:
[----:B------:R-:W-:Y:S05]  /*11da0*/  BSYNC B0 ;  /* 0x0000000000007941 */ /* 0x000fea0003800000 */
.L_x_338:
[----:B------:R-:W-:Y:S05]  /*11db0*/  BRA `(.L_x_340) ;  /* 0xffffffb400287947 */ /* 0x000fea000383ffff */
.L_x_233:
[----:B-1----:R1:W2:Y:S02]  /*11dc0*/  SYNCS.PHASECHK.TRANS64.TRYWAIT P0, [R0+URZ+0x31c40], R2 ;  /* 0x031c4002000075a7 */ /* 0x0022a4000800017f */
[----:B--2---:R-:W-:Y:S05]  /*11dd0*/  @!P0 NANOSLEEP.SYNCS 0x989680 ;  /* 0x009896800000895d */ /* 0x004fea0003900000 */
[----:B------:R-:W2:Y:S02]  /*11de0*/  @!P0 SYNCS.PHASECHK.TRANS64 P0, [R0+URZ+0x31c40], R2 ;  /* 0x031c4002000085a7 */ /* 0x000ea4000800007f */
[----:B--2---:R-:W-:Y:S05]  /*11df0*/  @!P0 BRA `(.L_x_233) ;  /* 0xfffffffc00f08947 */ /* 0x004fea000383ffff */
[----:B------:R-:W-:Y:S05]  /*11e00*/  BRA `(.L_x_341) ;  /* 0xffffffb4007c7947 */ /* 0x000fea000383ffff */
.L_x_237:
[----:B------:R-:W2:Y:S01]  /*11e10*/  LDL.LU R11, [R1+0x2c] ;  /* 0x00002c00010b7983 */ /* 0x000ea20000300800 */
[----:B------:R-:W-:Y:S02]  /*11e20*/  IMAD.MOV.U32 R13, RZ, RZ, R4 ;  /* 0x000000ffff0d7224 */ /* 0x000fe400078e0004 */
[----:B------:R-:W-:Y:S02]  /*11e30*/  IMAD.MOV.U32 R12, RZ, RZ, RZ ;  /* 0x000000ffff0c7224 */ /* 0x000fe400078e00ff */
[----:B------:R-:W-:Y:S02]  /*11e40*/  IMAD.MOV.U32 R15, RZ, RZ, -0x1 ;  /* 0xffffffffff0f7424 */ /* 0x000fe400078e00ff */
[----:B------:R-:W-:-:S04]  /*11e50*/  IMAD R17, R17, 0xc0, R21 ;  /* 0x000000c011117824 */ /* 0x000fc800078e0215 */
[----:B------:R-:W-:Y:S02]  /*11e60*/  VIADD R8, R17, 0x20 ;  /* 0x0000002011087836 */ /* 0x000fe40000000000 */
[----:B--2---:R-:W-:Y:S02]  /*11e70*/  IMAD R5, R11, R9, RZ ;  /* 0x000000090b057224 */ /* 0x004fe400078e02ff */
[----:B------:R-:W-:-:S03]  /*11e80*/  IMAD.MOV.U32 R11, RZ, RZ, 0x1c1f ;  /* 0x00001c1fff0b7424 */ /* 0x000fc600078e00ff */
[----:B------:R-:W-:-:S13]  /*11e90*/  ISETP.GE.AND P4, PT, R17, R5, PT ;  /* 0x000000051100720c */ /* 0x000fda0003f86270 */
[----:B-----5:R-:W-:Y:S05]  /*11ea0*/  WARPSYNC.COLLECTIVE R15, `(.L_x_342) ;  /* 0x000000000f087348 */ /* 0x020fea0003c00000 */
[----:B------:R0:W1:Y:S02]  /*11eb0*/  SHFL.IDX P6, R14, R13, R12, R11 ;  /* 0x0000000c0d0e7389 */ /* 0x00006400000c000b */
[----:B01---5:R-:W-:Y:S01]  /*11ec0*/  ENDCOLLECTIVE ;  /* 0x000000000000791b */ /* 0x023fe20003800000 */
.L_x_342:
[----:B------:R-:W-:Y:S02]  /*11ed0*/  IMAD.MOV.U32 R13, RZ, RZ, R0 ;  /* 0x000000ffff0d7224 */ /* 0x000fe400078e0000 */
[----:B------:R-:W-:-:S07]  /*11ee0*/  IMAD.MOV.U32 R2, RZ, RZ, R14 ;  /* 0x000000ffff027224 */ /* 0x000fce00078e000e */
[----:B------:R-:W-:Y:S05]  /*11ef0*/  WARPSYNC.COLLECTIVE R15, `(.L_x_343) ;  /* 0x000000000f087348 */ /* 0x000fea0003c00000 */
[----:B------:R0:W1:Y:S02]  /*11f00*/  SHFL.IDX P6, R14, R13, R12, R11 ;  /* 0x0000000c0d0e7389 */ /* 0x00006400000c000b */
[----:B01----:R-:W-:Y:S01]  /*11f10*/  ENDCOLLECTIVE ;  /* 0x000000000000791b */ /* 0x003fe20003800000 */
.L_x_343:
[----:B------:R-:W-:Y:S02]  /*11f20*/  IMAD.MOV.U32 R13, RZ, RZ, R4 ;  /* 0x000000ffff0d7224 */ /* 0x000fe400078e0004 */
[----:B------:R-:W-:Y:S02]  /*11f30*/  IMAD.MOV.U32 R12, RZ, RZ, 0x1 ;  /* 0x00000001ff0c7424 */ /* 0x000fe400078e00ff */
[----:B------:R-:W-:-:S07]  /*11f40*/  IMAD.MOV.U32 R3, RZ, RZ, R14 ;  /* 0x000000ffff037224 */ /* 0x000fce00078e000e */
[----:B------:R-:W-:Y:S05]  /*11f50*/  WARPSYNC.COLLECTIVE R15, `(.L_x_344) ;  /* 0x000000000f087348 */ /* 0x000fea0003c00000 */
[----:B------:R0:W1:Y:S02]  /*11f60*/  SHFL.IDX P6, R14, R13, R12, R11 ;  /* 0x0000000c0d0e7389 */ /* 0x00006400000c000b */
[----:B01----:R-:W-:Y:S01]  /*11f70*/  ENDCOLLECTIVE ;  /* 0x000000000000791b */ /* 0x003fe20003800000 */
.L_x_344:
        /* <DEDUP_REMOVED lines=13> */
[----:B0-----:R-:W-:-:S07]  /*12050*/  MOV R2, R14 ;  /* 0x0000000e00027202 */ /* 0x001fce0000000f00 */
[----:B------:R-:W-:Y:S05]  /*12060*/  WARPSYNC.COLLECTIVE R15, `(.L_x_345) ;  /* 0x000000000f087348 */ /* 0x000fea0003c00000 */
[----:B------:R0:W1:Y:S02]  /*12070*/  SHFL.IDX P6, R14, R13, R12, R11 ;  /* 0x0000000c0d0e7389 */ /* 0x00006400000c000b */
[----:B01----:R-:W-:Y:S01]  /*12080*/  ENDCOLLECTIVE ;  /* 0x000000000000791b */ /* 0x003fe20003800000 */
.L_x_345:
[----:B------:R-:W-:Y:S02]  /*12090*/  IMAD.MOV.U32 R13, RZ, RZ, R4 ;  /* 0x000000ffff0d7224 */ /* 0x000fe400078e0004 */
[----:B------:R-:W-:Y:S02]  /*120a0*/  IMAD.MOV.U32 R12, RZ, RZ, 0x2 ;  /* 0x00000002ff0c7424 */ /* 0x000fe400078e00ff */
[----:B------:R-:W-:-:S07]  /*120b0*/  IMAD.MOV.U32 R3, RZ, RZ, R14 ;  /* 0x000000ffff037224 */ /* 0x000fce00078e000e */
[----:B------:R-:W-:Y:S05]  /*120c0*/  WARPSYNC.COLLECTIVE R15, `(.L_x_346) ;  /* 0x000000000f087348 */ /* 0x000fea0003c00000 */
[----:B------:R0:W1:Y:S02]  /*120d0*/  SHFL.IDX P6, R14, R13, R12, R11 ;  /* 0x0000000c0d0e7389 */ /* 0x00006400000c000b */
[----:B01----:R-:W-:Y:S01]  /*120e0*/  ENDCOLLECTIVE ;  /* 0x000000000000791b */ /* 0x003fe20003800000 */
.L_x_346:
        /* <DEDUP_REMOVED lines=18> */
.L_x_347:
[----:B------:R-:W-:Y:S02]  /*12210*/  IMAD.MOV.U32 R13, RZ, RZ, R4 ;  /* 0x000000ffff0d7224 */ /* 0x000fe400078e0004 */
[----:B------:R-:W-:Y:S02]  /*12220*/  IMAD.MOV.U32 R12, RZ, RZ, 0x3 ;  /* 0x00000003ff0c7424 */ /* 0x000fe400078e00ff */
[----:B------:R-:W-:-:S07]  /*12230*/  IMAD.MOV.U32 R3, RZ, RZ, R14 ;  /* 0x000000ffff037224 */ /* 0x000fce00078e000e */
[----:B------:R-:W-:Y:S05]  /*12240*/  WARPSYNC.COLLECTIVE R15, `(.L_x_348) ;  /* 0x000000000f087348 */ /* 0x000fea0003c00000 */
[----:B------:R0:W1:Y:S02]  /*12250*/  SHFL.IDX P6, R14, R13, R12, R11 ;  /* 0x0000000c0d0e7389 */ /* 0x00006400000c000b */
[----:B01----:R-:W-:Y:S01]  /*12260*/  ENDCOLLECTIVE ;  /* 0x000000000000791b */ /* 0x003fe20003800000 */
.L_x_348:
        /* <DEDUP_REMOVED lines=11> */
.L_x_349:
        /* <DEDUP_REMOVED lines=13> */
.L_x_350:
        /* <DEDUP_REMOVED lines=9> */
[----:B------:R-:W-:-:S07]  /*12480*/  MOV R0, R14 ;  /* 0x0000000e00007202 */ /* 0x000fce0000000f00 */
[----:B0-----:R-:W-:Y:S05]  /*12490*/  WARPSYNC.COLLECTIVE R15, `(.L_x_351) ;  /* 0x000000000f087348 */ /* 0x001fea0003c00000 */
[----:B------:R1:W2:Y:S02]  /*124a0*/  SHFL.IDX P6, R14, R13, R12, R11 ;  /* 0x0000000c0d0e7389 */ /* 0x0002a400000c000b */
[----:B012---:R-:W-:Y:S01]  /*124b0*/  ENDCOLLECTIVE ;  /* 0x000000000000791b */ /* 0x007fe20003800000 */
.L_x_351:
        /* <DEDUP_REMOVED lines=8> */
.L_x_352:
        /* <DEDUP_REMOVED lines=15> */
.L_x_353:
[----:B------:R-:W-:Y:S01]  /*12630*/  IMAD.MOV.U32 R2, RZ, RZ, R14 ;  /* 0x000000ffff027224 */ /* 0x000fe200078e000e */
[----:B------:R-:W-:Y:S06]  /*12640*/  BRA `(.L_x_354) ;  /* 0xffffffbc00047947 */ /* 0x000fec000383ffff */
.L_x_240:
[----:B-1----:R1:W2:Y:S02]  /*12650*/  SYNCS.PHASECHK.TRANS64.TRYWAIT P0, [R22+URZ+0x31c20], R3 ;  /* 0x031c2003160075a7 */ /* 0x0022a4000800017f */
[----:B--2---:R-:W-:Y:S05]  /*12660*/  @!P0 NANOSLEEP.SYNCS 0x989680 ;  /* 0x009896800000895d */ /* 0x004fea0003900000 */
[----:B------:R-:W2:Y:S02]  /*12670*/  @!P0 SYNCS.PHASECHK.TRANS64 P0, [R22+URZ+0x31c20], R3 ;  /* 0x031c2003160085a7 */ /* 0x000ea4000800007f */
[----:B--2---:R-:W-:Y:S05]  /*12680*/  @!P0 BRA `(.L_x_240) ;  /* 0xfffffffc00f08947 */ /* 0x004fea000383ffff */
[----:B------:R-:W-:Y:S05]  /*12690*/  BRA `(.L_x_355) ;  /* 0xffffffbc00747947 */ /* 0x000fea000383ffff */
.L_x_249:
[----:B-1----:R1:W2:Y:S02]  /*126a0*/  SYNCS.PHASECHK.TRANS64.TRYWAIT P0, [R3+URZ+0x31c40], R2 ;  /* 0x031c4002030075a7 */ /* 0x0022a4000800017f */
[----:B--2---:R-:W-:Y:S05]  /*126b0*/  @!P0 NANOSLEEP.SYNCS 0x989680 ;  /* 0x009896800000895d */ /* 0x004fea0003900000 */
[----:B------:R-:W2:Y:S02]  /*126c0*/  @!P0 SYNCS.PHASECHK.TRANS64 P0, [R3+URZ+0x31c40], R2 ;  /* 0x031c4002030085a7 */ /* 0x000ea4000800007f */
[----:B--2---:R-:W-:Y:S05]  /*126d0*/  @!P0 BRA `(.L_x_249) ;  /* 0xfffffffc00f08947 */ /* 0x004fea000383ffff */
[----:B------:R-:W-:Y:S05]  /*126e0*/  BRA `(.L_x_356) ;  /* 0xffffffc000247947 */ /* 0x000fea000383ffff */
.L_x_256:
[----:B0-----:R0:W1:Y:S02]  /*126f0*/  SYNCS.PHASECHK.TRANS64.TRYWAIT P0, [R3+URZ+0x60], R2 ;  /* 0x00006002030075a7 */ /* 0x001064000800017f */
[----:B-1----:R-:W-:Y:S05]  /*12700*/  @!P0 NANOSLEEP.SYNCS 0x989680 ;  /* 0x009896800000895d */ /* 0x002fea0003900000 */
[----:B------:R-:W1:Y:S02]  /*12710*/  @!P0 SYNCS.PHASECHK.TRANS64 P0, [R3+URZ+0x60], R2 ;  /* 0x00006002030085a7 */ /* 0x000e64000800007f */
[----:B-1----:R-:W-:Y:S05]  /*12720*/  @!P0 BRA `(.L_x_256) ;  /* 0xfffffffc00f08947 */ /* 0x002fea000383ffff */
[----:B------:R-:W-:Y:S05]  /*12730*/  BRA `(.L_x_357) ;  /* 0xffffffc400307947 */ /* 0x000fea000383ffff */
.L_x_266:
[----:B-1----:R1:W2:Y:S02]  /*12740*/  SYNCS.PHASECHK.TRANS64.TRYWAIT P0, [R3+URZ+0x31c40], R2 ;  /* 0x031c4002030075a7 */ /* 0x0022a4000800017f */
[----:B--2---:R-:W-:Y:S05]  /*12750*/  @!P0 NANOSLEEP.SYNCS 0x989680 ;  /* 0x009896800000895d */ /* 0x004fea0003900000 */
[----:B------:R-:W2:Y:S02]  /*12760*/  @!P0 SYNCS.PHASECHK.TRANS64 P0, [R3+URZ+0x31c40], R2 ;  /* 0x031c4002030085a7 */ /* 0x000ea4000800007f */
[----:B--2---:R-:W-:Y:S05]  /*12770*/  @!P0 BRA `(.L_x_266) ;  /* 0xfffffffc00f08947 */ /* 0x004fea000383ffff */
[----:B------:R-:W-:Y:S05]  /*12780*/  BRA `(.L_x_358) ;  /* 0xffffffc800e87947 */ /* 0x000fea000383ffff */
.L_x_273:
[----:B0-----:R0:W1:Y:S02]  /*12790*/  SYNCS.PHASECHK.TRANS64.TRYWAIT P0, [R12+URZ+0x60], R26 ;  /* 0x0000601a0c0075a7 */ /* 0x001064000800017f */
[----:B-1----:R-:W-:Y:S05]  /*127a0*/  @!P0 NANOSLEEP.SYNCS 0x989680 ;  /* 0x009896800000895d */ /* 0x002fea0003900000 */
[----:B------:R-:W1:Y:S02]  /*127b0*/  @!P0 SYNCS.PHASECHK.TRANS64 P0, [R12+URZ+0x60], R26 ;  /* 0x0000601a0c0085a7 */ /* 0x000e64000800007f */
[----:B-1----:R-:W-:Y:S05]  /*127c0*/  @!P0 BRA `(.L_x_273) ;  /* 0xfffffffc00f08947 */ /* 0x002fea000383ffff */
[----:B------:R-:W-:Y:S05]  /*127d0*/  BRA `(.L_x_359) ;  /* 0xffffffcc00f47947 */ /* 0x000fea000383ffff */
.L_x_283:
[----:B-1----:R1:W2:Y:S02]  /*127e0*/  SYNCS.PHASECHK.TRANS64.TRYWAIT P0, [R2+URZ+0x31c40], R3 ;  /* 0x031c4003020075a7 */ /* 0x0022a4000800017f */
[----:B--2---:R-:W-:Y:S05]  /*127f0*/  @!P0 NANOSLEEP.SYNCS 0x989680 ;  /* 0x009896800000895d */ /* 0x004fea0003900000 */
[----:B------:R-:W2:Y:S02]  /*12800*/  @!P0 SYNCS.PHASECHK.TRANS64 P0, [R2+URZ+0x31c40], R3 ;  /* 0x031c4003020085a7 */ /* 0x000ea4000800007f */
[----:B--2---:R-:W-:Y:S05]  /*12810*/  @!P0 BRA `(.L_x_283) ;  /* 0xfffffffc00f08947 */ /* 0x004fea000383ffff */
[----:B------:R-:W-:Y:S05]  /*12820*/  BRA `(.L_x_360) ;  /* 0xffffffd400787947 */ /* 0x000fea000383ffff */
.L_x_290:
[----:B0-----:R0:W1:Y:S02]  /*12830*/  SYNCS.PHASECHK.TRANS64.TRYWAIT P0, [R8+URZ+0x60], R2 ;  /* 0x00006002080075a7 */ /* 0x001064000800017f */
[----:B-1----:R-:W-:Y:S05]  /*12840*/  @!P0 NANOSLEEP.SYNCS 0x989680 ;  /* 0x009896800000895d */ /* 0x002fea0003900000 */
[----:B------:R-:W1:Y:S02]  /*12850*/  @!P0 SYNCS.PHASECHK.TRANS64 P0, [R8+URZ+0x60], R2 ;  /* 0x00006002080085a7 */ /* 0x000e64000800007f */
[----:B-1----:R-:W-:Y:S05]  /*12860*/  @!P0 BRA `(.L_x_290) ;  /* 0xfffffffc00f08947 */ /* 0x002fea000383ffff */
[----:B------:R-:W-:Y:S05]  /*12870*/  BRA `(.L_x_361) ;  /* 0xffffffd800887947 */ /* 0x000fea000383ffff */
.L_x_302:
[----:B-1----:R1:W2:Y:S02]  /*12880*/  SYNCS.PHASECHK.TRANS64.TRYWAIT P0, [R3+URZ+0x31c60], R0 ;  /* 0x031c6000030075a7 */ /* 0x0022a4000800017f */
[----:B--2---:R-:W-:Y:S05]  /*12890*/  @!P0 NANOSLEEP.SYNCS 0x989680 ;  /* 0x009896800000895d */ /* 0x004fea0003900000 */
[----:B------:R-:W2:Y:S02]  /*128a0*/  @!P0 SYNCS.PHASECHK.TRANS64 P0, [R3+URZ+0x31c60], R0 ;  /* 0x031c6000030085a7 */ /* 0x000ea4000800007f */
[----:B--2---:R-:W-:Y:S05]  /*128b0*/  @!P0 BRA `(.L_x_302) ;  /* 0xfffffffc00f08947 */ /* 0x004fea000383ffff */
[----:B------:R-:W-:Y:S05]  /*128c0*/  BRA `(.L_x_362) ;  /* 0xffffffdc00fc7947 */ /* 0x000fea000383ffff */
.L_x_310:
[----:B------:R-:W-:Y:S01]  /*128d0*/  BSSY B0, `(.L_x_363) ;  /* 0x0000008000007945 */ /* 0x000fe20003800000 */
[----:B------:R-:W-:Y:S02]  /*128e0*/  IMAD.MOV.U32 R13, RZ, RZ, R16 ;  /* 0x000000ffff0d7224 */ /* 0x000fe400078e0010 */
[----:B------:R-:W-:Y:S02]  /*128f0*/  IMAD.MOV.U32 R12, RZ, RZ, RZ ;  /* 0x000000ffff0c7224 */ /* 0x000fe400078e00ff */
[----:B------:R-:W-:Y:S02]  /*12900*/  IMAD.MOV.U32 R11, RZ, RZ, 0x1f ;  /* 0x0000001fff0b7424 */ /* 0x000fe400078e00ff */
[----:B------:R-:W-:-:S07]  /*12910*/  IMAD.MOV.U32 R15, RZ, RZ, -0x1 ;  /* 0xffffffffff0f7424 */ /* 0x000fce00078e00ff */
[----:B0-----:R-:W-:Y:S05]  /*12920*/  WARPSYNC.COLLECTIVE R15, `(.L_x_364) ;  /* 0x000000000f087348 */ /* 0x001fea0003c00000 */
[----:B------:R1:W2:Y:S02]  /*12930*/  SHFL.IDX P6, R14, R13, R12, R11 ;  /* 0x0000000c0d0e7389 */ /* 0x0002a400000c000b */
[----:B012---:R-:W-:Y:S01]  /*12940*/  ENDCOLLECTIVE ;  /* 0x000000000000791b */ /* 0x007fe20003800000 */
.L_x_364:
[----:B------:R-:W-:Y:S05]  /*12950*/  BSYNC B0 ;  /* 0x0000000000007941 */ /* 0x000fea0003800000 */
.L_x_363:
[----:B------:R-:W-:Y:S01]  /*12960*/  IMAD.MOV.U32 R13, RZ, RZ, R16 ;  /* 0x000000ffff0d7224 */ /* 0x000fe200078e0010 */
[----:B------:R-:W-:Y:S01]  /*12970*/  MOV R15, 0xffffffff ;  /* 0xffffffff000f7802 */ /* 0x000fe20000000f00 */
[----:B------:R-:W-:Y:S02]  /*12980*/  IMAD.MOV.U32 R12, RZ, RZ, 0x1 ;  /* 0x00000001ff0c7424 */ /* 0x000fe400078e00ff */
[----:B------:R-:W-:Y:S02]  /*12990*/  IMAD.MOV.U32 R11, RZ, RZ, 0x1f ;  /* 0x0000001fff0b7424 */ /* 0x000fe400078e00ff */
[----:B------:R-:W-:Y:S02]  /*129a0*/  IMAD.IADD R5, R19, 0x1, R8 ;  /* 0x0000000113057824 */ /* 0x000fe400078e0208 */
[----:B------:R-:W-:-:S07]  /*129b0*/  IMAD.MOV.U32 R0, RZ, RZ, R14 ;  /* 0x000000ffff007224 */ /* 0x000fce00078e000e */
[----:B------:R-:W-:Y:S05]  /*129c0*/  WARPSYNC.COLLECTIVE R15, `(.L_x_365) ;  /* 0x000000000f087348 */ /* 0x000fea0003c00000 */
[----:B------:R0:W1:Y:S02]  /*129d0*/  SHFL.IDX P6, R14, R13, R12, R11 ;  /* 0x0000000c0d0e7389 */ /* 0x00006400000c000b */
[----:B01----:R-:W-:Y:S01]  /*129e0*/  ENDCOLLECTIVE ;  /* 0x000000000000791b */ /* 0x003fe20003800000 */
.L_x_365:
[----:B------:R-:W-:Y:S02]  /*129f0*/  ULDC UR4, c[0x0][0xc3c] ;  /* 0x00030f0000047ab9 */ /* 0x000fe40000000800 */
[----:B------:R-:W-:-:S13]  /*12a00*/  ISETP.GE.OR P1, PT, R5, UR4, !P0 ;  /* 0x0000000405007c0c */ /* 0x000fda000c726670 */
[----:B------:R-:W0:Y:S01]  /*12a10*/  @!P1 LDC.64 R2, c[0x0][0xc80] ;  /* 0x00032000ff029b82 */ /* 0x000e220000000a00 */
[----:B------:R-:W-:Y:S02]  /*12a20*/  IMAD.MOV.U32 R11, RZ, RZ, RZ ;  /* 0x000000ffff0b7224 */ /* 0x000fe400078e00ff */
[----:B------:R-:W-:Y:S02]  /*12a30*/  IMAD.MOV.U32 R4, RZ, RZ, R14 ;  /* 0x000000ffff047224 */ /* 0x000fe400078e000e */
[----:B0-----:R-:W-:-:S06]  /*12a40*/  @!P1 IMAD.WIDE R2, R5, 0x4, R2 ;  /* 0x0000000405029825 */ /* 0x001fcc00078e0202 */
[----:B------:R0:W2:Y:S01]  /*12a50*/  @!P1 LDG.E R3, desc[UR60][R2.64] ;  /* 0x0000003c02039981 */ /* 0x0000a2000c1e1900 */
[C---:B------:R-:W-:Y:S02]  /*12a60*/  ISETP.GE.U32.AND P2, PT, R8.reuse, 0x2, PT ;  /* 0x000000020800780c */ /* 0x040fe40003f46070 */
[C---:B------:R-:W-:Y:S02]  /*12a70*/  ISETP.GE.U32.AND P3, PT, R8.reuse, 0x4, PT ;  /* 0x000000040800780c */ /* 0x040fe40003f66070 */
[C---:B------:R-:W-:Y:S02]  /*12a80*/  ISETP.GE.U32.AND P4, PT, R8.reuse, 0x8, PT ;  /* 0x000000080800780c */ /* 0x040fe40003f86070 */
[C---:B------:R-:W-:Y:S01]  /*12a90*/  ISETP.GE.U32.AND P5, PT, R8.reuse, 0x10, PT ;  /* 0x000000100800780c */ /* 0x040fe20003fa6070 */
[----:B0-----:R-:W-:Y:S02]  /*12aa0*/  IMAD.MOV.U32 R2, RZ, RZ, RZ ;  /* 0x000000ffff027224 */ /* 0x001fe400078e00ff */
[----:B--2---:R-:W-:Y:S01]  /*12ab0*/  @!P1 IMAD.MOV.U32 R2, RZ, RZ, R3 ;  /* 0x000000ffff029224 */ /* 0x004fe200078e0003 */
[----:B------:R-:W-:-:S03]  /*12ac0*/  ISETP.NE.AND P1, PT, R8, RZ, PT ;  /* 0x000000ff0800720c */ /* 0x000fc60003f25270 */
[----:B------:R-:W-:-:S10]  /*12ad0*/  IMAD.MOV.U32 R13, RZ, RZ, R2 ;  /* 0x000000ffff0d7224 */ /* 0x000fd400078e0002 */
[----:B------:R-:W-:Y:S05]  /*12ae0*/  WARPSYNC.COLLECTIVE R15, `(.L_x_366) ;  /* 0x000000000f087348 */ /* 0x000fea0003c00000 */
[----:B------:R0:W1:Y:S02]  /*12af0*/  SHFL.UP P6, R14, R13, R12, R11 ;  /* 0x0400000c0d0e7389 */ /* 0x00006400000c000b */
[----:B01----:R-:W-:Y:S01]  /*12b00*/  ENDCOLLECTIVE ;  /* 0x000000000000791b */ /* 0x003fe20003800000 */
.L_x_366:
[----:B------:R-:W-:Y:S01]  /*12b10*/  IMAD.MOV.U32 R12, RZ, RZ, 0x2 ;  /* 0x00000002ff0c7424 */ /* 0x000fe200078e00ff */
[----:B------:R-:W-:-:S05]  /*12b20*/  SEL R5, R14, RZ, P1 ;  /* 0x000000ff0e057207 */ /* 0x000fca0000800000 */
[----:B------:R-:W-:-:S04]  /*12b30*/  IMAD.IADD R5, R2, 0x1, R5 ;  /* 0x0000000102057824 */ /* 0x000fc800078e0205 */
[----:B------:R-:W-:-:S07]  /*12b40*/  IMAD.MOV.U32 R13, RZ, RZ, R5 ;  /* 0x000000ffff0d7224 */ /* 0x000fce00078e0005 */
[----:B------:R-:W-:Y:S05]  /*12b50*/  WARPSYNC.COLLECTIVE R15, `(.L_x_367) ;  /* 0x000000000f087348 */ /* 0x000fea0003c00000 */
[----:B------:R0:W1:Y:S02]  /*12b60*/  SHFL.UP P6, R14, R13, R12, R11 ;  /* 0x0400000c0d0e7389 */ /* 0x00006400000c000b */
[----:B01----:R-:W-:Y:S01]  /*12b70*/  ENDCOLLECTIVE ;  /* 0x000000000000791b */ /* 0x003fe20003800000 */
.L_x_367:
[----:B------:R-:W-:Y:S01]  /*12b80*/  IMAD.MOV.U32 R12, RZ, RZ, 0x4 ;  /* 0x00000004ff0c7424 */ /* 0x000fe200078e00ff */
[----:B------:R-:W-:-:S05]  /*12b90*/  SEL R6, R14, RZ, P2 ;  /* 0x000000ff0e067207 */ /* 0x000fca0001000000 */
[----:B------:R-:W-:-:S04]  /*12ba0*/  IMAD.IADD R6, R5, 0x1, R6 ;  /* 0x0000000105067824 */ /* 0x000fc800078e0206 */
[----:B------:R-:W-:-:S07]  /*12bb0*/  IMAD.MOV.U32 R13, RZ, RZ, R6 ;  /* 0x000000ffff0d7224 */ /* 0x000fce00078e0006 */
[----:B------:R-:W-:Y:S05]  /*12bc0*/  WARPSYNC.COLLECTIVE R15, `(.L_x_368) ;  /* 0x000000000f087348 */ /* 0x000fea0003c00000 */
[----:B------:R0:W1:Y:S02]  /*12bd0*/  SHFL.UP P6, R14, R13, R12, R11 ;  /* 0x0400000c0d0e7389 */ /* 0x00006400000c000b */
[----:B01----:R-:W-:Y:S01]  /*12be0*/  ENDCOLLECTIVE ;  /* 0x000000000000791b */ /* 0x003fe20003800000 */
.L_x_368:
[----:B------:R-:W-:Y:S01]  /*12bf0*/  IMAD.MOV.U32 R12, RZ, RZ, 0x8 ;  /* 0x00000008ff0c7424 */ /* 0x000fe200078e00ff */
[----:B------:R-:W-:-:S05]  /*12c00*/  SEL R7, R14, RZ, P3 ;  /* 0x000000ff0e077207 */ /* 0x000fca0001800000 */
[----:B------:R-:W-:-:S04]  /*12c10*/  IMAD.IADD R7, R6, 0x1, R7 ;  /* 0x0000000106077824 */ /* 0x000fc800078e0207 */
[----:B------:R-:W-:-:S07]  /*12c20*/  IMAD.MOV.U32 R13, RZ, RZ, R7 ;  /* 0x000000ffff0d7224 */ /* 0x000fce00078e0007 */
[----:B------:R-:W-:Y:S05]  /*12c30*/  WARPSYNC.COLLECTIVE R15, `(.L_x_369) ;  /* 0x000000000f087348 */ /* 0x000fea0003c00000 */
[----:B------:R0:W1:Y:S02]  /*12c40*/  SHFL.UP P6, R14, R13, R12, R11 ;  /* 0x0400000c0d0e7389 */ /* 0x00006400000c000b */
[----:B01----:R-:W-:Y:S01]  /*12c50*/  ENDCOLLECTIVE ;  /* 0x000000000000791b */ /* 0x003fe20003800000 */
.L_x_369:
[----:B------:R-:W-:Y:S01]  /*12c60*/  IMAD.MOV.U32 R12, RZ, RZ, 0x10 ;  /* 0x00000010ff0c7424 */ /* 0x000fe200078e00ff */
[----:B------:R-:W-:-:S05]  /*12c70*/  SEL R14, R14, RZ, P4 ;  /* 0x000000ff0e0e7207 */ /* 0x000fca0002000000 */
[----:B------:R-:W-:-:S04]  /*12c80*/  IMAD.IADD R5, R7, 0x1, R14 ;  /* 0x0000000107057824 */ /* 0x000fc800078e020e */
[----:B------:R-:W-:-:S07]  /*12c90*/  IMAD.MOV.U32 R13, RZ, RZ, R5 ;  /* 0x000000ffff0d7224 */ /* 0x000fce00078e0005 */
[----:B------:R-:W-:Y:S05]  /*12ca0*/  WARPSYNC.COLLECTIVE R15, `(.L_x_370) ;  /* 0x000000000f087348 */ /* 0x000fea0003c00000 */
[----:B------:R0:W1:Y:S02]  /*12cb0*/  SHFL.UP P6, R14, R13, R12, R11 ;  /* 0x0400000c0d0e7389 */ /* 0x00006400000c000b */
[----:B01----:R-:W-:Y:S01]  /*12cc0*/  ENDCOLLECTIVE ;  /* 0x000000000000791b */ /* 0x003fe20003800000 */
.L_x_370:
[----:B------:R-:W-:Y:S02]  /*12cd0*/  IMAD.MOV.U32 R12, RZ, RZ, 0x1f ;  /* 0x0000001fff0c7424 */ /* 0x000fe400078e00ff */
[----:B------:R-:W-:Y:S01]  /*12ce0*/  IMAD.MOV.U32 R11, RZ, RZ, 0x1f ;  /* 0x0000001fff0b7424 */ /* 0x000fe200078e00ff */
[----:B------:R-:W-:-:S05]  /*12cf0*/  SEL R14, R14, RZ, P5 ;  /* 0x000000ff0e0e7207 */ /* 0x000fca0002800000 */
[----:B------:R-:W-:-:S05]  /*12d00*/  IMAD.IADD R3, R5, 0x1, R14 ;  /* 0x0000000105037824 */ /* 0x000fca00078e020e */
[----:B------:R-:W-:-:S07]  /*12d10*/  MOV R13, R3 ;  /* 0x00000003000d7202 */ /* 0x000fce0000000f00 */
[----:B------:R-:W-:Y:S05]  /*12d20*/  WARPSYNC.COLLECTIVE R15, `(.L_x_371) ;  /* 0x000000000f087348 */ /* 0x000fea0003c00000 */
[----:B------:R0:W1:Y:S02]  /*12d30*/  SHFL.IDX P6, R14, R13, R12, R11 ;  /* 0x0000000c0d0e7389 */ /* 0x00006400000c000b */
[----:B01----:R-:W-:Y:S01]  /*12d40*/  ENDCOLLECTIVE ;  /* 0x000000000000791b */ /* 0x003fe20003800000 */
.L_x_371:
[----:B------:R-:W-:Y:S05]  /*12d50*/  BRA `(.L_x_372) ;  /* 0xffffffe000a87947 */ /* 0x000fea000383ffff */
.L_x_315:
[----:B------:R-:W-:Y:S01]  /*12d60*/  BSSY B0, `(.L_x_373) ;  /* 0x0000008000007945 */ /* 0x000fe20003800000 */
[----:B-----5:R-:W-:Y:S02]  /*12d70*/  IMAD.MOV.U32 R13, RZ, RZ, R2 ;  /* 0x000000ffff0d7224 */ /* 0x020fe400078e0002 */
[----:B------:R-:W-:Y:S02]  /*12d80*/  IMAD.MOV.U32 R12, RZ, RZ, 0x1 ;  /* 0x00000001ff0c7424 */ /* 0x000fe400078e00ff */
[----:B------:R-:W-:Y:S02]  /*12d90*/  IMAD.MOV.U32 R11, RZ, RZ, RZ ;  /* 0x000000ffff0b7224 */ /* 0x000fe400078e00ff */
[----:B------:R-:W-:-:S07]  /*12da0*/  IMAD.MOV.U32 R15, RZ, RZ, -0x1 ;  /* 0xffffffffff0f7424 */ /* 0x000fce00078e00ff */
[----:B01----:R-:W-:Y:S05]  /*12db0*/  WARPSYNC.COLLECTIVE R15, `(.L_x_374) ;  /* 0x000000000f087348 */ /* 0x003fea0003c00000 */
[----:B------:R2:W3:Y:S02]  /*12dc0*/  SHFL.UP P6, R14, R13, R12, R11 ;  /* 0x0400000c0d0e7389 */ /* 0x0004e400000c000b */
[----:B0123--:R-:W-:Y:S01]  /*12dd0*/  ENDCOLLECTIVE ;  /* 0x000000000000791b */ /* 0x00ffe20003800000 */
.L_x_374:
[----:B------:R-:W-:Y:S05]  /*12de0*/  BSYNC B0 ;  /* 0x0000000000007941 */ /* 0x000fea0003800000 */
.L_x_373:
[----:B------:R-:W-:Y:S01]  /*12df0*/  SEL R13, R14, RZ, P1 ;  /* 0x000000ff0e0d7207 */ /* 0x000fe20000800000 */
[----:B------:R-:W-:Y:S02]  /*12e00*/  IMAD.MOV.U32 R12, RZ, RZ, 0x2 ;  /* 0x00000002ff0c7424 */ /* 0x000fe400078e00ff */
[----:B------:R-:W-:Y:S02]  /*12e10*/  IMAD.MOV.U32 R11, RZ, RZ, RZ ;  /* 0x000000ffff0b7224 */ /* 0x000fe400078e00ff */
[----:B------:R-:W-:Y:S02]  /*12e20*/  IMAD.IADD R13, R2, 0x1, R13 ;  /* 0x00000001020d7824 */ /* 0x000fe400078e020d */
[----:B------:R-:W-:-:S07]  /*12e30*/  IMAD.MOV.U32 R15, RZ, RZ, -0x1 ;  /* 0xffffffffff0f7424 */ /* 0x000fce00078e00ff */
[----:B------:R-:W-:Y:S05]  /*12e40*/  WARPSYNC.COLLECTIVE R15, `(.L_x_375) ;  /* 0x000000000f087348 */ /* 0x000fea0003c00000 */
[----:B------:R0:W1:Y:S02]  /*12e50*/  SHFL.UP P6, R14, R13, R12, R11 ;  /* 0x0400000c0d0e7389 */ /* 0x00006400000c000b */
[----:B01----:R-:W-:Y:S01]  /*12e60*/  ENDCOLLECTIVE ;  /* 0x000000000000791b */ /* 0x003fe20003800000 */
.L_x_375:
[----:B------:R-:W-:Y:S01]  /*12e70*/  IMAD.MOV.U32 R12, RZ, RZ, 0x4 ;  /* 0x00000004ff0c7424 */ /* 0x000fe200078e00ff */
[----:B------:R-:W-:-:S05]  /*12e80*/  SEL R14, R14, RZ, P2 ;  /* 0x000000ff0e0e7207 */ /* 0x000fca0001000000 */
[----:B------:R-:W-:-:S04]  /*12e90*/  IMAD.IADD R3, R13, 0x1, R14 ;  /* 0x000000010d037824 */ /* 0x000fc800078e020e */
[----:B------:R-:W-:-:S07]  /*12ea0*/  IMAD.MOV.U32 R13, RZ, RZ, R3 ;  /* 0x000000ffff0d7224 */ /* 0x000fce00078e0003 */
[----:B------:R-:W-:Y:S05]  /*12eb0*/  WARPSYNC.COLLECTIVE R15, `(.L_x_376) ;  /* 0x000000000f087348 */ /* 0x000fea0003c00000 */
[----:B------:R0:W1:Y:S02]  /*12ec0*/  SHFL.UP P6, R14, R13, R12, R11 ;  /* 0x0400000c0d0e7389 */ /* 0x00006400000c000b */
[----:B01----:R-:W-:Y:S01]  /*12ed0*/  ENDCOLLECTIVE ;  /* 0x000000000000791b */ /* 0x003fe20003800000 */
.L_x_376:
[----:B------:R-:W-:Y:S01]  /*12ee0*/  IMAD.MOV.U32 R12, RZ, RZ, 0x8 ;  /* 0x00000008ff0c7424 */ /* 0x000fe200078e00ff */
[----:B------:R-:W-:-:S05]  /*12ef0*/  SEL R14, R14, RZ, P3 ;  /* 0x000000ff0e0e7207 */ /* 0x000fca0001800000 */
[----:B------:R-:W-:-:S04]  /*12f00*/  IMAD.IADD R5, R3, 0x1, R14 ;  /* 0x0000000103057824 */ /* 0x000fc800078e020e */
[----:B------:R-:W-:-:S07]  /*12f10*/  IMAD.MOV.U32 R13, RZ, RZ, R5 ;  /* 0x000000ffff0d7224 */ /* 0x000fce00078e0005 */
[----:B------:R-:W-:Y:S05]  /*12f20*/  WARPSYNC.COLLECTIVE R15, `(.L_x_377) ;  /* 0x000000000f087348 */ /* 0x000fea0003c00000 */
[----:B------:R0:W1:Y:S02]  /*12f30*/  SHFL.UP P6, R14, R13, R12, R11 ;  /* 0x0400000c0d0e7389 */ /* 0x00006400000c000b */
[----:B01----:R-:W-:Y:S01]  /*12f40*/  ENDCOLLECTIVE ;  /* 0x000000000000791b */ /* 0x003fe20003800000 */
.L_x_377:
[----:B------:R-:W-:Y:S01]  /*12f50*/  IMAD.MOV.U32 R12, RZ, RZ, 0x10 ;  /* 0x00000010ff0c7424 */ /* 0x000fe200078e00ff */
[----:B------:R-:W-:-:S05]  /*12f60*/  SEL R6, R14, RZ, P4 ;  /* 0x000000ff0e067207 */ /* 0x000fca0002000000 */
[----:B------:R-:W-:-:S04]  /*12f70*/  IMAD.IADD R6, R5, 0x1, R6 ;  /* 0x0000000105067824 */ /* 0x000fc800078e0206 */
[----:B------:R-:W-:-:S07]  /*12f80*/  IMAD.MOV.U32 R13, RZ, RZ, R6 ;  /* 0x000000ffff0d7224 */ /* 0x000fce00078e0006 */
[----:B------:R-:W-:Y:S05]  /*12f90*/  WARPSYNC.COLLECTIVE R15, `(.L_x_378) ;  /* 0x000000000f087348 */ /* 0x000fea0003c00000 */
[----:B------:R0:W1:Y:S02]  /*12fa0*/  SHFL.UP P6, R14, R13, R12, R11 ;  /* 0x0400000c0d0e7389 */ /* 0x00006400000c000b */
[----:B01----:R-:W-:Y:S01]  /*12fb0*/  ENDCOLLECTIVE ;  /* 0x000000000000791b */ /* 0x003fe20003800000 */
.L_x_378:
[----:B------:R-:W-:Y:S02]  /*12fc0*/  IMAD.MOV.U32 R12, RZ, RZ, 0x1f ;  /* 0x0000001fff0c7424 */ /* 0x000fe400078e00ff */
[----:B------:R-:W-:Y:S01]  /*12fd0*/  IMAD.MOV.U32 R11, RZ, RZ, 0x1f ;  /* 0x0000001fff0b7424 */ /* 0x000fe200078e00ff */
[----:B------:R-:W-:-:S04]  /*12fe0*/  SEL R3, R14, RZ, P5 ;  /* 0x000000ff0e037207 */ /* 0x000fc80002800000 */
[----:B------:R-:W-:-:S05]  /*12ff0*/  IADD3 R3, R6, R3, RZ ;  /* 0x0000000306037210 */ /* 0x000fca0007ffe0ff */
[----:B------:R-:W-:-:S07]  /*13000*/  IMAD.MOV.U32 R13, RZ, RZ, R3 ;  /* 0x000000ffff0d7224 */ /* 0x000fce00078e0003 */
[----:B------:R-:W-:Y:S05]  /*13010*/  WARPSYNC.COLLECTIVE R15, `(.L_x_379) ;  /* 0x000000000f087348 */ /* 0x000fea0003c00000 */
[----:B------:R0:W1:Y:S02]  /*13020*/  SHFL.IDX P6, R14, R13, R12, R11 ;  /* 0x0000000c0d0e7389 */ /* 0x00006400000c000b */
[----:B01----:R-:W-:Y:S01]  /*13030*/  ENDCOLLECTIVE ;  /* 0x000000000000791b */ /* 0x003fe20003800000 */
.L_x_379:
[----:B------:R-:W-:Y:S05]  /*13040*/  BRA `(.L_x_380) ;  /* 0xffffffe000887947 */ /* 0x000fea000383ffff */
.L_x_317:
[----:B------:R-:W-:Y:S01]  /*13050*/  BSSY B0, `(.L_x_381) ;  /* 0x0000006000007945 */ /* 0x000fe20003800000 */
[----:B------:R-:W-:Y:S01]  /*13060*/  PLOP3.LUT P6, PT, P6, PT, PT, 0x8, 0x0 ;  /* 0x000000000000781c */ /* 0x000fe200037ce170 */
[----:B------:R-:W-:-:S12]  /*13070*/  IMAD.MOV.U32 R15, RZ, RZ, -0x1 ;  /* 0xffffffffff0f7424 */ /* 0x000fd800078e00ff */
[----:B0-----:R-:W-:Y:S05]  /*13080*/  WARPSYNC.COLLECTIVE R15, `(.L_x_382) ;  /* 0x000000000f087348 */ /* 0x001fea0003c00000 */
[----:B------:R-:W-:Y:S01]  /*13090*/  VOTE.ANY R14, PT, P6 ;  /* 0x00000000000e7806 */ /* 0x000fe200030e0100 */
[----:B0-----:R-:W-:Y:S06]  /*130a0*/  ENDCOLLECTIVE ;  /* 0x000000000000791b */ /* 0x001fec0003800000 */
.L_x_382:
[----:B------:R-:W-:Y:S05]  /*130b0*/  BSYNC B0 ;  /* 0x0000000000007941 */ /* 0x000fea0003800000 */
.L_x_381:
[----:B------:R-:W-:Y:S02]  /*130c0*/  IMAD.MOV.U32 R6, RZ, RZ, R14 ;  /* 0x000000ffff067224 */ /* 0x000fe400078e000e */
[----:B------:R-:W-:Y:S02]  /*130d0*/  IMAD.MOV.U32 R13, RZ, RZ, R2 ;  /* 0x000000ffff0d7224 */ /* 0x000fe400078e0002 */
[----:B------:R-:W0:Y:S01]  /*130e0*/  POPC R4, R6 ;  /* 0x0000000600047309 */ /* 0x000e220000000000 */
[----:B------:R-:W-:Y:S02]  /*130f0*/  IMAD.MOV.U32 R11, RZ, RZ, 0x1f ;  /* 0x0000001fff0b7424 */ /* 0x000fe400078e00ff */
[----:B------:R-:W-:Y:S02]  /*13100*/  IMAD.MOV.U32 R15, RZ, RZ, -0x1 ;  /* 0xffffffffff0f7424 */ /* 0x000fe400078e00ff */
[----:B0-----:R-:W-:-:S07]  /*13110*/  IMAD.MOV.U32 R12, RZ, RZ, R4 ;  /* 0x000000ffff0c7224 */ /* 0x001fce00078e0004 */
[----:B------:R-:W-:Y:S05]  /*13120*/  WARPSYNC.COLLECTIVE R15, `(.L_x_383) ;  /* 0x000000000f087348 */ /* 0x000fea0003c00000 */
[----:B------:R0:W1:Y:S02]  /*13130*/  SHFL.IDX P6, R14, R13, R12, R11 ;  /* 0x0000000c0d0e7389 */ /* 0x00006400000c000b */
[----:B01----:R-:W-:Y:S01]  /*13140*/  ENDCOLLECTIVE ;  /* 0x000000000000791b */ /* 0x003fe20003800000 */
.L_x_383:
[----:B------:R-:W-:Y:S01]  /*13150*/  IMAD.MOV.U32 R17, RZ, RZ, R14 ;  /* 0x000000ffff117224 */ /* 0x000fe200078e000e */
[----:B------:R-:W-:Y:S06]  /*13160*/  BRA `(.L_x_384) ;  /* 0xffffffe000787947 */ /* 0x000fec000383ffff */
.L_x_319:
[----:B------:R-:W-:Y:S01]  /*13170*/  BSSY B0, `(.L_x_385) ;  /* 0x0000007000007945 */ /* 0x000fe20003800000 */
[----:B------:R-:W-:Y:S02]  /*13180*/  IMAD.MOV.U32 R13, RZ, RZ, R3 ;  /* 0x000000ffff0d7224 */ /* 0x000fe400078e0003 */
[----:B------:R-:W-:Y:S02]  /*13190*/  IMAD.MOV.U32 R11, RZ, RZ, 0x1f ;  /* 0x0000001fff0b7424 */ /* 0x000fe400078e00ff */
[----:B------:R-:W-:-:S07]  /*131a0*/  IMAD.MOV.U32 R15, RZ, RZ, -0x1 ;  /* 0xffffffffff0f7424 */ /* 0x000fce00078e00ff */
[----:B012---:R-:W-:Y:S05]  /*131b0*/  WARPSYNC.COLLECTIVE R15, `(.L_x_386) ;  /* 0x000000000f087348 */ /* 0x007fea0003c00000 */
[----:B------:R3:W4:Y:S02]  /*131c0*/  SHFL.IDX P6, R14, R13, R12, R11 ;  /* 0x0000000c0d0e7389 */ /* 0x00072400000c000b */
[----:B01234-:R-:W-:Y:S01]  /*131d0*/  ENDCOLLECTIVE ;  /* 0x000000000000791b */ /* 0x01ffe20003800000 */
.L_x_386:
[----:B------:R-:W-:Y:S05]  /*131e0*/  BSYNC B0 ;  /* 0x0000000000007941 */ /* 0x000fea0003800000 */
.L_x_385:
[----:B------:R-:W-:Y:S05]  /*131f0*/  BRA `(.L_x_318) ;  /* 0xffffffe000707947 */ /* 0x000fea000383ffff */
.L_x_323:
[----:B0-----:R0:W2:Y:S02]  /*13200*/  SYNCS.PHASECHK.TRANS64.TRYWAIT P0, [R9+URZ+0x31c20], R0 ;  /* 0x031c2000090075a7 */ /* 0x0010a4000800017f */
[----:B--2---:R-:W-:Y:S05]  /*13210*/  @!P0 NANOSLEEP.SYNCS 0x989680 ;  /* 0x009896800000895d */ /* 0x004fea0003900000 */
[----:B------:R-:W2:Y:S02]  /*13220*/  @!P0 SYNCS.PHASECHK.TRANS64 P0, [R9+URZ+0x31c20], R0 ;  /* 0x031c2000090085a7 */ /* 0x000ea4000800007f */
[----:B--2---:R-:W-:Y:S05]  /*13230*/  @!P0 BRA `(.L_x_323) ;  /* 0xfffffffc00f08947 */ /* 0x004fea000383ffff */
[----:B------:R-:W-:Y:S05]  /*13240*/  BRA `(.L_x_387) ;  /* 0xffffffe4005c7947 */ /* 0x000fea000383ffff */
.L_x_324:
[----:B------:R-:W2:Y:S01]  /*13250*/  S2R R2, SR_TID.X ;  /* 0x0000000000027919 */ /* 0x000ea20000002100 */
[----:B------:R-:W-:Y:S01]  /*13260*/  BSSY B0, `(.L_x_388) ;  /* 0x000000a000007945 */ /* 0x000fe20003800000 */
[----:B------:R-:W-:Y:S02]  /*13270*/  IMAD.MOV.U32 R12, RZ, RZ, RZ ;  /* 0x000000ffff0c7224 */ /* 0x000fe400078e00ff */
[----:B------:R-:W-:Y:S02]  /*13280*/  IMAD.MOV.U32 R11, RZ, RZ, 0x1f ;  /* 0x0000001fff0b7424 */ /* 0x000fe400078e00ff */
[----:B------:R-:W-:Y:S01]  /*13290*/  IMAD.MOV.U32 R15, RZ, RZ, -0x1 ;  /* 0xffffffffff0f7424 */ /* 0x000fe200078e00ff */
[----:B--2---:R-:W-:-:S04]  /*132a0*/  SHF.R.U32.HI R2, RZ, 0x5, R2 ;  /* 0x00000005ff027819 */ /* 0x004fc80000011602 */
[----:B------:R-:W-:-:S05]  /*132b0*/  LOP3.LUT R2, R2, 0x3, RZ, 0xc0, !PT ;  /* 0x0000000302027812 */ /* 0x000fca00078ec0ff */
[----:B------:R-:W-:-:S07]  /*132c0*/  IMAD.MOV.U32 R13, RZ, RZ, R2 ;  /* 0x000000ffff0d7224 */ /* 0x000fce00078e0002 */
[----:B01-3--:R-:W-:Y:S05]  /*132d0*/  WARPSYNC.COLLECTIVE R15, `(.L_x_389) ;  /* 0x000000000f087348 */ /* 0x00bfea0003c00000 */
[----:B------:R2:W4:Y:S02]  /*132e0*/  SHFL.IDX P6, R14, R13, R12, R11 ;  /* 0x0000000c0d0e7389 */ /* 0x00052400000c000b */
[----:B01234-:R-:W-:Y:S01]  /*132f0*/  ENDCOLLECTIVE ;  /* 0x000000000000791b */ /* 0x01ffe20003800000 */
.L_x_389:
[----:B------:R-:W-:Y:S05]  /*13300*/  BSYNC B0 ;  /* 0x0000000000007941 */ /* 0x000fea0003800000 */
.L_x_388:
[----:B------:R-:W-:Y:S05]  /*13310*/  BRA `(.L_x_390) ;  /* 0xffffffe400447947 */ /* 0x000fea000383ffff */
.L_x_327:
[----:B------:R-:W-:Y:S01]  /*13320*/  BSSY B1, `(.L_x_391) ;  /* 0x0000006000017945 */ /* 0x000fe20003800000 */
[----:B------:R-:W-:-:S07]  /*13330*/  IMAD.MOV.U32 R15, RZ, RZ, -0x1 ;  /* 0xffffffffff0f7424 */ /* 0x000fce00078e00ff */
[----:B01-3--:R-:W-:Y:S05]  /*13340*/  WARPSYNC.COLLECTIVE R15, `(.L_x_392) ;  /* 0x000000000f0c7348 */ /* 0x00bfea0003c00000 */
[----:B------:R-:W-:Y:S02]  /*13350*/  ELECT P6, UR62, PT ;  /* 0x00000000003e782f */ /* 0x000fe400038c0000 */
[----:B------:R-:W-:Y:S01]  /*13360*/  MOV R14, UR62 ;  /* 0x0000003e000e7c02 */ /* 0x000fe20008000f00 */
[----:B01-3--:R-:W-:Y:S10]  /*13370*/  ENDCOLLECTIVE ;  /* 0x000000000000791b */ /* 0x00bff40003800000 */
.L_x_392:
[----:B------:R-:W-:Y:S05]  /*13380*/  BSYNC B1 ;  /* 0x0000000000017941 */ /* 0x000fea0003800000 */
.L_x_391:
[----:B------:R-:W-:Y:S05]  /*13390*/  BRA `(.L_x_393) ;  /* 0xffffffe4003c7947 */ /* 0x000fea000383ffff */
.L_x_329:
[----:B0-----:R0:W2:Y:S02]  /*133a0*/  SYNCS.PHASECHK.TRANS64.TRYWAIT P0, [R5+URZ], R4 ;  /* 0x00000004050075a7 */ /* 0x0010a4000800017f */
[----:B--2---:R-:W-:Y:S05]  /*133b0*/  @!P0 NANOSLEEP.SYNCS 0x989680 ;  /* 0x009896800000895d */ /* 0x004fea0003900000 */
[----:B------:R-:W2:Y:S02]  /*133c0*/  @!P0 SYNCS.PHASECHK.TRANS64 P0, [R5+URZ], R4 ;  /* 0x00000004050085a7 */ /* 0x000ea4000800007f */
[----:B--2---:R-:W-:Y:S05]  /*133d0*/  @!P0 BRA `(.L_x_329) ;  /* 0xfffffffc00f08947 */ /* 0x004fea000383ffff */
[----:B------:R-:W-:Y:S05]  /*133e0*/  BRA `(.L_x_394) ;  /* 0xffffffe400707947 */ /* 0x000fea000383ffff */
.L_x_330:
[----:B--2---:R2:W4:Y:S02]  /*133f0*/  SYNCS.PHASECHK.TRANS64.TRYWAIT P0, [R3+URZ], R2 ;  /* 0x00000002030075a7 */ /* 0x004524000800017f */
[----:B----4-:R-:W-:Y:S05]  /*13400*/  @!P0 NANOSLEEP.SYNCS 0x989680 ;  /* 0x009896800000895d */ /* 0x010fea0003900000 */
[----:B------:R-:W4:Y:S02]  /*13410*/  @!P0 SYNCS.PHASECHK.TRANS64 P0, [R3+URZ], R2 ;  /* 0x00000002030085a7 */ /* 0x000f24000800007f */
[----:B----4-:R-:W-:Y:S05]  /*13420*/  @!P0 BRA `(.L_x_330) ;  /* 0xfffffffc00f08947 */ /* 0x010fea000383ffff */
[----:B------:R-:W-:Y:S05]  /*13430*/  BRA `(.L_x_395) ;  /* 0xffffffe400647947 */ /* 0x000fea000383ffff */
.L_x_332:
[----:B----4-:R4:W0:Y:S02]  /*13440*/  SYNCS.PHASECHK.TRANS64.TRYWAIT P0, [R23+URZ], R4 ;  /* 0x00000004170075a7 */ /* 0x010824000800017f */
[----:B0-----:R-:W-:Y:S05]  /*13450*/  @!P0 NANOSLEEP.SYNCS 0x989680 ;  /* 0x009896800000895d */ /* 0x001fea0003900000 */
[----:B------:R-:W0:Y:S02]  /*13460*/  @!P0 SYNCS.PHASECHK.TRANS64 P0, [R23+URZ], R4 ;  /* 0x00000004170085a7 */ /* 0x000e24000800007f */
[----:B0-----:R-:W-:Y:S05]  /*13470*/  @!P0 BRA `(.L_x_332) ;  /* 0xfffffffc00f08947 */ /* 0x001fea000383ffff */
[----:B------:R-:W-:Y:S05]  /*13480*/  BRA `(.L_x_396) ;  /* 0xffffffe400687947 */ /* 0x000fea000383ffff */
.L_x_397:
        /* <DEDUP_REMOVED lines=15> */
.L_x_2725:


//--------------------- .text._ZN7cutlass13device_kernelIN5flash11enable_sm90INS1_16FlashAttnFwdSm90INS1_25CollectiveMainloopFwdSm90ILi2EN4cute5tupleIJNS5_1CILi1EEES8_S8_EEENS6_IJNS7_ILi192EEENS7_ILi144EEENS7_ILi96EEEEEELi96ENS_10bfloat16_tEfNS_4arch4Sm90ELb0ELb0ELb1ELb1ELb0ELb1ELb0ELb0ELb1ELb1ELb0ELb0EEENS1_21CollectiveEpilogueFwdINS6_IJSA_SC_SB_EEES9_SE_SG_Li384ELb1ELb1ELb0ELb0EEENS1_36VarlenDynamicPersistentTileSchedulerILi192ELi144ELi384ELi128ELb0ELb1ELb1ELb0ELb1ELb1EEEEEEEEEvNT_6ParamsE --------------------------
	.section	.text._ZN7cutlass13device_kernelIN5flash11enable_sm90INS1_16FlashAttnFwdSm90INS1_25CollectiveMainloopFwdSm90ILi2EN4cute5tupleIJNS5_1CILi1EEES8_S8_EEENS6_IJNS7_ILi192EEENS7_ILi144EEENS7_ILi96EEEEEELi96ENS_10bfloat16_tEfNS_4arch4Sm90ELb0ELb0ELb1ELb1ELb0ELb1ELb0ELb0ELb1ELb1ELb0ELb0EEENS1_21CollectiveEpilogueFwdINS6_IJSA_SC_SB_EEES9_SE_SG_Li384ELb1ELb1ELb0ELb0EEENS1_36VarlenDynamicPersistentTileSchedulerILi192ELi144ELi384ELi128ELb0ELb1ELb1ELb0ELb1ELb1EEEEEEEEEvNT_6ParamsE,"ax",@progbits
	.align	128
.text._ZN7cutlass13device_kernelIN5flash11enable_sm90INS1_16FlashAttnFwdSm90INS1_25CollectiveMainloopFwdSm90ILi2EN4cute5tupleIJNS5_1CILi1EEES8_S8_EEENS6_IJNS7_ILi192EEENS7_ILi144EEENS7_ILi96EEEEEELi96ENS_10bfloat16_tEfNS_4arch4Sm90ELb0ELb0ELb1ELb1ELb0ELb1ELb0ELb0ELb1ELb1ELb0ELb0EEENS1_21CollectiveEpilogueFwdINS6_IJSA_SC_SB_EEES9_SE_SG_Li384ELb1ELb1ELb0ELb0EEENS1_36VarlenDynamicPersistentTileSchedulerILi192ELi144ELi384ELi128ELb0ELb1ELb1ELb0ELb1ELb1EEEEEEEEEvNT_6ParamsE:
        .type           _ZN7cutlass13device_kernelIN5flash11enable_sm90INS1_16FlashAttnFwdSm90INS1_25CollectiveMainloopFwdSm90ILi2EN4cute5tupleIJNS5_1CILi1EEES8_S8_EEENS6_IJNS7_ILi192EEENS7_ILi144EEENS7_ILi96EEEEEELi96ENS_10bfloat16_tEfNS_4arch4Sm90ELb0ELb0ELb1ELb1ELb0ELb1ELb0ELb0ELb1ELb1ELb0ELb0EEENS1_21CollectiveEpilogueFwdINS6_IJSA_SC_SB_EEES9_SE_SG_Li384ELb1ELb1ELb0ELb0EEENS1_36VarlenDynamicPersistentTileSchedulerILi192ELi144ELi384ELi128ELb0ELb1ELb1ELb0ELb1ELb1EEEEEEEEEvNT_6ParamsE,@function
        .size           _ZN7cutlass13device_kernelIN5flash11enable_sm90INS1_16FlashAttnFwdSm90INS1_25CollectiveMainloopFwdSm90ILi2EN4cute5tupleIJNS5_1CILi1EEES8_S8_EEENS6_IJNS7_ILi192EEENS7_ILi144EEENS7_ILi96EEEEEELi96ENS_10bfloat16_tEfNS_4arch4Sm90ELb0ELb0ELb1ELb1ELb0ELb1ELb0ELb0ELb1ELb1ELb0ELb0EEENS1_21CollectiveEpilogueFwdINS6_IJSA_SC_SB_EEES9_SE_SG_Li384ELb1ELb1ELb0ELb0EEENS1_36VarlenDynamicPersistentTileSchedulerILi192ELi144ELi384ELi128ELb0ELb1ELb1ELb0ELb1ELb1EEEEEEEEEvNT_6ParamsE,(.L_x_2726 - _ZN7cutlass13device_kernelIN5flash11enable_sm90INS1_16FlashAttnFwdSm90INS1_25CollectiveMainloopFwdSm90ILi2EN4cute5tupleIJNS5_1CILi1EEES8_S8_EEENS6_IJNS7_ILi192EEENS7_ILi144EEENS7_ILi96EEEEEELi96ENS_10bfloat16_tEfNS_4arch4Sm90ELb0ELb0ELb1ELb1ELb0ELb1ELb0ELb0ELb1ELb1ELb0ELb0EEENS1_21CollectiveEpilogueFwdINS6_IJSA_SC_SB_EEES9_SE_SG_Li384ELb1ELb1ELb0ELb0EEENS1_36VarlenDynamicPersistentTileSchedulerILi192ELi144ELi384ELi128ELb0ELb1ELb1ELb0ELb1ELb1EEEEEEEEEvNT_6ParamsE)
        .other          _ZN7cutlass13device_kernelIN5flash11enable_sm90INS1_16FlashAttnFwdSm90INS1_25CollectiveMainloopFwdSm90ILi2EN4cute5tupleIJNS5_1CILi1EEES8_S8_EEENS6_IJNS7_ILi192EEENS7_ILi144EEENS7_ILi96EEEEEELi96ENS_10bfloat16_tEfNS_4arch4Sm90ELb0ELb0ELb1ELb1ELb0ELb1ELb0ELb0ELb1ELb1ELb0ELb0EEENS1_21CollectiveEpilogueFwdINS6_IJSA_SC_SB_EEES9_SE_SG_Li384ELb1ELb1ELb0ELb0EEENS1_36VarlenDynamicPersistentTileSchedulerILi192ELi144ELi384ELi128ELb0ELb1ELb1ELb0ELb1ELb1EEEEEEEEEvNT_6ParamsE,@"STO_CUDA_ENTRY STV_DEFAULT"
_ZN7cutlass13device_kernelIN5flash11enable_sm90INS1_16FlashAttnFwdSm90INS1_25CollectiveMainloopFwdSm90ILi2EN4cute5tupleIJNS5_1CILi1EEES8_S8_EEENS6_IJNS7_ILi192EEENS7_ILi144EEENS7_ILi96EEEEEELi96ENS_10bfloat16_tEfNS_4arch4Sm90ELb0ELb0ELb1ELb1ELb0ELb1ELb0ELb0ELb1ELb1ELb0ELb0EEENS1_21CollectiveEpilogueFwdINS6_IJSA_SC_SB_EEES9_SE_SG_Li384ELb1ELb1ELb0ELb0EEENS1_36VarlenDynamicPersistentTileSchedulerILi192ELi144ELi384ELi128ELb0ELb1ELb1ELb0ELb1ELb1EEEEEEEEEvNT_6ParamsE:
        /* <DEDUP_REMOVED lines=12> */
[----:B------:R-:W-:Y:S02]  /*00c0*/  UIADD3 UR10, UP2, UR4, 0x570, URZ ;  /* 0x00000570040a7890 */ /* 0x000fe4000ff5e03f */
[----:B------:R-:W-:Y:S02]  /*00d0*/  UIADD3 UR4, UP3, UR4, 0x670, URZ ;  /* 0x0000067004047890 */ /* 0x000fe4000ff7e03f */
[----:B------:R-:W-:-:S02]  /*00e0*/  UIADD3.X UR7, URZ, UR5, URZ, UP0, !UPT ;  /* 0x000000053f077290 */ /* 0x000fc400087fe43f */
[----:B------:R-:W-:Y:S02]  /*00f0*/  UIADD3.X UR9, URZ, UR5, URZ, UP1, !UPT ;  /* 0x000000053f097290 */ /* 0x000fe40008ffe43f */
[----:B------:R-:W-:Y:S02]  /*0100*/  UIADD3.X UR11, URZ, UR5, URZ, UP2, !UPT ;  /* 0x000000053f0b7290 */ /* 0x000fe400097fe43f */
[----:B------:R-:W-:-:S03]  /*0110*/  UIADD3.X UR5, URZ, UR5, URZ, UP3, !UPT ;  /* 0x000000053f057290 */ /* 0x000fc60009ffe43f */
[----:B------:R0:W-:Y:S02]  /*0120*/  UTMACCTL.PF [UR6] ;  /* 0x00000000060079b9 */ /* 0x0001e40008040000 */
[----:B------:R0:W-:Y:S02]  /*0130*/  UTMACCTL.PF [UR8] ;  /* 0x00000000080079b9 */ /* 0x0001e40008040000 */
[----:B------:R0:W-:Y:S02]  /*0140*/  UTMACCTL.PF [UR10] ;  /* 0x000000000a0079b9 */ /* 0x0001e40008040000 */
[----:B------:R0:W-:Y:S02]  /*0150*/  UTMACCTL.PF [UR4] ;  /* 0x00000000040079b9 */ /* 0x0001e40008040000 */
[----:B0-----:R-:W-:Y:S01]  /*0160*/  NOP ;  /* 0x0000000000007918 */ /* 0x001fe20000000000 */
.L_x_399:
[----:B------:R-:W-:Y:S05]  /*0170*/  BSYNC B0 ;  /* 0x0000000000007941 */ /* 0x000fea0003800000 */
.L_x_398:
        /* <DEDUP_REMOVED lines=40> */
.L_x_400:
        /* <DEDUP_REMOVED lines=22> */
.L_x_401:
        /* <DEDUP_REMOVED lines=18> */
.L_x_402:
        /* <DEDUP_REMOVED lines=22> */
.L_x_403:
        /* <DEDUP_REMOVED lines=22> */
.L_x_404:
[----:B--2---:R-:W-:Y:S01]  /*0940*/  ISETP.NE.AND P0, PT, R2, RZ, PT ;  /* 0x000000ff0200720c */ /* 0x004fe20003f05270 */
[----:B------:R-:W-:Y:S01]  /*0950*/  IMAD.MOV.U32 R2, RZ, RZ, 0x1 ;  /* 0x00000001ff027424 */ /* 0x000fe200078e00ff */
[----:B------:R-:W-:Y:S01]  /*0960*/  NOP ;  /* 0x0000000000007918 */ /* 0x000fe20000000000 */
[----:B------:R-:W-:Y:S01]  /*0970*/  ULDC.64 UR60, c[0x0][0x208] ;  /* 0x00008200003c7ab9 */ /* 0x000fe20000000a00 */
[----:B------:R-:W-:Y:S02]  /*0980*/  BSSY B9, `(.L_x_405) ;  /* 0x0001e61000097945 */ /* 0x000fe40003800000 */
[----:B------:R-:W-:-:S05]  /*0990*/  SEL R2, R2, 0x2, !P0 ;  /* 0x0000000202027807 */ /* 0x000fca0004000000 */
[----:B------:R2:W-:Y:S01]  /*09a0*/  STL [R1+0x60], R2 ;  /* 0x0000600201007387 */ /* 0x0005e20000100800 */
[----:B01-34-:R-:W-:Y:S06]  /*09b0*/  BAR.SYNC.DEFER_BLOCKING 0x0 ;  /* 0x0000000000007b1d */ /* 0x01bfec0000010000 */
[----:B------:R-:W-:Y:S05]  /*09c0*/  @!P0 BRA `(.L_x_406) ;  /* 0x0000016c00f88947 */ /* 0x000fea0003800000 */
.L_x_407:
[----:B------:R-:W-:-:S08]  /*09d0*/  NOP ;  /* 0x0000000000007918 */ /* 0x000fd00000000000 */
[----:B------:R-:W0:Y:S02]  /*09e0*/  USETMAXREG.TRY_ALLOC.CTAPOOL UP0, 0xa0 ;  /* 0x000000a0000079c8 */ /* 0x000e240008000600 */
[----:B0-----:R-:W-:-:S13]  /*09f0*/  PLOP3.LUT P0, PT, PT, PT, UP0, 0x80, 0x0 ;  /* 0x000000000000781c */ /* 0x001fda0003f0f008 */
[----:B------:R-:W-:Y:S05]  /*0a00*/  @!P0 BRA `(.L_x_407) ;  /* 0xfffffffc00f08947 */ /* 0x000fea000383ffff */
[----:B------:R-:W3:Y:S01]  /*0a10*/  LDL.LU R0, [R1+0x50] ;  /* 0x0000500001007983 */ /* 0x000ee20000300800 */
[----:B--2---:R-:W0:Y:S01]  /*0a20*/  S2R R2, SR_TID.X ;  /* 0x0000000000027919 */ /* 0x004e220000002100 */
[----:B------:R-:W1:Y:S01]  /*0a30*/  S2UR UR5, SR_CgaCtaId ;  /* 0x00000000000579c3 */ /* 0x000e620000008800 */
[----:B------:R-:W-:Y:S01]  /*0a40*/  UMOV UR4, 0x400 ;  /* 0x0000040000047882 */ /* 0x000fe20000000000 */
[----:B0-----:R-:W-:-:S06]  /*0a50*/  SHF.R.U32.HI R2, RZ, 0x7, R2 ;  /* 0x00000007ff027819 */ /* 0x001fcc0000011602 */
[----:B------:R-:W-:Y:S06]  /*0a60*/  BAR.ARV 0x8, 0x200 ;  /* 0x0208000000007b1d */ /* 0x000fec0000002000 */
[----:B------:R-:W-:-:S13]  /*0a70*/  ISETP.NE.AND P0, PT, R2, 0x1, PT ;  /* 0x000000010200780c */ /* 0x000fda0003f05270 */
[----:B------:R-:W-:Y:S08]  /*0a80*/  @!P0 BAR.ARV 0x9, 0x100 ;  /* 0x0244000000008b1d */ /* 0x000ff00000002000 */
[----:B------:R-:W-:Y:S01]  /*0a90*/  BAR.SYNC.DEFER_BLOCKING 0x5, 0x200 ;  /* 0x0148000000007b1d */ /* 0x000fe20000010000 */
[----:B-1----:R-:W-:-:S06]  /*0aa0*/  ULEA UR4, UR5, UR4, 0x18 ;  /* 0x0000000405047291 */ /* 0x002fcc000f8ec03f */
[----:B------:R-:W-:Y:S01]  /*0ab0*/  IMAD.U32 R16, RZ, RZ, UR4 ;  /* 0x00000004ff107e24 */ /* 0x000fe2000f8e00ff */
[----:B------:R-:W-:-:S04]  /*0ac0*/  ULDC UR4, c[0x0][0xc3c] ;  /* 0x00030f0000047ab9 */ /* 0x000fc80000000800 */
[----:B------:R-:W0:Y:S01]  /*0ad0*/  LDS.128 R108, [R16+0x31cd0] ;  /* 0x031cd000106c7984 */ /* 0x000e220000000c00 */
[----:B------:R-:W-:Y:S06]  /*0ae0*/  BAR.ARV 0x4, 0x200 ;  /* 0x0108000000007b1d */ /* 0x000fec0000002000 */
[----:B---3--:R-:W-:-:S04]  /*0af0*/  LOP3.LUT R0, R0, 0xfffffffb, RZ, 0xc0, !PT ;  /* 0xfffffffb00007812 */ /* 0x008fc800078ec0ff */
[----:B------:R-:W-:-:S05]  /*0b00*/  @P0 LOP3.LUT R0, R0, 0x4, RZ, 0xfc, !PT ;  /* 0x0000000400000812 */ /* 0x000fca00078efcff */
[----:B------:R4:W-:Y:S01]  /*0b10*/  STL [R1+0x50], R0 ;  /* 0x0000500001007387 */ /* 0x0009e20000100800 */
[----:B0-----:R-:W-:-:S13]  /*0b20*/  ISETP.GE.AND P0, PT, R111, UR4, PT ;  /* 0x000000046f007c0c */ /* 0x001fda000bf06270 */
[----:B----4-:R-:W-:Y:S05]  /*0b30*/  @P0 BRA `(.L_x_408) ;  /* 0x000001e400140947 */ /* 0x010fea0003800000 */
[----:B------:R-:W0:Y:S01]  /*0b40*/  S2R R0, SR_TID.X ;  /* 0x0000000000007919 */ /* 0x000e220000002100 */
[----:B------:R-:W-:Y:S02]  /*0b50*/  IMAD.MOV.U32 R20, RZ, RZ, -0x2 ;  /* 0xfffffffeff147424 */ /* 0x000fe400078e00ff */
[----:B0-----:R-:W-:-:S05]  /*0b60*/  VIADD R22, R0, 0xffffff80 ;  /* 0xffffff8000167836 */ /* 0x001fca0000000000 */
[-C--:B------:R-:W-:Y:S02]  /*0b70*/  LEA.HI R4, R22, R22.reuse, RZ, 0x1 ;  /* 0x0000001616047211 */ /* 0x080fe400078f08ff */
[----:B------:R-:W-:Y:S02]  /*0b80*/  SHF.R.S32.HI R0, RZ, 0x1f, R22 ;  /* 0x0000001fff007819 */ /* 0x000fe40000011416 */
[----:B------:R-:W-:Y:S02]  /*0b90*/  LOP3.LUT R2, R4, 0xfffffffe, RZ, 0xc0, !PT ;  /* 0xfffffffe04027812 */ /* 0x000fe400078ec0ff */
[----:B------:R-:W-:Y:S02]  /*0ba0*/  LEA.HI R3, R0, R22, RZ, 0x4 ;  /* 0x0000001600037211 */ /* 0x000fe400078f20ff */
[----:B------:R-:W-:Y:S01]  /*0bb0*/  SHF.R.S32.HI R19, RZ, 0x1, R4 ;  /* 0x00000001ff137819 */ /* 0x000fe20000011404 */
[----:B------:R-:W-:Y:S01]  /*0bc0*/  IMAD.IADD R21, R22, 0x1, -R2 ;  /* 0x0000000116157824 */ /* 0x000fe200078e0a02 */
[----:B------:R-:W-:-:S02]  /*0bd0*/  SHF.R.S32.HI R2, RZ, 0x4, R3 ;  /* 0x00000004ff027819 */ /* 0x000fc40000011403 */
[----:B------:R-:W-:Y:S01]  /*0be0*/  LEA.HI R5, R4, R19, RZ, 0x1 ;  /* 0x0000001304057211 */ /* 0x000fe200078f08ff */
[----:B------:R-:W-:Y:S01]  /*0bf0*/  IMAD.SHL.U32 R24, R21, 0x4, RZ ;  /* 0x0000000415187824 */ /* 0x000fe200078e00ff */
[----:B------:R-:W-:Y:S02]  /*0c00*/  LEA.HI R4, R3, R2, RZ, 0x1 ;  /* 0x0000000203047211 */ /* 0x000fe400078f08ff */
[----:B------:R-:W-:Y:S01]  /*0c10*/  LOP3.LUT R6, R5, 0x7fffffe, RZ, 0xc0, !PT ;  /* 0x07fffffe05067812 */ /* 0x000fe200078ec0ff */
[----:B------:R-:W-:Y:S01]  /*0c20*/  VIADD R7, R24, 0x10 ;  /* 0x0000001018077836 */ /* 0x000fe20000000000 */
[----:B------:R-:W-:Y:S01]  /*0c30*/  STL [R1+0x40], R24 ;  /* 0x0000401801007387 */ /* 0x000fe20000100800 */
[----:B------:R-:W-:Y:S01]  /*0c40*/  LOP3.LUT R5, R4, 0x1ffffffe, RZ, 0xc0, !PT ;  /* 0x1ffffffe04057812 */ /* 0x000fe200078ec0ff */
[C---:B------:R-:W-:Y:S01]  /*0c50*/  VIADD R8, R24.reuse, 0x20 ;  /* 0x0000002018087836 */ /* 0x040fe20000000000 */
[----:B------:R-:W-:Y:S01]  /*0c60*/  LOP3.LUT R3, R3, 0xfffffff0, RZ, 0xc0, !PT ;  /* 0xfffffff003037812 */ /* 0x000fe200078ec0ff */
[----:B------:R0:W-:Y:S01]  /*0c70*/  STL [R1+0x6c], R7 ;  /* 0x00006c0701007387 */ /* 0x0001e20000100800 */
[----:B------:R-:W-:-:S02]  /*0c80*/  IMAD.IADD R4, R24, 0x1, R7 ;  /* 0x0000000118047824 */ /* 0x000fc400078e0207 */
[----:B------:R-:W-:Y:S01]  /*0c90*/  IMAD.IADD R5, R2, 0x1, -R5 ;  /* 0x0000000102057824 */ /* 0x000fe200078e0a05 */
[----:B------:R1:W-:Y:S01]  /*0ca0*/  STL [R1+0x68], R8 ;  /* 0x0000680801007387 */ /* 0x0003e20000100800 */
[----:B------:R-:W-:Y:S01]  /*0cb0*/  IMAD.IADD R3, R22, 0x1, -R3 ;  /* 0x0000000116037824 */ /* 0x000fe200078e0a03 */
[----:B------:R-:W-:Y:S01]  /*0cc0*/  SHF.R.S32.HI R9, RZ, 0x1f, R4 ;  /* 0x0000001fff097819 */ /* 0x000fe20000011404 */
[----:B------:R-:W-:Y:S02]  /*0cd0*/  IMAD.SHL.U32 R5, R5, 0x8, RZ ;  /* 0x0000000805057824 */ /* 0x000fe400078e00ff */
[----:B0-----:R-:W-:Y:S01]  /*0ce0*/  IMAD.IADD R7, R19, 0x1, -R6 ;  /* 0x0000000113077824 */ /* 0x001fe200078e0a06 */
[CC--:B------:R-:W-:Y:S01]  /*0cf0*/  LEA.HI R12, R9.reuse, R4.reuse, RZ, 0x3 ;  /* 0x00000004090c7211 */ /* 0x0c0fe200078f18ff */
[----:B------:R-:W-:Y:S01]  /*0d00*/  IMAD.IADD R6, R24, 0x1, R8 ;  /* 0x0000000118067824 */ /* 0x000fe200078e0208 */
[----:B------:R-:W-:Y:S01]  /*0d10*/  LEA.HI R14, R9, R4, RZ, 0x5 ;  /* 0x00000004090e7211 */ /* 0x000fe200078f28ff */
[----:B------:R-:W-:Y:S01]  /*0d20*/  IMAD R17, R2, 0x8, R7 ;  /* 0x0000000802117824 */ /* 0x000fe200078e0207 */
[----:B------:R-:W-:-:S02]  /*0d30*/  LEA.HI R2, R0, R22, RZ, 0x7 ;  /* 0x0000001600027211 */ /* 0x000fc400078f38ff */
[----:B------:R-:W-:Y:S02]  /*0d40*/  SHF.R.S32.HI R7, RZ, 0x1f, R6 ;  /* 0x0000001fff077819 */ /* 0x000fe40000011406 */
[----:B------:R-:W-:Y:S02]  /*0d50*/  LOP3.LUT R4, R2, 0xffffff80, RZ, 0xc0, !PT ;  /* 0xffffff8002047812 */ /* 0x000fe400078ec0ff */
[CC--:B------:R-:W-:Y:S02]  /*0d60*/  LEA.HI R13, R7.reuse, R6.reuse, RZ, 0x3 ;  /* 0x00000006070d7211 */ /* 0x0c0fe400078f18ff */
[----:B------:R-:W-:Y:S01]  /*0d70*/  LEA.HI R15, R7, R6, RZ, 0x5 ;  /* 0x00000006070f7211 */ /* 0x000fe200078f28ff */
[----:B------:R-:W-:Y:S01]  /*0d80*/  IMAD.IADD R28, R22, 0x1, -R4 ;  /* 0x00000001161c7824 */ /* 0x000fe200078e0a04 */
[----:B------:R-:W-:Y:S02]  /*0d90*/  SHF.R.S32.HI R4, RZ, 0x1f, R3 ;  /* 0x0000001fff047819 */ /* 0x000fe40000011403 */
[----:B------:R-:W-:-:S02]  /*0da0*/  LEA.HI R6, R0, R22, RZ, 0x5 ;  /* 0x0000001600067211 */ /* 0x000fc400078f28ff */
[----:B-1----:R-:W-:Y:S02]  /*0db0*/  SHF.R.S32.HI R8, RZ, 0x1f, R28 ;  /* 0x0000001fff087819 */ /* 0x002fe4000001141c */
[----:B------:R-:W-:Y:S02]  /*0dc0*/  LEA.HI R7, R0, R22, RZ, 0x2 ;  /* 0x0000001600077211 */ /* 0x000fe400078f10ff */
[----:B------:R-:W-:Y:S02]  /*0dd0*/  LEA.HI R9, R8, R28, RZ, 0x2 ;  /* 0x0000001c08097211 */ /* 0x000fe400078f10ff */
[-C--:B------:R-:W-:Y:S02]  /*0de0*/  LEA.HI R0, R4, R3.reuse, RZ, 0x3 ;  /* 0x0000000304007211 */ /* 0x080fe400078f18ff */
[----:B------:R-:W-:Y:S02]  /*0df0*/  LOP3.LUT R10, R9, 0x7ffffffc, RZ, 0xc0, !PT ;  /* 0x7ffffffc090a7812 */ /* 0x000fe400078ec0ff */
[----:B------:R-:W-:Y:S01]  /*0e00*/  SHF.R.S32.HI R27, RZ, 0x7, R2 ;  /* 0x00000007ff1b7819 */ /* 0x000fe20000011402 */
[----:B------:R-:W-:Y:S01]  /*0e10*/  IMAD.SHL.U32 R2, R0, 0x10, RZ ;  /* 0x0000001000027824 */ /* 0x000fe200078e00ff */
[----:B------:R-:W-:Y:S01]  /*0e20*/  LEA.HI R4, R4, R3, RZ, 0x2 ;  /* 0x0000000304047211 */ /* 0x000fe200078f10ff */
[----:B------:R-:W-:Y:S01]  /*0e30*/  IMAD.IADD R11, R28, 0x1, -R10 ;  /* 0x000000011c0b7824 */ /* 0x000fe200078e0a0a */
[----:B------:R-:W-:-:S02]  /*0e40*/  SHF.R.S32.HI R26, RZ, 0x2, R7 ;  /* 0x00000002ff1a7819 */ /* 0x000fc40000011407 */
[----:B------:R-:W-:Y:S02]  /*0e50*/  SHF.R.S32.HI R10, RZ, 0x1f, R7 ;  /* 0x0000001fff0a7819 */ /* 0x000fe40000011407 */
[----:B------:R-:W-:Y:S02]  /*0e60*/  SHF.R.S32.HI R6, RZ, 0x5, R6 ;  /* 0x00000005ff067819 */ /* 0x000fe40000011406 */
[----:B------:R-:W-:Y:S02]  /*0e70*/  LOP3.LUT R0, R4, 0x7fffffc, RZ, 0xc0, !PT ;  /* 0x07fffffc04007812 */ /* 0x000fe400078ec0ff */
[----:B------:R-:W-:Y:S01]  /*0e80*/  LOP3.LUT R2, R2, 0x7fffff80, RZ, 0xc0, !PT ;  /* 0x7fffff8002027812 */ /* 0x000fe200078ec0ff */
[----:B------:R-:W-:Y:S01]  /*0e90*/  IMAD R18, R6, 0x10, R3 ;  /* 0x0000001006127824 */ /* 0x000fe200078e0203 */
[----:B------:R-:W-:Y:S01]  /*0ea0*/  LEA.HI R10, R10, R26, RZ, 0x2 ;  /* 0x0000001a0a0a7211 */ /* 0x000fe200078f10ff */
[----:B------:R-:W-:Y:S01]  /*0eb0*/  IMAD.IADD R0, R3, 0x1, -R0 ;  /* 0x0000000103007824 */ /* 0x000fe200078e0a00 */
[----:B------:R-:W-:Y:S01]  /*0ec0*/  SHF.R.S32.HI R4, RZ, 0x2, R4 ;  /* 0x00000002ff047819 */ /* 0x000fe20000011404 */
[----:B------:R-:W-:Y:S01]  /*0ed0*/  IMAD R3, R6, 0x100, R2 ;  /* 0x0000010006037824 */ /* 0x000fe200078e0202 */
[----:B------:R-:W-:Y:S01]  /*0ee0*/  LOP3.LUT R10, R10, 0xfffffffc, RZ, 0xc0, !PT ;  /* 0xfffffffc0a0a7812 */ /* 0x000fe200078ec0ff */
[----:B------:R-:W-:Y:S01]  /*0ef0*/  IMAD R2, R11, R20, 0x90 ;  /* 0x000000900b027424 */ /* 0x000fe200078e0214 */
[--C-:B------:R-:W-:Y:S01]  /*0f00*/  SHF.R.S32.HI R6, RZ, 0x2, R9.reuse ;  /* 0x00000002ff067819 */ /* 0x100fe20000011409 */
[----:B------:R-:W-:Y:S01]  /*0f10*/  IMAD.SHL.U32 R4, R4, 0x40, RZ ;  /* 0x0000004004047824 */ /* 0x000fe200078e00ff */
[----:B------:R-:W-:Y:S01]  /*0f20*/  SHF.R.S32.HI R9, RZ, 0x1f, R9 ;  /* 0x0000001fff097819 */ /* 0x000fe20000011409 */
[----:B------:R-:W-:Y:S01]  /*0f30*/  IMAD.IADD R11, R26, 0x1, -R10 ;  /* 0x000000011a0b7824 */ /* 0x000fe200078e0a0a */
[----:B------:R0:W-:Y:S01]  /*0f40*/  STL [R1+0xb8], R2 ;  /* 0x0000b80201007387 */ /* 0x0001e20000100800 */
[----:B------:R-:W-:Y:S01]  /*0f50*/  IMAD R3, R0, 0x10, R3 ;  /* 0x0000001000037824 */ /* 0x000fe200078e0203 */
[----:B------:R-:W-:Y:S01]  /*0f60*/  LEA.HI R9, R9, R6, RZ, 0x3 ;  /* 0x0000000609097211 */ /* 0x000fe200078f18ff */
[----:B------:R-:W-:Y:S01]  /*0f70*/  IMAD.U32 R10, R18, 0x20, R5 ;  /* 0x00000020120a7824 */ /* 0x000fe200078e0005 */
[----:B------:R-:W2:Y:S01]  /*0f80*/  LDL.LU R26, [R1+0x60] ;  /* 0x00006000011a7983 */ /* 0x000ea20000300800 */
[----:B------:R-:W-:Y:S01]  /*0f90*/  IMAD.SHL.U32 R0, R11, 0x40, RZ ;  /* 0x000000400b007824 */ /* 0x000fe200078e00ff */
[----:B------:R-:W-:-:S02]  /*0fa0*/  LOP3.LUT R9, R9, 0xfffffff8, RZ, 0xc0, !PT ;  /* 0xfffffff809097812 */ /* 0x000fc400078ec0ff */
[----:B------:R-:W-:Y:S01]  /*0fb0*/  LEA.HI R8, R8, R28, RZ, 0x5 ;  /* 0x0000001c08087211 */ /* 0x000fe200078f28ff */
[----:B0-----:R-:W-:Y:S01]  /*0fc0*/  IMAD.HI R2, R27, 0x55555556, RZ ;  /* 0x555555561b027827 */ /* 0x001fe200078e02ff */
[----:B------:R-:W-:Y:S02]  /*0fd0*/  LOP3.LUT R4, R4, 0x40, RZ, 0xc0, !PT ;  /* 0x0000004004047812 */ /* 0x000fe400078ec0ff */
[----:B------:R-:W-:Y:S01]  /*0fe0*/  SHF.R.S32.HI R8, RZ, 0x5, R8 ;  /* 0x00000005ff087819 */ /* 0x000fe20000011408 */
[----:B------:R-:W-:Y:S01]  /*0ff0*/  IMAD.IADD R9, R6, 0x1, -R9 ;  /* 0x0000000106097824 */ /* 0x000fe200078e0a09 */
[----:B------:R-:W-:Y:S02]  /*1000*/  LEA.HI R2, R2, R2, RZ, 0x1 ;  /* 0x0000000202027211 */ /* 0x000fe400078f08ff */
[----:B------:R-:W-:Y:S02]  /*1010*/  LOP3.LUT R20, R0, 0xc0, RZ, 0xc0, !PT ;  /* 0x000000c000147812 */ /* 0x000fe400078ec0ff */
[----:B------:R-:W-:Y:S01]  /*1020*/  LOP3.LUT R5, R4, 0x8, R5, 0xf8, !PT ;  /* 0x0000000804057812 */ /* 0x000fe200078ef805 */
[----:B------:R0:W-:Y:S01]  /*1030*/  STL [R1+0xc0], R10 ;  /* 0x0000c00a01007387 */ /* 0x0001e20000100800 */
[----:B------:R-:W-:Y:S01]  /*1040*/  SHF.R.U32.HI R4, RZ, 0x3, R4 ;  /* 0x00000003ff047819 */ /* 0x000fe20000011604 */
[----:B------:R-:W-:Y:S01]  /*1050*/  IMAD R2, R2, -0x3, R27 ;  /* 0xfffffffd02027824 */ /* 0x000fe200078e021b */
[----:B------:R-:W-:Y:S01]  /*1060*/  LOP3.LUT R0, R20, 0x18, R12, 0xf8, !PT ;  /* 0x0000001814007812 */ /* 0x000fe200078ef80c */
[----:B------:R-:W-:Y:S01]  /*1070*/  IMAD R9, R8, 0x10, R9 ;  /* 0x0000001008097824 */ /* 0x000fe200078e0209 */
[----:B------:R-:W-:Y:S01]  /*1080*/  SHF.R.U32.HI R18, RZ, 0x3, R20 ;  /* 0x00000003ff127819 */ /* 0x000fe20000011614 */
[----:B------:R1:W-:Y:S01]  /*1090*/  STL [R1+0x88], R11 ;  /* 0x0000880b01007387 */ /* 0x0003e20000100800 */
[----:B------:R-:W-:-:S02]  /*10a0*/  LOP3.LUT R7, R7, 0xfffffffc, RZ, 0xc0, !PT ;  /* 0xfffffffc07077812 */ /* 0x000fc400078ec0ff */
[----:B------:R-:W-:Y:S01]  /*10b0*/  LOP3.LUT R4, R5, R4, RZ, 0x3c, !PT ;  /* 0x0000000405047212 */ /* 0x000fe200078e3cff */
[----:B0-----:R-:W-:Y:S01]  /*10c0*/  IMAD R10, R2, 0x40, R9 ;  /* 0x00000040020a7824 */ /* 0x001fe200078e0209 */
[----:B------:R-:W-:Y:S01]  /*10d0*/  LOP3.LUT R5, R0, R18, RZ, 0x3c, !PT ;  /* 0x0000001200057212 */ /* 0x000fe200078e3cff */
[----:B------:R-:W-:Y:S01]  /*10e0*/  STL [R1+0x54], R20 ;  /* 0x0000541401007387 */ /* 0x000fe20000100800 */
[----:B-1----:R-:W-:Y:S01]  /*10f0*/  IMAD.SHL.U32 R11, R17, 0x20, RZ ;  /* 0x00000020110b7824 */ /* 0x002fe200078e00ff */
[----:B------:R-:W-:Y:S01]  /*1100*/  SHF.R.S32.HI R2, RZ, 0x1f, R19 ;  /* 0x0000001fff027819 */ /* 0x000fe20000011413 */
[----:B------:R-:W-:Y:S02]  /*1110*/  VIADD R8, R16, 0xda00 ;  /* 0x0000da0010087836 */ /* 0x000fe40000000000 */
[----:B------:R-:W-:Y:S01]  /*1120*/  IMAD.IADD R7, R22, 0x1, -R7 ;  /* 0x0000000116077824 */ /* 0x000fe200078e0a07 */
[----:B------:R-:W-:Y:S01]  /*1130*/  STL [R1+0x5c], R11 ;  /* 0x00005c0b01007387 */ /* 0x000fe20000100800 */
[----:B------:R-:W-:-:S03]  /*1140*/  VIADD R2, R24, 0x8 ;  /* 0x0000000818027836 */ /* 0x000fc60000000000 */
[----:B------:R-:W-:Y:S01]  /*1150*/  STL [R1+0x58], R18 ;  /* 0x0000581201007387 */ /* 0x000fe20000100800 */
[----:B------:R-:W-:-:S03]  /*1160*/  IMAD.SHL.U32 R22, R21, 0x8, RZ ;  /* 0x0000000815167824 */ /* 0x000fc600078e00ff */
[----:B------:R-:W-:Y:S01]  /*1170*/  STL [R1+0xb4], R10 ;  /* 0x0000b40a01007387 */ /* 0x000fe20000100800 */
[----:B------:R-:W-:Y:S02]  /*1180*/  VIADD R9, R24, 0x18 ;  /* 0x0000001818097836 */ /* 0x000fe40000000000 */
[----:B------:R-:W-:Y:S01]  /*1190*/  IMAD.IADD R3, R4, 0x1, R3 ;  /* 0x0000000104037824 */ /* 0x000fe200078e0203 */
[C---:B------:R-:W-:Y:S02]  /*11a0*/  LOP3.LUT R4, R20.reuse, 0x18, R22, 0xf8, !PT ;  /* 0x0000001814047812 */ /* 0x040fe400078ef816 */
[----:B------:R-:W-:Y:S02]  /*11b0*/  SHF.R.S32.HI R14, RZ, 0x5, R14 ;  /* 0x00000005ff0e7819 */ /* 0x000fe4000001140e */
[----:B------:R-:W-:Y:S02]  /*11c0*/  SHF.R.S32.HI R15, RZ, 0x5, R15 ;  /* 0x00000005ff0f7819 */ /* 0x000fe4000001140f */
[----:B------:R-:W-:-:S02]  /*11d0*/  LOP3.LUT R6, R20, 0x18, R13, 0xf8, !PT ;  /* 0x0000001814067812 */ /* 0x000fc400078ef80d */
[-C--:B------:R-:W-:Y:S01]  /*11e0*/  LOP3.LUT R4, R4, R18.reuse, RZ, 0x3c, !PT ;  /* 0x0000001204047212 */ /* 0x080fe200078e3cff */
[--C-:B------:R-:W-:Y:S01]  /*11f0*/  IMAD R14, R14, 0x1800, R11.reuse ;  /* 0x000018000e0e7824 */ /* 0x100fe200078e020b */
[----:B------:R-:W-:Y:S01]  /*1200*/  LOP3.LUT R6, R6, R18, RZ, 0x3c, !PT ;  /* 0x0000001206067212 */ /* 0x000fe200078e3cff */
[----:B------:R-:W-:Y:S02]  /*1210*/  IMAD R15, R15, 0x1800, R11 ;  /* 0x000018000f0f7824 */ /* 0x000fe400078e020b */
[----:B------:R-:W-:Y:S02]  /*1220*/  IMAD.IADD R4, R11, 0x1, R4 ;  /* 0x000000010b047824 */ /* 0x000fe400078e0204 */
[----:B------:R-:W-:Y:S02]  /*1230*/  IMAD.IADD R5, R14, 0x1, R5 ;  /* 0x000000010e057824 */ /* 0x000fe400078e0205 */
[----:B------:R-:W-:Y:S01]  /*1240*/  IMAD.IADD R6, R15, 0x1, R6 ;  /* 0x000000010f067824 */ /* 0x000fe200078e0206 */
[----:B------:R-:W-:Y:S01]  /*1250*/  CS2R R144, SRZ ;  /* 0x0000000000907805 */ /* 0x000fe2000001ff00 */
[----:B------:R-:W-:Y:S01]  /*1260*/  IMAD.MOV.U32 R17, RZ, RZ, RZ ;  /* 0x000000ffff117224 */ /* 0x000fe200078e00ff */
[----:B--2---:R-:W-:-:S05]  /*1270*/  LOP3.LUT R0, R26, 0x1, RZ, 0xfc, !PT ;  /* 0x000000011a007812 */ /* 0x004fca00078efcff */
[----:B------:R0:W-:Y:S04]  /*1280*/  STL [R1+0x48], R0 ;  /* 0x0000480001007387 */ /* 0x0001e80000100800 */
[----:B------:R-:W-:Y:S04]  /*1290*/  STL [R1+0x98], RZ ;  /* 0x000098ff01007387 */ /* 0x000fe80000100800 */
[----:B------:R-:W-:Y:S01]  /*12a0*/  STL [R1+0xb0], R8 ;  /* 0x0000b00801007387 */ /* 0x000fe20000100800 */
[----:B0-----:R-:W-:-:S03]  /*12b0*/  LEA.HI R0, R7, R7, RZ, 0x1 ;  /* 0x0000000707007211 */ /* 0x001fc600078f08ff */
[----:B------:R-:W-:Y:S01]  /*12c0*/  STL [R1+0x60], RZ ;  /* 0x000060ff01007387 */ /* 0x000fe20000100800 */
[----:B------:R-:W-:-:S03]  /*12d0*/  LOP3.LUT R0, R0, 0x1ffffffe, RZ, 0xc0, !PT ;  /* 0x1ffffffe00007812 */ /* 0x000fc600078ec0ff */
[----:B------:R0:W-:Y:S04]  /*12e0*/  STL [R1+0x64], R2 ;  /* 0x0000640201007387 */ /* 0x0001e80000100800 */
[----:B------:R1:W-:Y:S01]  /*12f0*/  STL [R1+0x70], R9 ;  /* 0x0000700901007387 */ /* 0x0003e20000100800 */
[----:B0-----:R-:W-:Y:S01]  /*1300*/  LOP3.LUT R2, R20, 0x8, R22, 0xf8, !PT ;  /* 0x0000000814027812 */ /* 0x001fe200078ef816 */
[----:B-1----:R-:W-:-:S03]  /*1310*/  VIADD R9, R24, 0x28 ;  /* 0x0000002818097836 */ /* 0x002fc60000000000 */
[----:B------:R-:W-:Y:S01]  /*1320*/  LOP3.LUT R2, R2, R18, RZ, 0x3c, !PT ;  /* 0x0000001202027212 */ /* 0x000fe200078e3cff */
[----:B------:R-:W-:Y:S01]  /*1330*/  IMAD.IADD R0, R7, 0x1, -R0 ;  /* 0x0000000107007824 */ /* 0x000fe200078e0a00 */
[----:B------:R-:W-:Y:S01]  /*1340*/  SHF.R.S32.HI R7, RZ, 0x3, R12 ;  /* 0x00000003ff077819 */ /* 0x000fe2000001140c */
[----:B------:R0:W-:Y:S02]  /*1350*/  STL [R1+0x74], R9 ;  /* 0x0000740901007387 */ /* 0x0001e40000100800 */
[----:B------:R-:W-:Y:S02]  /*1360*/  IMAD.IADD R2, R11, 0x1, R2 ;  /* 0x000000010b027824 */ /* 0x000fe400078e0202 */
[----:B------:R1:W-:Y:S01]  /*1370*/  STL [R1+0x9c], R7 ;  /* 0x00009c0701007387 */ /* 0x0003e20000100800 */
[----:B0-----:R-:W-:Y:S01]  /*1380*/  SHF.R.S32.HI R9, RZ, 0x3, R13 ;  /* 0x00000003ff097819 */ /* 0x001fe2000001140d */
[----:B------:R-:W-:Y:S02]  /*1390*/  IMAD R0, R0, 0x8, R10 ;  /* 0x0000000800007824 */ /* 0x000fe400078e020a */
[----:B-1----:R-:W-:-:S02]  /*13a0*/  IMAD R7, R4, 0x2, R8 ;  /* 0x0000000204077824 */ /* 0x002fc400078e0208 */
[----:B------:R-:W-:Y:S01]  /*13b0*/  STL [R1+0xa0], R9 ;  /* 0x0000a00901007387 */ /* 0x000fe20000100800 */
[----:B------:R-:W-:-:S03]  /*13c0*/  IMAD R4, R5, 0x2, R8 ;  /* 0x0000000205047824 */ /* 0x000fc600078e0208 */
[----:B------:R0:W-:Y:S04]  /*13d0*/  STL [R1+0x84], R2 ;  /* 0x0000840201007387 */ /* 0x0001e80000100800 */
[----:B------:R1:W-:Y:S01]  /*13e0*/  STL [R1+0xac], R7 ;  /* 0x0000ac0701007387 */ /* 0x0003e20000100800 */
[----:B0-----:R-:W-:-:S03]  /*13f0*/  IMAD R2, R6, 0x2, R8 ;  /* 0x0000000206027824 */ /* 0x001fc600078e0208 */
[----:B------:R1:W-:Y:S04]  /*1400*/  STL [R1+0xa8], R4 ;  /* 0x0000a80401007387 */ /* 0x0003e80000100800 */
[----:B------:R1:W-:Y:S04]  /*1410*/  STL [R1+0xa4], R2 ;  /* 0x0000a40201007387 */ /* 0x0003e80000100800 */
[----:B------:R1:W-:Y:S01]  /*1420*/  STL [R1+0xbc], R0 ;  /* 0x0000bc0001007387 */ /* 0x0003e20000100800 */
[----:B------:R-:W-:-:S07]  /*1430*/  IMAD R18, R3, 0x2, R16 ;  /* 0x0000000203127824 */ /* 0x000fce00078e0210 */
.L_x_543:
[----:B01----:R-:W0:Y:S02]  /*1440*/  LDC.64 R2, c[0x0][0xc88] ;  /* 0x00032200ff027b82 */ /* 0x003e240000000a00 */
[----:B0-----:R-:W-:-:S05]  /*1450*/  IMAD.WIDE R2, R111, 0x4, R2 ;  /* 0x000000046f027825 */ /* 0x001fca00078e0202 */
[----:B--2-4-:R0:W2:Y:S01]  /*1460*/  LDG.E R10, desc[UR60][R2.64] ;  /* 0x0000003c020a7981 */ /* 0x0140a2000c1e1900 */
[----:B------:R-:W-:Y:S05]  /*1470*/  YIELD ;  /* 0x0000000000007946 */ /* 0x000fea0003800000 */
[----:B------:R-:W-:Y:S01]  /*1480*/  ULDC.64 UR4, c[0x0][0xa28] ;  /* 0x00028a0000047ab9 */ /* 0x000fe20000000a00 */
[----:B------:R-:W-:Y:S01]  /*1490*/  ULDC.64 UR8, c[0x0][0xa18] ;  /* 0x0002860000087ab9 */ /* 0x000fe20000000a00 */
[----:B------:R-:W-:Y:S01]  /*14a0*/  ISETP.NE.U32.AND P1, PT, RZ, UR4, PT ;  /* 0x00000004ff007c0c */ /* 0x000fe2000bf25070 */
[----:B------:R-:W-:Y:S01]  /*14b0*/  ULDC.64 UR6, c[0x0][0xa08] ;  /* 0x0002820000067ab9 */ /* 0x000fe20000000a00 */
[----:B0-----:R-:W-:Y:S01]  /*14c0*/  IMAD.MOV.U32 R3, RZ, RZ, RZ ;  /* 0x000000ffff037224 */ /* 0x001fe200078e00ff */
[----:B------:R-:W-:Y:S01]  /*14d0*/  ISETP.NE.U32.AND P0, PT, RZ, UR6, PT ;  /* 0x00000006ff007c0c */ /* 0x000fe2000bf05070 */
[----:B------:R-:W-:Y:S01]  /*14e0*/  IMAD.MOV.U32 R29, RZ, RZ, RZ ;  /* 0x000000ffff1d7224 */ /* 0x000fe200078e00ff */
[----:B------:R-:W-:-:S02]  /*14f0*/  ISETP.NE.AND.EX P1, PT, RZ, UR5, PT, P1 ;  /* 0x00000005ff007c0c */ /* 0x000fc4000bf25310 */
[----:B------:R-:W-:Y:S02]  /*1500*/  ISETP.NE.AND.EX P0, PT, RZ, UR7, PT, P0 ;  /* 0x00000007ff007c0c */ /* 0x000fe4000bf05300 */
[----:B--2---:R-:W-:Y:S01]  /*1510*/  SHF.R.S32.HI R0, RZ, 0x1f, R10 ;  /* 0x0000001fff007819 */ /* 0x004fe2000001140a */
[----:B------:R-:W-:-:S08]  /*1520*/  IMAD.SHL.U32 R28, R10, 0x4, RZ ;  /* 0x000000040a1c7824 */ /* 0x000fd000078e00ff */
[C---:B------:R-:W-:Y:S01]  /*1530*/  @P1 LEA R4, P2, R10.reuse, UR4, 0x2 ;  /* 0x000000040a041c11 */ /* 0x040fe2000f8410ff */
[----:B------:R0:W-:Y:S01]  /*1540*/  STL [R1+0x8c], R10 ;  /* 0x00008c0a01007387 */ /* 0x0001e20000100800 */
[C-C-:B------:R-:W-:Y:S02]  /*1550*/  SHF.L.U64.HI R30, R10.reuse, 0x2, R0.reuse ;  /* 0x000000020a1e7819 */ /* 0x140fe40000010200 */
[----:B------:R-:W-:Y:S02]  /*1560*/  @P1 LEA.HI.X R5, R10, UR5, R0, 0x2, P2 ;  /* 0x000000050a051c11 */ /* 0x000fe400090f1400 */
[----:B------:R-:W-:Y:S01]  /*1570*/  ISETP.NE.U32.AND P2, PT, RZ, UR8, PT ;  /* 0x00000008ff007c0c */ /* 0x000fe2000bf45070 */
[----:B------:R-:W-:Y:S01]  /*1580*/  ULDC UR4, c[0x0][0x288] ;  /* 0x0000a20000047ab9 */ /* 0x000fe20000000800 */
[----:B------:R-:W-:Y:S01]  /*1590*/  IADD3 R8, P3, R28, UR6, RZ ;  /* 0x000000061c087c10 */ /* 0x000fe2000ff7e0ff */
[----:B------:R0:W5:Y:S01]  /*15a0*/  @P1 LDG.E R3, desc[UR60][R4.64] ;  /* 0x0000003c04031981 */ /* 0x000162000c1e1900 */
[----:B------:R-:W-:Y:S01]  /*15b0*/  ISETP.NE.AND.EX P2, PT, RZ, UR9, PT, P2 ;  /* 0x00000009ff007c0c */ /* 0x000fe2000bf45320 */
[----:B------:R-:W-:Y:S01]  /*15c0*/  IMAD.U32 R111, RZ, RZ, UR4 ;  /* 0x00000004ff6f7e24 */ /* 0x000fe2000f8e00ff */
[----:B------:R-:W-:Y:S01]  /*15d0*/  IADD3.X R9, R30, UR7, RZ, P3, !PT ;  /* 0x000000071e097c10 */ /* 0x000fe20009ffe4ff */
[----:B------:R-:W-:-:S04]  /*15e0*/  ULDC.64 UR4, c[0x0][0x418] ;  /* 0x0001060000047ab9 */ /* 0x000fc80000000a00 */
[----:B------:R0:W5:Y:S06]  /*15f0*/  @P0 LDG.E R29, desc[UR60][R8.64] ;  /* 0x0000003c081d0981 */ /* 0x00016c000c1e1900 */
[----:B------:R-:W-:-:S04]  /*1600*/  @P2 IADD3 R6, P1, R28, UR8, RZ ;  /* 0x000000081c062c10 */ /* 0x000fc8000ff3e0ff */
[----:B------:R-:W-:-:S05]  /*1610*/  @P2 IADD3.X R7, R30, UR9, RZ, P1, !PT ;  /* 0x000000091e072c10 */ /* 0x000fca0008ffe4ff */
[----:B------:R0:W5:Y:S01]  /*1620*/  @P2 LDG.E R111, desc[UR60][R6.64] ;  /* 0x0000003c066f2981 */ /* 0x000162000c1e1900 */
[----:B------:R-:W-:-:S03]  /*1630*/  UISETP.NE.U32.AND UP0, UPT, UR4, URZ, UPT ;  /* 0x0000003f0400728c */ /* 0x000fc6000bf05070 */
[----:B------:R-:W-:Y:S01]  /*1640*/  ULDC UR4, c[0x0][0x424] ;  /* 0x0001090000047ab9 */ /* 0x000fe20000000800 */
[----:B------:R-:W-:-:S03]  /*1650*/  UISETP.NE.AND.EX UP0, UPT, UR5, URZ, UPT, UP0 ;  /* 0x0000003f0500728c */ /* 0x000fc6000bf05300 */
[----:B------:R-:W-:Y:S01]  /*1660*/  ULDC UR5, c[0x0][0x2f0] ;  /* 0x0000bc0000057ab9 */ /* 0x000fe20000000800 */
[----:B------:R-:W-:-:S04]  /*1670*/  USEL UR4, UR4, 0x1, UP0 ;  /* 0x0000000104047887 */ /* 0x000fc80008000000 */
[----:B------:R-:W-:-:S03]  /*1680*/  UIMAD UR4, UR4, UR5, URZ ;  /* 0x00000005040472a4 */ /* 0x000fc6000f8e023f */
[----:B------:R-:W-:Y:S02]  /*1690*/  ULDC UR5, c[0x0][0x348] ;  /* 0x0000d20000057ab9 */ /* 0x000fe40000000800 */
[----:B------:R-:W-:Y:S02]  /*16a0*/  IMAD.U32 R2, RZ, RZ, UR5 ;  /* 0x00000005ff027e24 */ /* 0x000fe4000f8e00ff */
[----:B------:R-:W-:Y:S02]  /*16b0*/  IMAD.U32 R26, RZ, RZ, UR4 ;  /* 0x00000004ff1a7e24 */ /* 0x000fe4000f8e00ff */
[----:B------:R-:W-:Y:S01]  /*16c0*/  IMAD.MOV.U32 R27, RZ, RZ, R10 ;  /* 0x000000ffff1b7224 */ /* 0x000fe200078e000a */
[----:B0--3--:R-:W-:Y:S06]  /*16d0*/  @P2 BRA `(.L_x_409) ;  /* 0x0000000000242947 */ /* 0x009fec0003800000 */
[----:B------:R-:W-:Y:S02]  /*16e0*/  ULDC.64 UR4, c[0x0][0xa00] ;  /* 0x0002800000047ab9 */ /* 0x000fe40000000a00 */
[----:B------:R-:W-:-:S04]  /*16f0*/  ISETP.NE.U32.AND P1, PT, RZ, UR4, PT ;  /* 0x00000004ff007c0c */ /* 0x000fc8000bf25070 */
[----:B------:R-:W-:-:S13]  /*1700*/  ISETP.NE.AND.EX P1, PT, RZ, UR5, PT, P1 ;  /* 0x00000005ff007c0c */ /* 0x000fda000bf25310 */
[----:B------:R-:W-:Y:S05]  /*1710*/  @!P1 BRA `(.L_x_409) ;  /* 0x0000000000149947 */ /* 0x000fea0003800000 */
[----:B------:R-:W0:Y:S02]  /*1720*/  LDC.64 R4, c[0x0][0xa00] ;  /* 0x00028000ff047b82 */ /* 0x000e240000000a00 */
[----:B0-----:R-:W-:-:S05]  /*1730*/  IMAD.WIDE R4, R27, 0x4, R4 ;  /* 0x000000041b047825 */ /* 0x001fca00078e0204 */
[----:B-----5:R-:W2:Y:S04]  /*1740*/  LDG.E R111, desc[UR60][R4.64] ;  /* 0x0000003c046f7981 */ /* 0x020ea8000c1e1900 */
[----:B------:R-:W2:Y:S02]  /*1750*/  LDG.E R0, desc[UR60][R4.64+0x4] ;  /* 0x0000043c04007981 */ /* 0x000ea4000c1e1900 */
[----:B--2---:R-:W-:-:S07]  /*1760*/  IMAD.IADD R111, R0, 0x1, -R111 ;  /* 0x00000001006f7824 */ /* 0x004fce00078e0a6f */
.L_x_409:
[----:B------:R-:W-:Y:S01]  /*1770*/  ULDC.64 UR4, c[0x0][0xa20] ;  /* 0x0002880000047ab9 */ /* 0x000fe20000000a00 */
[----:B------:R0:W-:Y:S01]  /*1780*/  STL [R1+0x94], R109 ;  /* 0x0000946d01007387 */ /* 0x0001e20000100800 */
[----:B------:R-:W-:-:S03]  /*1790*/  ISETP.NE.U32.AND P1, PT, RZ, UR4, PT ;  /* 0x00000004ff007c0c */ /* 0x000fc6000bf25070 */
[----:B------:R0:W-:Y:S01]  /*17a0*/  STL [R1+0x90], R110 ;  /* 0x0000906e01007387 */ /* 0x0001e20000100800 */
[----:B------:R-:W-:-:S13]  /*17b0*/  ISETP.NE.AND.EX P1, PT, RZ, UR5, PT, P1 ;  /* 0x00000005ff007c0c */ /* 0x000fda000bf25310 */
[----:B0-----:R-:W-:Y:S05]  /*17c0*/  @!P1 BRA `(.L_x_410) ;  /* 0x0000000000109947 */ /* 0x001fea0003800000 */
[----:B------:R-:W-:-:S04]  /*17d0*/  IADD3 R4, P0, R28, UR4, RZ ;  /* 0x000000041c047c10 */ /* 0x000fc8000ff1e0ff */
[----:B------:R-:W-:-:S05]  /*17e0*/  IADD3.X R5, R30, UR5, RZ, P0, !PT ;  /* 0x000000051e057c10 */ /* 0x000fca00087fe4ff */
[----:B------:R0:W5:Y:S01]  /*17f0*/  LDG.E R26, desc[UR60][R4.64] ;  /* 0x0000003c041a7981 */ /* 0x000162000c1e1900 */
[----:B------:R-:W-:Y:S05]  /*1800*/  BRA `(.L_x_411) ;  /* 0x0000000000107947 */ /* 0x000fea0003800000 */
.L_x_410:
[----:B------:R-:W-:Y:S05]  /*1810*/  @!P0 BRA `(.L_x_411) ;  /* 0x00000000000c8947 */ /* 0x000fea0003800000 */
[----:B------:R-:W2:Y:S04]  /*1820*/  LDG.E R5, desc[UR60][R8.64] ;  /* 0x0000003c08057981 */ /* 0x000ea8000c1e1900 */
[----:B------:R-:W2:Y:S02]  /*1830*/  LDG.E R26, desc[UR60][R8.64+0x4] ;  /* 0x0000043c081a7981 */ /* 0x000ea4000c1e1900 */
[----:B--2---:R-:W-:-:S07]  /*1840*/  IMAD.IADD R26, R26, 0x1, -R5 ;  /* 0x000000011a1a7824 */ /* 0x004fce00078e0a05 */
.L_x_411:
[----:B------:R-:W-:Y:S02]  /*1850*/  ULDC.64 UR4, c[0x0][0xa10] ;  /* 0x0002840000047ab9 */ /* 0x000fe40000000a00 */
[----:B------:R-:W-:-:S04]  /*1860*/  ISETP.NE.U32.AND P0, PT, RZ, UR4, PT ;  /* 0x00000004ff007c0c */ /* 0x000fc8000bf05070 */
[----:B------:R-:W-:Y:S01]  /*1870*/  ISETP.NE.AND.EX P0, PT, RZ, UR5, PT, P0 ;  /* 0x00000005ff007c0c */ /* 0x000fe2000bf05300 */
[----:B-----5:R-:W-:Y:S01]  /*1880*/  IMAD.IADD R3, R26, 0x1, -R3 ;  /* 0x000000011a037824 */ /* 0x020fe200078e0a03 */
[----:B------:R-:W-:-:S11]  /*1890*/  ULDC.64 UR4, c[0x0][0xa30] ;  /* 0x00028c0000047ab9 */ /* 0x000fd60000000a00 */
[----:B0-----:R-:W0:Y:S02]  /*18a0*/  @P0 LDC.64 R4, c[0x0][0xa10] ;  /* 0x00028400ff040b82 */ /* 0x001e240000000a00 */
[----:B0-----:R-:W-:-:S05]  /*18b0*/  @P0 IMAD.WIDE R4, R27, 0x4, R4 ;  /* 0x000000041b040825 */ /* 0x001fca00078e0204 */
[----:B------:R-:W2:Y:S04]  /*18c0*/  @P0 LDG.E R0, desc[UR60][R4.64] ;  /* 0x0000003c04000981 */ /* 0x000ea8000c1e1900 */
[----:B------:R-:W2:Y:S01]  /*18d0*/  @P0 LDG.E R9, desc[UR60][R4.64+0x4] ;  /* 0x0000043c04090981 */ /* 0x000ea2000c1e1900 */
[----:B------:R-:W-:Y:S01]  /*18e0*/  IMAD.MOV R82, RZ, RZ, -R3 ;  /* 0x000000ffff527224 */ /* 0x000fe200078e0a03 */
[----:B------:R-:W-:Y:S01]  /*18f0*/  ISETP.NE.U32.AND P1, PT, RZ, UR4, PT ;  /* 0x00000004ff007c0c */ /* 0x000fe2000bf25070 */
[----:B------:R-:W-:-:S03]  /*1900*/  IMAD.MOV.U32 R106, RZ, RZ, R26 ;  /* 0x000000ffff6a7224 */ /* 0x000fc600078e001a */
[----:B------:R-:W-:Y:S02]  /*1910*/  VIMNMX R82, RZ, R82, !PT ;  /* 0x00000052ff527248 */ /* 0x000fe40007fe0100 */
[----:B------:R-:W-:-:S13]  /*1920*/  ISETP.NE.AND.EX P1, PT, RZ, UR5, PT, P1 ;  /* 0x00000005ff007c0c */ /* 0x000fda000bf25310 */
[----:B------:R-:W-:-:S04]  /*1930*/  @P1 IADD3 R6, P2, R28, UR4, RZ ;  /* 0x000000041c061c10 */ /* 0x000fc8000ff5e0ff */
[----:B------:R-:W-:-:S05]  /*1940*/  @P1 IADD3.X R7, R30, UR5, RZ, P2, !PT ;  /* 0x000000051e071c10 */ /* 0x000fca00097fe4ff */
[----:B------:R0:W5:Y:S01]  /*1950*/  @P1 LDG.E R106, desc[UR60][R6.64] ;  /* 0x0000003c066a1981 */ /* 0x000162000c1e1900 */
[----:B--2---:R-:W-:-:S04]  /*1960*/  @P0 IMAD.IADD R2, R9, 0x1, -R0 ;  /* 0x0000000109020824 */ /* 0x004fc800078e0a00 */
[----:B------:R-:W-:-:S04]  /*1970*/  IMAD.IADD R112, R3, 0x1, R2 ;  /* 0x0000000103707824 */ /* 0x000fc800078e0202 */
[----:B------:R-:W-:-:S04]  /*1980*/  VIADD R0, R112, 0x8f ;  /* 0x0000008f70007836 */ /* 0x000fc80000000000 */
[----:B------:R-:W-:-:S05]  /*1990*/  IMAD.HI R0, R0, 0x38e38e39, RZ ;  /* 0x38e38e3900007827 */ /* 0x000fca00078e02ff */
[----:B------:R-:W-:-:S04]  /*19a0*/  SHF.R.U32.HI R115, RZ, 0x1f, R0 ;  /* 0x0000001fff737819 */ /* 0x000fc80000011600 */
[----:B------:R-:W-:-:S05]  /*19b0*/  LEA.HI.SX32 R115, R0, R115, 0x1b ;  /* 0x0000007300737211 */ /* 0x000fca00078fdaff */
[----:B------:R-:W-:-:S05]  /*19c0*/  IMAD R3, R115, 0x90, -R3 ;  /* 0x0000009073037824 */ /* 0x000fca00078e0a03 */
[----:B------:R-:W-:-:S04]  /*19d0*/  VIMNMX R3, R3, R2, PT ;  /* 0x0000000203037248 */ /* 0x000fc80003fe0100 */
[----:B------:R-:W-:Y:S01]  /*19e0*/  ISETP.GT.AND P0, PT, R3, R82, PT ;  /* 0x000000520300720c */ /* 0x000fe20003f04270 */
[----:B------:R-:W-:-:S05]  /*19f0*/  IMAD.WIDE.U32 R82, R82, 0x38e38e39, RZ ;  /* 0x38e38e3952527825 */ /* 0x000fca00078e00ff */
[----:B------:R-:W-:-:S05]  /*1a00*/  SHF.R.U32.HI R82, RZ, 0x5, R83 ;  /* 0x00000005ff527819 */ /* 0x000fca0000011653 */
[----:B------:R-:W-:Y:S02]  /*1a10*/  IMAD.MOV.U32 R24, RZ, RZ, R82 ;  /* 0x000000ffff187224 */ /* 0x000fe400078e0052 */
[----:B------:R-:W-:-:S04]  /*1a20*/  @P0 VIADD R0, R3, 0x8f ;  /* 0x0000008f03000836 */ /* 0x000fc80000000000 */
[----:B------:R-:W-:-:S05]  /*1a30*/  @P0 IMAD.HI R0, R0, 0x38e38e39, RZ ;  /* 0x38e38e3900000827 */ /* 0x000fca00078e02ff */
[----:B------:R-:W-:-:S04]  /*1a40*/  @P0 SHF.R.U32.HI R3, RZ, 0x1f, R0 ;  /* 0x0000001fff030819 */ /* 0x000fc80000011600 */
[----:B------:R-:W-:Y:S02]  /*1a50*/  @P0 LEA.HI.SX32 R24, R0, R3, 0x1b ;  /* 0x0000000300180211 */ /* 0x000fe400078fdaff */
[----:B------:R-:W-:Y:S02]  /*1a60*/  PLOP3.LUT P0, PT, PT, PT, PT, 0x80, 0x0 ;  /* 0x000000000000781c */ /* 0x000fe40003f0f070 */
[----:B------:R-:W-:-:S13]  /*1a70*/  ISETP.GT.AND P1, PT, R24, R82, PT ;  /* 0x000000521800720c */ /* 0x000fda0003f24270 */
[----:B0-----:R-:W-:Y:S05]  /*1a80*/  @!P1 BRA `(.L_x_412) ;  /* 0x0000005000dc9947 */ /* 0x001fea0003800000 */
[----:B------:R-:W-:Y:S01]  /*1a90*/  VIADD R0, R16, 0x16a00 ;  /* 0x00016a0010007836 */ /* 0x000fe20000000000 */
[----:B------:R-:W-:Y:S04]  /*1aa0*/  BSSY B6, `(.L_x_413) ;  /* 0x0000013000067945 */ /* 0x000fe80003800000 */
[----:B------:R-:W-:-:S13]  /*1ab0*/  LOP3.LUT P0, RZ, R0, 0x1bf, RZ, 0xc0, !PT ;  /* 0x000001bf00ff7812 */ /* 0x000fda000780c0ff */
[----:B------:R-:W-:Y:S05]  /*1ac0*/  @!P0 BRA `(.L_x_414) ;  /* 0x0000000000408947 */ /* 0x000fea0003800000 */
        /* <DEDUP_REMOVED lines=15> */
[----:B-1---5:R-:W-:Y:S05]  /*1bc0*/  CALL.ABS.NOINC R14 ;  /* 0x000000000e007343 */ /* 0x022fea0003c00000 */
.L_x_414:
[----:B------:R-:W-:Y:S05]  /*1bd0*/  BSYNC B6 ;  /* 0x0000000000067941 */ /* 0x000fea0003800000 */
.L_x_413:
        /* <DEDUP_REMOVED lines=20> */
.L_x_416:
[----:B------:R-:W-:Y:S05]  /*1d20*/  BSYNC B6 ;  /* 0x0000000000067941 */ /* 0x000fea0003800000 */
.L_x_415:
[----:B------:R-:W2:Y:S01]  /*1d30*/  LDL.64 R14, [R1+0x40] ;  /* 0x00004000010e7983 */ /* 0x000ea20000100a00 */
[----:B------:R-:W-:Y:S01]  /*1d40*/  ULDC.64 UR4, c[0x0][0x9f8] ;  /* 0x00027e0000047ab9 */ /* 0x000fe20000000a00 */
[----:B------:R-:W0:Y:S01]  /*1d50*/  LDC.64 R70, c[0x0][0x408] ;  /* 0x00010200ff467b82 */ /* 0x000e220000000a00 */
[----:B------:R-:W-:Y:S01]  /*1d60*/  ISETP.NE.U32.AND P0, PT, RZ, UR4, PT ;  /* 0x00000004ff007c0c */ /* 0x000fe2000bf05070 */
[----:B------:R-:W3:Y:S01]  /*1d70*/  LDL.64 R40, [R1+0x40] ;  /* 0x0000400001287983 */ /* 0x000ee20000100a00 */
[----:B------:R-:W-:Y:S01]  /*1d80*/  IMAD.IADD R78, R29, 0x1, R26 ;  /* 0x000000011d4e7824 */ /* 0x000fe200078e021a */
[----:B------:R-:W-:Y:S01]  /*1d90*/  ULDC.64 UR6, c[0x0][0xa08] ;  /* 0x0002820000067ab9 */ /* 0x000fe20000000a00 */
[----:B------:R-:W-:Y:S01]  /*1da0*/  ISETP.NE.AND.EX P0, PT, RZ, UR5, PT, P0 ;  /* 0x00000005ff007c0c */ /* 0x000fe2000bf05300 */
[----:B------:R-:W4:Y:S02]  /*1db0*/  LDL R26, [R1+0x54] ;  /* 0x00005400011a7983 */ /* 0x000f240000100800 */
[----:B------:R-:W1:Y:S02]  /*1dc0*/  LDC.64 R76, c[0x0][0x3f8] ;  /* 0x0000fe00ff4c7b82 */ /* 0x000e640000000a00 */
[----:B------:R-:W4:Y:S06]  /*1dd0*/  LDL.LU R39, [R1+0x50] ;  /* 0x0000500001277983 */ /* 0x000f2c0000300800 */
[----:B------:R-:W0:Y:S02]  /*1de0*/  LDC.64 R32, c[0x0][0x300] ;  /* 0x0000c000ff207b82 */ /* 0x000e240000000a00 */
[----:B------:R-:W-:-:S04]  /*1df0*/  @P0 IADD3 R4, P1, R28, UR4, RZ ;  /* 0x000000041c040c10 */ /* 0x000fc8000ff3e0ff */
[----:B------:R-:W-:Y:S01]  /*1e00*/  @P0 IADD3.X R5, R30, UR5, RZ, P1, !PT ;  /* 0x000000051e050c10 */ /* 0x000fe20008ffe4ff */
[----:B------:R-:W1:Y:S01]  /*1e10*/  S2R R20, SR_TID.X ;  /* 0x0000000000147919 */ /* 0x000e620000002100 */
[----:B------:R-:W-:Y:S01]  /*1e20*/  SHF.R.S32.HI R11, RZ, 0x1f, R78 ;  /* 0x0000001fff0b7819 */ /* 0x000fe2000001144e */
[----:B------:R-:W-:Y:S02]  /*1e30*/  ULDC.64 UR4, c[0x0][0x308] ;  /* 0x0000c20000047ab9 */ /* 0x000fe40000000a00 */
[----:B------:R0:W4:Y:S01]  /*1e40*/  @P0 LDG.E R27, desc[UR60][R4.64] ;  /* 0x0000003c041b0981 */ /* 0x000122000c1e1900 */
[----:B------:R-:W-:Y:S02]  /*1e50*/  ISETP.NE.U32.AND P0, PT, RZ, UR6, PT ;  /* 0x00000006ff007c0c */ /* 0x000fe4000bf05070 */
[----:B------:R-:W-:Y:S02]  /*1e60*/  SHF.R.S32.HI R8, RZ, 0x1f, R110 ;  /* 0x0000001fff087819 */ /* 0x000fe4000001146e */
[----:B------:R-:W-:Y:S01]  /*1e70*/  ISETP.NE.AND.EX P0, PT, RZ, UR7, PT, P0 ;  /* 0x00000007ff007c0c */ /* 0x000fe2000bf05300 */
[----:B0-----:R-:W-:-:S02]  /*1e80*/  IMAD R0, R11, R32, RZ ;  /* 0x000000200b007224 */ /* 0x001fc400078e02ff */
[----:B------:R-:W-:-:S04]  /*1e90*/  IMAD.WIDE.U32 R6, R78, R32, RZ ;  /* 0x000000204e067225 */ /* 0x000fc800078e00ff */
[----:B------:R-:W-:-:S04]  /*1ea0*/  IMAD R3, R78, R33, R0 ;  /* 0x000000214e037224 */ /* 0x000fc800078e0200 */
[----:B------:R-:W-:Y:S02]  /*1eb0*/  IMAD.IADD R7, R7, 0x1, R3 ;  /* 0x0000000107077824 */ /* 0x000fe400078e0203 */
[----:B------:R-:W-:Y:S02]  /*1ec0*/  IMAD R3, R8, UR4, RZ ;  /* 0x0000000408037c24 */ /* 0x000fe4000f8e02ff */
[----:B------:R-:W-:Y:S01]  /*1ed0*/  IMAD.WIDE.U32 R4, R110, UR4, R6 ;  /* 0x000000046e047c25 */ /* 0x000fe2000f8e0006 */
[----:B-1----:R-:W-:-:S03]  /*1ee0*/  SHF.R.U32.HI R38, RZ, 0x7, R20 ;  /* 0x00000007ff267819 */ /* 0x002fc60000011614 */
[----:B------:R-:W-:Y:S01]  /*1ef0*/  IMAD R3, R110, UR5, R3 ;  /* 0x000000056e037c24 */ /* 0x000fe2000f8e0203 */
[----:B------:R-:W-:Y:S01]  /*1f00*/  SHF.R.S32.HI R36, RZ, 0x1f, R19 ;  /* 0x0000001fff247819 */ /* 0x000fe20000011413 */
[----:B------:R-:W-:Y:S01]  /*1f10*/  ULDC.64 UR4, c[0x0][0x310] ;  /* 0x0000c40000047ab9 */ /* 0x000fe20000000a00 */
[----:B------:R-:W-:Y:S01]  /*1f20*/  SHF.R.S32.HI R23, RZ, 0x1f, R22 ;  /* 0x0000001fff177819 */ /* 0x000fe20000011416 */
[----:B------:R-:W-:Y:S02]  /*1f30*/  IMAD.IADD R5, R5, 0x1, R3 ;  /* 0x0000000105057824 */ /* 0x000fe400078e0203 */
[----:B------:R-:W-:Y:S01]  /*1f40*/  VIADD R81, R22, 0x50 ;  /* 0x0000005016517836 */ /* 0x000fe20000000000 */
[----:B-----5:R-:W-:Y:S01]  /*1f50*/  SHF.R.S32.HI R37, RZ, 0x1f, R106 ;  /* 0x0000001fff257819 */ /* 0x020fe2000001146a */
[----:B--2---:R-:W0:Y:S01]  /*1f60*/  LDC R15, c[0x0][0x3f4] ;  /* 0x0000fd00ff0f7b82 */ /* 0x004e220000000800 */
[----:B---3--:R-:W-:-:S05]  /*1f70*/  IMAD.MOV.U32 R40, RZ, RZ, R14 ;  /* 0x000000ffff287224 */ /* 0x008fca00078e000e */
[----:B------:R-:W-:-:S05]  /*1f80*/  SHF.R.S32.HI R41, RZ, 0x1f, R40 ;  /* 0x0000001fff297819 */ /* 0x000fca0000011428 */
[----:B------:R1:W-:Y:S01]  /*1f90*/  STL [R1+0x44], R41 ;  /* 0x0000442901007387 */ /* 0x0003e20000100800 */
[----:B------:R-:W-:-:S03]  /*1fa0*/  IMAD.WIDE.U32 R68, R19, R70, R40 ;  /* 0x0000004613447225 */ /* 0x000fc600078e0028 */
[----:B------:R-:W2:Y:S01]  /*1fb0*/  LDL R42, [R1+0x5c] ;  /* 0x00005c00012a7983 */ /* 0x000ea20000100800 */
[----:B------:R-:W-:-:S03]  /*1fc0*/  IMAD.WIDE.U32 R74, R19, R76, R40 ;  /* 0x0000004c134a7225 */ /* 0x000fc600078e0028 */
[----:B------:R-:W3:Y:S04]  /*1fd0*/  LDL R40, [R1+0x88] ;  /* 0x0000880001287983 */ /* 0x000ee80000100800 */
[----:B-1----:R-:W2:Y:S01]  /*1fe0*/  LDL R41, [R1+0x58] ;  /* 0x0000580001297983 */ /* 0x002ea20000100800 */
[----:B----4-:R-:W-:Y:S02]  /*1ff0*/  SHF.R.S32.HI R0, RZ, 0x1f, R27 ;  /* 0x0000001fff007819 */ /* 0x010fe4000001141b */
[----:B------:R-:W-:Y:S02]  /*2000*/  ISETP.NE.AND P6, PT, R38, 0x1, PT ;  /* 0x000000012600780c */ /* 0x000fe40003fc5270 */
[----:B------:R-:W-:Y:S02]  /*2010*/  SEL R13, R0, RZ, !P0 ;  /* 0x000000ff000d7207 */ /* 0x000fe40004000000 */
[----:B------:R-:W-:-:S03]  /*2020*/  SEL R27, R27, RZ, !P0 ;  /* 0x000000ff1b1b7207 */ /* 0x000fc60004000000 */
[----:B------:R-:W-:Y:S02]  /*2030*/  IMAD R0, R13, UR4, RZ ;  /* 0x000000040d007c24 */ /* 0x000fe4000f8e02ff */
[----:B------:R-:W-:-:S04]  /*2040*/  IMAD.WIDE.U32 R28, R27, UR4, R4 ;  /* 0x000000041b1c7c25 */ /* 0x000fc8000f8e0004 */
[----:B------:R-:W-:Y:S02]  /*2050*/  IMAD R3, R27, UR5, R0 ;  /* 0x000000051b037c24 */ /* 0x000fe4000f8e0200 */
[----:B------:R-:W-:Y:S01]  /*2060*/  VIADD R0, R22, 0x10 ;  /* 0x0000001016007836 */ /* 0x000fe20000000000 */
[----:B------:R-:W-:Y:S05]  /*2070*/  @!P6 WARPSYNC.ALL ;  /* 0x000000000000e948 */ /* 0x000fea0003800000 */
[----:B------:R-:W-:Y:S01]  /*2080*/  ULDC.64 UR6, c[0x0][0x330] ;  /* 0x0000cc0000067ab9 */ /* 0x000fe20000000a00 */
[----:B------:R-:W-:Y:S01]  /*2090*/  ULDC UR4, c[0x0][0x2f4] ;  /* 0x0000bd0000047ab9 */ /* 0x000fe20000000800 */
[----:B------:R-:W-:Y:S01]  /*20a0*/  IMAD R6, R36, R32, RZ ;  /* 0x0000002024067224 */ /* 0x000fe200078e02ff */
[----:B------:R-:W-:Y:S01]  /*20b0*/  ISETP.GE.AND P1, PT, R0, UR4, PT ;  /* 0x0000000400007c0c */ /* 0x000fe2000bf26270 */
[----:B------:R-:W-:-:S02]  /*20c0*/  IMAD R7, R8, UR6, RZ ;  /* 0x0000000608077c24 */ /* 0x000fc4000f8e02ff */
[C---:B------:R-:W-:Y:S01]  /*20d0*/  IMAD R89, R19.reuse, R33, R6 ;  /* 0x0000002113597224 */ /* 0x040fe200078e0206 */
[----:B------:R-:W-:Y:S01]  /*20e0*/  SEL R6, RZ, 0xffffffff, P1 ;  /* 0xffffffffff067807 */ /* 0x000fe20000800000 */
[----:B------:R-:W-:Y:S01]  /*20f0*/  IMAD.WIDE.U32 R4, R19, R32, R22 ;  /* 0x0000002013047225 */ /* 0x000fe200078e0016 */
[----:B------:R-:W-:-:S03]  /*2100*/  ISETP.GE.AND P0, PT, R22, UR4, PT ;  /* 0x0000000416007c0c */ /* 0x000fc6000bf06270 */
[C---:B------:R-:W-:Y:S02]  /*2110*/  IMAD R7, R110.reuse, UR7, R7 ;  /* 0x000000076e077c24 */ /* 0x040fe4000f8e0207 */
[----:B------:R-:W-:Y:S01]  /*2120*/  IMAD.WIDE.U32 R30, R110, UR6, R22 ;  /* 0x000000066e1e7c25 */ /* 0x000fe2000f8e0016 */
[----:B------:R-:W-:Y:S01]  /*2130*/  IADD3 R92, P2, R28, R4, RZ ;  /* 0x000000041c5c7210 */ /* 0x000fe20007f5e0ff */
[----:B------:R-:W-:Y:S02]  /*2140*/  ULDC.64 UR6, c[0x0][0x338] ;  /* 0x0000ce0000067ab9 */ /* 0x000fe40000000a00 */
[----:B------:R-:W-:Y:S01]  /*2150*/  IMAD.IADD R31, R31, 0x1, R7 ;  /* 0x000000011f1f7824 */ /* 0x000fe200078e0207 */
[----:B------:R-:W-:Y:S01]  /*2160*/  SEL R4, RZ, 0x1, P0 ;  /* 0x00000001ff047807 */ /* 0x000fe20000000000 */
[----:B------:R-:W-:Y:S02]  /*2170*/  IMAD.SHL.U32 R7, R6, 0x2, RZ ;  /* 0x0000000206077824 */ /* 0x000fe400078e00ff */
[----:B------:R-:W-:-:S03]  /*2180*/  IMAD.IADD R3, R29, 0x1, R3 ;  /* 0x000000011d037824 */ /* 0x000fc600078e0203 */
[----:B------:R-:W-:Y:S01]  /*2190*/  LOP3.LUT R7, R7, 0x2, R4, 0xe2, !PT ;  /* 0x0000000207077812 */ /* 0x000fe200078ee204 */
[C---:B------:R-:W-:Y:S01]  /*21a0*/  VIADD R4, R22.reuse, 0x20 ;  /* 0x0000002016047836 */ /* 0x040fe20000000000 */
[----:B------:R-:W-:Y:S01]  /*21b0*/  IADD3.X R89, R3, R5, R89, P2, !PT ;  /* 0x0000000503597210 */ /* 0x000fe200017fe459 */
[----:B------:R-:W-:Y:S02]  /*21c0*/  VIADD R5, R22, 0x30 ;  /* 0x0000003016057836 */ /* 0x000fe40000000000 */
[-C--:B------:R-:W-:Y:S01]  /*21d0*/  IMAD R8, R36, R70.reuse, RZ ;  /* 0x0000004624087224 */ /* 0x080fe200078e02ff */
[----:B0-----:R-:W-:Y:S01]  /*21e0*/  ISETP.GE.AND P3, PT, R4, R15, PT ;  /* 0x0000000f0400720c */ /* 0x001fe20003f66270 */
[----:B------:R-:W-:Y:S01]  /*21f0*/  VIADD R6, R22, 0x40 ;  /* 0x0000004016067836 */ /* 0x000fe20000000000 */
[----:B------:R-:W-:Y:S02]  /*2200*/  ISETP.GE.AND P0, PT, R4, UR4, PT ;  /* 0x0000000404007c0c */ /* 0x000fe4000bf06270 */
[----:B------:R-:W-:Y:S01]  /*2210*/  ISETP.GE.AND P1, PT, R5, UR4, PT ;  /* 0x0000000405007c0c */ /* 0x000fe2000bf26270 */
[C---:B------:R-:W-:Y:S01]  /*2220*/  IMAD R21, R19.reuse, R71, R8 ;  /* 0x0000004713157224 */ /* 0x040fe200078e0208 */
[----:B------:R-:W-:Y:S01]  /*2230*/  SEL R8, RZ, 0x4, P0 ;  /* 0x00000004ff087807 */ /* 0x000fe20000000000 */
[----:B------:R-:W-:Y:S01]  /*2240*/  IMAD.WIDE.U32 R34, R19, R70, R22 ;  /* 0x0000004613227225 */ /* 0x000fe200078e0016 */
[----:B------:R-:W-:-:S02]  /*2250*/  SEL R9, RZ, 0x8, P1 ;  /* 0x00000008ff097807 */ /* 0x000fc40000800000 */
[----:B------:R-:W-:Y:S02]  /*2260*/  ISETP.GE.AND P0, PT, R6, UR4, PT ;  /* 0x0000000406007c0c */ /* 0x000fe4000bf06270 */
[----:B------:R-:W-:Y:S01]  /*2270*/  LOP3.LUT R39, R39, 0xfffffffe, RZ, 0xc0, !PT ;  /* 0xfffffffe27277812 */ /* 0x000fe200078ec0ff */
[----:B------:R-:W-:Y:S01]  /*2280*/  IMAD.IADD R35, R35, 0x1, R21 ;  /* 0x0000000123237824 */ /* 0x000fe200078e0215 */
[----:B------:R-:W-:Y:S01]  /*2290*/  LOP3.LUT R7, R9, R7, R8, 0xfe, !PT ;  /* 0x0000000709077212 */ /* 0x000fe200078efe08 */
[----:B------:R-:W-:Y:S01]  /*22a0*/  IMAD.IADD R69, R21, 0x1, R69 ;  /* 0x0000000115457824 */ /* 0x000fe200078e0245 */
[----:B------:R-:W-:Y:S02]  /*22b0*/  SEL R12, RZ, 0x10, P0 ;  /* 0x00000010ff0c7807 */ /* 0x000fe40000000000 */
[----:B------:R-:W-:Y:S02]  /*22c0*/  ISETP.GE.AND P0, PT, R22, R15, PT ;  /* 0x0000000f1600720c */ /* 0x000fe40003f06270 */
[----:B------:R-:W-:-:S02]  /*22d0*/  @P3 LOP3.LUT R39, R39, 0x1, RZ, 0xfc, !PT ;  /* 0x0000000127273812 */ /* 0x000fc400078efcff */
[----:B------:R-:W-:Y:S01]  /*22e0*/  SEL R21, R15, RZ, P3 ;  /* 0x000000ff0f157207 */ /* 0x000fe20001800000 */
[----:B------:R-:W-:Y:S01]  /*22f0*/  IMAD R13, R13, UR6, RZ ;  /* 0x000000060d0d7c24 */ /* 0x000fe2000f8e02ff */
[----:B------:R-:W-:Y:S01]  /*2300*/  ISETP.GE.AND P1, PT, R0, R15, PT ;  /* 0x0000000f0000720c */ /* 0x000fe20003f26270 */
[----:B------:R-:W-:Y:S01]  /*2310*/  IMAD R8, R36, R76, RZ ;  /* 0x0000004c24087224 */ /* 0x000fe200078e02ff */
[----:B------:R-:W-:Y:S02]  /*2320*/  LOP3.LUT R12, R7, R12, RZ, 0xfc, !PT ;  /* 0x0000000c070c7212 */ /* 0x000fe400078efcff */
[----:B------:R-:W-:Y:S01]  /*2330*/  SEL R7, R15, RZ, P0 ;  /* 0x000000ff0f077207 */ /* 0x000fe20000000000 */
[----:B------:R-:W-:Y:S01]  /*2340*/  IMAD R13, R27, UR7, R13 ;  /* 0x000000071b0d7c24 */ /* 0x000fe2000f8e020d */
[----:B------:R-:W-:Y:S01]  /*2350*/  SEL R9, R15, RZ, P1 ;  /* 0x000000ff0f097207 */ /* 0x000fe20000800000 */
[----:B------:R-:W-:Y:S01]  /*2360*/  IMAD.WIDE.U32 R30, R27, UR6, R30 ;  /* 0x000000061b1e7c25 */ /* 0x000fe2000f8e001e */
[----:B------:R-:W-:-:S03]  /*2370*/  LOP3.LUT R39, R39, 0xfffffffd, RZ, 0xc0, !PT ;  /* 0xfffffffd27277812 */ /* 0x000fc600078ec0ff */
[C---:B------:R-:W-:Y:S02]  /*2380*/  IMAD R27, R19.reuse, R77, R8 ;  /* 0x0000004d131b7224 */ /* 0x040fe400078e0208 */
[----:B------:R-:W-:Y:S02]  /*2390*/  IMAD.IADD R8, R22, 0x1, R7 ;  /* 0x0000000116087824 */ /* 0x000fe400078e0207 */
[----:B------:R-:W-:-:S04]  /*23a0*/  IMAD.WIDE.U32 R72, R19, R76, R22 ;  /* 0x0000004c13487225 */ /* 0x000fc800078e0016 */
[----:B------:R-:W-:Y:S02]  /*23b0*/  IMAD.IADD R20, R4, 0x1, R21 ;  /* 0x0000000104147824 */ /* 0x000fe400078e0215 */
[----:B------:R-:W-:Y:S01]  /*23c0*/  IMAD.IADD R14, R0, 0x1, R9 ;  /* 0x00000001000e7824 */ /* 0x000fe200078e0209 */
[----:B------:R-:W-:Y:S01]  /*23d0*/  SHF.R.S32.HI R9, RZ, 0x1f, R8 ;  /* 0x0000001fff097819 */ /* 0x000fe20000011408 */
[----:B------:R-:W-:Y:S02]  /*23e0*/  IMAD.IADD R73, R73, 0x1, R27 ;  /* 0x0000000149497824 */ /* 0x000fe400078e021b */
[----:B------:R-:W-:Y:S01]  /*23f0*/  IMAD.IADD R75, R27, 0x1, R75 ;  /* 0x000000011b4b7824 */ /* 0x000fe200078e024b */
[----:B------:R-:W-:Y:S02]  /*2400*/  SHF.R.S32.HI R27, RZ, 0x1f, R20 ;  /* 0x0000001fff1b7819 */ /* 0x000fe40000011414 */
[----:B------:R-:W-:Y:S02]  /*2410*/  SHF.R.S32.HI R21, RZ, 0x1f, R14 ;  /* 0x0000001fff157819 */ /* 0x000fe4000001140e */
[----:B------:R-:W-:-:S02]  /*2420*/  LEA.HI R7, R9, R8, RZ, 0x3 ;  /* 0x0000000809077211 */ /* 0x000fc400078f18ff */
[----:B------:R-:W-:Y:S02]  /*2430*/  LEA.HI R10, R9, R8, RZ, 0x5 ;  /* 0x00000008090a7211 */ /* 0x000fe400078f28ff */
[----:B------:R-:W-:Y:S02]  /*2440*/  LEA.HI R9, R27, R20, RZ, 0x3 ;  /* 0x000000141b097211 */ /* 0x000fe400078f18ff */
[----:B------:R-:W-:Y:S02]  /*2450*/  LEA.HI R8, R21, R14, RZ, 0x3 ;  /* 0x0000000e15087211 */ /* 0x000fe400078f18ff */
[----:B------:R-:W-:Y:S02]  /*2460*/  LEA.HI R20, R27, R20, RZ, 0x5 ;  /* 0x000000141b147211 */ /* 0x000fe400078f28ff */
[----:B------:R-:W-:Y:S02]  /*2470*/  LEA.HI R21, R21, R14, RZ, 0x5 ;  /* 0x0000000e15157211 */ /* 0x000fe400078f28ff */
[----:B------:R-:W-:-:S02]  /*2480*/  IADD3 R78, P2, R19, R78, RZ ;  /* 0x0000004e134e7210 */ /* 0x000fc40007f5e0ff */
[----:B------:R-:W-:Y:S02]  /*2490*/  SHF.R.S32.HI R14, RZ, 0x5, R10 ;  /* 0x00000005ff0e7819 */ /* 0x000fe4000001140a */
[----:B------:R-:W-:Y:S01]  /*24a0*/  SHF.R.S32.HI R27, RZ, 0x5, R20 ;  /* 0x00000005ff1b7819 */ /* 0x000fe20000011414 */
[----:B------:R-:W-:Y:S01]  /*24b0*/  IMAD.X R79, R36, 0x1, R11, P2 ;  /* 0x00000001244f7824 */ /* 0x000fe200010e060b */
[----:B------:R-:W-:Y:S02]  /*24c0*/  SHF.R.S32.HI R21, RZ, 0x5, R21 ;  /* 0x00000005ff157819 */ /* 0x000fe40000011415 */
[C---:B------:R-:W-:Y:S02]  /*24d0*/  LOP3.LUT R10, R26.reuse, 0x18, R7, 0xf8, !PT ;  /* 0x000000181a0a7812 */ /* 0x040fe400078ef807 */
[C---:B------:R-:W-:Y:S02]  /*24e0*/  LOP3.LUT R20, R26.reuse, 0x18, R8, 0xf8, !PT ;  /* 0x000000181a147812 */ /* 0x040fe400078ef808 */
[----:B------:R-:W-:-:S02]  /*24f0*/  LOP3.LUT R26, R26, 0x18, R9, 0xf8, !PT ;  /* 0x000000181a1a7812 */ /* 0x000fc400078ef809 */
[----:B------:R-:W-:-:S04]  /*2500*/  ISETP.GE.AND P2, PT, R81, UR4, PT ;  /* 0x0000000451007c0c */ /* 0x000fc8000bf46270 */
[----:B------:R-:W-:Y:S01]  /*2510*/  SEL R11, RZ, 0x20, P2 ;  /* 0x00000020ff0b7807 */ /* 0x000fe20001000000 */
[----:B------:R-:W-:Y:S01]  /*2520*/  IMAD R93, R33, 0x90, RZ ;  /* 0x00000090215d7824 */ /* 0x000fe200078e02ff */
[----:B------:R-:W-:Y:S01]  /*2530*/  LOP3.LUT R80, R7, 0xfffffff8, RZ, 0xc0, !PT ;  /* 0xfffffff807507812 */ /* 0x000fe200078ec0ff */
[----:B------:R-:W-:-:S04]  /*2540*/  IMAD.WIDE.U32 R34, R106, R70, R34 ;  /* 0x000000466a227225 */ /* 0x000fc800078e0022 */
[----:B------:R-:W-:-:S04]  /*2550*/  IMAD.WIDE.U32 R68, R106, R70, R68 ;  /* 0x000000466a447225 */ /* 0x000fc800078e0044 */
[----:B------:R-:W-:Y:S02]  /*2560*/  IMAD R99, R77, 0x90, RZ ;  /* 0x000000904d637824 */ /* 0x000fe400078e02ff */
[----:B------:R-:W-:-:S04]  /*2570*/  IMAD.WIDE.U32 R72, R106, R76, R72 ;  /* 0x0000004c6a487225 */ /* 0x000fc800078e0048 */
[----:B------:R-:W-:-:S04]  /*2580*/  IMAD.WIDE.U32 R74, R106, R76, R74 ;  /* 0x0000004c6a4a7225 */ /* 0x000fc800078e004a */
[----:B------:R-:W-:Y:S01]  /*2590*/  IMAD.WIDE.U32 R32, R32, 0x90, RZ ;  /* 0x0000009020207825 */ /* 0x000fe200078e00ff */
[----:B------:R-:W-:-:S03]  /*25a0*/  SHF.R.S32.HI R102, RZ, 0x1f, R80 ;  /* 0x0000001fff667819 */ /* 0x000fc60000011450 */
[----:B------:R-:W-:Y:S02]  /*25b0*/  IMAD.SHL.U32 R108, R15, 0x2, RZ ;  /* 0x000000020f6c7824 */ /* 0x000fe400078e00ff */
[----:B------:R-:W-:Y:S02]  /*25c0*/  IMAD.IADD R88, R31, 0x1, R13 ;  /* 0x000000011f587824 */ /* 0x000fe400078e020d */
[----:B------:R-:W-:Y:S02]  /*25d0*/  VIADD R113, R38, 0x8 ;  /* 0x0000000826717836 */ /* 0x000fe40000000000 */
[----:B------:R-:W-:Y:S01]  /*25e0*/  IMAD.IADD R93, R33, 0x1, R93 ;  /* 0x00000001215d7824 */ /* 0x000fe200078e025d */
[----:B------:R-:W-:Y:S01]  /*25f0*/  @!P6 BAR.SYNC.DEFER_BLOCKING 0x9, 0x100 ;  /* 0x024400000000eb1d */ /* 0x000fe20000010000 */
[----:B---3--:R-:W-:-:S13]  /*2600*/  LOP3.LUT P3, RZ, R40, 0x2, RZ, 0xc0, !PT ;  /* 0x0000000228ff7812 */ /* 0x008fda000786c0ff */
[----:B------:R-:W-:-:S05]  /*2610*/  @P3 LOP3.LUT R39, R39, 0x2, RZ, 0xfc, !PT ;  /* 0x0000000227273812 */ /* 0x000fca00078efcff */
[----:B------:R0:W-:Y:S01]  /*2620*/  STL [R1+0x50], R39 ;  /* 0x0000502701007387 */ /* 0x0001e20000100800 */
[-C--:B--2---:R-:W-:Y:S01]  /*2630*/  LOP3.LUT R105, R10, R41.reuse, RZ, 0x3c, !PT ;  /* 0x000000290a697212 */ /* 0x084fe200078e3cff */
[--C-:B------:R-:W-:Y:S01]  /*2640*/  IMAD R21, R21, 0x1200, R42.reuse ;  /* 0x0000120015157824 */ /* 0x100fe200078e022a */
[-C--:B------:R-:W-:Y:S01]  /*2650*/  LOP3.LUT R20, R20, R41.reuse, RZ, 0x3c, !PT ;  /* 0x0000002914147212 */ /* 0x080fe200078e3cff */
[----:B------:R-:W-:Y:S01]  /*2660*/  IMAD R10, R37, R70, RZ ;  /* 0x00000046250a7224 */ /* 0x000fe200078e02ff */
[----:B------:R-:W-:Y:S01]  /*2670*/  LOP3.LUT R26, R26, R41, RZ, 0x3c, !PT ;  /* 0x000000291a1a7212 */ /* 0x000fe200078e3cff */
[--C-:B------:R-:W-:Y:S02]  /*2680*/  IMAD R27, R27, 0x1200, R42.reuse ;  /* 0x000012001b1b7824 */ /* 0x100fe400078e022a */
[----:B------:R-:W-:Y:S02]  /*2690*/  IMAD R37, R37, R76, RZ ;  /* 0x0000004c25257224 */ /* 0x000fe400078e02ff */
[----:B------:R-:W-:-:S02]  /*26a0*/  IMAD R14, R14, 0x1200, R42 ;  /* 0x000012000e0e7824 */ /* 0x000fc400078e022a */
[----:B------:R-:W-:Y:S01]  /*26b0*/  IMAD.IADD R104, R21, 0x1, R20 ;  /* 0x0000000115687824 */ /* 0x000fe200078e0214 */
[----:B------:R-:W-:Y:S01]  /*26c0*/  LOP3.LUT R20, R12, R11, RZ, 0xfc, !PT ;  /* 0x0000000b0c147212 */ /* 0x000fe200078efcff */
[----:B------:R-:W-:Y:S01]  /*26d0*/  IMAD.IADD R103, R27, 0x1, R26 ;  /* 0x000000011b677824 */ /* 0x000fe200078e021a */
[----:B------:R-:W-:Y:S01]  /*26e0*/  LOP3.LUT R27, R8, 0xfffffff8, RZ, 0xc0, !PT ;  /* 0xfffffff8081b7812 */ /* 0x000fe200078ec0ff */
[C---:B------:R-:W-:Y:S01]  /*26f0*/  IMAD R85, R106.reuse, R71, R10 ;  /* 0x000000476a557224 */ /* 0x040fe200078e020a */
[----:B------:R-:W-:Y:S01]  /*2700*/  LOP3.LUT R10, R9, 0xfffffff8, RZ, 0xc0, !PT ;  /* 0xfffffff8090a7812 */ /* 0x000fe200078ec0ff */
[----:B------:R-:W-:Y:S02]  /*2710*/  IMAD R21, R71, 0x90, RZ ;  /* 0x0000009047157824 */ /* 0x000fe400078e02ff */
[----:B------:R-:W-:Y:S02]  /*2720*/  IMAD R37, R106, R77, R37 ;  /* 0x0000004d6a257224 */ /* 0x000fe400078e0225 */
[----:B------:R-:W-:Y:S01]  /*2730*/  IMAD.WIDE.U32 R70, R70, 0x90, RZ ;  /* 0x0000009046467825 */ /* 0x000fe200078e00ff */
[----:B------:R-:W-:-:S03]  /*2740*/  LOP3.LUT R11, R12, 0x1, RZ, 0xc0, !PT ;  /* 0x000000010c0b7812 */ /* 0x000fc600078ec0ff */
[----:B------:R-:W-:Y:S01]  /*2750*/  IMAD.WIDE.U32 R76, R76, 0x90, RZ ;  /* 0x000000904c4c7825 */ /* 0x000fe200078e00ff */
[C---:B------:R-:W-:Y:S02]  /*2760*/  LOP3.LUT R12, R20.reuse, 0x2, RZ, 0xc0, !PT ;  /* 0x00000002140c7812 */ /* 0x040fe400078ec0ff */
[----:B------:R-:W-:Y:S01]  /*2770*/  LOP3.LUT R13, R20, 0x4, RZ, 0xc0, !PT ;  /* 0x00000004140d7812 */ /* 0x000fe200078ec0ff */
[----:B------:R-:W-:Y:S01]  /*2780*/  IMAD.IADD R105, R14, 0x1, R105 ;  /* 0x000000010e697824 */ /* 0x000fe200078e0269 */
[C---:B------:R-:W-:Y:S01]  /*2790*/  LOP3.LUT R14, R20.reuse, 0x8, RZ, 0xc0, !PT ;  /* 0x00000008140e7812 */ /* 0x040fe200078ec0ff */
[----:B------:R-:W-:Y:S01]  /*27a0*/  IMAD.IADD R87, R35, 0x1, R85 ;  /* 0x0000000123577824 */ /* 0x000fe200078e0255 */
[C---:B------:R-:W-:Y:S01]  /*27b0*/  LOP3.LUT R15, R20.reuse, 0x10, RZ, 0xc0, !PT ;  /* 0x00000010140f7812 */ /* 0x040fe200078ec0ff */
[----:B------:R-:W-:Y:S01]  /*27c0*/  IMAD.IADD R98, R71, 0x1, R21 ;  /* 0x0000000147627824 */ /* 0x000fe200078e0215 */
[----:B------:R-:W-:Y:S01]  /*27d0*/  SHF.R.S32.HI R101, RZ, 0x1f, R27 ;  /* 0x0000001fff657819 */ /* 0x000fe2000001141b */
[----:B------:R-:W-:Y:S01]  /*27e0*/  IMAD.IADD R99, R77, 0x1, R99 ;  /* 0x000000014d637824 */ /* 0x000fe200078e0263 */
[----:B------:R-:W-:Y:S01]  /*27f0*/  SHF.R.S32.HI R100, RZ, 0x1f, R10 ;  /* 0x0000001fff647819 */ /* 0x000fe2000001140a */
[----:B------:R-:W-:Y:S01]  /*2800*/  IMAD.IADD R85, R85, 0x1, R69 ;  /* 0x0000000155557824 */ /* 0x000fe200078e0245 */
[----:B------:R-:W-:Y:S01]  /*2810*/  LOP3.LUT R20, R20, 0x20, RZ, 0xc0, !PT ;  /* 0x0000002014147812 */ /* 0x000fe200078ec0ff */
[----:B------:R-:W-:-:S02]  /*2820*/  IMAD.IADD R86, R73, 0x1, R37 ;  /* 0x0000000149567824 */ /* 0x000fc400078e0225 */
[----:B0-----:R-:W-:-:S07]  /*2830*/  IMAD.IADD R84, R37, 0x1, R75 ;  /* 0x0000000125547824 */ /* 0x001fce00078e024b */
.L_x_472:
[----:B-1-3--:R-:W2:Y:S01]  /*2840*/  LDL R36, [R1+0x84] ;  /* 0x0000840001247983 */ /* 0x00aea20000100800 */
[----:B0-----:R-:W0:Y:S03]  /*2850*/  LDC.64 R94, c[0x0][0x2e8] ;  /* 0x0000ba00ff5e7b82 */ /* 0x001e260000000a00 */
[----:B------:R-:W3:Y:S01]  /*2860*/  LDL R26, [R1+0x88] ;  /* 0x00008800011a7983 */ /* 0x000ee20000100800 */
[----:B------:R-:W-:Y:S01]  /*2870*/  VIADD R39, R24, 0xffffffff ;  /* 0xffffffff18277836 */ /* 0x000fe20000000000 */
[----:B------:R-:W-:Y:S05]  /*2880*/  YIELD ;  /* 0x0000000000007946 */ /* 0x000fea0003800000 */
[----:B------:R-:W1:Y:S01]  /*2890*/  LDC R107, c[0x0][0x3f4] ;  /* 0x0000fd00ff6b7b82 */ /* 0x000e620000000800 */
[----:B------:R-:W-:Y:S01]  /*28a0*/  SHF.R.S32.HI R38, RZ, 0x1f, R39 ;  /* 0x0000001fff267819 */ /* 0x000fe20000011427 */
[-C--:B------:R-:W-:Y:S01]  /*28b0*/  IMAD R21, R93, R39.reuse, RZ ;  /* 0x000000275d157224 */ /* 0x080fe200078e02ff */
[----:B------:R-:W-:Y:S01]  /*28c0*/  BSSY B0, `(.L_x_417) ;  /* 0x0000406000007945 */ /* 0x000fe20003800000 */
[----:B------:R-:W-:-:S04]  /*28d0*/  IMAD.WIDE.U32 R64, R32, R39, RZ ;  /* 0x0000002720407225 */ /* 0x000fc800078e00ff */
[----:B------:R-:W-:Y:S01]  /*28e0*/  IMAD R37, R38, R32, R21 ;  /* 0x0000002026257224 */ /* 0x000fe200078e0215 */
[----:B------:R-:W-:-:S03]  /*28f0*/  IADD3 R21, P2, R92, R64, RZ ;  /* 0x000000405c157210 */ /* 0x000fc60007f5e0ff */
[----:B------:R-:W-:Y:S01]  /*2900*/  IMAD.IADD R96, R65, 0x1, R37 ;  /* 0x0000000141607824 */ /* 0x000fe200078e0225 */
[----:B0-----:R-:W-:Y:S01]  /*2910*/  LEA R40, P3, R21, R94, 0x1 ;  /* 0x0000005e15287211 */ /* 0x001fe200078608ff */
[----:B--2---:R-:W-:Y:S02]  /*2920*/  IMAD R24, R17, 0x3600, R36 ;  /* 0x0000360011187824 */ /* 0x004fe400078e0224 */
[----:B------:R-:W-:Y:S01]  /*2930*/  IMAD.X R36, R96, 0x1, R89, P2 ;  /* 0x0000000160247824 */ /* 0x000fe200010e0659 */
[----:B------:R-:W-:Y:S01]  /*2940*/  ISETP.GT.AND P2, PT, R39, R82, PT ;  /* 0x000000522700720c */ /* 0x000fe20003f44270 */
[----:B------:R-:W-:Y:S01]  /*2950*/  IMAD R83, R24, 0x2, R25 ;  /* 0x0000000218537824 */ /* 0x000fe200078e0219 */
[----:B---3--:R-:W-:Y:S01]  /*2960*/  LOP3.LUT P4, RZ, R26, 0x2, RZ, 0xc0, !PT ;  /* 0x000000021aff7812 */ /* 0x008fe2000788c0ff */
[----:B------:R-:W-:Y:S01]  /*2970*/  VIADD R26, R24, 0x10 ;  /* 0x00000010181a7836 */ /* 0x000fe20000000000 */
[----:B------:R-:W-:Y:S02]  /*2980*/  LEA.HI.X R41, R21, R95, R36, 0x1, P3 ;  /* 0x0000005f15297211 */ /* 0x000fe400018f0c24 */
[----:B-1----:R-:W-:-:S09]  /*2990*/  ISETP.GE.AND P3, PT, R107, 0x1, PT ;  /* 0x000000016b00780c */ /* 0x002fd20003f66270 */
[----:B------:R-:W-:Y:S02]  /*29a0*/  @P4 VIADD R26, R24, 0xfffffff0 ;  /* 0xfffffff0181a4836 */ /* 0x000fe40000000000 */
[----:B------:R-:W-:Y:S02]  /*29b0*/  IMAD.MOV.U32 R24, RZ, RZ, R39 ;  /* 0x000000ffff187224 */ /* 0x000fe400078e0027 */
[----:B------:R-:W-:Y:S01]  /*29c0*/  IMAD R26, R26, 0x2, R25 ;  /* 0x000000021a1a7824 */ /* 0x000fe200078e0219 */
[----:B------:R-:W-:Y:S06]  /*29d0*/  @!P3 BRA `(.L_x_418) ;  /* 0x0000003c0050b947 */ /* 0x000fec0003800000 */
[----:B------:R-:W-:Y:S01]  /*29e0*/  ULDC.U8 UR4, c[0x0][0x410] ;  /* 0x0001040000047ab9 */ /* 0x000fe20000000000 */
[-C--:B------:R-:W-:Y:S01]  /*29f0*/  IMAD R21, R99, R39.reuse, RZ ;  /* 0x0000002763157224 */ /* 0x080fe200078e02ff */
[----:B------:R-:W-:Y:S01]  /*2a00*/  ISETP.NE.AND P3, PT, RZ, UR4, PT ;  /* 0x00000004ff007c0c */ /* 0x000fe2000bf65270 */
[-C--:B------:R-:W-:Y:S02]  /*2a10*/  IMAD R37, R98, R39.reuse, RZ ;  /* 0x0000002762257224 */ /* 0x080fe400078e02ff */
[----:B------:R-:W-:Y:S02]  /*2a20*/  IMAD R90, R24, -0x90, R2 ;  /* 0xffffff70185a7824 */ /* 0x000fe400078e0202 */
[C---:B------:R-:W-:Y:S02]  /*2a30*/  IMAD R21, R38.reuse, R76, R21 ;  /* 0x0000004c26157224 */ /* 0x040fe400078e0215 */
[----:B------:R-:W-:Y:S01]  /*2a40*/  IMAD R37, R38, R70, R37 ;  /* 0x0000004626257224 */ /* 0x000fe200078e0225 */
[----:B------:R-:W-:Y:S01]  /*2a50*/  VIMNMX R90, R90, 0x90, PT ;  /* 0x000000905a5a7848 */ /* 0x000fe20003fe0100 */
[----:B------:R-:W-:-:S04]  /*2a60*/  IMAD.WIDE.U32 R62, R76, R39, RZ ;  /* 0x000000274c3e7225 */ /* 0x000fc800078e00ff */
[----:B------:R-:W-:-:S04]  /*2a70*/  IMAD.WIDE.U32 R60, R70, R39, RZ ;  /* 0x00000027463c7225 */ /* 0x000fc800078e00ff */
[----:B------:R-:W-:Y:S02]  /*2a80*/  IMAD.IADD R21, R63, 0x1, R21 ;  /* 0x000000013f157824 */ /* 0x000fe400078e0215 */
[----:B------:R-:W-:Y:S01]  /*2a90*/  IMAD.IADD R91, R61, 0x1, R37 ;  /* 0x000000013d5b7824 */ /* 0x000fe200078e0225 */
[----:B------:R-:W-:Y:S06]  /*2aa0*/  @!P3 BRA `(.L_x_419) ;  /* 0x0000001c000cb947 */ /* 0x000fec0003800000 */
[----:B------:R-:W-:Y:S01]  /*2ab0*/  ISETP.GE.AND P4, PT, R19, R90, PT ;  /* 0x0000005a1300720c */ /* 0x000fe20003f86270 */
[----:B------:R-:W-:Y:S01]  /*2ac0*/  BSSY B1, `(.L_x_420) ;  /* 0x000003c000017945 */ /* 0x000fe20003800000 */
        /* <DEDUP_REMOVED lines=12> */
[----:B------:R-:W-:Y:S06]  /*2b90*/  @P4 BRA `(.L_x_421) ;  /* 0x0000000000b84947 */ /* 0x000fec0003800000 */
[----:B------:R-:W2:Y:S04]  /*2ba0*/  LDL.64 R118, [R1+0x40] ;  /* 0x0000400001767983 */ /* 0x000ea80000100a00 */
[----:B------:R-:W3:Y:S04]  /*2bb0*/  LDL R117, [R1+0x64] ;  /* 0x0000640001757983 */ /* 0x000ee80000100800 */
[----:B------:R-:W4:Y:S04]  /*2bc0*/  LDL R116, [R1+0x6c] ;  /* 0x00006c0001747983 */ /* 0x000f280000100800 */
[----:B------:R-:W4:Y:S04]  /*2bd0*/  LDL R114, [R1+0x70] ;  /* 0x0000700001727983 */ /* 0x000f280000100800 */
[----:B------:R-:W4:Y:S04]  /*2be0*/  LDL R110, [R1+0x68] ;  /* 0x00006800016e7983 */ /* 0x000f280000100800 */
[----:B------:R-:W4:Y:S01]  /*2bf0*/  LDL R97, [R1+0x74] ;  /* 0x0000740001617983 */ /* 0x000f220000100800 */
[----:B------:R-:W-:Y:S01]  /*2c00*/  IADD3 R62, P3, R74, R62, RZ ;  /* 0x0000003e4a3e7210 */ /* 0x000fe20007f7e0ff */
[----:B------:R-:W-:Y:S01]  /*2c10*/  ULDC.64 UR4, c[0x0][0x3e8] ;  /* 0x0000fa0000047ab9 */ /* 0x000fe20000000a00 */
[----:B------:R-:W-:-:S02]  /*2c20*/  CS2R R66, SRZ ;  /* 0x0000000000427805 */ /* 0x000fc4000001ff00 */
[----:B------:R-:W-:Y:S01]  /*2c30*/  CS2R R94, SRZ ;  /* 0x00000000005e7805 */ /* 0x000fe2000001ff00 */
[----:B------:R-:W-:Y:S01]  /*2c40*/  IMAD.X R21, R21, 0x1, R84, P3 ;  /* 0x0000000115157824 */ /* 0x000fe200018e0654 */
[----:B------:R-:W-:-:S05]  /*2c50*/  IADD3 R60, P3, R68, R60, RZ ;  /* 0x0000003c443c7210 */ /* 0x000fca0007f7e0ff */
[----:B------:R-:W-:Y:S01]  /*2c60*/  IMAD.X R91, R91, 0x1, R85, P3 ;  /* 0x000000015b5b7824 */ /* 0x000fe200018e0655 */
[----:B------:R-:W-:-:S04]  /*2c70*/  LEA R36, P3, R62, UR4, 0x1 ;  /* 0x000000043e247c11 */ /* 0x000fc8000f8608ff */
[----:B------:R-:W-:Y:S01]  /*2c80*/  LEA.HI.X R37, R62, UR5, R21, 0x1, P3 ;  /* 0x000000053e257c11 */ /* 0x000fe200098f0c15 */
[----:B------:R-:W-:Y:S02]  /*2c90*/  ULDC.64 UR4, c[0x0][0x400] ;  /* 0x0001000000047ab9 */ /* 0x000fe40000000a00 */
[----:B------:R-:W-:-:S04]  /*2ca0*/  LEA R38, P3, R60, UR4, 0x1 ;  /* 0x000000043c267c11 */ /* 0x000fc8000f8608ff */
[----:B------:R-:W-:Y:S02]  /*2cb0*/  LEA.HI.X R39, R60, UR5, R91, 0x1, P3 ;  /* 0x000000053c277c11 */ /* 0x000fe400098f0c5b */
        /* <DEDUP_REMOVED lines=10> */
[----:B--2---:R-:W-:-:S13]  /*2d60*/  ISETP.GE.AND P3, PT, R118, R107, PT ;  /* 0x0000006b7600720c */ /* 0x004fda0003f66270 */
[----:B------:R0:W5:Y:S04]  /*2d70*/  @!P3 LDG.E.64 R66, desc[UR60][R36.64] ;  /* 0x0000003c2442b981 */ /* 0x000168000c1e1b00 */
[----:B------:R0:W5:Y:S01]  /*2d80*/  @!P3 LDG.E.64 R94, desc[UR60][R38.64] ;  /* 0x0000003c265eb981 */ /* 0x000162000c1e1b00 */
[----:B---3--:R-:W-:-:S13]  /*2d90*/  ISETP.GE.AND P3, PT, R117, R107, PT ;  /* 0x0000006b7500720c */ /* 0x008fda0003f66270 */
[----:B------:R0:W5:Y:S04]  /*2da0*/  @!P3 LDG.E.64 R58, desc[UR60][R36.64+0x10] ;  /* 0x0000103c243ab981 */ /* 0x000168000c1e1b00 */
[----:B------:R0:W5:Y:S01]  /*2db0*/  @!P3 LDG.E.64 R64, desc[UR60][R38.64+0x10] ;  /* 0x0000103c2640b981 */ /* 0x000162000c1e1b00 */
[----:B----4-:R-:W-:-:S13]  /*2dc0*/  ISETP.GE.AND P3, PT, R116, R107, PT ;  /* 0x0000006b7400720c */ /* 0x010fda0003f66270 */
[----:B------:R0:W5:Y:S04]  /*2dd0*/  @!P3 LDG.E.64 R54, desc[UR60][R36.64+0x20] ;  /* 0x0000203c2436b981 */ /* 0x000168000c1e1b00 */
[----:B------:R0:W5:Y:S01]  /*2de0*/  @!P3 LDG.E.64 R56, desc[UR60][R38.64+0x20] ;  /* 0x0000203c2638b981 */ /* 0x000162000c1e1b00 */
[----:B------:R-:W-:-:S13]  /*2df0*/  ISETP.GE.AND P3, PT, R114, R107, PT ;  /* 0x0000006b7200720c */ /* 0x000fda0003f66270 */
[----:B------:R0:W5:Y:S04]  /*2e00*/  @!P3 LDG.E.64 R50, desc[UR60][R36.64+0x30] ;  /* 0x0000303c2432b981 */ /* 0x000168000c1e1b00 */
[----:B------:R0:W5:Y:S01]  /*2e10*/  @!P3 LDG.E.64 R52, desc[UR60][R38.64+0x30] ;  /* 0x0000303c2634b981 */ /* 0x000162000c1e1b00 */
[----:B------:R-:W-:-:S13]  /*2e20*/  ISETP.GE.AND P3, PT, R110, R107, PT ;  /* 0x0000006b6e00720c */ /* 0x000fda0003f66270 */
[----:B------:R0:W5:Y:S04]  /*2e30*/  @!P3 LDG.E.64 R46, desc[UR60][R36.64+0x40] ;  /* 0x0000403c242eb981 */ /* 0x000168000c1e1b00 */
[----:B------:R0:W5:Y:S01]  /*2e40*/  @!P3 LDG.E.64 R48, desc[UR60][R38.64+0x40] ;  /* 0x0000403c2630b981 */ /* 0x000162000c1e1b00 */
[----:B------:R-:W-:-:S13]  /*2e50*/  ISETP.GE.AND P3, PT, R97, R107, PT ;  /* 0x0000006b6100720c */ /* 0x000fda0003f66270 */
[----:B------:R0:W5:Y:S04]  /*2e60*/  @!P3 LDG.E.64 R42, desc[UR60][R36.64+0x50] ;  /* 0x0000503c242ab981 */ /* 0x000168000c1e1b00 */
[----:B------:R0:W5:Y:S02]  /*2e70*/  @!P3 LDG.E.64 R44, desc[UR60][R38.64+0x50] ;  /* 0x0000503c262cb981 */ /* 0x000164000c1e1b00 */
.L_x_421:
[----:B------:R-:W-:Y:S05]  /*2e80*/  BSYNC B1 ;  /* 0x0000000000017941 */ /* 0x000fea0003800000 */
.L_x_420:
[----:B0-----:R-:W2:Y:S01]  /*2e90*/  LDL R39, [R1+0x48] ;  /* 0x0000480001277983 */ /* 0x001ea20000100800 */
[----:B-----5:R-:W-:Y:S02]  /*2ea0*/  IMAD.MOV.U32 R21, RZ, RZ, R42 ;  /* 0x000000ffff157224 */ /* 0x020fe400078e002a */
[----:B------:R-:W-:Y:S02]  /*2eb0*/  IMAD.MOV.U32 R36, RZ, RZ, R43 ;  /* 0x000000ffff247224 */ /* 0x000fe400078e002b */
[----:B------:R-:W-:Y:S01]  /*2ec0*/  IMAD.MOV.U32 R37, RZ, RZ, R46 ;  /* 0x000000ffff257224 */ /* 0x000fe200078e002e */
[----:B------:R-:W-:Y:S01]  /*2ed0*/  PRMT R110, R21, 0x7610, R110 ;  /* 0x00007610156e7816 */ /* 0x000fe2000000006e */
        /* <DEDUP_REMOVED lines=16> */
[----:B------:R-:W-:-:S03]  /*2fe0*/  IMAD.MOV.U32 R38, RZ, RZ, R55 ;  /* 0x000000ffff267224 */ /* 0x000fc600078e0037 */
        /* <DEDUP_REMOVED lines=23> */
[----:B------:R-:W-:-:S05]  /*3160*/  IMAD.MOV.U32 R36, RZ, RZ, R95 ;  /* 0x000000ffff247224 */ /* 0x000fca00078e005f */
[----:B------:R-:W-:Y:S02]  /*3170*/  PRMT R96, R21, 0x5410, R36 ;  /* 0x0000541015607816 */ /* 0x000fe40000000024 */
[----:B--2---:R-:W-:-:S13]  /*3180*/  ISETP.NE.AND P3, PT, R39, 0x3, PT ;  /* 0x000000032700780c */ /* 0x004fda0003f65270 */
[----:B------:R-:W-:Y:S05]  /*3190*/  @!P3 BRA `(.L_x_422) ;  /* 0x000000000004b947 */ /* 0x000fea0003800000 */
[----:B------:R-:W-:Y:S01]  /*31a0*/  BPT.TRAP 0x1 ;  /* 0x000000040000795c */ /* 0x000fe20000300000 */
.L_x_422:
[----:B------:R-:W-:Y:S01]  /*31b0*/  IMAD R21, R17, 0x8, R16 ;  /* 0x0000000811157824 */ /* 0x000fe200078e0210 */
[----:B------:R-:W-:Y:S01]  /*31c0*/  SHF.L.U32 R91, R145, 0x1f, RZ ;  /* 0x0000001f915b7819 */ /* 0x000fe200000006ff */
[----:B------:R-:W-:Y:S03]  /*31d0*/  BSSY B1, `(.L_x_423) ;  /* 0x0000003000017945 */ /* 0x000fe60003800000 */
[----:B------:R-:W0:Y:S02]  /*31e0*/  SYNCS.PHASECHK.TRANS64.TRYWAIT P5, [R21+URZ+0x31c90], R91 ;  /* 0x031c905b150075a7 */ /* 0x000e2400080a017f */
[----:B0-----:R-:W-:Y:S05]  /*31f0*/  @!P5 BRA `(.L_x_424) ;  /* 0x000001bc006cd947 */ /* 0x001fea0003800000 */
.L_x_708:
[----:B------:R-:W-:Y:S05]  /*3200*/  BSYNC B1 ;  /* 0x0000000000017941 */ /* 0x000fea0003800000 */
.L_x_423:
[----:B------:R-:W-:Y:S05]  /*3210*/  @P4 BRA `(.L_x_425) ;  /* 0x0000003400c04947 */ /* 0x000fea0003800000 */
[----:B------:R-:W-:Y:S01]  /*3220*/  ISETP.NE.AND P4, PT, R11, RZ, PT ;  /* 0x000000ff0b00720c */ /* 0x000fe20003f85270 */
[----:B------:R-:W-:-:S12]  /*3230*/  BSSY B1, `(.L_x_426) ;  /* 0x0000035000017945 */ /* 0x000fd80003800000 */
[----:B------:R-:W-:Y:S05]  /*3240*/  @!P4 BRA `(.L_x_427) ;  /* 0x0000000000ccc947 */ /* 0x000fea0003800000 */
[----:B------:R-:W2:Y:S01]  /*3250*/  LDL.64 R60, [R1+0x40] ;  /* 0x00004000013c7983 */ /* 0x000ea20000100a00 */
[----:B------:R-:W-:Y:S03]  /*3260*/  BSSY B2, `(.L_x_428) ;  /* 0x0000030000027945 */ /* 0x000fe60003800000 */
[----:B------:R1:W3:Y:S01]  /*3270*/  LDS.128 R36, [R83+0x16800] ;  /* 0x0168000053247984 */ /* 0x0002e20000000c00 */
[----:B--2---:R-:W-:-:S13]  /*3280*/  ISETP.GE.AND P4, PT, R60, R107, PT ;  /* 0x0000006b3c00720c */ /* 0x004fda0003f86270 */
[----:B-1-3--:R-:W-:Y:S05]  /*3290*/  @P4 BRA `(.L_x_429) ;  /* 0x0000000000b04947 */ /* 0x00afea0003800000 */
[----:B------:R-:W-:Y:S01]  /*32a0*/  SHF.R.U64 R61, R94, 0x10, R95 ;  /* 0x000000105e3d7819 */ /* 0x000fe2000000125f */
[----:B------:R-:W-:Y:S01]  /*32b0*/  IMAD.U32 R94, R37, 0x10000, RZ ;  /* 0x00010000255e7824 */ /* 0x000fe200078e00ff */
[----:B------:R-:W-:Y:S02]  /*32c0*/  SHF.R.U64 R60, R66, 0x10, R67 ;  /* 0x00000010423c7819 */ /* 0x000fe40000001243 */
[----:B------:R-:W-:Y:S02]  /*32d0*/  SHF.R.U32.HI R66, RZ, 0x10, R95 ;  /* 0x00000010ff427819 */ /* 0x000fe4000001165f */
[----:B------:R-:W-:Y:S02]  /*32e0*/  PRMT R61, R96, 0x5410, R61 ;  /* 0x00005410603d7816 */ /* 0x000fe4000000003d */
[----:B------:R-:W-:Y:S02]  /*32f0*/  PRMT R60, R62, 0x5432, R60 ;  /* 0x000054323e3c7816 */ /* 0x000fe4000000003c */
[----:B------:R-:W-:-:S02]  /*3300*/  SHF.R.U32.HI R63, RZ, 0x10, R67 ;  /* 0x00000010ff3f7819 */ /* 0x000fc40000011643 */
[----:B------:R-:W-:Y:S02]  /*3310*/  PRMT R66, R96, 0x5432, R66 ;  /* 0x0000543260427816 */ /* 0x000fe40000000042 */
[----:B------:R-:W-:Y:S02]  /*3320*/  LOP3.LUT R96, R37, 0xffff0000, RZ, 0xc0, !PT ;  /* 0xffff000025607812 */ /* 0x000fe400078ec0ff */
[----:B------:R-:W-:Y:S02]  /*3330*/  LOP3.LUT R67, R61, 0xffff0000, RZ, 0xc0, !PT ;  /* 0xffff00003d437812 */ /* 0x000fe400078ec0ff */
[C---:B------:R-:W-:Y:S01]  /*3340*/  LOP3.LUT R37, R60.reuse, 0xffff0000, RZ, 0xc0, !PT ;  /* 0xffff00003c257812 */ /* 0x040fe200078ec0ff */
[----:B------:R-:W-:Y:S01]  /*3350*/  IMAD.U32 R60, R60, 0x10000, RZ ;  /* 0x000100003c3c7824 */ /* 0x000fe200078e00ff */
[----:B------:R-:W-:Y:S01]  /*3360*/  PRMT R63, R62, 0x5410, R63 ;  /* 0x000054103e3f7816 */ /* 0x000fe2000000003f */
[C---:B------:R-:W-:Y:S02]  /*3370*/  FMUL.FTZ R95, R96.reuse, R67 ;  /* 0x00000043605f7220 */ /* 0x040fe40000410000 */
[----:B------:R-:W-:-:S02]  /*3380*/  FMUL.FTZ R96, R96, R37 ;  /* 0x0000002560607220 */ /* 0x000fc40000410000 */
[C---:B------:R-:W-:Y:S01]  /*3390*/  FFMA.FTZ R62, R94.reuse, R37, -R95 ;  /* 0x000000255e3e7223 */ /* 0x040fe2000001085f */
[----:B------:R-:W-:Y:S02]  /*33a0*/  IMAD.U32 R95, R63, 0x10000, RZ ;  /* 0x000100003f5f7824 */ /* 0x000fe400078e00ff */
[----:B------:R-:W-:Y:S01]  /*33b0*/  FFMA.FTZ R37, R94, R67, R96 ;  /* 0x000000435e257223 */ /* 0x000fe20000010060 */
[----:B------:R-:W-:Y:S01]  /*33c0*/  LOP3.LUT R96, R38, 0xffff0000, RZ, 0xc0, !PT ;  /* 0xffff000026607812 */ /* 0x000fe200078ec0ff */
[C---:B------:R-:W-:Y:S01]  /*33d0*/  IMAD.U32 R67, R66.reuse, 0x10000, RZ ;  /* 0x0001000042437824 */ /* 0x040fe200078e00ff */
[----:B------:R-:W-:Y:S01]  /*33e0*/  LOP3.LUT R66, R66, 0xffff0000, RZ, 0xc0, !PT ;  /* 0xffff000042427812 */ /* 0x000fe200078ec0ff */
[----:B------:R-:W-:Y:S01]  /*33f0*/  IMAD.U32 R94, R38, 0x10000, RZ ;  /* 0x00010000265e7824 */ /* 0x000fe200078e00ff */
[----:B------:R-:W-:Y:S01]  /*3400*/  F2FP.BF16.F32.PACK_AB R37, R37, R62 ;  /* 0x0000003e2525723e */ /* 0x000fe200000010ff */
[C---:B------:R-:W-:Y:S01]  /*3410*/  FMUL.FTZ R97, R96.reuse, R67 ;  /* 0x0000004360617220 */ /* 0x040fe20000410000 */
[----:B------:R-:W-:-:S03]  /*3420*/  FMUL.FTZ R96, R96, R95 ;  /* 0x0000005f60607220 */ /* 0x000fc60000410000 */
[C---:B------:R-:W-:Y:S01]  /*3430*/  FFMA.FTZ R38, R94.reuse, R95, -R97 ;  /* 0x0000005f5e267223 */ /* 0x040fe20000010861 */
[----:B------:R-:W-:Y:S01]  /*3440*/  LOP3.LUT R95, R39, 0xffff0000, RZ, 0xc0, !PT ;  /* 0xffff0000275f7812 */ /* 0x000fe200078ec0ff */
[----:B------:R-:W-:Y:S01]  /*3450*/  FFMA.FTZ R67, R94, R67, R96 ;  /* 0x000000435e437223 */ /* 0x000fe20000010060 */
[----:B------:R-:W-:Y:S01]  /*3460*/  LOP3.LUT R94, R63, 0xffff0000, RZ, 0xc0, !PT ;  /* 0xffff00003f5e7812 */ /* 0x000fe200078ec0ff */
[----:B------:R-:W-:Y:S02]  /*3470*/  IMAD.U32 R97, R39, 0x10000, RZ ;  /* 0x0001000027617824 */ /* 0x000fe400078e00ff */
[C---:B------:R-:W-:Y:S01]  /*3480*/  FMUL.FTZ R96, R95.reuse, R66 ;  /* 0x000000425f607220 */ /* 0x040fe20000410000 */
[C---:B------:R-:W-:Y:S02]  /*3490*/  IMAD.U32 R63, R36.reuse, 0x10000, RZ ;  /* 0x00010000243f7824 */ /* 0x040fe400078e00ff */
[----:B------:R-:W-:Y:S01]  /*34a0*/  FMUL.FTZ R95, R95, R94 ;  /* 0x0000005e5f5f7220 */ /* 0x000fe20000410000 */
[----:B------:R-:W-:Y:S01]  /*34b0*/  F2FP.BF16.F32.PACK_AB R38, R67, R38 ;  /* 0x000000264326723e */ /* 0x000fe200000010ff */
[----:B------:R-:W-:Y:S01]  /*34c0*/  FFMA.FTZ R39, R97, R94, -R96 ;  /* 0x0000005e61277223 */ /* 0x000fe20000010860 */
[----:B------:R-:W-:Y:S01]  /*34d0*/  IMAD.U32 R94, R61, 0x10000, RZ ;  /* 0x000100003d5e7824 */ /* 0x000fe200078e00ff */
[----:B------:R-:W-:Y:S01]  /*34e0*/  LOP3.LUT R61, R36, 0xffff0000, RZ, 0xc0, !PT ;  /* 0xffff0000243d7812 */ /* 0x000fe200078ec0ff */
[----:B------:R-:W-:-:S04]  /*34f0*/  FFMA.FTZ R66, R97, R66, R95 ;  /* 0x0000004261427223 */ /* 0x000fc8000001005f */
[C---:B------:R-:W-:Y:S01]  /*3500*/  FMUL.FTZ R36, R61.reuse, R94 ;  /* 0x0000005e3d247220 */ /* 0x040fe20000410000 */
[-C--:B------:R-:W-:Y:S01]  /*3510*/  FMUL.FTZ R61, R61, R60.reuse ;  /* 0x0000003c3d3d7220 */ /* 0x080fe20000410000 */
[----:B------:R-:W-:Y:S02]  /*3520*/  F2FP.BF16.F32.PACK_AB R39, R66, R39 ;  /* 0x000000274227723e */ /* 0x000fe400000010ff */
[C---:B------:R-:W-:Y:S01]  /*3530*/  FFMA.FTZ R36, R63.reuse, R60, -R36 ;  /* 0x0000003c3f247223 */ /* 0x040fe20000010824 */
[----:B------:R-:W-:-:S05]  /*3540*/  FFMA.FTZ R61, R63, R94, R61 ;  /* 0x0000005e3f3d7223 */ /* 0x000fca000001003d */
[----:B------:R-:W-:-:S07]  /*3550*/  F2FP.BF16.F32.PACK_AB R36, R61, R36 ;  /* 0x000000243d24723e */ /* 0x000fce00000010ff */
.L_x_429:
[----:B------:R-:W-:Y:S05]  /*3560*/  BSYNC B2 ;  /* 0x0000000000027941 */ /* 0x000fea0003800000 */
.L_x_428:
[----:B------:R1:W-:Y:S02]  /*3570*/  STG.E.128 desc[UR60][R40.64], R36 ;  /* 0x0000002428007986 */ /* 0x0003e4000c101d3c */
.L_x_427:
[----:B------:R-:W-:Y:S05]  /*3580*/  BSYNC B1 ;  /* 0x0000000000017941 */ /* 0x000fea0003800000 */
.L_x_426:
[----:B------:R-:W-:Y:S01]  /*3590*/  ISETP.NE.AND P4, PT, R12, RZ, PT ;  /* 0x000000ff0c00720c */ /* 0x000fe20003f85270 */
[----:B------:R-:W-:-:S12]  /*35a0*/  BSSY B1, `(.L_x_430) ;  /* 0x0000035000017945 */ /* 0x000fd80003800000 */
[----:B------:R-:W-:Y:S05]  /*35b0*/  @!P4 BRA `(.L_x_431) ;  /* 0x0000000000ccc947 */ /* 0x000fea0003800000 */
[----:B------:R-:W2:Y:S01]  /*35c0*/  LDL R60, [R1+0x64] ;  /* 0x00006400013c7983 */ /* 0x000ea20000100800 */
[----:B------:R-:W-:Y:S03]  /*35d0*/  BSSY B2, `(.L_x_432) ;  /* 0x0000030000027945 */ /* 0x000fe60003800000 */
[----:B-1----:R1:W3:Y:S01]  /*35e0*/  LDS.128 R36, [R26+0x16800] ;  /* 0x016800001a247984 */ /* 0x0022e20000000c00 */
[----:B--2---:R-:W-:-:S13]  /*35f0*/  ISETP.GE.AND P4, PT, R60, R107, PT ;  /* 0x0000006b3c00720c */ /* 0x004fda0003f86270 */
[----:B-1-3--:R-:W-:Y:S05]  /*3600*/  @P4 BRA `(.L_x_433) ;  /* 0x0000000000b04947 */ /* 0x00afea0003800000 */
[----:B------:R-:W-:Y:S02]  /*3610*/  SHF.R.U64 R61, R64, 0x10, R65 ;  /* 0x00000010403d7819 */ /* 0x000fe40000001241 */
[----:B------:R-:W-:Y:S02]  /*3620*/  SHF.R.U64 R58, R58, 0x10, R59 ;  /* 0x000000103a3a7819 */ /* 0x000fe4000000123b */
[----:B------:R-:W-:Y:S02]  /*3630*/  PRMT R61, R129, 0x5410, R61 ;  /* 0x00005410813d7816 */ /* 0x000fe4000000003d */
[----:B------:R-:W-:Y:S02]  /*3640*/  PRMT R58, R116, 0x5432, R58 ;  /* 0x00005432743a7816 */ /* 0x000fe4000000003a */
[C---:B------:R-:W-:Y:S01]  /*3650*/  LOP3.LUT R63, R37.reuse, 0xffff0000, RZ, 0xc0, !PT ;  /* 0xffff0000253f7812 */ /* 0x040fe200078ec0ff */
[----:B------:R-:W-:Y:S01]  /*3660*/  IMAD.U32 R37, R37, 0x10000, RZ ;  /* 0x0001000025257824 */ /* 0x000fe200078e00ff */
[----:B------:R-:W-:-:S02]  /*3670*/  LOP3.LUT R64, R61, 0xffff0000, RZ, 0xc0, !PT ;  /* 0xffff00003d407812 */ /* 0x000fc400078ec0ff */
[C---:B------:R-:W-:Y:S01]  /*3680*/  LOP3.LUT R60, R58.reuse, 0xffff0000, RZ, 0xc0, !PT ;  /* 0xffff00003a3c7812 */ /* 0x040fe200078ec0ff */
[----:B------:R-:W-:Y:S01]  /*3690*/  IMAD.U32 R58, R58, 0x10000, RZ ;  /* 0x000100003a3a7824 */ /* 0x000fe200078e00ff */
[----:B------:R-:W-:Y:S01]  /*36a0*/  SHF.R.U32.HI R62, RZ, 0x10, R65 ;  /* 0x00000010ff3e7819 */ /* 0x000fe20000011641 */
[C---:B------:R-:W-:Y:S01]  /*36b0*/  FMUL.FTZ R66, R63.reuse, R64 ;  /* 0x000000403f427220 */ /* 0x040fe20000410000 */
[----:B------:R-:W-:Y:S01]  /*36c0*/  SHF.R.U32.HI R59, RZ, 0x10, R59 ;  /* 0x00000010ff3b7819 */ /* 0x000fe2000001163b */
[-C--:B------:R-:W-:Y:S01]  /*36d0*/  FMUL.FTZ R63, R63, R60.reuse ;  /* 0x0000003c3f3f7220 */ /* 0x080fe20000410000 */
[----:B------:R-:W-:Y:S01]  /*36e0*/  PRMT R62, R117, 0x5432, R62 ;  /* 0x00005432753e7816 */ /* 0x000fe2000000003e */
[C---:B------:R-:W-:Y:S01]  /*36f0*/  FFMA.FTZ R60, R37.reuse, R60, -R66 ;  /* 0x0000003c253c7223 */ /* 0x040fe20000010842 */
[----:B------:R-:W-:Y:S01]  /*3700*/  PRMT R59, R126, 0x5410, R59 ;  /* 0x000054107e3b7816 */ /* 0x000fe2000000003b */
[----:B------:R-:W-:Y:S01]  /*3710*/  FFMA.FTZ R37, R37, R64, R63 ;  /* 0x0000004025257223 */ /* 0x000fe2000001003f */
[----:B------:R-:W-:Y:S01]  /*3720*/  LOP3.LUT R64, R38, 0xffff0000, RZ, 0xc0, !PT ;  /* 0xffff000026407812 */ /* 0x000fe200078ec0ff */
[----:B------:R-:W-:-:S02]  /*3730*/  IMAD.U32 R63, R62, 0x10000, RZ ;  /* 0x000100003e3f7824 */ /* 0x000fc400078e00ff */
[C---:B------:R-:W-:Y:S01]  /*3740*/  IMAD.U32 R65, R59.reuse, 0x10000, RZ ;  /* 0x000100003b417824 */ /* 0x040fe200078e00ff */
[----:B------:R-:W-:Y:S01]  /*3750*/  LOP3.LUT R59, R59, 0xffff0000, RZ, 0xc0, !PT ;  /* 0xffff00003b3b7812 */ /* 0x000fe200078ec0ff */
[----:B------:R-:W-:Y:S01]  /*3760*/  FMUL.FTZ R67, R64, R63 ;  /* 0x0000003f40437220 */ /* 0x000fe20000410000 */
[----:B------:R-:W-:Y:S02]  /*3770*/  IMAD.U32 R38, R38, 0x10000, RZ ;  /* 0x0001000026267824 */ /* 0x000fe400078e00ff */
[-C--:B------:R-:W-:Y:S01]  /*3780*/  FMUL.FTZ R64, R64, R65.reuse ;  /* 0x0000004140407220 */ /* 0x080fe20000410000 */
[----:B------:R-:W-:Y:S01]  /*3790*/  F2FP.BF16.F32.PACK_AB R37, R37, R60 ;  /* 0x0000003c2525723e */ /* 0x000fe200000010ff */
[C---:B------:R-:W-:Y:S02]  /*37a0*/  FFMA.FTZ R67, R38.reuse, R65, -R67 ;  /* 0x0000004126437223 */ /* 0x040fe40000010843 */
[----:B------:R-:W-:Y:S01]  /*37b0*/  FFMA.FTZ R64, R38, R63, R64 ;  /* 0x0000003f26407223 */ /* 0x000fe20000010040 */
[----:B------:R-:W-:Y:S01]  /*37c0*/  LOP3.LUT R63, R62, 0xffff0000, RZ, 0xc0, !PT ;  /* 0xffff00003e3f7812 */ /* 0x000fe200078ec0ff */
[C---:B------:R-:W-:Y:S01]  /*37d0*/  IMAD.U32 R62, R39.reuse, 0x10000, RZ ;  /* 0x00010000273e7824 */ /* 0x040fe200078e00ff */
[----:B------:R-:W-:-:S05]  /*37e0*/  LOP3.LUT R38, R39, 0xffff0000, RZ, 0xc0, !PT ;  /* 0xffff000027267812 */ /* 0x000fca00078ec0ff */
[C---:B------:R-:W-:Y:S01]  /*37f0*/  FMUL.FTZ R39, R38.reuse, R63 ;  /* 0x0000003f26277220 */ /* 0x040fe20000410000 */
[----:B------:R-:W-:-:S03]  /*3800*/  FMUL.FTZ R38, R38, R59 ;  /* 0x0000003b26267220 */ /* 0x000fc60000410000 */
[C---:B------:R-:W-:Y:S01]  /*3810*/  FFMA.FTZ R39, R62.reuse, R59, -R39 ;  /* 0x0000003b3e277223 */ /* 0x040fe20000010827 */
[----:B------:R-:W-:Y:S01]  /*3820*/  FFMA.FTZ R38, R62, R63, R38 ;  /* 0x0000003f3e267223 */ /* 0x000fe20000010026 */
[C---:B------:R-:W-:Y:S01]  /*3830*/  LOP3.LUT R59, R36.reuse, 0xffff0000, RZ, 0xc0, !PT ;  /* 0xffff0000243b7812 */ /* 0x040fe200078ec0ff */
[----:B------:R-:W-:Y:S02]  /*3840*/  IMAD.U32 R62, R61, 0x10000, RZ ;  /* 0x000100003d3e7824 */ /* 0x000fe400078e00ff */
[----:B------:R-:W-:Y:S01]  /*3850*/  IMAD.U32 R61, R36, 0x10000, RZ ;  /* 0x00010000243d7824 */ /* 0x000fe200078e00ff */
[----:B------:R-:W-:Y:S01]  /*3860*/  F2FP.BF16.F32.PACK_AB R39, R38, R39 ;  /* 0x000000272627723e */ /* 0x000fe200000010ff */
[C---:B------:R-:W-:Y:S01]  /*3870*/  FMUL.FTZ R36, R59.reuse, R62 ;  /* 0x0000003e3b247220 */ /* 0x040fe20000410000 */
[-C--:B------:R-:W-:Y:S01]  /*3880*/  FMUL.FTZ R59, R59, R58.reuse ;  /* 0x0000003a3b3b7220 */ /* 0x080fe20000410000 */
[----:B------:R-:W-:Y:S02]  /*3890*/  F2FP.BF16.F32.PACK_AB R38, R64, R67 ;  /* 0x000000434026723e */ /* 0x000fe400000010ff */
[C---:B------:R-:W-:Y:S01]  /*38a0*/  FFMA.FTZ R36, R61.reuse, R58, -R36 ;  /* 0x0000003a3d247223 */ /* 0x040fe20000010824 */
[----:B------:R-:W-:-:S05]  /*38b0*/  FFMA.FTZ R59, R61, R62, R59 ;  /* 0x0000003e3d3b7223 */ /* 0x000fca000001003b */
[----:B------:R-:W-:-:S07]  /*38c0*/  F2FP.BF16.F32.PACK_AB R36, R59, R36 ;  /* 0x000000243b24723e */ /* 0x000fce00000010ff */
.L_x_433:
[----:B------:R-:W-:Y:S05]  /*38d0*/  BSYNC B2 ;  /* 0x0000000000027941 */ /* 0x000fea0003800000 */
.L_x_432:
[----:B------:R2:W-:Y:S02]  /*38e0*/  STG.E.128 desc[UR60][R40.64+0x20], R36 ;  /* 0x0000202428007986 */ /* 0x0005e4000c101d3c */
.L_x_431:
[----:B------:R-:W-:Y:S05]  /*38f0*/  BSYNC B1 ;  /* 0x0000000000017941 */ /* 0x000fea0003800000 */
.L_x_430:
[----:B------:R-:W-:Y:S01]  /*3900*/  ISETP.NE.AND P4, PT, R13, RZ, PT ;  /* 0x000000ff0d00720c */ /* 0x000fe20003f85270 */
[----:B------:R-:W-:-:S12]  /*3910*/  BSSY B1, `(.L_x_434) ;  /* 0x0000035000017945 */ /* 0x000fd80003800000 */
[----:B------:R-:W-:Y:S05]  /*3920*/  @!P4 BRA `(.L_x_435) ;  /* 0x0000000000ccc947 */ /* 0x000fea0003800000 */
[----:B------:R-:W3:Y:S01]  /*3930*/  LDL R58, [R1+0x6c] ;  /* 0x00006c00013a7983 */ /* 0x000ee20000100800 */
[----:B------:R-:W-:Y:S03]  /*3940*/  BSSY B2, `(.L_x_436) ;  /* 0x0000030000027945 */ /* 0x000fe60003800000 */
[----:B-12---:R1:W2:Y:S01]  /*3950*/  LDS.128 R36, [R83+0x18c00] ;  /* 0x018c000053247984 */ /* 0x0062a20000000c00 */
[----:B---3--:R-:W-:-:S13]  /*3960*/  ISETP.GE.AND P4, PT, R58, R107, PT ;  /* 0x0000006b3a00720c */ /* 0x008fda0003f86270 */
[----:B-12---:R-:W-:Y:S05]  /*3970*/  @P4 BRA `(.L_x_437) ;  /* 0x0000000000b04947 */ /* 0x006fea0003800000 */
[--C-:B------:R-:W-:Y:S02]  /*3980*/  SHF.R.U64 R61, R54, 0x10, R55.reuse ;  /* 0x00000010363d7819 */ /* 0x100fe40000001237 */
[----:B------:R-:W-:Y:S02]  /*3990*/  SHF.R.U32.HI R58, RZ, 0x10, R55 ;  /* 0x00000010ff3a7819 */ /* 0x000fe40000011637 */
[--C-:B------:R-:W-:Y:S02]  /*39a0*/  SHF.R.U64 R55, R56, 0x10, R57.reuse ;  /* 0x0000001038377819 */ /* 0x100fe40000001239 */
[----:B------:R-:W-:Y:S02]  /*39b0*/  SHF.R.U32.HI R59, RZ, 0x10, R57 ;  /* 0x00000010ff3b7819 */ /* 0x000fe40000011639 */
[----:B------:R-:W-:Y:S01]  /*39c0*/  PRMT R57, R127, 0x5410, R55 ;  /* 0x000054107f397816 */ /* 0x000fe20000000037 */
[----:B------:R-:W-:Y:S01]  /*39d0*/  IMAD.U32 R55, R37, 0x10000, RZ ;  /* 0x0001000025377824 */ /* 0x000fe200078e00ff */
[----:B------:R-:W-:-:S02]  /*39e0*/  PRMT R54, R110, 0x5432, R61 ;  /* 0x000054326e367816 */ /* 0x000fc4000000003d */
[----:B------:R-:W-:Y:S02]  /*39f0*/  LOP3.LUT R61, R37, 0xffff0000, RZ, 0xc0, !PT ;  /* 0xffff0000253d7812 */ /* 0x000fe400078ec0ff */
[C---:B------:R-:W-:Y:S01]  /*3a00*/  LOP3.LUT R60, R57.reuse, 0xffff0000, RZ, 0xc0, !PT ;  /* 0xffff0000393c7812 */ /* 0x040fe200078ec0ff */
[----:B------:R-:W-:Y:S01]  /*3a10*/  IMAD.U32 R57, R57, 0x10000, RZ ;  /* 0x0001000039397824 */ /* 0x000fe200078e00ff */
[C---:B------:R-:W-:Y:S01]  /*3a20*/  LOP3.LUT R56, R54.reuse, 0xffff0000, RZ, 0xc0, !PT ;  /* 0xffff000036387812 */ /* 0x040fe200078ec0ff */
[----:B------:R-:W-:Y:S02]  /*3a30*/  IMAD.U32 R54, R54, 0x10000, RZ ;  /* 0x0001000036367824 */ /* 0x000fe400078e00ff */
[C---:B------:R-:W-:Y:S02]  /*3a40*/  FMUL.FTZ R62, R61.reuse, R60 ;  /* 0x0000003c3d3e7220 */ /* 0x040fe40000410000 */
[-C--:B------:R-:W-:Y:S02]  /*3a50*/  FMUL.FTZ R37, R61, R56.reuse ;  /* 0x000000383d257220 */ /* 0x080fe40000410000 */
[----:B------:R-:W-:-:S02]  /*3a60*/  FFMA.FTZ R56, R55, R56, -R62 ;  /* 0x0000003837387223 */ /* 0x000fc4000001083e */
[----:B------:R-:W-:Y:S01]  /*3a70*/  FFMA.FTZ R55, R55, R60, R37 ;  /* 0x0000003c37377223 */ /* 0x000fe20000010025 */
[----:B------:R-:W-:Y:S02]  /*3a80*/  PRMT R37, R114, 0x5432, R58 ;  /* 0x0000543272257816 */ /* 0x000fe4000000003a */
[----:B------:R-:W-:Y:S02]  /*3a90*/  PRMT R58, R128, 0x5410, R59 ;  /* 0x00005410803a7816 */ /* 0x000fe4000000003b */
[----:B------:R-:W-:Y:S01]  /*3aa0*/  LOP3.LUT R60, R38, 0xffff0000, RZ, 0xc0, !PT ;  /* 0xffff0000263c7812 */ /* 0x000fe200078ec0ff */
[C---:B------:R-:W-:Y:S01]  /*3ab0*/  IMAD.U32 R61, R37.reuse, 0x10000, RZ ;  /* 0x00010000253d7824 */ /* 0x040fe200078e00ff */
[----:B------:R-:W-:Y:S01]  /*3ac0*/  LOP3.LUT R37, R37, 0xffff0000, RZ, 0xc0, !PT ;  /* 0xffff000025257812 */ /* 0x000fe200078ec0ff */
[----:B------:R-:W-:Y:S02]  /*3ad0*/  IMAD.U32 R59, R58, 0x10000, RZ ;  /* 0x000100003a3b7824 */ /* 0x000fe400078e00ff */
[----:B------:R-:W-:-:S02]  /*3ae0*/  IMAD.U32 R38, R38, 0x10000, RZ ;  /* 0x0001000026267824 */ /* 0x000fc400078e00ff */
[C---:B------:R-:W-:Y:S01]  /*3af0*/  FMUL.FTZ R63, R60.reuse, R59 ;  /* 0x0000003b3c3f7220 */ /* 0x040fe20000410000 */
[----:B------:R-:W-:-:S03]  /*3b00*/  FMUL.FTZ R60, R60, R61 ;  /* 0x0000003d3c3c7220 */ /* 0x000fc60000410000 */
[C---:B------:R-:W-:Y:S01]  /*3b10*/  FFMA.FTZ R63, R38.reuse, R61, -R63 ;  /* 0x0000003d263f7223 */ /* 0x040fe2000001083f */
[----:B------:R-:W-:Y:S01]  /*3b20*/  FFMA.FTZ R60, R38, R59, R60 ;  /* 0x0000003b263c7223 */ /* 0x000fe2000001003c */
[----:B------:R-:W-:Y:S01]  /*3b30*/  LOP3.LUT R59, R58, 0xffff0000, RZ, 0xc0, !PT ;  /* 0xffff00003a3b7812 */ /* 0x000fe200078ec0ff */
[C---:B------:R-:W-:Y:S01]  /*3b40*/  IMAD.U32 R58, R39.reuse, 0x10000, RZ ;  /* 0x00010000273a7824 */ /* 0x040fe200078e00ff */
[----:B------:R-:W-:-:S05]  /*3b50*/  LOP3.LUT R38, R39, 0xffff0000, RZ, 0xc0, !PT ;  /* 0xffff000027267812 */ /* 0x000fca00078ec0ff */
[C---:B------:R-:W-:Y:S01]  /*3b60*/  FMUL.FTZ R39, R38.reuse, R59 ;  /* 0x0000003b26277220 */ /* 0x040fe20000410000 */
[----:B------:R-:W-:-:S03]  /*3b70*/  FMUL.FTZ R38, R38, R37 ;  /* 0x0000002526267220 */ /* 0x000fc60000410000 */
[----:B------:R-:W-:Y:S01]  /*3b80*/  FFMA.FTZ R39, R58, R37, -R39 ;  /* 0x000000253a277223 */ /* 0x000fe20000010827 */
[----:B------:R-:W-:Y:S01]  /*3b90*/  LOP3.LUT R37, R36, 0xffff0000, RZ, 0xc0, !PT ;  /* 0xffff000024257812 */ /* 0x000fe200078ec0ff */
[----:B------:R-:W-:Y:S01]  /*3ba0*/  FFMA.FTZ R38, R58, R59, R38 ;  /* 0x0000003b3a267223 */ /* 0x000fe20000010026 */
[----:B------:R-:W-:-:S03]  /*3bb0*/  IMAD.U32 R36, R36, 0x10000, RZ ;  /* 0x0001000024247824 */ /* 0x000fc600078e00ff */
[C---:B------:R-:W-:Y:S01]  /*3bc0*/  FMUL.FTZ R59, R37.reuse, R57 ;  /* 0x00000039253b7220 */ /* 0x040fe20000410000 */
[-C--:B------:R-:W-:Y:S01]  /*3bd0*/  FMUL.FTZ R58, R37, R54.reuse ;  /* 0x00000036253a7220 */ /* 0x080fe20000410000 */
[----:B------:R-:W-:Y:S02]  /*3be0*/  F2FP.BF16.F32.PACK_AB R39, R38, R39 ;  /* 0x000000272627723e */ /* 0x000fe400000010ff */
[C---:B------:R-:W-:Y:S01]  /*3bf0*/  FFMA.FTZ R54, R36.reuse, R54, -R59 ;  /* 0x0000003624367223 */ /* 0x040fe2000001083b */
[----:B------:R-:W-:Y:S01]  /*3c00*/  FFMA.FTZ R57, R36, R57, R58 ;  /* 0x0000003924397223 */ /* 0x000fe2000001003a */
[----:B------:R-:W-:Y:S02]  /*3c10*/  F2FP.BF16.F32.PACK_AB R37, R55, R56 ;  /* 0x000000383725723e */ /* 0x000fe400000010ff */
[----:B------:R-:W-:Y:S02]  /*3c20*/  F2FP.BF16.F32.PACK_AB R38, R60, R63 ;  /* 0x0000003f3c26723e */ /* 0x000fe400000010ff */
[----:B------:R-:W-:-:S07]  /*3c30*/  F2FP.BF16.F32.PACK_AB R36, R57, R54 ;  /* 0x000000363924723e */ /* 0x000fce00000010ff */
.L_x_437:
[----:B------:R-:W-:Y:S05]  /*3c40*/  BSYNC B2 ;  /* 0x0000000000027941 */ /* 0x000fea0003800000 */
.L_x_436:
[----:B------:R3:W-:Y:S02]  /*3c50*/  STG.E.128 desc[UR60][R40.64+0x40], R36 ;  /* 0x0000402428007986 */ /* 0x0007e4000c101d3c */
.L_x_435:
[----:B------:R-:W-:Y:S05]  /*3c60*/  BSYNC B1 ;  /* 0x0000000000017941 */ /* 0x000fea0003800000 */
.L_x_434:
[----:B------:R-:W-:Y:S01]  /*3c70*/  ISETP.NE.AND P4, PT, R14, RZ, PT ;  /* 0x000000ff0e00720c */ /* 0x000fe20003f85270 */
[----:B------:R-:W-:-:S12]  /*3c80*/  BSSY B1, `(.L_x_438) ;  /* 0x0000037000017945 */ /* 0x000fd80003800000 */
[----:B------:R-:W-:Y:S05]  /*3c90*/  @!P4 BRA `(.L_x_439) ;  /* 0x0000000000d4c947 */ /* 0x000fea0003800000 */
[----:B------:R-:W4:Y:S01]  /*3ca0*/  LDL R54, [R1+0x70] ;  /* 0x0000700001367983 */ /* 0x000f220000100800 */
[----:B------:R-:W-:Y:S03]  /*3cb0*/  BSSY B2, `(.L_x_440) ;  /* 0x0000032000027945 */ /* 0x000fe60003800000 */
[----:B-123--:R1:W2:Y:S01]  /*3cc0*/  LDS.128 R36, [R26+0x18c00] ;  /* 0x018c00001a247984 */ /* 0x00e2a20000000c00 */
[----:B----4-:R-:W-:-:S13]  /*3cd0*/  ISETP.GE.AND P4, PT, R54, R107, PT ;  /* 0x0000006b3600720c */ /* 0x010fda0003f86270 */
[----:B-12---:R-:W-:Y:S05]  /*3ce0*/  @P4 BRA `(.L_x_441) ;  /* 0x0000000000b84947 */ /* 0x006fea0003800000 */
[----:B------:R-:W-:Y:S02]  /*3cf0*/  SHF.R.U64 R57, R50, 0x10, R51 ;  /* 0x0000001032397819 */ /* 0x000fe40000001233 */
[----:B------:R-:W-:Y:S02]  /*3d00*/  SHF.R.U64 R50, R52, 0x10, R53 ;  /* 0x0000001034327819 */ /* 0x000fe40000001235 */
[----:B------:R-:W-:Y:S02]  /*3d10*/  PRMT R124, R124, 0x5410, R57 ;  /* 0x000054107c7c7816 */ /* 0x000fe40000000039 */
[----:B------:R-:W-:Y:S02]  /*3d20*/  PRMT R125, R125, 0x5410, R50 ;  /* 0x000054107d7d7816 */ /* 0x000fe40000000032 */
[----:B------:R-:W-:Y:S02]  /*3d30*/  LOP3.LUT R55, R37, 0xffff0000, RZ, 0xc0, !PT ;  /* 0xffff000025377812 */ /* 0x000fe400078ec0ff */
[C---:B------:R-:W-:Y:S01]  /*3d40*/  LOP3.LUT R50, R125.reuse, 0xffff0000, RZ, 0xc0, !PT ;  /* 0xffff00007d327812 */ /* 0x040fe200078ec0ff */
[----:B------:R-:W-:Y:S01]  /*3d50*/  IMAD.U32 R125, R125, 0x10000, RZ ;  /* 0x000100007d7d7824 */ /* 0x000fe200078e00ff */
[C---:B------:R-:W-:Y:S01]  /*3d60*/  LOP3.LUT R52, R124.reuse, 0xffff0000, RZ, 0xc0, !PT ;  /* 0xffff00007c347812 */ /* 0x040fe200078ec0ff */
[----:B------:R-:W-:Y:S01]  /*3d70*/  IMAD.U32 R124, R124, 0x10000, RZ ;  /* 0x000100007c7c7824 */ /* 0x000fe200078e00ff */
[----:B------:R-:W-:Y:S01]  /*3d80*/  SHF.R.U32.HI R57, RZ, 0x10, R51 ;  /* 0x00000010ff397819 */ /* 0x000fe20000011633 */
[----:B------:R-:W-:Y:S01]  /*3d90*/  FMUL.FTZ R54, R55, R50 ;  /* 0x0000003237367220 */ /* 0x000fe20000410000 */
[----:B------:R-:W-:Y:S01]  /*3da0*/  SHF.R.U32.HI R56, RZ, 0x10, R53 ;  /* 0x00000010ff387819 */ /* 0x000fe20000011635 */
[----:B------:R-:W-:-:S02]  /*3db0*/  IMAD.U32 R51, R37, 0x10000, RZ ;  /* 0x0001000025337824 */ /* 0x000fc400078e00ff */
[-C--:B------:R-:W-:Y:S01]  /*3dc0*/  FMUL.FTZ R55, R55, R52.reuse ;  /* 0x0000003437377220 */ /* 0x080fe20000410000 */
[----:B------:R-:W-:Y:S01]  /*3dd0*/  PRMT R122, R122, 0x5410, R57 ;  /* 0x000054107a7a7816 */ /* 0x000fe20000000039 */
[----:B------:R-:W-:Y:S01]  /*3de0*/  IMAD.U32 R53, R39, 0x10000, RZ ;  /* 0x0001000027357824 */ /* 0x000fe200078e00ff */
[----:B------:R-:W-:Y:S01]  /*3df0*/  PRMT R123, R123, 0x5410, R56 ;  /* 0x000054107b7b7816 */ /* 0x000fe20000000038 */
[C---:B------:R-:W-:Y:S01]  /*3e00*/  FFMA.FTZ R37, R51.reuse, R52, -R54 ;  /* 0x0000003433257223 */ /* 0x040fe20000010836 */
[----:B------:R-:W-:Y:S01]  /*3e10*/  FFMA.FTZ R50, R51, R50, R55 ;  /* 0x0000003233327223 */ /* 0x000fe20000010037 */
[----:B------:R-:W-:Y:S01]  /*3e20*/  LOP3.LUT R56, R38, 0xffff0000, RZ, 0xc0, !PT ;  /* 0xffff000026387812 */ /* 0x000fe200078ec0ff */
[C---:B------:R-:W-:Y:S01]  /*3e30*/  IMAD.U32 R55, R122.reuse, 0x10000, RZ ;  /* 0x000100007a377824 */ /* 0x040fe200078e00ff */
[----:B------:R-:W-:Y:S01]  /*3e40*/  LOP3.LUT R122, R122, 0xffff0000, RZ, 0xc0, !PT ;  /* 0xffff00007a7a7812 */ /* 0x000fe200078ec0ff */
[C---:B------:R-:W-:Y:S01]  /*3e50*/  IMAD.U32 R51, R123.reuse, 0x10000, RZ ;  /* 0x000100007b337824 */ /* 0x040fe200078e00ff */
[----:B------:R-:W-:Y:S01]  /*3e60*/  LOP3.LUT R123, R123, 0xffff0000, RZ, 0xc0, !PT ;  /* 0xffff00007b7b7812 */ /* 0x000fe200078ec0ff */
[----:B------:R-:W-:Y:S01]  /*3e70*/  IMAD.U32 R52, R38, 0x10000, RZ ;  /* 0x0001000026347824 */ /* 0x000fe200078e00ff */
[----:B------:R-:W-:Y:S01]  /*3e80*/  LOP3.LUT R38, R39, 0xffff0000, RZ, 0xc0, !PT ;  /* 0xffff000027267812 */ /* 0x000fe200078ec0ff */
[C---:B------:R-:W-:Y:S01]  /*3e90*/  FMUL.FTZ R57, R56.reuse, R51 ;  /* 0x0000003338397220 */ /* 0x040fe20000410000 */
[-C--:B------:R-:W-:Y:S01]  /*3ea0*/  FMUL.FTZ R59, R56, R55.reuse ;  /* 0x00000037383b7220 */ /* 0x080fe20000410000 */
[C---:B------:R-:W-:Y:S01]  /*3eb0*/  IMAD.U32 R39, R36.reuse, 0x10000, RZ ;  /* 0x0001000024277824 */ /* 0x040fe200078e00ff */
[----:B------:R-:W-:Y:S01]  /*3ec0*/  LOP3.LUT R54, R36, 0xffff0000, RZ, 0xc0, !PT ;  /* 0xffff000024367812 */ /* 0x000fe200078ec0ff */
[C---:B------:R-:W-:Y:S01]  /*3ed0*/  FFMA.FTZ R36, R52.reuse, R55, -R57 ;  /* 0x0000003734247223 */ /* 0x040fe20000010839 */
[----:B------:R-:W-:Y:S01]  /*3ee0*/  FFMA.FTZ R51, R52, R51, R59 ;  /* 0x0000003334337223 */ /* 0x000fe2000001003b */
[C---:B------:R-:W-:Y:S01]  /*3ef0*/  FMUL.FTZ R52, R38.reuse, R123 ;  /* 0x0000007b26347220 */ /* 0x040fe20000410000 */
[----:B------:R-:W-:Y:S01]  /*3f00*/  FMUL.FTZ R56, R38, R122 ;  /* 0x0000007a26387220 */ /* 0x000fe20000410000 */
[C---:B------:R-:W-:Y:S01]  /*3f10*/  FMUL.FTZ R38, R54.reuse, R125 ;  /* 0x0000007d36267220 */ /* 0x040fe20000410000 */
[----:B------:R-:W-:Y:S01]  /*3f20*/  FMUL.FTZ R54, R54, R124 ;  /* 0x0000007c36367220 */ /* 0x000fe20000410000 */
[C---:B------:R-:W-:Y:S01]  /*3f30*/  FFMA.FTZ R52, R53.reuse, R122, -R52 ;  /* 0x0000007a35347223 */ /* 0x040fe20000010834 */
[----:B------:R-:W-:Y:S01]  /*3f40*/  FFMA.FTZ R53, R53, R123, R56 ;  /* 0x0000007b35357223 */ /* 0x000fe20000010038 */
[C---:B------:R-:W-:Y:S01]  /*3f50*/  FFMA.FTZ R38, R39.reuse, R124, -R38 ;  /* 0x0000007c27267223 */ /* 0x040fe20000010826 */
[----:B------:R-:W-:Y:S01]  /*3f60*/  FFMA.FTZ R39, R39, R125, R54 ;  /* 0x0000007d27277223 */ /* 0x000fe20000010036 */
[----:B------:R-:W-:-:S02]  /*3f70*/  F2FP.BF16.F32.PACK_AB R51, R51, R36 ;  /* 0x000000243333723e */ /* 0x000fc400000010ff */
[----:B------:R-:W-:Y:S02]  /*3f80*/  F2FP.BF16.F32.PACK_AB R52, R53, R52 ;  /* 0x000000343534723e */ /* 0x000fe400000010ff */
[----:B------:R-:W-:Y:S01]  /*3f90*/  F2FP.BF16.F32.PACK_AB R36, R39, R38 ;  /* 0x000000262724723e */ /* 0x000fe200000010ff */
[----:B------:R-:W-:Y:S01]  /*3fa0*/  IMAD.MOV.U32 R38, RZ, RZ, R51 ;  /* 0x000000ffff267224 */ /* 0x000fe200078e0033 */
[----:B------:R-:W-:Y:S01]  /*3fb0*/  F2FP.BF16.F32.PACK_AB R37, R50, R37 ;  /* 0x000000253225723e */ /* 0x000fe200000010ff */
[----:B------:R-:W-:-:S07]  /*3fc0*/  IMAD.MOV.U32 R39, RZ, RZ, R52 ;  /* 0x000000ffff277224 */ /* 0x000fce00078e0034 */
.L_x_441:
[----:B------:R-:W-:Y:S05]  /*3fd0*/  BSYNC B2 ;  /* 0x0000000000027941 */ /* 0x000fea0003800000 */
.L_x_440:
[----:B------:R4:W-:Y:S02]  /*3fe0*/  STG.E.128 desc[UR60][R40.64+0x60], R36 ;  /* 0x0000602428007986 */ /* 0x0009e4000c101d3c */
.L_x_439:
[----:B------:R-:W-:Y:S05]  /*3ff0*/  BSYNC B1 ;  /* 0x0000000000017941 */ /* 0x000fea0003800000 */
.L_x_438:
[----:B------:R-:W-:Y:S01]  /*4000*/  ISETP.NE.AND P4, PT, R15, RZ, PT ;  /* 0x000000ff0f00720c */ /* 0x000fe20003f85270 */
[----:B------:R-:W-:-:S12]  /*4010*/  BSSY B1, `(.L_x_442) ;  /* 0x0000036000017945 */ /* 0x000fd80003800000 */
[----:B------:R-:W-:Y:S05]  /*4020*/  @!P4 BRA `(.L_x_443) ;  /* 0x0000000000d0c947 */ /* 0x000fea0003800000 */
[----:B------:R-:W5:Y:S01]  /*4030*/  LDL R50, [R1+0x68] ;  /* 0x0000680001327983 */ /* 0x000f620000100800 */
[----:B------:R-:W-:Y:S03]  /*4040*/  BSSY B2, `(.L_x_444) ;  /* 0x0000031000027945 */ /* 0x000fe60003800000 */
[----:B-1234-:R1:W2:Y:S01]  /*4050*/  LDS.128 R36, [R83+0x1b000] ;  /* 0x01b0000053247984 */ /* 0x01e2a20000000c00 */
[----:B-----5:R-:W-:-:S13]  /*4060*/  ISETP.GE.AND P4, PT, R50, R107, PT ;  /* 0x0000006b3200720c */ /* 0x020fda0003f86270 */
[----:B-12---:R-:W-:Y:S05]  /*4070*/  @P4 BRA `(.L_x_445) ;  /* 0x0000000000b44947 */ /* 0x006fea0003800000 */
[--C-:B------:R-:W-:Y:S01]  /*4080*/  SHF.R.U64 R51, R46, 0x10, R47.reuse ;  /* 0x000000102e337819 */ /* 0x100fe2000000122f */
[----:B------:R-:W-:Y:S01]  /*4090*/  IMAD.U32 R46, R38, 0x10000, RZ ;  /* 0x00010000262e7824 */ /* 0x000fe200078e00ff */
[----:B------:R-:W-:Y:S02]  /*40a0*/  SHF.R.U32.HI R52, RZ, 0x10, R47 ;  /* 0x00000010ff347819 */ /* 0x000fe4000001162f */
[--C-:B------:R-:W-:Y:S02]  /*40b0*/  SHF.R.U64 R47, R48, 0x10, R49.reuse ;  /* 0x00000010302f7819 */ /* 0x100fe40000001231 */
[----:B------:R-:W-:Y:S01]  /*40c0*/  SHF.R.U32.HI R50, RZ, 0x10, R49 ;  /* 0x00000010ff327819 */ /* 0x000fe20000011631 */
[----:B------:R-:W-:Y:S01]  /*40d0*/  IMAD.U32 R49, R37, 0x10000, RZ ;  /* 0x0001000025317824 */ /* 0x000fe200078e00ff */
[----:B------:R-:W-:Y:S02]  /*40e0*/  PRMT R120, R120, 0x5410, R47 ;  /* 0x0000541078787816 */ /* 0x000fe4000000002f */
[----:B------:R-:W-:-:S02]  /*40f0*/  PRMT R118, R118, 0x5410, R51 ;  /* 0x0000541076767816 */ /* 0x000fc40000000033 */
[----:B------:R-:W-:Y:S02]  /*4100*/  PRMT R119, R119, 0x5410, R52 ;  /* 0x0000541077777816 */ /* 0x000fe40000000034 */
[----:B------:R-:W-:Y:S02]  /*4110*/  PRMT R121, R121, 0x5410, R50 ;  /* 0x0000541079797816 */ /* 0x000fe40000000032 */
[----:B------:R-:W-:Y:S01]  /*4120*/  LOP3.LUT R47, R37, 0xffff0000, RZ, 0xc0, !PT ;  /* 0xffff0000252f7812 */ /* 0x000fe200078ec0ff */
[----:B------:R-:W-:Y:S01]  /*4130*/  IMAD.U32 R51, R119, 0x10000, RZ ;  /* 0x0001000077337824 */ /* 0x000fe200078e00ff */
[----:B------:R-:W-:Y:S01]  /*4140*/  LOP3.LUT R52, R120, 0xffff0000, RZ, 0xc0, !PT ;  /* 0xffff000078347812 */ /* 0x000fe200078ec0ff */
[----:B------:R-:W-:Y:S01]  /*4150*/  IMAD.U32 R53, R121, 0x10000, RZ ;  /* 0x0001000079357824 */ /* 0x000fe200078e00ff */
[----:B------:R-:W-:Y:S01]  /*4160*/  LOP3.LUT R50, R118, 0xffff0000, RZ, 0xc0, !PT ;  /* 0xffff000076327812 */ /* 0x000fe200078ec0ff */
[----:B------:R-:W-:Y:S01]  /*4170*/  IMAD.U32 R37, R36, 0x10000, RZ ;  /* 0x0001000024257824 */ /* 0x000fe200078e00ff */
[----:B------:R-:W-:Y:S01]  /*4180*/  LOP3.LUT R48, R38, 0xffff0000, RZ, 0xc0, !PT ;  /* 0xffff000026307812 */ /* 0x000fe200078ec0ff */
[----:B------:R-:W-:Y:S01]  /*4190*/  FMUL.FTZ R54, R47, R52 ;  /* 0x000000342f367220 */ /* 0x000fe20000410000 */
[----:B------:R-:W-:Y:S01]  /*41a0*/  LOP3.LUT R38, R39, 0xffff0000, RZ, 0xc0, !PT ;  /* 0xffff000027267812 */ /* 0x000fe200078ec0ff */
[-C--:B------:R-:W-:Y:S01]  /*41b0*/  FMUL.FTZ R55, R47, R50.reuse ;  /* 0x000000322f377220 */ /* 0x080fe20000410000 */
[----:B------:R-:W-:Y:S01]  /*41c0*/  LOP3.LUT R47, R36, 0xffff0000, RZ, 0xc0, !PT ;  /* 0xffff0000242f7812 */ /* 0x000fe200078ec0ff */
[----:B------:R-:W-:Y:S01]  /*41d0*/  FFMA.FTZ R36, R49, R50, -R54 ;  /* 0x0000003231247223 */ /* 0x000fe20000010836 */
[----:B------:R-:W-:Y:S01]  /*41e0*/  LOP3.LUT R121, R121, 0xffff0000, RZ, 0xc0, !PT ;  /* 0xffff000079797812 */ /* 0x000fe200078ec0ff */
[----:B------:R-:W-:Y:S01]  /*41f0*/  FMUL.FTZ R57, R48, R53 ;  /* 0x0000003530397220 */ /* 0x000fe20000410000 */
[----:B------:R-:W-:Y:S01]  /*4200*/  LOP3.LUT R119, R119, 0xffff0000, RZ, 0xc0, !PT ;  /* 0xffff000077777812 */ /* 0x000fe200078ec0ff */
[----:B------:R-:W-:Y:S01]  /*4210*/  FFMA.FTZ R49, R49, R52, R55 ;  /* 0x0000003431317223 */ /* 0x000fe20000010037 */
[----:B------:R-:W-:-:S02]  /*4220*/  IMAD.U32 R120, R120, 0x10000, RZ ;  /* 0x0001000078787824 */ /* 0x000fc400078e00ff */
[----:B------:R-:W-:Y:S01]  /*4230*/  FMUL.FTZ R55, R48, R51 ;  /* 0x0000003330377220 */ /* 0x000fe20000410000 */
[----:B------:R-:W-:Y:S02]  /*4240*/  IMAD.U32 R118, R118, 0x10000, RZ ;  /* 0x0001000076767824 */ /* 0x000fe400078e00ff */
[C---:B------:R-:W-:Y:S01]  /*4250*/  FMUL.FTZ R48, R38.reuse, R121 ;  /* 0x0000007926307220 */ /* 0x040fe20000410000 */
[----:B------:R-:W-:Y:S01]  /*4260*/  FMUL.FTZ R50, R38, R119 ;  /* 0x0000007726327220 */ /* 0x000fe20000410000 */
[C---:B------:R-:W-:Y:S01]  /*4270*/  FFMA.FTZ R57, R46.reuse, R51, -R57 ;  /* 0x000000332e397223 */ /* 0x040fe20000010839 */
[----:B------:R-:W-:Y:S01]  /*4280*/  FMUL.FTZ R38, R47, R120 ;  /* 0x000000782f267220 */ /* 0x000fe20000410000 */
[----:B------:R-:W-:Y:S02]  /*4290*/  IMAD.U32 R39, R39, 0x10000, RZ ;  /* 0x0001000027277824 */ /* 0x000fe400078e00ff */
[----:B------:R-:W-:Y:S01]  /*42a0*/  FFMA.FTZ R46, R46, R53, R55 ;  /* 0x000000352e2e7223 */ /* 0x000fe20000010037 */
[-C--:B------:R-:W-:Y:S01]  /*42b0*/  FMUL.FTZ R47, R47, R118.reuse ;  /* 0x000000762f2f7220 */ /* 0x080fe20000410000 */
[----:B------:R-:W-:Y:S01]  /*42c0*/  FFMA.FTZ R38, R37, R118, -R38 ;  /* 0x0000007625267223 */ /* 0x000fe20000010826 */
[C---:B------:R-:W-:Y:S01]  /*42d0*/  FFMA.FTZ R48, R39.reuse, R119, -R48 ;  /* 0x0000007727307223 */ /* 0x040fe20000010830 */
[----:B------:R-:W-:Y:S01]  /*42e0*/  FFMA.FTZ R39, R39, R121, R50 ;  /* 0x0000007927277223 */ /* 0x000fe20000010032 */
[----:B------:R-:W-:Y:S01]  /*42f0*/  FFMA.FTZ R47, R37, R120, R47 ;  /* 0x00000078252f7223 */ /* 0x000fe2000001002f */
[----:B------:R-:W-:-:S02]  /*4300*/  F2FP.BF16.F32.PACK_AB R46, R46, R57 ;  /* 0x000000392e2e723e */ /* 0x000fc400000010ff */
[----:B------:R-:W-:Y:S02]  /*4310*/  F2FP.BF16.F32.PACK_AB R37, R49, R36 ;  /* 0x000000243125723e */ /* 0x000fe400000010ff */
[----:B------:R-:W-:Y:S01]  /*4320*/  F2FP.BF16.F32.PACK_AB R36, R47, R38 ;  /* 0x000000262f24723e */ /* 0x000fe200000010ff */
[----:B------:R-:W-:Y:S01]  /*4330*/  IMAD.MOV.U32 R38, RZ, RZ, R46 ;  /* 0x000000ffff267224 */ /* 0x000fe200078e002e */
[----:B------:R-:W-:-:S07]  /*4340*/  F2FP.BF16.F32.PACK_AB R39, R39, R48 ;  /* 0x000000302727723e */ /* 0x000fce00000010ff */
.L_x_445:
[----:B------:R-:W-:Y:S05]  /*4350*/  BSYNC B2 ;  /* 0x0000000000027941 */ /* 0x000fea0003800000 */
.L_x_444:
[----:B------:R1:W-:Y:S02]  /*4360*/  STG.E.128 desc[UR60][R40.64+0x80], R36 ;  /* 0x0000802428007986 */ /* 0x0003e4000c101d3c */
.L_x_443:
[----:B------:R-:W-:Y:S05]  /*4370*/  BSYNC B1 ;  /* 0x0000000000017941 */ /* 0x000fea0003800000 */
.L_x_442:
[----:B------:R-:W-:-:S13]  /*4380*/  ISETP.NE.AND P4, PT, R20, RZ, PT ;  /* 0x000000ff1400720c */ /* 0x000fda0003f85270 */
[----:B------:R-:W-:Y:S05]  /*4390*/  @!P4 BRA `(.L_x_425) ;  /* 0x000000240060c947 */ /* 0x000fea0003800000 */
[----:B------:R-:W5:Y:S01]  /*43a0*/  LDL R46, [R1+0x74] ;  /* 0x00007400012e7983 */ /* 0x000f620000100800 */
[----:B------:R-:W-:Y:S03]  /*43b0*/  BSSY B1, `(.L_x_446) ;  /* 0x0000030000017945 */ /* 0x000fe60003800000 */
[----:B-1234-:R1:W2:Y:S01]  /*43c0*/  LDS.128 R36, [R26+0x1b000] ;  /* 0x01b000001a247984 */ /* 0x01e2a20000000c00 */
[----:B-----5:R-:W-:-:S13]  /*43d0*/  ISETP.GE.AND P4, PT, R46, R107, PT ;  /* 0x0000006b2e00720c */ /* 0x020fda0003f86270 */
[----:B-12---:R-:W-:Y:S05]  /*43e0*/  @P4 BRA `(.L_x_447) ;  /* 0x0000000000b04947 */ /* 0x006fea0003800000 */
[----:B------:R-:W-:Y:S02]  /*43f0*/  SHF.R.U64 R47, R44, 0x10, R45 ;  /* 0x000000102c2f7819 */ /* 0x000fe4000000122d */
[----:B------:R-:W-:Y:S02]  /*4400*/  SHF.R.U64 R51, R42, 0x10, R43 ;  /* 0x000000102a337819 */ /* 0x000fe4000000122b */
[----:B------:R-:W-:Y:S02]  /*4410*/  SHF.R.U32.HI R44, RZ, 0x10, R45 ;  /* 0x00000010ff2c7819 */ /* 0x000fe4000001162d */
[----:B------:R-:W-:Y:S02]  /*4420*/  PRMT R116, R116, 0x5410, R47 ;  /* 0x0000541074747816 */ /* 0x000fe4000000002f */
[----:B------:R-:W-:Y:S02]  /*4430*/  PRMT R110, R110, 0x5410, R51 ;  /* 0x000054106e6e7816 */ /* 0x000fe40000000033 */
[----:B------:R-:W-:Y:S01]  /*4440*/  SHF.R.U32.HI R49, RZ, 0x10, R43 ;  /* 0x00000010ff317819 */ /* 0x000fe2000001162b */
[----:B------:R-:W-:Y:S01]  /*4450*/  IMAD.U32 R43, R38, 0x10000, RZ ;  /* 0x00010000262b7824 */ /* 0x000fe200078e00ff */
[----:B------:R-:W-:-:S02]  /*4460*/  PRMT R117, R117, 0x5410, R44 ;  /* 0x0000541075757816 */ /* 0x000fc4000000002c */
[----:B------:R-:W-:Y:S02]  /*4470*/  LOP3.LUT R44, R37, 0xffff0000, RZ, 0xc0, !PT ;  /* 0xffff0000252c7812 */ /* 0x000fe400078ec0ff */
[----:B------:R-:W-:Y:S01]  /*4480*/  LOP3.LUT R47, R116, 0xffff0000, RZ, 0xc0, !PT ;  /* 0xffff0000742f7812 */ /* 0x000fe200078ec0ff */
[----:B------:R-:W-:Y:S01]  /*4490*/  IMAD.U32 R50, R117, 0x10000, RZ ;  /* 0x0001000075327824 */ /* 0x000fe200078e00ff */
[----:B------:R-:W-:Y:S01]  /*44a0*/  LOP3.LUT R46, R110, 0xffff0000, RZ, 0xc0, !PT ;  /* 0xffff00006e2e7812 */ /* 0x000fe200078ec0ff */
[----:B------:R-:W-:Y:S01]  /*44b0*/  IMAD.U32 R116, R116, 0x10000, RZ ;  /* 0x0001000074747824 */ /* 0x000fe200078e00ff */
[----:B------:R-:W-:Y:S01]  /*44c0*/  PRMT R114, R114, 0x5410, R49 ;  /* 0x0000541072727816 */ /* 0x000fe20000000031 */
[----:B------:R-:W-:Y:S01]  /*44d0*/  FMUL.FTZ R52, R44, R47 ;  /* 0x0000002f2c347220 */ /* 0x000fe20000410000 */
[----:B------:R-:W-:Y:S01]  /*44e0*/  LOP3.LUT R45, R38, 0xffff0000, RZ, 0xc0, !PT ;  /* 0xffff0000262d7812 */ /* 0x000fe200078ec0ff */
[C---:B------:R-:W-:Y:S01]  /*44f0*/  IMAD.U32 R38, R39.reuse, 0x10000, RZ ;  /* 0x0001000027267824 */ /* 0x040fe200078e00ff */
[----:B------:R-:W-:Y:S01]  /*4500*/  LOP3.LUT R42, R39, 0xffff0000, RZ, 0xc0, !PT ;  /* 0xffff0000272a7812 */ /* 0x000fe200078ec0ff */
[----:B------:R-:W-:-:S02]  /*4510*/  IMAD.U32 R39, R37, 0x10000, RZ ;  /* 0x0001000025277824 */ /* 0x000fc400078e00ff */
[-C--:B------:R-:W-:Y:S01]  /*4520*/  FMUL.FTZ R44, R44, R46.reuse ;  /* 0x0000002e2c2c7220 */ /* 0x080fe20000410000 */
[----:B------:R-:W-:Y:S01]  /*4530*/  IMAD.U32 R48, R114, 0x10000, RZ ;  /* 0x0001000072307824 */ /* 0x000fe200078e00ff */
[----:B------:R-:W-:Y:S01]  /*4540*/  LOP3.LUT R117, R117, 0xffff0000, RZ, 0xc0, !PT ;  /* 0xffff000075757812 */ /* 0x000fe200078ec0ff */
[C---:B------:R-:W-:Y:S01]  /*4550*/  FFMA.FTZ R52, R39.reuse, R46, -R52 ;  /* 0x0000002e27347223 */ /* 0x040fe20000010834 */
[----:B------:R-:W-:Y:S01]  /*4560*/  FFMA.FTZ R47, R39, R47, R44 ;  /* 0x0000002f272f7223 */ /* 0x000fe2000001002c */
[----:B------:R-:W-:Y:S02]  /*4570*/  IMAD.U32 R37, R36, 0x10000, RZ ;  /* 0x0001000024257824 */ /* 0x000fe400078e00ff */
[C---:B------:R-:W-:Y:S01]  /*4580*/  FMUL.FTZ R44, R45.reuse, R48 ;  /* 0x000000302d2c7220 */ /* 0x040fe20000410000 */
[----:B------:R-:W-:Y:S01]  /*4590*/  LOP3.LUT R39, R114, 0xffff0000, RZ, 0xc0, !PT ;  /* 0xffff000072277812 */ /* 0x000fe200078ec0ff */
[----:B------:R-:W-:Y:S01]  /*45a0*/  FMUL.FTZ R54, R45, R50 ;  /* 0x000000322d367220 */ /* 0x000fe20000410000 */
[----:B------:R-:W-:Y:S01]  /*45b0*/  LOP3.LUT R36, R36, 0xffff0000, RZ, 0xc0, !PT ;  /* 0xffff000024247812 */ /* 0x000fe200078ec0ff */
[----:B------:R-:W-:-:S02]  /*45c0*/  IMAD.U32 R110, R110, 0x10000, RZ ;  /* 0x000100006e6e7824 */ /* 0x000fc400078e00ff */
[C---:B------:R-:W-:Y:S01]  /*45d0*/  FFMA.FTZ R45, R43.reuse, R50, R44 ;  /* 0x000000322b2d7223 */ /* 0x040fe2000001002c */
[----:B------:R-:W-:Y:S01]  /*45e0*/  FFMA.FTZ R54, R43, R48, -R54 ;  /* 0x000000302b367223 */ /* 0x000fe20000010836 */
[C---:B------:R-:W-:Y:S01]  /*45f0*/  FMUL.FTZ R49, R42.reuse, R117 ;  /* 0x000000752a317220 */ /* 0x040fe20000410000 */
[-C--:B------:R-:W-:Y:S01]  /*4600*/  FMUL.FTZ R44, R42, R39.reuse ;  /* 0x000000272a2c7220 */ /* 0x080fe20000410000 */
[C---:B------:R-:W-:Y:S01]  /*4610*/  FMUL.FTZ R42, R36.reuse, R116 ;  /* 0x00000074242a7220 */ /* 0x040fe20000410000 */
[-C--:B------:R-:W-:Y:S01]  /*4620*/  FMUL.FTZ R43, R36, R110.reuse ;  /* 0x0000006e242b7220 */ /* 0x080fe20000410000 */
[C---:B------:R-:W-:Y:S01]  /*4630*/  FFMA.FTZ R49, R38.reuse, R39, -R49 ;  /* 0x0000002726317223 */ /* 0x040fe20000010831 */
[----:B------:R-:W-:Y:S01]  /*4640*/  FFMA.FTZ R44, R38, R117, R44 ;  /* 0x00000075262c7223 */ /* 0x000fe2000001002c */
[C---:B------:R-:W-:Y:S01]  /*4650*/  FFMA.FTZ R42, R37.reuse, R110, -R42 ;  /* 0x0000006e252a7223 */ /* 0x040fe2000001082a */
[----:B------:R-:W-:Y:S01]  /*4660*/  FFMA.FTZ R43, R37, R116, R43 ;  /* 0x00000074252b7223 */ /* 0x000fe2000001002b */
[----:B------:R-:W-:-:S02]  /*4670*/  F2FP.BF16.F32.PACK_AB R37, R47, R52 ;  /* 0x000000342f25723e */ /* 0x000fc400000010ff */
[----:B------:R-:W-:Y:S02]  /*4680*/  F2FP.BF16.F32.PACK_AB R39, R44, R49 ;  /* 0x000000312c27723e */ /* 0x000fe400000010ff */
[----:B------:R-:W-:Y:S02]  /*4690*/  F2FP.BF16.F32.PACK_AB R38, R45, R54 ;  /* 0x000000362d26723e */ /* 0x000fe400000010ff */
[----:B------:R-:W-:-:S07]  /*46a0*/  F2FP.BF16.F32.PACK_AB R36, R43, R42 ;  /* 0x0000002a2b24723e */ /* 0x000fce00000010ff */
.L_x_447:
[----:B------:R-:W-:Y:S05]  /*46b0*/  BSYNC B1 ;  /* 0x0000000000017941 */ /* 0x000fea0003800000 */
.L_x_446:
[----:B------:R1:W-:Y:S01]  /*46c0*/  STG.E.128 desc[UR60][R40.64+0xa0], R36 ;  /* 0x0000a02428007986 */ /* 0x0003e2000c101d3c */
[----:B------:R-:W-:Y:S05]  /*46d0*/  BRA `(.L_x_425) ;  /* 0x0000002000907947 */ /* 0x000fea0003800000 */
.L_x_419:
        /* <DEDUP_REMOVED lines=15> */
[----:B------:R-:W-:Y:S01]  /*47d0*/  IADD3 R62, P3, R72, R62, RZ ;  /* 0x0000003e483e7210 */ /* 0x000fe20007f7e0ff */
[----:B------:R-:W-:Y:S01]  /*47e0*/  ULDC.64 UR4, c[0x0][0x3e8] ;  /* 0x0000fa0000047ab9 */ /* 0x000fe20000000a00 */
[----:B------:R-:W-:Y:S02]  /*47f0*/  CS2R R46, SRZ ;  /* 0x00000000002e7805 */ /* 0x000fe4000001ff00 */
[----:B------:R-:W-:Y:S02]  /*4800*/  CS2R R44, SRZ ;  /* 0x00000000002c7805 */ /* 0x000fe4000001ff00 */
[----:B------:R-:W-:Y:S01]  /*4810*/  CS2R R58, SRZ ;  /* 0x00000000003a7805 */ /* 0x000fe2000001ff00 */
[----:B------:R-:W-:Y:S01]  /*4820*/  IMAD.X R37, R21, 0x1, R86, P3 ;  /* 0x0000000115257824 */ /* 0x000fe200018e0656 */
[----:B------:R-:W-:Y:S02]  /*4830*/  IADD3 R21, P3, R34, R60, RZ ;  /* 0x0000003c22157210 */ /* 0x000fe40007f7e0ff */
[----:B------:R-:W-:-:S03]  /*4840*/  CS2R R56, SRZ ;  /* 0x0000000000387805 */ /* 0x000fc6000001ff00 */
[----:B------:R-:W-:Y:S01]  /*4850*/  IMAD.X R36, R91, 0x1, R87, P3 ;  /* 0x000000015b247824 */ /* 0x000fe200018e0657 */
[----:B------:R-:W-:-:S04]  /*4860*/  LEA R60, P3, R62, UR4, 0x1 ;  /* 0x000000043e3c7c11 */ /* 0x000fc8000f8608ff */
[----:B------:R-:W-:Y:S01]  /*4870*/  LEA.HI.X R61, R62, UR5, R37, 0x1, P3 ;  /* 0x000000053e3d7c11 */ /* 0x000fe200098f0c25 */
[----:B------:R-:W-:Y:S02]  /*4880*/  ULDC.64 UR4, c[0x0][0x400] ;  /* 0x0001000000047ab9 */ /* 0x000fe40000000a00 */
[----:B------:R-:W-:-:S04]  /*4890*/  LEA R62, P3, R21, UR4, 0x1 ;  /* 0x00000004153e7c11 */ /* 0x000fc8000f8608ff */
[----:B------:R-:W-:Y:S02]  /*48a0*/  LEA.HI.X R63, R21, UR5, R36, 0x1, P3 ;  /* 0x00000005153f7c11 */ /* 0x000fe400098f0c24 */
[----:B------:R-:W-:Y:S02]  /*48b0*/  ISETP.GE.AND P3, PT, R22, R107, PT ;  /* 0x0000006b1600720c */ /* 0x000fe40003f66270 */
[----:B------:R-:W-:Y:S02]  /*48c0*/  CS2R R42, SRZ ;  /* 0x00000000002a7805 */ /* 0x000fe4000001ff00 */
[----:B------:R-:W-:Y:S02]  /*48d0*/  CS2R R40, SRZ ;  /* 0x0000000000287805 */ /* 0x000fe4000001ff00 */
[----:B------:R-:W-:Y:S02]  /*48e0*/  CS2R R54, SRZ ;  /* 0x0000000000367805 */ /* 0x000fe4000001ff00 */
[----:B------:R-:W-:-:S05]  /*48f0*/  CS2R R52, SRZ ;  /* 0x0000000000347805 */ /* 0x000fca000001ff00 */
[----:B------:R0:W5:Y:S04]  /*4900*/  @!P3 LDG.E.128 R44, desc[UR60][R60.64] ;  /* 0x0000003c3c2cb981 */ /* 0x000168000c1e1d00 */
[----:B------:R0:W5:Y:S01]  /*4910*/  @!P3 LDG.E.128 R56, desc[UR60][R62.64] ;  /* 0x0000003c3e38b981 */ /* 0x000162000c1e1d00 */
[----:B------:R-:W-:Y:S02]  /*4920*/  ISETP.GE.AND P3, PT, R0, R107, PT ;  /* 0x0000006b0000720c */ /* 0x000fe40003f66270 */
[----:B------:R-:W-:Y:S02]  /*4930*/  CS2R R38, SRZ ;  /* 0x0000000000267805 */ /* 0x000fe4000001ff00 */
[----:B------:R-:W-:Y:S02]  /*4940*/  CS2R R36, SRZ ;  /* 0x0000000000247805 */ /* 0x000fe4000001ff00 */
[----:B------:R-:W-:-:S02]  /*4950*/  CS2R R50, SRZ ;  /* 0x0000000000327805 */ /* 0x000fc4000001ff00 */
[----:B------:R-:W-:-:S05]  /*4960*/  CS2R R48, SRZ ;  /* 0x0000000000307805 */ /* 0x000fca000001ff00 */
[----:B------:R0:W5:Y:S04]  /*4970*/  @!P3 LDG.E.128 R40, desc[UR60][R60.64+0x20] ;  /* 0x0000203c3c28b981 */ /* 0x000168000c1e1d00 */
[----:B------:R0:W5:Y:S01]  /*4980*/  @!P3 LDG.E.128 R52, desc[UR60][R62.64+0x20] ;  /* 0x0000203c3e34b981 */ /* 0x000162000c1e1d00 */
[----:B------:R-:W-:-:S13]  /*4990*/  ISETP.GE.AND P3, PT, R4, R107, PT ;  /* 0x0000006b0400720c */ /* 0x000fda0003f66270 */
[----:B------:R0:W5:Y:S04]  /*49a0*/  @!P3 LDG.E.128 R36, desc[UR60][R60.64+0x40] ;  /* 0x0000403c3c24b981 */ /* 0x000168000c1e1d00 */
[----:B------:R0:W5:Y:S02]  /*49b0*/  @!P3 LDG.E.128 R48, desc[UR60][R62.64+0x40] ;  /* 0x0000403c3e30b981 */ /* 0x000164000c1e1d00 */
.L_x_449:
[----:B------:R-:W-:Y:S05]  /*49c0*/  BSYNC B1 ;  /* 0x0000000000017941 */ /* 0x000fea0003800000 */
.L_x_448:
[----:B0-----:R-:W2:Y:S01]  /*49d0*/  LDL R61, [R1+0x48] ;  /* 0x00004800013d7983 */ /* 0x001ea20000100800 */
[----:B-----5:R-:W-:Y:S02]  /*49e0*/  IMAD.MOV.U32 R21, RZ, RZ, R38 ;  /* 0x000000ffff157224 */ /* 0x020fe400078e0026 */
[----:B------:R-:W-:-:S05]  /*49f0*/  IMAD.MOV.U32 R60, RZ, RZ, R39 ;  /* 0x000000ffff3c7224 */ /* 0x000fca00078e0027 */
[----:B------:R-:W-:Y:S01]  /*4a00*/  PRMT R123, R21, 0x5410, R60 ;  /* 0x00005410157b7816 */ /* 0x000fe2000000003c */
[----:B------:R-:W-:Y:S02]  /*4a10*/  IMAD.MOV.U32 R21, RZ, RZ, R36 ;  /* 0x000000ffff157224 */ /* 0x000fe400078e0024 */
        /* <DEDUP_REMOVED lines=12> */
[----:B------:R-:W-:-:S03]  /*4ae0*/  IMAD.MOV.U32 R21, RZ, RZ, R45 ;  /* 0x000000ffff157224 */ /* 0x000fc600078e002d */
[----:B------:R-:W-:Y:S01]  /*4af0*/  PRMT R119, R119, 0x5410, R60 ;  /* 0x0000541077777816 */ /* 0x000fe2000000003c */
[----:B------:R-:W-:Y:S01]  /*4b00*/  IMAD.MOV.U32 R60, RZ, RZ, R50 ;  /* 0x000000ffff3c7224 */ /* 0x000fe200078e0032 */
[----:B------:R-:W-:Y:S01]  /*4b10*/  PRMT R121, R121, 0x5410, R21 ;  /* 0x0000541079797816 */ /* 0x000fe20000000015 */
        /* <DEDUP_REMOVED lines=15> */
[----:B------:R-:W-:-:S04]  /*4c10*/  PRMT R121, R60, 0x7610, R121 ;  /* 0x000076103c797816 */ /* 0x000fc80000000079 */
[----:B------:R-:W-:Y:S01]  /*4c20*/  PRMT R122, R21, 0x7610, R122 ;  /* 0x00007610157a7816 */ /* 0x000fe2000000007a */
[----:B------:R-:W-:-:S05]  /*4c30*/  IMAD.MOV.U32 R21, RZ, RZ, R57 ;  /* 0x000000ffff157224 */ /* 0x000fca00078e0039 */
[----:B------:R-:W-:Y:S02]  /*4c40*/  PRMT R131, R21, 0x7610, R131 ;  /* 0x0000761015837816 */ /* 0x000fe40000000083 */
[----:B--2---:R-:W-:-:S13]  /*4c50*/  ISETP.NE.AND P3, PT, R61, 0x3, PT ;  /* 0x000000033d00780c */ /* 0x004fda0003f65270 */
[----:B------:R-:W-:Y:S05]  /*4c60*/  @!P3 BRA `(.L_x_450) ;  /* 0x000000000004b947 */ /* 0x000fea0003800000 */
[----:B------:R-:W-:Y:S01]  /*4c70*/  BPT.TRAP 0x1 ;  /* 0x000000040000795c */ /* 0x000fe20000300000 */
.L_x_450:
[----:B------:R-:W-:Y:S01]  /*4c80*/  IMAD R21, R17, 0x8, R16 ;  /* 0x0000000811157824 */ /* 0x000fe200078e0210 */
[----:B------:R-:W-:Y:S01]  /*4c90*/  SHF.L.U32 R91, R145, 0x1f, RZ ;  /* 0x0000001f915b7819 */ /* 0x000fe200000006ff */
[----:B------:R-:W-:Y:S03]  /*4ca0*/  BSSY B1, `(.L_x_451) ;  /* 0x0000003000017945 */ /* 0x000fe60003800000 */
[----:B------:R-:W0:Y:S02]  /*4cb0*/  SYNCS.PHASECHK.TRANS64.TRYWAIT P5, [R21+URZ+0x31c90], R91 ;  /* 0x031c905b150075a7 */ /* 0x000e2400080a017f */
[----:B0-----:R-:W-:Y:S05]  /*4cc0*/  @!P5 BRA `(.L_x_452) ;  /* 0x000001a000ccd947 */ /* 0x001fea0003800000 */
.L_x_709:
[----:B------:R-:W-:Y:S05]  /*4cd0*/  BSYNC B1 ;  /* 0x0000000000017941 */ /* 0x000fea0003800000 */
.L_x_451:
[----:B------:R-:W-:Y:S05]  /*4ce0*/  @P4 BRA `(.L_x_425) ;  /* 0x0000001c000c4947 */ /* 0x000fea0003800000 */
[----:B------:R-:W1:Y:S01]  /*4cf0*/  LDC R110, c[0x0][0x2f4] ;  /* 0x0000bd00ff6e7b82 */ /* 0x000e620000000800 */
[----:B------:R-:W-:Y:S01]  /*4d00*/  ISETP.NE.AND P4, PT, R11, RZ, PT ;  /* 0x000000ff0b00720c */ /* 0x000fe20003f85270 */
[----:B------:R-:W-:Y:S01]  /*4d10*/  ULDC.64 UR4, c[0x0][0x300] ;  /* 0x0000c00000047ab9 */ /* 0x000fe20000000a00 */
[----:B------:R-:W-:Y:S01]  /*4d20*/  SHF.R.S32.HI R60, RZ, 0x1f, R19 ;  /* 0x0000001fff3c7819 */ /* 0x000fe20000011413 */
[----:B------:R-:W-:Y:S01]  /*4d30*/  IMAD.MOV.U32 R97, RZ, RZ, R96 ;  /* 0x000000ffff617224 */ /* 0x000fe200078e0060 */
[----:B------:R-:W-:Y:S01]  /*4d40*/  BSSY B1, `(.L_x_453) ;  /* 0x000008a000017945 */ /* 0x000fe20003800000 */
[----:B------:R-:W-:Y:S02]  /*4d50*/  IMAD.MOV.U32 R96, RZ, RZ, R64 ;  /* 0x000000ffff607224 */ /* 0x000fe400078e0040 */
[----:B------:R-:W-:Y:S02]  /*4d60*/  IMAD R60, R60, UR4, RZ ;  /* 0x000000043c3c7c24 */ /* 0x000fe4000f8e02ff */
[----:B------:R-:W-:-:S04]  /*4d70*/  IMAD.WIDE.U32 R96, R19, UR4, R96 ;  /* 0x0000000413607c25 */ /* 0x000fc8000f8e0060 */
[----:B------:R-:W-:-:S04]  /*4d80*/  IMAD R60, R19, UR5, R60 ;  /* 0x00000005133c7c24 */ /* 0x000fc8000f8e023c */
[----:B------:R-:W-:Y:S02]  /*4d90*/  IMAD.IADD R114, R60, 0x1, R97 ;  /* 0x000000013c727824 */ /* 0x000fe400078e0261 */
[----:B-1----:R-:W-:Y:S01]  /*4da0*/  IMAD.IADD R116, R110, 0x1, -R108 ;  /* 0x000000016e747824 */ /* 0x002fe200078e0a6c */
[----:B------:R-:W-:Y:S06]  /*4db0*/  @!P4 BRA `(.L_x_454) ;  /* 0x000000080008c947 */ /* 0x000fec0003800000 */
[----:B------:R-:W2:Y:S04]  /*4dc0*/  LDL R66, [R1+0x54] ;  /* 0x0000540001427983 */ /* 0x000ea80000100800 */
[----:B------:R-:W3:Y:S04]  /*4dd0*/  LDL R62, [R1+0x58] ;  /* 0x00005800013e7983 */ /* 0x000ee80000100800 */
[----:B------:R-:W4:Y:S01]  /*4de0*/  LDL R63, [R1+0x5c] ;  /* 0x00005c00013f7983 */ /* 0x000f220000100800 */
[----:B------:R-:W-:-:S04]  /*4df0*/  SEL R60, R108, R116, !P0 ;  /* 0x000000746c3c7207 */ /* 0x000fc80004000000 */
[----:B------:R-:W-:-:S04]  /*4e00*/  SHF.R.S32.HI R61, RZ, 0x1f, R60 ;  /* 0x0000001fff3d7819 */ /* 0x000fc8000001143c */
[----:B------:R-:W-:-:S04]  /*4e10*/  LEA.HI R61, R61, R60, RZ, 0x4 ;  /* 0x0000003c3d3d7211 */ /* 0x000fc800078f20ff */
[----:B------:R-:W-:-:S04]  /*4e20*/  SHF.R.S32.HI R61, RZ, 0x4, R61 ;  /* 0x00000004ff3d7819 */ /* 0x000fc8000001143d */
[----:B------:R-:W-:-:S04]  /*4e30*/  LEA.HI.SX32 R117, R7, R61, 0x1d ;  /* 0x0000003d07757211 */ /* 0x000fc800078feaff */
[----:B------:R-:W-:-:S04]  /*4e40*/  SHF.R.S32.HI R61, RZ, 0x1f, R117 ;  /* 0x0000001fff3d7819 */ /* 0x000fc80000011475 */
[----:B------:R-:W-:Y:S01]  /*4e50*/  LEA.HI R61, R61, R117, RZ, 0x2 ;  /* 0x000000753d3d7211 */ /* 0x000fe200078f10ff */
[----:B------:R-:W-:-:S03]  /*4e60*/  IMAD.SHL.U32 R117, R117, 0x8, RZ ;  /* 0x0000000875757824 */ /* 0x000fc600078e00ff */
[----:B------:R-:W-:Y:S02]  /*4e70*/  SHF.R.S32.HI R61, RZ, 0x2, R61 ;  /* 0x00000002ff3d7819 */ /* 0x000fe4000001143d */
[----:B------:R-:W-:Y:S01]  /*4e80*/  ISETP.GE.AND P4, PT, R22, R107, PT ;  /* 0x0000006b1600720c */ /* 0x000fe20003f86270 */
[----:B------:R-:W-:Y:S01]  /*4e90*/  BSSY B2, `(.L_x_455) ;  /* 0x0000068000027945 */ /* 0x000fe20003800000 */
[----:B--2---:R-:W-:-:S04]  /*4ea0*/  LOP3.LUT R60, R66, 0x18, R117, 0xf8, !PT ;  /* 0x00000018423c7812 */ /* 0x004fc800078ef875 */
[----:B---3--:R-:W-:Y:S01]  /*4eb0*/  LOP3.LUT R60, R60, R62, RZ, 0x3c, !PT ;  /* 0x0000003e3c3c7212 */ /* 0x008fe200078e3cff */
[----:B----4-:R-:W-:-:S04]  /*4ec0*/  IMAD R61, R61, 0x1200, R63 ;  /* 0x000012003d3d7824 */ /* 0x010fc800078e023f */
[----:B------:R-:W-:-:S04]  /*4ed0*/  IMAD.IADD R60, R61, 0x1, R60 ;  /* 0x000000013d3c7824 */ /* 0x000fc800078e023c */
[C---:B------:R-:W-:Y:S02]  /*4ee0*/  IMAD R64, R17.reuse, 0x3600, R60 ;  /* 0x0000360011407824 */ /* 0x040fe400078e023c */
[----:B------:R-:W-:Y:S02]  /*4ef0*/  IMAD R60, R17, 0x3600, R105 ;  /* 0x00003600113c7824 */ /* 0x000fe400078e0269 */
[--C-:B------:R-:W-:Y:S02]  /*4f00*/  IMAD R64, R64, 0x2, R16.reuse ;  /* 0x0000000240407824 */ /* 0x100fe400078e0210 */
[----:B------:R-:W-:-:S04]  /*4f10*/  IMAD R60, R60, 0x2, R16 ;  /* 0x000000023c3c7824 */ /* 0x000fc800078e0210 */
[----:B------:R-:W1:Y:S04]  /*4f20*/  LDS.128 R64, [R64+0x16a00] ;  /* 0x016a000040407984 */ /* 0x000e680000000c00 */
[----:B------:R-:W2:Y:S01]  /*4f30*/  LDS.128 R60, [R60+0x16a00] ;  /* 0x016a00003c3c7984 */ /* 0x000ea20000000c00 */
[----:B------:R-:W-:Y:S05]  /*4f40*/  @P4 BRA `(.L_x_456) ;  /* 0x0000000400704947 */ /* 0x000fea0003800000 */
[--C-:B------:R-:W-:Y:S02]  /*4f50*/  SHF.R.U64 R44, R44, 0x10, R45.reuse ;  /* 0x000000102c2c7819 */ /* 0x100fe4000000122d */
[----:B------:R-:W-:Y:S02]  /*4f60*/  SHF.R.U32.HI R118, RZ, 0x10, R45 ;  /* 0x00000010ff767819 */ /* 0x000fe4000001162d */
[----:B------:R-:W-:Y:S02]  /*4f70*/  PRMT R44, R119, 0x5432, R44 ;  /* 0x00005432772c7816 */ /* 0x000fe4000000002c */
[----:B------:R-:W-:Y:S02]  /*4f80*/  SHF.R.U32.HI R119, RZ, 0x10, R57 ;  /* 0x00000010ff777819 */ /* 0x000fe40000011639 */
[--C-:B------:R-:W-:Y:S02]  /*4f90*/  SHF.R.U64 R45, R46, 0x10, R47.reuse ;  /* 0x000000102e2d7819 */ /* 0x100fe4000000122f */
[----:B------:R-:W-:-:S02]  /*4fa0*/  SHF.R.U32.HI R46, RZ, 0x10, R47 ;  /* 0x00000010ff2e7819 */ /* 0x000fc4000001162f */
[----:B------:R-:W-:Y:S02]  /*4fb0*/  SHF.R.U64 R47, R56, 0x10, R57 ;  /* 0x00000010382f7819 */ /* 0x000fe40000001239 */
[--C-:B------:R-:W-:Y:S02]  /*4fc0*/  SHF.R.U64 R56, R58, 0x10, R59.reuse ;  /* 0x000000103a387819 */ /* 0x100fe4000000123b */
[----:B------:R-:W-:Y:S02]  /*4fd0*/  SHF.R.U32.HI R57, RZ, 0x10, R59 ;  /* 0x00000010ff397819 */ /* 0x000fe4000001163b */
[----:B------:R-:W-:Y:S02]  /*4fe0*/  PRMT R119, R131, 0x5410, R119 ;  /* 0x0000541083777816 */ /* 0x000fe40000000077 */
[----:B------:R-:W-:Y:S02]  /*4ff0*/  PRMT R118, R121, 0x5432, R118 ;  /* 0x0000543279767816 */ /* 0x000fe40000000076 */
[----:B------:R-:W-:-:S02]  /*5000*/  PRMT R47, R122, 0x5410, R47 ;  /* 0x000054107a2f7816 */ /* 0x000fc4000000002f */
[----:B------:R-:W-:Y:S01]  /*5010*/  PRMT R56, R122, 0x5432, R56 ;  /* 0x000054327a387816 */ /* 0x000fe20000000038 */
[----:B-1----:R-:W-:Y:S01]  /*5020*/  IMAD.U32 R122, R65, 0x10000, RZ ;  /* 0x00010000417a7824 */ /* 0x002fe200078e00ff */
[----:B------:R-:W-:Y:S01]  /*5030*/  PRMT R57, R121, 0x5410, R57 ;  /* 0x0000541079397816 */ /* 0x000fe20000000039 */
[----:B------:R-:W-:Y:S01]  /*5040*/  IMAD.U32 R121, R119, 0x10000, RZ ;  /* 0x0001000077797824 */ /* 0x000fe200078e00ff */
[----:B------:R-:W-:Y:S01]  /*5050*/  PRMT R45, R120, 0x5410, R45 ;  /* 0x00005410782d7816 */ /* 0x000fe2000000002d */
[----:B------:R-:W-:Y:S01]  /*5060*/  IMAD.U32 R59, R118, 0x10000, RZ ;  /* 0x00010000763b7824 */ /* 0x000fe200078e00ff */
[----:B------:R-:W-:Y:S01]  /*5070*/  PRMT R46, R120, 0x5432, R46 ;  /* 0x00005432782e7816 */ /* 0x000fe2000000002e */
[----:B--2---:R-:W-:Y:S02]  /*5080*/  IMAD.U32 R120, R61, 0x10000, RZ ;  /* 0x000100003d787824 */ /* 0x004fe400078e00ff */
[----:B------:R-:W-:Y:S01]  /*5090*/  FMUL.FTZ R58, R122, R121 ;  /* 0x000000797a3a7220 */ /* 0x000fe20000410000 */
[----:B------:R-:W-:-:S02]  /*50a0*/  LOP3.LUT R119, R119, 0xffff0000, RZ, 0xc0, !PT ;  /* 0xffff000077777812 */ /* 0x000fc400078ec0ff */
[----:B------:R-:W-:Y:S01]  /*50b0*/  LOP3.LUT R65, R65, 0xffff0000, RZ, 0xc0, !PT ;  /* 0xffff000041417812 */ /* 0x000fe200078ec0ff */
[-C--:B------:R-:W-:Y:S01]  /*50c0*/  FFMA.FTZ R58, R120, R59.reuse, -R58 ;  /* 0x0000003b783a7223 */ /* 0x080fe2000001083a */
[----:B------:R-:W-:Y:S01]  /*50d0*/  FMUL.FTZ R59, R122, R59 ;  /* 0x0000003b7a3b7220 */ /* 0x000fe20000410000 */
[----:B------:R-:W-:-:S03]  /*50e0*/  LOP3.LUT R118, R118, 0xffff0000, RZ, 0xc0, !PT ;  /* 0xffff000076767812 */ /* 0x000fc600078ec0ff */
[----:B------:R-:W-:Y:S01]  /*50f0*/  FFMA.FTZ R59, R120, R121, R59 ;  /* 0x00000079783b7223 */ /* 0x000fe2000001003b */
[----:B------:R-:W-:Y:S01]  /*5100*/  LOP3.LUT R120, R61, 0xffff0000, RZ, 0xc0, !PT ;  /* 0xffff00003d787812 */ /* 0x000fe200078ec0ff */
[CC--:B------:R-:W-:Y:S01]  /*5110*/  FMUL.FTZ R61, R65.reuse, R119.reuse ;  /* 0x00000077413d7220 */ /* 0x0c0fe20000410000 */
[-C--:B------:R-:W-:Y:S01]  /*5120*/  FMUL.FTZ R65, R65, R118.reuse ;  /* 0x0000007641417220 */ /* 0x080fe20000410000 */
[C---:B------:R-:W-:Y:S01]  /*5130*/  IMAD.U32 R121, R67.reuse, 0x10000, RZ ;  /* 0x0001000043797824 */ /* 0x040fe200078e00ff */
[----:B------:R-:W-:Y:S01]  /*5140*/  LOP3.LUT R67, R67, 0xffff0000, RZ, 0xc0, !PT ;  /* 0xffff000043437812 */ /* 0x000fe200078ec0ff */
[C---:B------:R-:W-:Y:S01]  /*5150*/  FFMA.FTZ R61, R120.reuse, R118, -R61 ;  /* 0x00000076783d7223 */ /* 0x040fe2000001083d */
[----:B------:R-:W-:Y:S01]  /*5160*/  FFMA.FTZ R65, R120, R119, R65 ;  /* 0x0000007778417223 */ /* 0x000fe20000010041 */
[C---:B------:R-:W-:Y:S01]  /*5170*/  IMAD.U32 R120, R57.reuse, 0x10000, RZ ;  /* 0x0001000039787824 */ /* 0x040fe200078e00ff */
[----:B------:R-:W-:Y:S01]  /*5180*/  LOP3.LUT R57, R57, 0xffff0000, RZ, 0xc0, !PT ;  /* 0xffff000039397812 */ /* 0x000fe200078ec0ff */
[----:B------:R-:W-:Y:S01]  /*5190*/  IMAD.U32 R119, R63, 0x10000, RZ ;  /* 0x000100003f777824 */ /* 0x000fe200078e00ff */
[----:B------:R-:W-:Y:S01]  /*51a0*/  F2FP.BF16.F32.PACK_AB R61, R61, R58 ;  /* 0x0000003a3d3d723e */ /* 0x000fe200000010ff */
[----:B------:R-:W-:-:S02]  /*51b0*/  IMAD.U32 R118, R46, 0x10000, RZ ;  /* 0x000100002e767824 */ /* 0x000fc400078e00ff */
[----:B------:R-:W-:Y:S01]  /*51c0*/  FMUL.FTZ R122, R121, R120 ;  /* 0x00000078797a7220 */ /* 0x000fe20000410000 */
[----:B------:R-:W-:Y:S01]  /*51d0*/  F2FP.BF16.F32.PACK_AB R65, R65, R59 ;  /* 0x0000003b4141723e */ /* 0x000fe200000010ff */
[----:B------:R-:W-:Y:S02]  /*51e0*/  IMAD.U32 R58, R64, 0x10000, RZ ;  /* 0x00010000403a7824 */ /* 0x000fe400078e00ff */
[-C--:B------:R-:W-:Y:S01]  /*51f0*/  FFMA.FTZ R122, R119, R118.reuse, -R122 ;  /* 0x00000076777a7223 */ /* 0x080fe2000001087a */
[----:B------:R-:W-:Y:S01]  /*5200*/  FMUL.FTZ R118, R121, R118 ;  /* 0x0000007679767220 */ /* 0x000fe20000410000 */
[C---:B------:R-:W-:Y:S01]  /*5210*/  IMAD.U32 R59, R44.reuse, 0x10000, RZ ;  /* 0x000100002c3b7824 */ /* 0x040fe200078e00ff */
[----:B------:R-:W-:Y:S02]  /*5220*/  LOP3.LUT R44, R44, 0xffff0000, RZ, 0xc0, !PT ;  /* 0xffff00002c2c7812 */ /* 0x000fe400078ec0ff */
[----:B------:R-:W-:Y:S01]  /*5230*/  FFMA.FTZ R119, R119, R120, R118 ;  /* 0x0000007877777223 */ /* 0x000fe20000010076 */
[----:B------:R-:W-:-:S02]  /*5240*/  LOP3.LUT R118, R46, 0xffff0000, RZ, 0xc0, !PT ;  /* 0xffff00002e767812 */ /* 0x000fc400078ec0ff */
[----:B------:R-:W-:Y:S01]  /*5250*/  LOP3.LUT R46, R63, 0xffff0000, RZ, 0xc0, !PT ;  /* 0xffff00003f2e7812 */ /* 0x000fe200078ec0ff */
[CC--:B------:R-:W-:Y:S02]  /*5260*/  FMUL.FTZ R63, R67.reuse, R57.reuse ;  /* 0x00000039433f7220 */ /* 0x0c0fe40000410000 */
[-C--:B------:R-:W-:Y:S02]  /*5270*/  FMUL.FTZ R67, R67, R118.reuse ;  /* 0x0000007643437220 */ /* 0x080fe40000410000 */
[C---:B------:R-:W-:Y:S02]  /*5280*/  FFMA.FTZ R63, R46.reuse, R118, -R63 ;  /* 0x000000762e3f7223 */ /* 0x040fe4000001083f */
[----:B------:R-:W-:Y:S01]  /*5290*/  FFMA.FTZ R67, R46, R57, R67 ;  /* 0x000000392e437223 */ /* 0x000fe20000010043 */
[C---:B------:R-:W-:Y:S01]  /*52a0*/  IMAD.U32 R57, R47.reuse, 0x10000, RZ ;  /* 0x000100002f397824 */ /* 0x040fe200078e00ff */
[----:B------:R-:W-:Y:S01]  /*52b0*/  LOP3.LUT R47, R47, 0xffff0000, RZ, 0xc0, !PT ;  /* 0xffff00002f2f7812 */ /* 0x000fe200078ec0ff */
[----:B------:R-:W-:Y:S01]  /*52c0*/  IMAD.U32 R46, R60, 0x10000, RZ ;  /* 0x000100003c2e7824 */ /* 0x000fe200078e00ff */
[----:B------:R-:W-:Y:S01]  /*52d0*/  F2FP.BF16.F32.PACK_AB R63, R63, R122 ;  /* 0x0000007a3f3f723e */ /* 0x000fe200000010ff */
[C---:B------:R-:W-:Y:S01]  /*52e0*/  FMUL.FTZ R118, R58.reuse, R57 ;  /* 0x000000393a767220 */ /* 0x040fe20000410000 */
[----:B------:R-:W-:Y:S01]  /*52f0*/  FMUL.FTZ R58, R58, R59 ;  /* 0x0000003b3a3a7220 */ /* 0x000fe20000410000 */
[----:B------:R-:W-:-:S02]  /*5300*/  F2FP.BF16.F32.PACK_AB R67, R67, R119 ;  /* 0x000000774343723e */ /* 0x000fc400000010ff */
[C---:B------:R-:W-:Y:S01]  /*5310*/  FFMA.FTZ R118, R46.reuse, R59, -R118 ;  /* 0x0000003b2e767223 */ /* 0x040fe20000010876 */
[----:B------:R-:W-:Y:S01]  /*5320*/  FFMA.FTZ R58, R46, R57, R58 ;  /* 0x000000392e3a7223 */ /* 0x000fe2000001003a */
[----:B------:R-:W-:Y:S01]  /*5330*/  LOP3.LUT R46, R64, 0xffff0000, RZ, 0xc0, !PT ;  /* 0xffff0000402e7812 */ /* 0x000fe200078ec0ff */
[----:B------:R-:W-:Y:S01]  /*5340*/  IMAD.U32 R64, R66, 0x10000, RZ ;  /* 0x0001000042407824 */ /* 0x000fe200078e00ff */
[----:B------:R-:W-:-:S03]  /*5350*/  LOP3.LUT R57, R60, 0xffff0000, RZ, 0xc0, !PT ;  /* 0xffff00003c397812 */ /* 0x000fc600078ec0ff */
[C---:B------:R-:W-:Y:S01]  /*5360*/  FMUL.FTZ R59, R46.reuse, R47 ;  /* 0x0000002f2e3b7220 */ /* 0x040fe20000410000 */
[----:B------:R-:W-:-:S03]  /*5370*/  FMUL.FTZ R46, R46, R44 ;  /* 0x0000002c2e2e7220 */ /* 0x000fc60000410000 */
[C---:B------:R-:W-:Y:S01]  /*5380*/  FFMA.FTZ R44, R57.reuse, R44, -R59 ;  /* 0x0000002c392c7223 */ /* 0x040fe2000001083b */
[----:B------:R-:W-:Y:S01]  /*5390*/  FFMA.FTZ R46, R57, R47, R46 ;  /* 0x0000002f392e7223 */ /* 0x000fe2000001002e */
[C---:B------:R-:W-:Y:S01]  /*53a0*/  IMAD.U32 R57, R56.reuse, 0x10000, RZ ;  /* 0x0001000038397824 */ /* 0x040fe200078e00ff */
[----:B------:R-:W-:Y:S01]  /*53b0*/  LOP3.LUT R56, R56, 0xffff0000, RZ, 0xc0, !PT ;  /* 0xffff000038387812 */ /* 0x000fe200078ec0ff */
[C---:B------:R-:W-:Y:S01]  /*53c0*/  IMAD.U32 R59, R45.reuse, 0x10000, RZ ;  /* 0x000100002d3b7824 */ /* 0x040fe200078e00ff */
[----:B------:R-:W-:Y:S01]  /*53d0*/  LOP3.LUT R45, R45, 0xffff0000, RZ, 0xc0, !PT ;  /* 0xffff00002d2d7812 */ /* 0x000fe200078ec0ff */
[----:B------:R-:W-:Y:S01]  /*53e0*/  FMUL.FTZ R60, R64, R57 ;  /* 0x00000039403c7220 */ /* 0x000fe20000410000 */
[----:B------:R-:W-:Y:S02]  /*53f0*/  IMAD.U32 R47, R62, 0x10000, RZ ;  /* 0x000100003e2f7824 */ /* 0x000fe400078e00ff */
[-C--:B------:R-:W-:Y:S01]  /*5400*/  FMUL.FTZ R64, R64, R59.reuse ;  /* 0x0000003b40407220 */ /* 0x080fe20000410000 */
[----:B------:R-:W-:Y:S01]  /*5410*/  F2FP.BF16.F32.PACK_AB R44, R44, R118 ;  /* 0x000000762c2c723e */ /* 0x000fe200000010ff */
[----:B------:R-:W-:-:S02]  /*5420*/  FFMA.FTZ R60, R47, R59, -R60 ;  /* 0x0000003b2f3c7223 */ /* 0x000fc4000001083c */
[----:B------:R-:W-:Y:S01]  /*5430*/  FFMA.FTZ R64, R47, R57, R64 ;  /* 0x000000392f407223 */ /* 0x000fe20000010040 */
[----:B------:R-:W-:Y:S02]  /*5440*/  LOP3.LUT R47, R66, 0xffff0000, RZ, 0xc0, !PT ;  /* 0xffff0000422f7812 */ /* 0x000fe400078ec0ff */
[----:B------:R-:W-:Y:S02]  /*5450*/  LOP3.LUT R57, R62, 0xffff0000, RZ, 0xc0, !PT ;  /* 0xffff00003e397812 */ /* 0x000fe400078ec0ff */
[----:B------:R-:W-:Y:S01]  /*5460*/  F2FP.BF16.F32.PACK_AB R46, R46, R58 ;  /* 0x0000003a2e2e723e */ /* 0x000fe200000010ff */
[C---:B------:R-:W-:Y:S01]  /*5470*/  FMUL.FTZ R59, R47.reuse, R56 ;  /* 0x000000382f3b7220 */ /* 0x040fe20000410000 */
[----:B------:R-:W-:-:S03]  /*5480*/  FMUL.FTZ R47, R47, R45 ;  /* 0x0000002d2f2f7220 */ /* 0x000fc60000410000 */
[C---:B------:R-:W-:Y:S01]  /*5490*/  FFMA.FTZ R59, R57.reuse, R45, -R59 ;  /* 0x0000002d393b7223 */ /* 0x040fe2000001083b */
[----:B------:R-:W-:-:S04]  /*54a0*/  FFMA.FTZ R47, R57, R56, R47 ;  /* 0x00000038392f7223 */ /* 0x000fc8000001002f */
[----:B------:R-:W-:Y:S01]  /*54b0*/  F2FP.BF16.F32.PACK_AB R59, R59, R60 ;  /* 0x0000003c3b3b723e */ /* 0x000fe200000010ff */
[----:B------:R-:W-:Y:S01]  /*54c0*/  IMAD.MOV.U32 R60, RZ, RZ, R44 ;  /* 0x000000ffff3c7224 */ /* 0x000fe200078e002c */
[----:B------:R-:W-:Y:S01]  /*54d0*/  F2FP.BF16.F32.PACK_AB R47, R47, R64 ;  /* 0x000000402f2f723e */ /* 0x000fe200000010ff */
[----:B------:R-:W-:Y:S02]  /*54e0*/  IMAD.MOV.U32 R64, RZ, RZ, R46 ;  /* 0x000000ffff407224 */ /* 0x000fe400078e002e */
[----:B------:R-:W-:Y:S02]  /*54f0*/  IMAD.MOV.U32 R62, RZ, RZ, R59 ;  /* 0x000000ffff3e7224 */ /* 0x000fe400078e003b */
[----:B------:R-:W-:-:S07]  /*5500*/  IMAD.MOV.U32 R66, RZ, RZ, R47 ;  /* 0x000000ffff427224 */ /* 0x000fce00078e002f */
.L_x_456:
[----:B------:R-:W-:Y:S05]  /*5510*/  BSYNC B2 ;  /* 0x0000000000027941 */ /* 0x000fea0003800000 */
.L_x_455:
[----:B------:R-:W-:-:S13]  /*5520*/  ISETP.GE.AND P4, PT, R117, R110, PT ;  /* 0x0000006e7500720c */ /* 0x000fda0003f86270 */
[--C-:B------:R-:W-:Y:S02]  /*5530*/  @!P4 SHF.R.S32.HI R47, RZ, 0x1f, R117.reuse ;  /* 0x0000001fff2fc819 */ /* 0x100fe40000011475 */
[----:B------:R-:W-:-:S04]  /*5540*/  @!P4 IADD3 R117, P5, P6, R28, R96, R117 ;  /* 0x000000601c75c210 */ /* 0x000fc80007ebe075 */
[----:B------:R-:W-:Y:S02]  /*5550*/  @!P4 IADD3.X R47, R3, R114, R47, P5, P6 ;  /* 0x00000072032fc210 */ /* 0x000fe40002fec42f */
[----:B------:R-:W-:-:S04]  /*5560*/  IADD3 R45, P5, P6, R28, R96, R80 ;  /* 0x000000601c2d7210 */ /* 0x000fc80007ebe050 */
[----:B------:R-:W-:Y:S02]  /*5570*/  IADD3.X R46, R3, R114, R102, P5, P6 ;  /* 0x00000072032e7210 */ /* 0x000fe40002fec466 */
[----:B------:R-:W-:-:S04]  /*5580*/  LEA R44, P5, R45, R94, 0x1 ;  /* 0x0000005e2d2c7211 */ /* 0x000fc800078a08ff */
[----:B------:R-:W-:Y:S02]  /*5590*/  LEA.HI.X R45, R45, R95, R46, 0x1, P5 ;  /* 0x0000005f2d2d7211 */ /* 0x000fe400028f0c2e */
[----:B------:R-:W-:-:S03]  /*55a0*/  @!P4 LEA R46, P5, R117, R94, 0x1 ;  /* 0x0000005e752ec211 */ /* 0x000fc600078a08ff */
[----:B--2---:R2:W-:Y:S01]  /*55b0*/  STG.E.128 desc[UR60][R44.64], R60 ;  /* 0x0000003c2c007986 */ /* 0x0045e2000c101d3c */
[----:B------:R-:W-:-:S05]  /*55c0*/  @!P4 LEA.HI.X R47, R117, R95, R47, 0x1, P5 ;  /* 0x0000005f752fc211 */ /* 0x000fca00028f0c2f */
[----:B-1----:R2:W-:Y:S04]  /*55d0*/  @!P4 STG.E.128 desc[UR60][R46.64], R64 ;  /* 0x000000402e00c986 */ /* 0x0025e8000c101d3c */
.L_x_454:
[----:B------:R-:W-:Y:S05]  /*55e0*/  BSYNC B1 ;  /* 0x0000000000017941 */ /* 0x000fea0003800000 */
.L_x_453:
[----:B------:R-:W-:Y:S01]  /*55f0*/  ISETP.NE.AND P4, PT, R12, RZ, PT ;  /* 0x000000ff0c00720c */ /* 0x000fe20003f85270 */
[----:B------:R-:W-:-:S12]  /*5600*/  BSSY B1, `(.L_x_457) ;  /* 0x0000084000017945 */ /* 0x000fd80003800000 */
[----:B------:R-:W-:Y:S05]  /*5610*/  @!P4 BRA `(.L_x_458) ;  /* 0x000000080008c947 */ /* 0x000fea0003800000 */
[----:B------:R-:W3:Y:S04]  /*5620*/  LDL R56, [R1+0x54] ;  /* 0x0000540001387983 */ /* 0x000ee80000100800 */
[----:B--2---:R-:W2:Y:S04]  /*5630*/  LDL R46, [R1+0x58] ;  /* 0x00005800012e7983 */ /* 0x004ea80000100800 */
        /* <DEDUP_REMOVED lines=12> */
[----:B---3--:R-:W-:-:S04]  /*5700*/  LOP3.LUT R44, R56, 0x18, R60, 0xf8, !PT ;  /* 0x00000018382c7812 */ /* 0x008fc800078ef83c */
[----:B--2---:R-:W-:Y:S01]  /*5710*/  LOP3.LUT R44, R44, R46, RZ, 0x3c, !PT ;  /* 0x0000002e2c2c7212 */ /* 0x004fe200078e3cff */
        /* <DEDUP_REMOVED lines=9> */
[----:B------:R-:W-:Y:S01]  /*57b0*/  SHF.R.U64 R42, R42, 0x10, R43 ;  /* 0x000000102a2a7819 */ /* 0x000fe2000000122b */
[----:B-1----:R-:W-:Y:S01]  /*57c0*/  IMAD.U32 R65, R57, 0x10000, RZ ;  /* 0x0001000039417824 */ /* 0x002fe200078e00ff */
[--C-:B------:R-:W-:Y:S01]  /*57d0*/  SHF.R.U32.HI R61, RZ, 0x10, R53.reuse ;  /* 0x00000010ff3d7819 */ /* 0x100fe20000011635 */
[----:B--2---:R-:W-:Y:S01]  /*57e0*/  IMAD.U32 R63, R45, 0x10000, RZ ;  /* 0x000100002d3f7824 */ /* 0x004fe200078e00ff */
[----:B------:R-:W-:Y:S02]  /*57f0*/  SHF.R.U64 R52, R52, 0x10, R53 ;  /* 0x0000001034347819 */ /* 0x000fe40000001235 */
[----:B------:R-:W-:Y:S02]  /*5800*/  SHF.R.U64 R53, R54, 0x10, R55 ;  /* 0x0000001036357819 */ /* 0x000fe40000001237 */
[----:B------:R-:W-:Y:S02]  /*5810*/  SHF.R.U64 R40, R40, 0x10, R41 ;  /* 0x0000001028287819 */ /* 0x000fe40000001229 */
[----:B------:R-:W-:-:S02]  /*5820*/  PRMT R54, R129, 0x5432, R42 ;  /* 0x0000543281367816 */ /* 0x000fc4000000002a */
[----:B------:R-:W-:Y:S02]  /*5830*/  SHF.R.U32.HI R41, RZ, 0x10, R41 ;  /* 0x00000010ff297819 */ /* 0x000fe40000011629 */
[----:B------:R-:W-:Y:S02]  /*5840*/  PRMT R42, R128, 0x5410, R61 ;  /* 0x00005410802a7816 */ /* 0x000fe4000000003d */
[----:B------:R-:W-:Y:S02]  /*5850*/  PRMT R41, R130, 0x5410, R41 ;  /* 0x0000541082297816 */ /* 0x000fe40000000029 */
[----:B------:R-:W-:Y:S01]  /*5860*/  SHF.R.U32.HI R55, RZ, 0x10, R55 ;  /* 0x00000010ff377819 */ /* 0x000fe20000011637 */
[C---:B------:R-:W-:Y:S01]  /*5870*/  IMAD.U32 R64, R42.reuse, 0x10000, RZ ;  /* 0x000100002a407824 */ /* 0x040fe200078e00ff */
[----:B------:R-:W-:Y:S01]  /*5880*/  LOP3.LUT R42, R42, 0xffff0000, RZ, 0xc0, !PT ;  /* 0xffff00002a2a7812 */ /* 0x000fe200078ec0ff */
[----:B------:R-:W-:Y:S01]  /*5890*/  IMAD.U32 R61, R41, 0x10000, RZ ;  /* 0x00010000293d7824 */ /* 0x000fe200078e00ff */
[----:B------:R-:W-:Y:S01]  /*58a0*/  LOP3.LUT R57, R57, 0xffff0000, RZ, 0xc0, !PT ;  /* 0xffff000039397812 */ /* 0x000fe200078ec0ff */
[----:B------:R-:W-:Y:S01]  /*58b0*/  FMUL.FTZ R62, R65, R64 ;  /* 0x00000040413e7220 */ /* 0x000fe20000410000 */
[----:B------:R-:W-:-:S02]  /*58c0*/  SHF.R.U32.HI R43, RZ, 0x10, R43 ;  /* 0x00000010ff2b7819 */ /* 0x000fc4000001162b */
[----:B------:R-:W-:Y:S01]  /*58d0*/  PRMT R55, R127, 0x5410, R55 ;  /* 0x000054107f377816 */ /* 0x000fe20000000037 */
[-C--:B------:R-:W-:Y:S01]  /*58e0*/  FFMA.FTZ R62, R63, R61.reuse, -R62 ;  /* 0x0000003d3f3e7223 */ /* 0x080fe2000001083e */
[----:B------:R-:W-:Y:S01]  /*58f0*/  FMUL.FTZ R61, R65, R61 ;  /* 0x0000003d413d7220 */ /* 0x000fe20000410000 */
[----:B------:R-:W-:Y:S01]  /*5900*/  LOP3.LUT R45, R45, 0xffff0000, RZ, 0xc0, !PT ;  /* 0xffff00002d2d7812 */ /* 0x000fe200078ec0ff */
[----:B------:R-:W-:Y:S01]  /*5910*/  IMAD.U32 R65, R59, 0x10000, RZ ;  /* 0x000100003b417824 */ /* 0x000fe200078e00ff */
[----:B------:R-:W-:Y:S01]  /*5920*/  PRMT R43, R129, 0x5410, R43 ;  /* 0x00005410812b7816 */ /* 0x000fe2000000002b */
[----:B------:R-:W-:Y:S01]  /*5930*/  FFMA.FTZ R61, R63, R64, R61 ;  /* 0x000000403f3d7223 */ /* 0x000fe2000001003d */
[----:B------:R-:W-:Y:S01]  /*5940*/  LOP3.LUT R63, R41, 0xffff0000, RZ, 0xc0, !PT ;  /* 0xffff0000293f7812 */ /* 0x000fe200078ec0ff */
[----:B------:R-:W-:Y:S01]  /*5950*/  FMUL.FTZ R41, R57, R42 ;  /* 0x0000002a39297220 */ /* 0x000fe20000410000 */
[C---:B------:R-:W-:Y:S01]  /*5960*/  IMAD.U32 R64, R55.reuse, 0x10000, RZ ;  /* 0x0001000037407824 */ /* 0x040fe200078e00ff */
[----:B------:R-:W-:-:S02]  /*5970*/  LOP3.LUT R55, R55, 0xffff0000, RZ, 0xc0, !PT ;  /* 0xffff000037377812 */ /* 0x000fc400078ec0ff */
[-C--:B------:R-:W-:Y:S01]  /*5980*/  FMUL.FTZ R57, R57, R63.reuse ;  /* 0x0000003f39397220 */ /* 0x080fe20000410000 */
[----:B------:R-:W-:Y:S01]  /*5990*/  FFMA.FTZ R41, R45, R63, -R41 ;  /* 0x0000003f2d297223 */ /* 0x000fe20000010829 */
[----:B------:R-:W-:Y:S01]  /*59a0*/  IMAD.U32 R63, R47, 0x10000, RZ ;  /* 0x000100002f3f7824 */ /* 0x000fe200078e00ff */
[----:B------:R-:W-:Y:S01]  /*59b0*/  LOP3.LUT R59, R59, 0xffff0000, RZ, 0xc0, !PT ;  /* 0xffff00003b3b7812 */ /* 0x000fe200078ec0ff */
[----:B------:R-:W-:Y:S01]  /*59c0*/  FFMA.FTZ R42, R45, R42, R57 ;  /* 0x0000002a2d2a7223 */ /* 0x000fe20000010039 */
[----:B------:R-:W-:Y:S02]  /*59d0*/  IMAD.U32 R57, R43, 0x10000, RZ ;  /* 0x000100002b397824 */ /* 0x000fe400078e00ff */
[----:B------:R-:W-:Y:S01]  /*59e0*/  FMUL.FTZ R45, R65, R64 ;  /* 0x00000040412d7220 */ /* 0x000fe20000410000 */
[----:B------:R-:W-:Y:S02]  /*59f0*/  PRMT R52, R128, 0x5432, R52 ;  /* 0x0000543280347816 */ /* 0x000fe40000000034 */
[----:B------:R-:W-:Y:S01]  /*5a00*/  PRMT R40, R130, 0x5432, R40 ;  /* 0x0000543282287816 */ /* 0x000fe20000000028 */
[-C--:B------:R-:W-:Y:S01]  /*5a10*/  FFMA.FTZ R45, R63, R57.reuse, -R45 ;  /* 0x000000393f2d7223 */ /* 0x080fe2000001082d */
[----:B------:R-:W-:Y:S01]  /*5a20*/  FMUL.FTZ R57, R65, R57 ;  /* 0x0000003941397220 */ /* 0x000fe20000410000 */
[----:B------:R-:W-:-:S02]  /*5a30*/  F2FP.BF16.F32.PACK_AB R42, R42, R61 ;  /* 0x0000003d2a2a723e */ /* 0x000fc400000010ff */
[----:B------:R-:W-:Y:S01]  /*5a40*/  PRMT R53, R127, 0x5432, R53 ;  /* 0x000054327f357816 */ /* 0x000fe20000000035 */
[----:B------:R-:W-:Y:S01]  /*5a50*/  FFMA.FTZ R57, R63, R64, R57 ;  /* 0x000000403f397223 */ /* 0x000fe20000010039 */
[----:B------:R-:W-:Y:S02]  /*5a60*/  LOP3.LUT R63, R43, 0xffff0000, RZ, 0xc0, !PT ;  /* 0xffff00002b3f7812 */ /* 0x000fe400078ec0ff */
[----:B------:R-:W-:Y:S01]  /*5a70*/  LOP3.LUT R43, R47, 0xffff0000, RZ, 0xc0, !PT ;  /* 0xffff00002f2b7812 */ /* 0x000fe200078ec0ff */
[----:B------:R-:W-:Y:S01]  /*5a80*/  FMUL.FTZ R47, R59, R55 ;  /* 0x000000373b2f7220 */ /* 0x000fe20000410000 */
[----:B------:R-:W-:Y:S01]  /*5a90*/  F2FP.BF16.F32.PACK_AB R41, R41, R62 ;  /* 0x0000003e2929723e */ /* 0x000fe200000010ff */
[-C--:B------:R-:W-:Y:S02]  /*5aa0*/  FMUL.FTZ R59, R59, R63.reuse ;  /* 0x0000003f3b3b7220 */ /* 0x080fe40000410000 */
[C---:B------:R-:W-:Y:S02]  /*5ab0*/  FFMA.FTZ R47, R43.reuse, R63, -R47 ;  /* 0x0000003f2b2f7223 */ /* 0x040fe4000001082f */
[----:B------:R-:W-:Y:S01]  /*5ac0*/  FFMA.FTZ R59, R43, R55, R59 ;  /* 0x000000372b3b7223 */ /* 0x000fe2000001003b */
[----:B------:R-:W-:-:S02]  /*5ad0*/  IMAD.U32 R55, R56, 0x10000, RZ ;  /* 0x0001000038377824 */ /* 0x000fc400078e00ff */
[----:B------:R-:W-:Y:S01]  /*5ae0*/  F2FP.BF16.F32.PACK_AB R47, R47, R45 ;  /* 0x0000002d2f2f723e */ /* 0x000fe200000010ff */
[----:B------:R-:W-:Y:S01]  /*5af0*/  IMAD.U32 R45, R52, 0x10000, RZ ;  /* 0x00010000342d7824 */ /* 0x000fe200078e00ff */
[----:B------:R-:W-:Y:S01]  /*5b00*/  F2FP.BF16.F32.PACK_AB R59, R59, R57 ;  /* 0x000000393b3b723e */ /* 0x000fe200000010ff */
[----:B------:R-:W-:Y:S01]  /*5b10*/  IMAD.U32 R57, R40, 0x10000, RZ ;  /* 0x0001000028397824 */ /* 0x000fe200078e00ff */
[----:B------:R-:W-:Y:S01]  /*5b20*/  LOP3.LUT R52, R52, 0xffff0000, RZ, 0xc0, !PT ;  /* 0xffff000034347812 */ /* 0x000fe200078ec0ff */
[C---:B------:R-:W-:Y:S01]  /*5b30*/  FMUL.FTZ R61, R55.reuse, R45 ;  /* 0x0000002d373d7220 */ /* 0x040fe20000410000 */
[----:B------:R-:W-:Y:S02]  /*5b40*/  IMAD.U32 R43, R44, 0x10000, RZ ;  /* 0x000100002c2b7824 */ /* 0x000fe400078e00ff */
[-C--:B------:R-:W-:Y:S01]  /*5b50*/  FMUL.FTZ R55, R55, R57.reuse ;  /* 0x0000003937377220 */ /* 0x080fe20000410000 */
[----:B------:R-:W-:Y:S01]  /*5b60*/  LOP3.LUT R40, R40, 0xffff0000, RZ, 0xc0, !PT ;  /* 0xffff000028287812 */ /* 0x000fe200078ec0ff */
[----:B------:R-:W-:-:S02]  /*5b70*/  FFMA.FTZ R61, R43, R57, -R61 ;  /* 0x000000392b3d7223 */ /* 0x000fc4000001083d */
        /* <DEDUP_REMOVED lines=10> */
[----:B------:R-:W-:Y:S01]  /*5c20*/  IMAD.U32 R52, R54, 0x10000, RZ ;  /* 0x0001000036347824 */ /* 0x000fe200078e00ff */
[----:B------:R-:W-:Y:S01]  /*5c30*/  F2FP.BF16.F32.PACK_AB R40, R40, R61 ;  /* 0x0000003d2828723e */ /* 0x000fe200000010ff */
[C---:B------:R-:W-:Y:S01]  /*5c40*/  FMUL.FTZ R56, R57.reuse, R45 ;  /* 0x0000002d39387220 */ /* 0x040fe20000410000 */
[C---:B------:R-:W-:Y:S02]  /*5c50*/  IMAD.U32 R44, R46.reuse, 0x10000, RZ ;  /* 0x000100002e2c7824 */ /* 0x040fe400078e00ff */
[-C--:B------:R-:W-:Y:S01]  /*5c60*/  FMUL.FTZ R57, R57, R52.reuse ;  /* 0x0000003439397220 */ /* 0x080fe20000410000 */
[----:B------:R-:W-:Y:S01]  /*5c70*/  LOP3.LUT R46, R46, 0xffff0000, RZ, 0xc0, !PT ;  /* 0xffff00002e2e7812 */ /* 0x000fe200078ec0ff */
[----:B------:R-:W-:-:S02]  /*5c80*/  FFMA.FTZ R56, R44, R52, -R56 ;  /* 0x000000342c387223 */ /* 0x000fc40000010838 */
[----:B------:R-:W-:Y:S01]  /*5c90*/  FFMA.FTZ R57, R44, R45, R57 ;  /* 0x0000002d2c397223 */ /* 0x000fe20000010039 */
[----:B------:R-:W-:Y:S02]  /*5ca0*/  LOP3.LUT R44, R58, 0xffff0000, RZ, 0xc0, !PT ;  /* 0xffff00003a2c7812 */ /* 0x000fe400078ec0ff */
[----:B------:R-:W-:Y:S02]  /*5cb0*/  LOP3.LUT R45, R54, 0xffff0000, RZ, 0xc0, !PT ;  /* 0xffff0000362d7812 */ /* 0x000fe400078ec0ff */
[----:B------:R-:W-:Y:S01]  /*5cc0*/  F2FP.BF16.F32.PACK_AB R43, R43, R55 ;  /* 0x000000372b2b723e */ /* 0x000fe200000010ff */
[C---:B------:R-:W-:Y:S02]  /*5cd0*/  FMUL.FTZ R63, R44.reuse, R53 ;  /* 0x000000352c3f7220 */ /* 0x040fe40000410000 */
[-C--:B------:R-:W-:Y:S02]  /*5ce0*/  FMUL.FTZ R44, R44, R45.reuse ;  /* 0x0000002d2c2c7220 */ /* 0x080fe40000410000 */
[----:B------:R-:W-:Y:S01]  /*5cf0*/  FFMA.FTZ R63, R46, R45, -R63 ;  /* 0x0000002d2e3f7223 */ /* 0x000fe2000001083f */
[----:B------:R-:W-:-:S02]  /*5d00*/  IMAD.MOV.U32 R45, RZ, RZ, R41 ;  /* 0x000000ffff2d7224 */ /* 0x000fc400078e0029 */
[----:B------:R-:W-:Y:S02]  /*5d10*/  FFMA.FTZ R44, R46, R53, R44 ;  /* 0x000000352e2c7223 */ /* 0x000fe4000001002c */
[----:B------:R-:W-:Y:S01]  /*5d20*/  F2FP.BF16.F32.PACK_AB R46, R63, R56 ;  /* 0x000000383f2e723e */ /* 0x000fe200000010ff */
[----:B------:R-:W-:Y:S02]  /*5d30*/  IMAD.MOV.U32 R56, RZ, RZ, R43 ;  /* 0x000000ffff387224 */ /* 0x000fe400078e002b */
[----:B------:R-:W-:Y:S01]  /*5d40*/  F2FP.BF16.F32.PACK_AB R58, R44, R57 ;  /* 0x000000392c3a723e */ /* 0x000fe200000010ff */
[----:B------:R-:W-:Y:S02]  /*5d50*/  IMAD.MOV.U32 R44, RZ, RZ, R40 ;  /* 0x000000ffff2c7224 */ /* 0x000fe400078e0028 */
[----:B------:R-:W-:-:S07]  /*5d60*/  IMAD.MOV.U32 R57, RZ, RZ, R42 ;  /* 0x000000ffff397224 */ /* 0x000fce00078e002a */
.L_x_460:
[----:B------:R-:W-:Y:S05]  /*5d70*/  BSYNC B2 ;  /* 0x0000000000027941 */ /* 0x000fea0003800000 */
.L_x_459:
        /* <DEDUP_REMOVED lines=12> */
.L_x_458:
[----:B------:R-:W-:Y:S05]  /*5e40*/  BSYNC B1 ;  /* 0x0000000000017941 */ /* 0x000fea0003800000 */
.L_x_457:
[----:B------:R-:W-:-:S13]  /*5e50*/  ISETP.NE.AND P4, PT, R13, RZ, PT ;  /* 0x000000ff0d00720c */ /* 0x000fda0003f85270 */
[----:B------:R-:W-:Y:S05]  /*5e60*/  @!P4 BRA `(.L_x_425) ;  /* 0x0000000800acc947 */ /* 0x000fea0003800000 */
[----:B---3--:R-:W3:Y:S04]  /*5e70*/  LDL R40, [R1+0x50] ;  /* 0x0000500001287983 */ /* 0x008ee80000100800 */
[----:B------:R-:W2:Y:S04]  /*5e80*/  LDL R43, [R1+0x54] ;  /* 0x00005400012b7983 */ /* 0x000ea80000100800 */
[----:B------:R-:W4:Y:S04]  /*5e90*/  LDL R42, [R1+0x5c] ;  /* 0x00005c00012a7983 */ /* 0x000f280000100800 */
[----:B------:R-:W5:Y:S01]  /*5ea0*/  LDL R41, [R1+0x58] ;  /* 0x0000580001297983 */ /* 0x000f620000100800 */
[----:B------:R-:W-:Y:S01]  /*5eb0*/  BSSY B1, `(.L_x_461) ;  /* 0x000007c000017945 */ /* 0x000fe20003800000 */
[----:B---3--:R-:W-:-:S02]  /*5ec0*/  LOP3.LUT P6, RZ, R40, 0x1, RZ, 0xc0, !PT ;  /* 0x0000000128ff7812 */ /* 0x008fc400078cc0ff */
[----:B------:R-:W-:Y:S01]  /*5ed0*/  IADD3 R40, P4, P5, R28, R96, R10 ;  /* 0x000000601c287210 */ /* 0x000fe20007d9e00a */
[----:B--2---:R-:W-:Y:S02]  /*5ee0*/  IMAD.MOV.U32 R44, RZ, RZ, R43 ;  /* 0x000000ffff2c7224 */ /* 0x004fe400078e002b */
[----:B----4-:R-:W-:Y:S01]  /*5ef0*/  IMAD.MOV.U32 R43, RZ, RZ, R42 ;  /* 0x000000ffff2b7224 */ /* 0x010fe200078e002a */
[----:B------:R-:W-:Y:S01]  /*5f00*/  SEL R116, R108, R116, !P6 ;  /* 0x000000746c747207 */ /* 0x000fe20007000000 */
[----:B-----5:R-:W-:Y:S01]  /*5f10*/  IMAD.MOV.U32 R42, RZ, RZ, R41 ;  /* 0x000000ffff2a7224 */ /* 0x020fe200078e0029 */
[----:B------:R-:W-:Y:S02]  /*5f20*/  IADD3.X R41, R3, R114, R100, P4, P5 ;  /* 0x0000007203297210 */ /* 0x000fe400027ea464 */
[----:B------:R-:W-:-:S04]  /*5f30*/  LEA R52, P4, R40, R94, 0x1 ;  /* 0x0000005e28347211 */ /* 0x000fc800078808ff */
[----:B------:R-:W-:Y:S02]  /*5f40*/  LEA.HI.X R53, R40, R95, R41, 0x1, P4 ;  /* 0x0000005f28357211 */ /* 0x000fe400020f0c29 */
[----:B------:R-:W-:-:S04]  /*5f50*/  SHF.R.S32.HI R41, RZ, 0x1f, R116 ;  /* 0x0000001fff297819 */ /* 0x000fc80000011474 */
[----:B------:R-:W-:-:S04]  /*5f60*/  LEA.HI R41, R41, R116, RZ, 0x4 ;  /* 0x0000007429297211 */ /* 0x000fc800078f20ff */
[----:B------:R-:W-:-:S04]  /*5f70*/  SHF.R.S32.HI R40, RZ, 0x4, R41 ;  /* 0x00000004ff287819 */ /* 0x000fc80000011429 */
[----:B------:R-:W-:-:S04]  /*5f80*/  LEA.HI.SX32 R40, R9, R40, 0x1d ;  /* 0x0000002809287211 */ /* 0x000fc800078feaff */
[----:B------:R-:W-:Y:S01]  /*5f90*/  SHF.R.S32.HI R41, RZ, 0x1f, R40 ;  /* 0x0000001fff297819 */ /* 0x000fe20000011428 */
[----:B------:R-:W-:-:S03]  /*5fa0*/  IMAD.SHL.U32 R55, R40, 0x8, RZ ;  /* 0x0000000828377824 */ /* 0x000fc600078e00ff */
[----:B------:R-:W-:Y:S02]  /*5fb0*/  LEA.HI R41, R41, R40, RZ, 0x2 ;  /* 0x0000002829297211 */ /* 0x000fe400078f10ff */
[----:B------:R-:W-:Y:S02]  /*5fc0*/  LOP3.LUT R40, R44, 0x18, R55, 0xf8, !PT ;  /* 0x000000182c287812 */ /* 0x000fe400078ef837 */
[----:B------:R-:W-:Y:S02]  /*5fd0*/  SHF.R.S32.HI R41, RZ, 0x2, R41 ;  /* 0x00000002ff297819 */ /* 0x000fe40000011429 */
[----:B------:R-:W-:-:S03]  /*5fe0*/  LOP3.LUT R40, R40, R42, RZ, 0x3c, !PT ;  /* 0x0000002a28287212 */ /* 0x000fc600078e3cff */
[----:B------:R-:W-:-:S04]  /*5ff0*/  IMAD R41, R41, 0x1200, R43 ;  /* 0x0000120029297824 */ /* 0x000fc800078e022b */
[----:B------:R-:W-:Y:S02]  /*6000*/  IMAD.IADD R40, R41, 0x1, R40 ;  /* 0x0000000129287824 */ /* 0x000fe400078e0228 */
[C---:B------:R-:W-:Y:S02]  /*6010*/  IMAD R41, R17.reuse, 0x3600, R103 ;  /* 0x0000360011297824 */ /* 0x040fe400078e0267 */
[----:B------:R-:W-:Y:S02]  /*6020*/  IMAD R43, R17, 0x3600, R40 ;  /* 0x00003600112b7824 */ /* 0x000fe400078e0228 */
[--C-:B------:R-:W-:Y:S02]  /*6030*/  IMAD R41, R41, 0x2, R16.reuse ;  /* 0x0000000229297824 */ /* 0x100fe400078e0210 */
[----:B------:R-:W-:-:S04]  /*6040*/  IMAD R44, R43, 0x2, R16 ;  /* 0x000000022b2c7824 */ /* 0x000fc800078e0210 */
[----:B------:R-:W1:Y:S04]  /*6050*/  LDS.128 R40, [R41+0x16a00] ;  /* 0x016a000029287984 */ /* 0x000e680000000c00 */
[----:B------:R-:W2:Y:S01]  /*6060*/  LDS.128 R44, [R44+0x16a00] ;  /* 0x016a00002c2c7984 */ /* 0x000ea20000000c00 */
[----:B------:R-:W-:-:S13]  /*6070*/  ISETP.GE.AND P4, PT, R4, R107, PT ;  /* 0x0000006b0400720c */ /* 0x000fda0003f86270 */
[----:B------:R-:W-:Y:S05]  /*6080*/  @P4 BRA `(.L_x_462) ;  /* 0x0000000400784947 */ /* 0x000fea0003800000 */
[----:B------:R-:W-:Y:S01]  /*6090*/  SHF.R.U32.HI R57, RZ, 0x10, R49 ;  /* 0x00000010ff397819 */ /* 0x000fe20000011631 */
[----:B--2---:R-:W-:Y:S01]  /*60a0*/  IMAD.U32 R56, R45, 0x10000, RZ ;  /* 0x000100002d387824 */ /* 0x004fe200078e00ff */
[----:B------:R-:W-:Y:S01]  /*60b0*/  SHF.R.U32.HI R59, RZ, 0x10, R37 ;  /* 0x00000010ff3b7819 */ /* 0x000fe20000011625 */
[----:B-1----:R-:W-:Y:S01]  /*60c0*/  IMAD.U32 R54, R41, 0x10000, RZ ;  /* 0x0001000029367824 */ /* 0x002fe200078e00ff */
[----:B------:R-:W-:Y:S02]  /*60d0*/  PRMT R57, R126, 0x5432, R57 ;  /* 0x000054327e397816 */ /* 0x000fe40000000039 */
[----:B------:R-:W-:Y:S02]  /*60e0*/  PRMT R58, R124, 0x5432, R59 ;  /* 0x000054327c3a7816 */ /* 0x000fe4000000003b */
[----:B------:R-:W-:Y:S01]  /*60f0*/  LOP3.LUT R45, R45, 0xffff0000, RZ, 0xc0, !PT ;  /* 0xffff00002d2d7812 */ /* 0x000fe200078ec0ff */
[----:B------:R-:W-:Y:S01]  /*6100*/  IMAD.U32 R61, R57, 0x10000, RZ ;  /* 0x00010000393d7824 */ /* 0x000fe200078e00ff */
[----:B------:R-:W-:Y:S01]  /*6110*/  LOP3.LUT R41, R41, 0xffff0000, RZ, 0xc0, !PT ;  /* 0xffff000029297812 */ /* 0x000fe200078ec0ff */
[C---:B------:R-:W-:Y:S01]  /*6120*/  IMAD.U32 R59, R58.reuse, 0x10000, RZ ;  /* 0x000100003a3b7824 */ /* 0x040fe200078e00ff */
[----:B------:R-:W-:Y:S01]  /*6130*/  LOP3.LUT R58, R58, 0xffff0000, RZ, 0xc0, !PT ;  /* 0xffff00003a3a7812 */ /* 0x000fe200078ec0ff */
[----:B------:R-:W-:Y:S01]  /*6140*/  FMUL.FTZ R63, R56, R61 ;  /* 0x0000003d383f7220 */ /* 0x000fe20000410000 */
[----:B------:R-:W-:Y:S01]  /*6150*/  SHF.R.U64 R49, R48, 0x10, R49 ;  /* 0x0000001030317819 */ /* 0x000fe20000001231 */
[-C--:B------:R-:W-:Y:S01]  /*6160*/  FMUL.FTZ R60, R56, R59.reuse ;  /* 0x0000003b383c7220 */ /* 0x080fe20000410000 */
[----:B------:R-:W-:Y:S01]  /*6170*/  SHF.R.U64 R50, R50, 0x10, R51 ;  /* 0x0000001032327819 */ /* 0x000fe20000001233 */
[----:B------:R-:W-:Y:S01]  /*6180*/  FFMA.FTZ R56, R54, R59, -R63 ;  /* 0x0000003b36387223 */ /* 0x000fe2000001083f */
[----:B------:R-:W-:-:S02]  /*6190*/  IMAD.U32 R59, R43, 0x10000, RZ ;  /* 0x000100002b3b7824 */ /* 0x000fc400078e00ff */
[----:B------:R-:W-:Y:S01]  /*61a0*/  FFMA.FTZ R54, R54, R61, R60 ;  /* 0x0000003d36367223 */ /* 0x000fe2000001003c */
[----:B------:R-:W-:Y:S01]  /*61b0*/  LOP3.LUT R60, R57, 0xffff0000, RZ, 0xc0, !PT ;  /* 0xffff0000393c7812 */ /* 0x000fe200078ec0ff */
[----:B------:R-:W-:Y:S01]  /*61c0*/  FMUL.FTZ R57, R45, R58 ;  /* 0x0000003a2d397220 */ /* 0x000fe20000410000 */
[----:B------:R-:W-:Y:S01]  /*61d0*/  IMAD.U32 R61, R47, 0x10000, RZ ;  /* 0x000100002f3d7824 */ /* 0x000fe200078e00ff */
[----:B------:R-:W-:Y:S02]  /*61e0*/  PRMT R126, R126, 0x5410, R49 ;  /* 0x000054107e7e7816 */ /* 0x000fe40000000031 */
[----:B------:R-:W-:Y:S01]  /*61f0*/  FMUL.FTZ R62, R45, R60 ;  /* 0x0000003c2d3e7220 */ /* 0x000fe20000410000 */
[----:B------:R-:W-:-:S03]  /*6200*/  SHF.R.U64 R38, R38, 0x10, R39 ;  /* 0x0000001026267819 */ /* 0x000fc60000001227 */
[C---:B------:R-:W-:Y:S01]  /*6210*/  FFMA.FTZ R45, R41.reuse, R58, -R62 ;  /* 0x0000003a292d7223 */ /* 0x040fe2000001083e */
[----:B------:R-:W-:Y:S01]  /*6220*/  FFMA.FTZ R41, R41, R60, R57 ;  /* 0x0000003c29297223 */ /* 0x000fe20000010039 */
[----:B------:R-:W-:Y:S02]  /*6230*/  SHF.R.U32.HI R60, RZ, 0x10, R51 ;  /* 0x00000010ff3c7819 */ /* 0x000fe40000011633 */
[----:B------:R-:W-:Y:S01]  /*6240*/  SHF.R.U32.HI R58, RZ, 0x10, R39 ;  /* 0x00000010ff3a7819 */ /* 0x000fe20000011627 */
[----:B------:R-:W-:Y:S01]  /*6250*/  IMAD.U32 R39, R42, 0x10000, RZ ;  /* 0x000100002a277824 */ /* 0x000fe200078e00ff */
[----:B------:R-:W-:Y:S02]  /*6260*/  PRMT R60, R125, 0x5432, R60 ;  /* 0x000054327d3c7816 */ /* 0x000fe4000000003c */
[----:B------:R-:W-:Y:S02]  /*6270*/  PRMT R57, R123, 0x5432, R58 ;  /* 0x000054327b397816 */ /* 0x000fe4000000003a */
[----:B------:R-:W-:Y:S01]  /*6280*/  LOP3.LUT R51, R126, 0xffff0000, RZ, 0xc0, !PT ;  /* 0xffff00007e337812 */ /* 0x000fe200078ec0ff */
[C---:B------:R-:W-:Y:S01]  /*6290*/  IMAD.U32 R62, R60.reuse, 0x10000, RZ ;  /* 0x000100003c3e7824 */ /* 0x040fe200078e00ff */
[----:B------:R-:W-:Y:S01]  /*62a0*/  LOP3.LUT R60, R60, 0xffff0000, RZ, 0xc0, !PT ;  /* 0xffff00003c3c7812 */ /* 0x000fe200078ec0ff */
[C---:B------:R-:W-:Y:S01]  /*62b0*/  IMAD.U32 R58, R57.reuse, 0x10000, RZ ;  /* 0x00010000393a7824 */ /* 0x040fe200078e00ff */
[----:B------:R-:W-:Y:S01]  /*62c0*/  LOP3.LUT R57, R57, 0xffff0000, RZ, 0xc0, !PT ;  /* 0xffff000039397812 */ /* 0x000fe200078ec0ff */
[----:B------:R-:W-:Y:S01]  /*62d0*/  FMUL.FTZ R64, R61, R62 ;  /* 0x0000003e3d407220 */ /* 0x000fe20000410000 */
[----:B------:R-:W-:Y:S01]  /*62e0*/  PRMT R125, R125, 0x5410, R50 ;  /* 0x000054107d7d7816 */ /* 0x000fe20000000032 */
[-C--:B------:R-:W-:Y:S01]  /*62f0*/  FMUL.FTZ R61, R61, R58.reuse ;  /* 0x0000003a3d3d7220 */ /* 0x080fe20000410000 */
[----:B------:R-:W-:Y:S01]  /*6300*/  PRMT R123, R123, 0x5410, R38 ;  /* 0x000054107b7b7816 */ /* 0x000fe20000000026 */
[C---:B------:R-:W-:Y:S01]  /*6310*/  FFMA.FTZ R58, R59.reuse, R58, -R64 ;  /* 0x0000003a3b3a7223 */ /* 0x040fe20000010840 */
[----:B------:R-:W-:Y:S01]  /*6320*/  LOP3.LUT R42, R42, 0xffff0000, RZ, 0xc0, !PT ;  /* 0xffff00002a2a7812 */ /* 0x000fe200078ec0ff */
[----:B------:R-:W-:Y:S01]  /*6330*/  FFMA.FTZ R59, R59, R62, R61 ;  /* 0x0000003e3b3b7223 */ /* 0x000fe2000001003d */
[----:B------:R-:W-:-:S02]  /*6340*/  SHF.R.U64 R61, R36, 0x10, R37 ;  /* 0x00000010243d7819 */ /* 0x000fc40000001225 */
[----:B------:R-:W-:Y:S02]  /*6350*/  LOP3.LUT R37, R47, 0xffff0000, RZ, 0xc0, !PT ;  /* 0xffff00002f257812 */ /* 0x000fe400078ec0ff */
[----:B------:R-:W-:Y:S02]  /*6360*/  LOP3.LUT R36, R43, 0xffff0000, RZ, 0xc0, !PT ;  /* 0xffff00002b247812 */ /* 0x000fe400078ec0ff */
[----:B------:R-:W-:Y:S01]  /*6370*/  PRMT R124, R124, 0x5410, R61 ;  /* 0x000054107c7c7816 */ /* 0x000fe2000000003d */
[C---:B------:R-:W-:Y:S01]  /*6380*/  FMUL.FTZ R43, R37.reuse, R60 ;  /* 0x0000003c252b7220 */ /* 0x040fe20000410000 */
[-C--:B------:R-:W-:Y:S01]  /*6390*/  FMUL.FTZ R47, R37, R57.reuse ;  /* 0x00000039252f7220 */ /* 0x080fe20000410000 */
[----:B------:R-:W-:Y:S02]  /*63a0*/  F2FP.BF16.F32.PACK_AB R45, R45, R56 ;  /* 0x000000382d2d723e */ /* 0x000fe400000010ff */
[C---:B------:R-:W-:Y:S01]  /*63b0*/  FFMA.FTZ R37, R36.reuse, R57, -R43 ;  /* 0x0000003924257223 */ /* 0x040fe2000001082b */
[----:B------:R-:W-:Y:S01]  /*63c0*/  FFMA.FTZ R36, R36, R60, R47 ;  /* 0x0000003c24247223 */ /* 0x000fe2000001002f */
[----:B------:R-:W-:Y:S01]  /*63d0*/  IMAD.U32 R47, R44, 0x10000, RZ ;  /* 0x000100002c2f7824 */ /* 0x000fe200078e00ff */
[----:B------:R-:W-:Y:S01]  /*63e0*/  F2FP.BF16.F32.PACK_AB R54, R41, R54 ;  /* 0x000000362936723e */ /* 0x000fe200000010ff */
[----:B------:R-:W-:Y:S01]  /*63f0*/  IMAD.U32 R60, R126, 0x10000, RZ ;  /* 0x000100007e3c7824 */ /* 0x000fe200078e00ff */
[----:B------:R-:W-:Y:S01]  /*6400*/  F2FP.BF16.F32.PACK_AB R37, R37, R58 ;  /* 0x0000003a2525723e */ /* 0x000fe200000010ff */
[----:B------:R-:W-:Y:S01]  /*6410*/  IMAD.U32 R48, R124, 0x10000, RZ ;  /* 0x000100007c307824 */ /* 0x000fe200078e00ff */
[----:B------:R-:W-:Y:S01]  /*6420*/  F2FP.BF16.F32.PACK_AB R36, R36, R59 ;  /* 0x0000003b2424723e */ /* 0x000fe200000010ff */
[----:B------:R-:W-:-:S02]  /*6430*/  IMAD.U32 R43, R40, 0x10000, RZ ;  /* 0x00010000282b7824 */ /* 0x000fc400078e00ff */
[C---:B------:R-:W-:Y:S01]  /*6440*/  FMUL.FTZ R62, R47.reuse, R60 ;  /* 0x0000003c2f3e7220 */ /* 0x040fe20000410000 */
[-C--:B------:R-:W-:Y:S01]  /*6450*/  FMUL.FTZ R49, R47, R48.reuse ;  /* 0x000000302f317220 */ /* 0x080fe20000410000 */
[----:B------:R-:W-:Y:S01]  /*6460*/  LOP3.LUT R40, R40, 0xffff0000, RZ, 0xc0, !PT ;  /* 0xffff000028287812 */ /* 0x000fe200078ec0ff */
[----:B------:R-:W-:Y:S02]  /*6470*/  IMAD.MOV.U32 R41, RZ, RZ, R45 ;  /* 0x000000ffff297224 */ /* 0x000fe400078e002d */
[C---:B------:R-:W-:Y:S01]  /*6480*/  FFMA.FTZ R47, R43.reuse, R48, -R62 ;  /* 0x000000302b2f7223 */ /* 0x040fe2000001083e */
[----:B------:R-:W-:Y:S01]  /*6490*/  FFMA.FTZ R43, R43, R60, R49 ;  /* 0x0000003c2b2b7223 */ /* 0x000fe20000010031 */
[----:B------:R-:W-:Y:S01]  /*64a0*/  LOP3.LUT R48, R44, 0xffff0000, RZ, 0xc0, !PT ;  /* 0xffff00002c307812 */ /* 0x000fe200078ec0ff */
[----:B------:R-:W-:Y:S01]  /*64b0*/  IMAD.U32 R44, R46, 0x10000, RZ ;  /* 0x000100002e2c7824 */ /* 0x000fe200078e00ff */
[----:B------:R-:W-:Y:S01]  /*64c0*/  LOP3.LUT R49, R124, 0xffff0000, RZ, 0xc0, !PT ;  /* 0xffff00007c317812 */ /* 0x000fe200078ec0ff */
[----:B------:R-:W-:Y:S01]  /*64d0*/  IMAD.MOV.U32 R45, RZ, RZ, R54 ;  /* 0x000000ffff2d7224 */ /* 0x000fe200078e0036 */
[----:B------:R-:W-:Y:S01]  /*64e0*/  LOP3.LUT R46, R46, 0xffff0000, RZ, 0xc0, !PT ;  /* 0xffff00002e2e7812 */ /* 0x000fe200078ec0ff */
[----:B------:R-:W-:-:S02]  /*64f0*/  FMUL.FTZ R57, R48, R51 ;  /* 0x0000003330397220 */ /* 0x000fc40000410000 */
[-C--:B------:R-:W-:Y:S02]  /*6500*/  FMUL.FTZ R48, R48, R49.reuse ;  /* 0x0000003130307220 */ /* 0x080fe40000410000 */
[C---:B------:R-:W-:Y:S01]  /*6510*/  FFMA.FTZ R38, R40.reuse, R49, -R57 ;  /* 0x0000003128267223 */ /* 0x040fe20000010839 */
[----:B------:R-:W-:Y:S02]  /*6520*/  IMAD.U32 R49, R125, 0x10000, RZ ;  /* 0x000100007d317824 */ /* 0x000fe400078e00ff */
[----:B------:R-:W-:Y:S01]  /*6530*/  FFMA.FTZ R40, R40, R51, R48 ;  /* 0x0000003328287223 */ /* 0x000fe20000010030 */
[----:B------:R-:W-:Y:S01]  /*6540*/  IMAD.U32 R48, R123, 0x10000, RZ ;  /* 0x000100007b307824 */ /* 0x000fe200078e00ff */
[----:B------:R-:W-:Y:S01]  /*6550*/  LOP3.LUT R125, R125, 0xffff0000, RZ, 0xc0, !PT ;  /* 0xffff00007d7d7812 */ /* 0x000fe200078ec0ff */
[C---:B------:R-:W-:Y:S01]  /*6560*/  FMUL.FTZ R50, R44.reuse, R49 ;  /* 0x000000312c327220 */ /* 0x040fe20000410000 */
[----:B------:R-:W-:Y:S01]  /*6570*/  LOP3.LUT R123, R123, 0xffff0000, RZ, 0xc0, !PT ;  /* 0xffff00007b7b7812 */ /* 0x000fe200078ec0ff */
[-C--:B------:R-:W-:Y:S01]  /*6580*/  FMUL.FTZ R44, R44, R48.reuse ;  /* 0x000000302c2c7220 */ /* 0x080fe20000410000 */
[----:B------:R-:W-:Y:S01]  /*6590*/  F2FP.BF16.F32.PACK_AB R43, R40, R43 ;  /* 0x0000002b282b723e */ /* 0x000fe200000010ff */
[C---:B------:R-:W-:Y:S01]  /*65a0*/  FMUL.FTZ R51, R46.reuse, R125 ;  /* 0x0000007d2e337220 */ /* 0x040fe20000410000 */
[C---:B------:R-:W-:Y:S01]  /*65b0*/  FFMA.FTZ R50, R39.reuse, R48, -R50 ;  /* 0x0000003027327223 */ /* 0x040fe20000010832 */
[----:B------:R-:W-:Y:S01]  /*65c0*/  FMUL.FTZ R46, R46, R123 ;  /* 0x0000007b2e2e7220 */ /* 0x000fe20000410000 */
[----:B------:R-:W-:Y:S01]  /*65d0*/  FFMA.FTZ R44, R39, R49, R44 ;  /* 0x00000031272c7223 */ /* 0x000fe2000001002c */
[----:B------:R-:W-:Y:S01]  /*65e0*/  FFMA.FTZ R51, R42, R123, -R51 ;  /* 0x0000007b2a337223 */ /* 0x000fe20000010833 */
[----:B------:R-:W-:Y:S01]  /*65f0*/  F2FP.BF16.F32.PACK_AB R38, R38, R47 ;  /* 0x0000002f2626723e */ /* 0x000fe200000010ff */
[----:B------:R-:W-:Y:S01]  /*6600*/  FFMA.FTZ R125, R42, R125, R46 ;  /* 0x0000007d2a7d7223 */ /* 0x000fe2000001002e */
[----:B------:R-:W-:-:S02]  /*6610*/  IMAD.MOV.U32 R47, RZ, RZ, R36 ;  /* 0x000000ffff2f7224 */ /* 0x000fc400078e0024 */
[----:B------:R-:W-:Y:S01]  /*6620*/  F2FP.BF16.F32.PACK_AB R42, R51, R50 ;  /* 0x00000032332a723e */ /* 0x000fe200000010ff */
[----:B------:R-:W-:Y:S01]  /*6630*/  IMAD.MOV.U32 R40, RZ, RZ, R38 ;  /* 0x000000ffff287224 */ /* 0x000fe200078e0026 */
[----:B------:R-:W-:Y:S01]  /*6640*/  F2FP.BF16.F32.PACK_AB R46, R125, R44 ;  /* 0x0000002c7d2e723e */ /* 0x000fe200000010ff */
[----:B------:R-:W-:Y:S02]  /*6650*/  IMAD.MOV.U32 R44, RZ, RZ, R43 ;  /* 0x000000ffff2c7224 */ /* 0x000fe400078e002b */
[----:B------:R-:W-:-:S07]  /*6660*/  IMAD.MOV.U32 R43, RZ, RZ, R37 ;  /* 0x000000ffff2b7224 */ /* 0x000fce00078e0025 */
.L_x_462:
[----:B------:R-:W-:Y:S05]  /*6670*/  BSYNC B1 ;  /* 0x0000000000017941 */ /* 0x000fea0003800000 */
.L_x_461:
[----:B-1----:R4:W-:Y:S01]  /*6680*/  STG.E.128 desc[UR60][R52.64], R40 ;  /* 0x0000002834007986 */ /* 0x0029e2000c101d3c */
[----:B------:R-:W-:-:S13]  /*6690*/  ISETP.GE.AND P4, PT, R55, R110, PT ;  /* 0x0000006e3700720c */ /* 0x000fda0003f86270 */
[----:B------:R-:W-:Y:S05]  /*66a0*/  @P4 BRA `(.L_x_425) ;  /* 0x00000000009c4947 */ /* 0x000fea0003800000 */
[--C-:B------:R-:W-:Y:S02]  /*66b0*/  SHF.R.S32.HI R36, RZ, 0x1f, R55.reuse ;  /* 0x0000001fff247819 */ /* 0x100fe40000011437 */
[----:B------:R-:W-:-:S04]  /*66c0*/  IADD3 R55, P4, P5, R28, R96, R55 ;  /* 0x000000601c377210 */ /* 0x000fc80007d9e037 */
[----:B------:R-:W-:Y:S02]  /*66d0*/  IADD3.X R36, R3, R114, R36, P4, P5 ;  /* 0x0000007203247210 */ /* 0x000fe400027ea424 */
[----:B------:R-:W-:-:S04]  /*66e0*/  LEA R94, P4, R55, R94, 0x1 ;  /* 0x0000005e375e7211 */ /* 0x000fc800078808ff */
[----:B------:R-:W-:-:S05]  /*66f0*/  LEA.HI.X R95, R55, R95, R36, 0x1, P4 ;  /* 0x0000005f375f7211 */ /* 0x000fca00020f0c24 */
[----:B--2---:R1:W-:Y:S01]  /*6700*/  STG.E.128 desc[UR60][R94.64], R44 ;  /* 0x0000002c5e007986 */ /* 0x0043e2000c101d3c */
[----:B------:R-:W-:Y:S05]  /*6710*/  BRA `(.L_x_425) ;  /* 0x0000000000807947 */ /* 0x000fea0003800000 */
.L_x_418:
[----:B------:R-:W2:Y:S02]  /*6720*/  LDL R36, [R1+0x48] ;  /* 0x0000480001247983 */ /* 0x000ea40000100800 */
[----:B--2---:R-:W-:-:S13]  /*6730*/  ISETP.NE.AND P3, PT, R36, 0x3, PT ;  /* 0x000000032400780c */ /* 0x004fda0003f65270 */
[----:B------:R-:W-:Y:S05]  /*6740*/  @!P3 BRA `(.L_x_463) ;  /* 0x000000000004b947 */ /* 0x000fea0003800000 */
[----:B------:R-:W-:Y:S01]  /*6750*/  BPT.TRAP 0x1 ;  /* 0x000000040000795c */ /* 0x000fe20000300000 */
.L_x_463:
[----:B------:R-:W-:Y:S01]  /*6760*/  IMAD R21, R17, 0x8, R16 ;  /* 0x0000000811157824 */ /* 0x000fe200078e0210 */
[----:B------:R-:W-:Y:S01]  /*6770*/  SHF.L.U32 R91, R145, 0x1f, RZ ;  /* 0x0000001f915b7819 */ /* 0x000fe200000006ff */
[----:B------:R-:W-:Y:S01]  /*6780*/  IMAD R90, R24, -0x90, R2 ;  /* 0xffffff70185a7824 */ /* 0x000fe200078e0202 */
[----:B------:R-:W-:Y:S02]  /*6790*/  BSSY B1, `(.L_x_464) ;  /* 0x0000004000017945 */ /* 0x000fe40003800000 */
[----:B------:R-:W0:Y:S02]  /*67a0*/  SYNCS.PHASECHK.TRANS64.TRYWAIT P4, [R21+URZ+0x31c90], R91 ;  /* 0x031c905b150075a7 */ /* 0x000e24000808017f */
[----:B------:R-:W-:Y:S01]  /*67b0*/  VIMNMX R90, R90, 0x90, PT ;  /* 0x000000905a5a7848 */ /* 0x000fe20003fe0100 */
[----:B0-----:R-:W-:Y:S06]  /*67c0*/  @!P4 BRA `(.L_x_465) ;  /* 0x000001880020c947 */ /* 0x001fec0003800000 */
.L_x_710:
[----:B------:R-:W-:Y:S05]  /*67d0*/  BSYNC B1 ;  /* 0x0000000000017941 */ /* 0x000fea0003800000 */
.L_x_464:
[----:B------:R-:W-:-:S13]  /*67e0*/  ISETP.GE.AND P4, PT, R19, R90, PT ;  /* 0x0000005a1300720c */ /* 0x000fda0003f86270 */
[----:B------:R-:W-:Y:S05]  /*67f0*/  @P4 BRA `(.L_x_425) ;  /* 0x0000000000484947 */ /* 0x000fea0003800000 */
[----:B------:R-:W-:-:S13]  /*6800*/  ISETP.NE.AND P4, PT, R11, RZ, PT ;  /* 0x000000ff0b00720c */ /* 0x000fda0003f85270 */
[----:B------:R-:W1:Y:S04]  /*6810*/  @P4 LDS.128 R36, [R83+0x16800] ;  /* 0x0168000053244984 */ /* 0x000e680000000c00 */
[----:B-1----:R-:W-:Y:S01]  /*6820*/  @P4 STG.E.128 desc[UR60][R40.64], R36 ;  /* 0x0000002428004986 */ /* 0x002fe2000c101d3c */
        /* <DEDUP_REMOVED lines=14> */
[----:B-1----:R1:W-:Y:S02]  /*6910*/  @P4 STG.E.128 desc[UR60][R40.64+0xa0], R36 ;  /* 0x0000a02428004986 */ /* 0x0023e4000c101d3c */
.L_x_425:
[----:B------:R-:W-:Y:S05]  /*6920*/  BSYNC B0 ;  /* 0x0000000000007941 */ /* 0x000fea0003800000 */
.L_x_417:
[----:B-1234-:R-:W1:Y:S01]  /*6930*/  S2R R36, SR_TID.X ;  /* 0x0000000000247919 */ /* 0x01ee620000002100 */
[----:B------:R-:W-:Y:S01]  /*6940*/  @!PT LDS RZ, [RZ] ;  /* 0x00000000fffff984 */ /* 0x000fe20000000800 */
[----:B------:R-:W-:Y:S01]  /*6950*/  @!PT LDS RZ, [RZ] ;  /* 0x00000000fffff984 */ /* 0x000fe20000000800 */
[----:B------:R-:W-:Y:S01]  /*6960*/  @!PT LDS RZ, [RZ] ;  /* 0x00000000fffff984 */ /* 0x000fe20000000800 */
[----:B------:R-:W-:Y:S01]  /*6970*/  @!PT LDS RZ, [RZ] ;  /* 0x00000000fffff984 */ /* 0x000fe20000000800 */
[----:B------:R2:W-:Y:S06]  /*6980*/  MEMBAR.ALL.CTA ;  /* 0x0000000000007992 */ /* 0x0005ec0000008000 */
[----:B--2---:R-:W2:Y:S01]  /*6990*/  FENCE.VIEW.ASYNC.S ;  /* 0x00000000000073c6 */ /* 0x004ea20000000000 */
[----:B------:R-:W-:Y:S05]  /*69a0*/  WARPSYNC.ALL ;  /* 0x0000000000007948 */ /* 0x000fea0003800000 */
[----:B------:R-:W-:Y:S01]  /*69b0*/  BSSY B0, `(.L_x_466) ;  /* 0x0000009000007945 */ /* 0x000fe20003800000 */
[----:B-1----:R-:W-:Y:S01]  /*69c0*/  LOP3.LUT R36, R36, 0x7f, RZ, 0xc0, !PT ;  /* 0x0000007f24247812 */ /* 0x002fe200078ec0ff */
[----:B--2---:R1:W-:Y:S03]  /*69d0*/  BAR.SYNC.DEFER_BLOCKING R113, 0x80 ;  /* 0x000200710000751d */ /* 0x0043e60000010000 */
[----:B------:R-:W-:-:S13]  /*69e0*/  ISETP.NE.AND P4, PT, R36, RZ, PT ;  /* 0x000000ff2400720c */ /* 0x000fda0003f85270 */
[----:B------:R-:W-:-:S05]  /*69f0*/  @!P4 VIADD R36, R21, 0x31ca0 ;  /* 0x00031ca01524c836 */ /* 0x000fca0000000000 */
[----:B------:R-:W-:-:S04]  /*6a00*/  @!P4 PRMT R36, RZ, 0x654, R36 ;  /* 0x00000654ff24c816 */ /* 0x000fc80000000024 */
[----:B------:R1:W-:Y:S01]  /*6a10*/  @!P4 SYNCS.ARRIVE.TRANS64.RED.A1T0 RZ, [R36+URZ], RZ ;  /* 0x000000ff24ffc9a7 */ /* 0x0003e2000810043f */
[----:B------:R-:W-:Y:S05]  /*6a20*/  @!P3 BRA `(.L_x_467) ;  /* 0x000000000004b947 */ /* 0x000fea0003800000 */
[----:B------:R-:W-:Y:S01]  /*6a30*/  BPT.TRAP 0x1 ;  /* 0x000000040000795c */ /* 0x000fe20000300000 */
.L_x_467:
[----:B------:R-:W-:Y:S05]  /*6a40*/  BSYNC B0 ;  /* 0x0000000000007941 */ /* 0x000fea0003800000 */
.L_x_466:
[----:B------:R-:W2:Y:S01]  /*6a50*/  SYNCS.PHASECHK.TRANS64.TRYWAIT P3, [R21+URZ+0x31cb0], R91 ;  /* 0x031cb05b150075a7 */ /* 0x000ea2000806017f */
[----:B------:R-:W-:Y:S04]  /*6a60*/  BSSY B0, `(.L_x_468) ;  /* 0x0000002000007945 */ /* 0x000fe80003800000 */
[----:B--2---:R-:W-:Y:S05]  /*6a70*/  @!P3 BRA `(.L_x_469) ;  /* 0x000001840088b947 */ /* 0x004fea0003800000 */
.L_x_711:
[----:B------:R-:W-:Y:S05]  /*6a80*/  BSYNC B0 ;  /* 0x0000000000007941 */ /* 0x000fea0003800000 */
.L_x_468:
[----:B------:R-:W-:Y:S01]  /*6a90*/  ISETP.GE.AND P3, PT, R19, R90, PT ;  /* 0x0000005a1300720c */ /* 0x000fe20003f66270 */
[----:B------:R-:W-:-:S12]  /*6aa0*/  BSSY B0, `(.L_x_470) ;  /* 0x0000020000007945 */ /* 0x000fd80003800000 */
[----:B------:R-:W-:Y:S05]  /*6ab0*/  @P3 BRA `(.L_x_471) ;  /* 0x0000000000783947 */ /* 0x000fea0003800000 */
[----:B------:R-:W-:Y:S01]  /*6ac0*/  IMAD.WIDE R38, R24, 0x90, R78 ;  /* 0x0000009018267825 */ /* 0x000fe200078e024e */
[----:B------:R-:W-:-:S03]  /*6ad0*/  ULDC.64 UR4, c[0x0][0x328] ;  /* 0x0000ca0000047ab9 */ /* 0x000fc60000000a00 */
[----:B------:R-:W-:Y:S02]  /*6ae0*/  IMAD R39, R39, UR4, RZ ;  /* 0x0000000427277c24 */ /* 0x000fe4000f8e02ff */
[----:B-1----:R-:W-:Y:S02]  /*6af0*/  IMAD.MOV.U32 R36, RZ, RZ, R30 ;  /* 0x000000ffff247224 */ /* 0x002fe400078e001e */
[----:B------:R-:W-:Y:S02]  /*6b00*/  IMAD.MOV.U32 R37, RZ, RZ, R88 ;  /* 0x000000ffff257224 */ /* 0x000fe400078e0058 */
[C---:B------:R-:W-:Y:S02]  /*6b10*/  IMAD R39, R38.reuse, UR5, R39 ;  /* 0x0000000526277c24 */ /* 0x040fe4000f8e0227 */
[----:B------:R-:W-:Y:S01]  /*6b20*/  IMAD.WIDE.U32 R36, R38, UR4, R36 ;  /* 0x0000000426247c25 */ /* 0x000fe2000f8e0024 */
[----:B------:R-:W-:-:S03]  /*6b30*/  ULDC.64 UR4, c[0x0][0x318] ;  /* 0x0000c60000047ab9 */ /* 0x000fc60000000a00 */
[----:B------:R-:W-:Y:S01]  /*6b40*/  IMAD.IADD R37, R37, 0x1, R39 ;  /* 0x0000000125257824 */ /* 0x000fe200078e0227 */
[----:B------:R-:W-:Y:S01]  /*6b50*/  LEA R40, P3, R36, UR4, 0x1 ;  /* 0x0000000424287c11 */ /* 0x000fe2000f8608ff */
[----:B------:R-:W-:-:S03]  /*6b60*/  ULDC UR4, c[0x0][0x2f4] ;  /* 0x0000bd0000047ab9 */ /* 0x000fc60000000800 */
[----:B------:R-:W-:Y:S02]  /*6b70*/  LEA.HI.X R41, R36, UR5, R37, 0x1, P3 ;  /* 0x0000000524297c11 */ /* 0x000fe400098f0c25 */
[----:B------:R-:W-:-:S13]  /*6b80*/  ISETP.GE.AND P3, PT, R22, UR4, PT ;  /* 0x0000000416007c0c */ /* 0x000fda000bf66270 */
[----:B------:R-:W1:Y:S04]  /*6b90*/  @!P3 LDS.128 R36, [R83] ;  /* 0x000000005324b984 */ /* 0x000e680000000c00 */
[----:B-1----:R-:W-:Y:S01]  /*6ba0*/  @!P3 STG.E.128 desc[UR60][R40.64], R36 ;  /* 0x000000242800b986 */ /* 0x002fe2000c101d3c */
[----:B------:R-:W-:-:S13]  /*6bb0*/  ISETP.GE.AND P3, PT, R4, UR4, PT ;  /* 0x0000000404007c0c */ /* 0x000fda000bf66270 */
[----:B------:R-:W1:Y:S04]  /*6bc0*/  @!P3 LDS.128 R36, [R83+0x2400] ;  /* 0x002400005324b984 */ /* 0x000e680000000c00 */
[----:B-1----:R-:W-:Y:S01]  /*6bd0*/  @!P3 STG.E.128 desc[UR60][R40.64+0x40], R36 ;  /* 0x000040242800b986 */ /* 0x002fe2000c101d3c */
[----:B------:R-:W-:-:S13]  /*6be0*/  ISETP.GE.AND P3, PT, R6, UR4, PT ;  /* 0x0000000406007c0c */ /* 0x000fda000bf66270 */
[----:B------:R-:W1:Y:S04]  /*6bf0*/  @!P3 LDS.128 R36, [R83+0x4800] ;  /* 0x004800005324b984 */ /* 0x000e680000000c00 */
[----:B-1----:R-:W-:Y:S01]  /*6c00*/  @!P3 STG.E.128 desc[UR60][R40.64+0x80], R36 ;  /* 0x000080242800b986 */ /* 0x002fe2000c101d3c */
        /* <DEDUP_REMOVED lines=8> */
[----:B-1----:R3:W-:Y:S02]  /*6c90*/  @!P3 STG.E.128 desc[UR60][R40.64+0xa0], R36 ;  /* 0x0000a0242800b986 */ /* 0x0027e4000c101d3c */
.L_x_471:
[----:B------:R-:W-:Y:S05]  /*6ca0*/  BSYNC B0 ;  /* 0x0000000000007941 */ /* 0x000fea0003800000 */
.L_x_470:
[----:B------:R-:W-:Y:S01]  /*6cb0*/  @!PT LDS RZ, [RZ] ;  /* 0x00000000fffff984 */ /* 0x000fe20000000800 */
[----:B------:R-:W-:Y:S01]  /*6cc0*/  @!PT LDS RZ, [RZ] ;  /* 0x00000000fffff984 */ /* 0x000fe20000000800 */
[----:B------:R-:W-:Y:S01]  /*6cd0*/  @!PT LDS RZ, [RZ] ;  /* 0x00000000fffff984 */ /* 0x000fe20000000800 */
[----:B------:R-:W-:Y:S01]  /*6ce0*/  @!PT LDS RZ, [RZ] ;  /* 0x00000000fffff984 */ /* 0x000fe20000000800 */
[----:B------:R4:W-:Y:S06]  /*6cf0*/  MEMBAR.ALL.CTA ;  /* 0x0000000000007992 */ /* 0x0009ec0000008000 */
[----:B----4-:R-:W4:Y:S01]  /*6d00*/  FENCE.VIEW.ASYNC.S ;  /* 0x00000000000073c6 */ /* 0x010f220000000000 */
[----:B------:R-:W-:Y:S02]  /*6d10*/  VIADD R17, R17, 0x1 ;  /* 0x0000000111117836 */ /* 0x000fe40000000000 */
[----:B0-2---:R-:W-:Y:S01]  /*6d20*/  @!P4 VIADD R21, R21, 0x31cc0 ;  /* 0x00031cc01515c836 */ /* 0x005fe20000000000 */
[----:B----4-:R0:W-:Y:S02]  /*6d30*/  BAR.SYNC.DEFER_BLOCKING R113, 0x80 ;  /* 0x000200710000751d */ /* 0x0101e40000010000 */
[----:B------:R-:W-:-:S02]  /*6d40*/  ISETP.NE.AND P3, PT, R17, 0x2, PT ;  /* 0x000000021100780c */ /* 0x000fc40003f65270 */
[----:B------:R-:W-:Y:S02]  /*6d50*/  @!P4 PRMT R21, RZ, 0x654, R21 ;  /* 0x00000654ff15c816 */ /* 0x000fe40000000015 */
[----:B------:R-:W-:Y:S02]  /*6d60*/  SEL R26, RZ, 0x1, P3 ;  /* 0x00000001ff1a7807 */ /* 0x000fe40001800000 */
[----:B------:R-:W-:Y:S02]  /*6d70*/  SEL R17, R17, RZ, P3 ;  /* 0x000000ff11117207 */ /* 0x000fe40001800000 */
[----:B------:R-:W-:Y:S01]  /*6d80*/  LOP3.LUT R145, R145, R26, RZ, 0x3c, !PT ;  /* 0x0000001a91917212 */ /* 0x000fe200078e3cff */
[----:B------:R0:W-:Y:S01]  /*6d90*/  @!P4 SYNCS.ARRIVE.TRANS64.RED.A1T0 RZ, [R21+URZ], RZ ;  /* 0x000000ff15ffc9a7 */ /* 0x0001e2000810043f */
[----:B------:R-:W-:Y:S05]  /*6da0*/  @P2 BRA `(.L_x_472) ;  /* 0xffffffb800a42947 */ /* 0x000fea000383ffff */
[----:B-1-3--:R-:W1:Y:S01]  /*6db0*/  S2R R36, SR_TID.X ;  /* 0x0000000000247919 */ /* 0x00ae620000002100 */
[----:B------:R-:W-:Y:S02]  /*6dc0*/  PLOP3.LUT P0, PT, PT, PT, PT, 0x8, 0x0 ;  /* 0x000000000000781c */ /* 0x000fe40003f0e170 */
[----:B-1----:R-:W-:-:S04]  /*6dd0*/  SHF.R.U32.HI R36, RZ, 0x7, R36 ;  /* 0x00000007ff247819 */ /* 0x002fc80000011624 */
[----:B------:R-:W-:-:S13]  /*6de0*/  ISETP.NE.AND P5, PT, R36, 0x1, PT ;  /* 0x000000012400780c */ /* 0x000fda0003fa5270 */
[----:B------:R-:W-:Y:S06]  /*6df0*/  @!P5 BAR.ARV 0x9, 0x100 ;  /* 0x024400000000db1d */ /* 0x000fec0000002000 */
.L_x_412:
[----:B------:R-:W-:Y:S02]  /*6e00*/  ISETP.GE.AND P2, PT, R112, 0x1, PT ;  /* 0x000000017000780c */ /* 0x000fe40003f46270 */
[----:B------:R-:W-:Y:S02]  /*6e10*/  CS2R R2, SRZ ;  /* 0x0000000000027805 */ /* 0x000fe4000001ff00 */
[----:B------:R-:W-:Y:S01]  /*6e20*/  PLOP3.LUT P1, PT, PT, PT, PT, 0x80, 0x0 ;  /* 0x000000000000781c */ /* 0x000fe20003f2f070 */
[----:B------:R-:W-:Y:S01]  /*6e30*/  IMAD.MOV.U32 R0, RZ, RZ, RZ ;  /* 0x000000ffff007224 */ /* 0x000fe200078e00ff */
[----:B------:R-:W-:Y:S02]  /*6e40*/  CS2R R46, SRZ ;  /* 0x00000000002e7805 */ /* 0x000fe4000001ff00 */
[----:B------:R-:W-:Y:S02]  /*6e50*/  CS2R R34, SRZ ;  /* 0x0000000000227805 */ /* 0x000fe4000001ff00 */
[----:B------:R-:W-:-:S02]  /*6e60*/  CS2R R52, SRZ ;  /* 0x0000000000347805 */ /* 0x000fc4000001ff00 */
[----:B------:R-:W-:Y:S01]  /*6e70*/  CS2R R28, SRZ ;  /* 0x00000000001c7805 */ /* 0x000fe2000001ff00 */
[----:B------:R-:W-:Y:S01]  /*6e80*/  IMAD.MOV.U32 R43, RZ, RZ, RZ ;  /* 0x000000ffff2b7224 */ /* 0x000fe200078e00ff */
        /* <DEDUP_REMOVED lines=8> */
[----:B------:R-:W-:Y:S01]  /*6f10*/  CS2R R78, SRZ ;  /* 0x00000000004e7805 */ /* 0x000fe2000001ff00 */
[----:B------:R-:W-:Y:S01]  /*6f20*/  IMAD.MOV.U32 R41, RZ, RZ, RZ ;  /* 0x000000ffff297224 */ /* 0x000fe200078e00ff */
[----:B------:R-:W-:Y:S02]  /*6f30*/  CS2R R64, SRZ ;  /* 0x0000000000407805 */ /* 0x000fe4000001ff00 */
[----:B------:R-:W-:-:S02]  /*6f40*/  CS2R R26, SRZ ;  /* 0x00000000001a7805 */ /* 0x000fc4000001ff00 */
[----:B------:R-:W-:Y:S02]  /*6f50*/  CS2R R74, SRZ ;  /* 0x00000000004a7805 */ /* 0x000fe4000001ff00 */
[----:B------:R-:W-:Y:S01]  /*6f60*/  CS2R R72, SRZ ;  /* 0x0000000000487805 */ /* 0x000fe2000001ff00 */
[----:B------:R-:W-:Y:S01]  /*6f70*/  IMAD.MOV.U32 R84, RZ, RZ, RZ ;  /* 0x000000ffff547224 */ /* 0x000fe200078e00ff */
[----:B------:R-:W-:Y:S02]  /*6f80*/  CS2R R80, SRZ ;  /* 0x0000000000507805 */ /* 0x000fe4000001ff00 */
[----:B------:R-:W-:Y:S01]  /*6f90*/  CS2R R68, SRZ ;  /* 0x0000000000447805 */ /* 0x000fe2000001ff00 */
[----:B------:R-:W-:Y:S02]  /*6fa0*/  IMAD.MOV.U32 R88, RZ, RZ, RZ ;  /* 0x000000ffff587224 */ /* 0x000fe400078e00ff */
[----:B------:R-:W-:Y:S02]  /*6fb0*/  IMAD.MOV.U32 R6, RZ, RZ, RZ ;  /* 0x000000ffff067224 */ /* 0x000fe400078e00ff */
[----:B------:R-:W-:-:S02]  /*6fc0*/  IMAD.MOV.U32 R86, RZ, RZ, RZ ;  /* 0x000000ffff567224 */ /* 0x000fc400078e00ff */
[----:B------:R-:W-:Y:S01]  /*6fd0*/  IMAD.MOV.U32 R83, RZ, RZ, RZ ;  /* 0x000000ffff537224 */ /* 0x000fe200078e00ff */
[----:B------:R-:W-:Y:S06]  /*6fe0*/  @P0 BRA `(.L_x_473) ;  /* 0x00000000000c0947 */ /* 0x000fec0003800000 */
[----:B------:R-:W1:Y:S01]  /*6ff0*/  FENCE.VIEW.ASYNC.G ;  /* 0x00000000000073c6 */ /* 0x000e620000000100 */
[----:B------:R-:W-:Y:S05]  /*7000*/  WARPSYNC.ALL ;  /* 0x0000000000007948 */ /* 0x000fea0003800000 */
[----:B-1----:R-:W-:Y:S06]  /*7010*/  BAR.ARV 0xc, 0x200 ;  /* 0x0308000000007b1d */ /* 0x002fec0000002000 */
.L_x_473:
[----:B------:R-:W-:Y:S02]  /*7020*/  IMAD.MOV.U32 R82, RZ, RZ, RZ ;  /* 0x000000ffff527224 */ /* 0x000fe400078e00ff */
[----:B------:R-:W-:Y:S01]  /*7030*/  IMAD.MOV.U32 R7, RZ, RZ, RZ ;  /* 0x000000ffff077224 */ /* 0x000fe200078e00ff */
[----:B------:R-:W-:Y:S06]  /*7040*/  @!P2 BRA `(.L_x_474) ;  /* 0x000000ec0020a947 */ /* 0x000fec0003800000 */
[----:B------:R-:W-:-:S03]  /*7050*/  UMOV UR4, 0xffffffff ;  /* 0xffffffff00047882 */ /* 0x000fc60000000000 */
[----:B------:R-:W-:Y:S05]  /*7060*/  BRA.DIV UR4, `(.L_x_475) ;  /* 0x0000018204207947 */ /* 0x000fea000b800000 */
[----:B------:R-:W1:Y:S02]  /*7070*/  S2R R0, SR_TID.X ;  /* 0x0000000000007919 */ /* 0x000e640000002100 */
[----:B-1----:R-:W-:-:S05]  /*7080*/  VIADD R2, R0, 0xffffff80 ;  /* 0xffffff8000027836 */ /* 0x002fca0000000000 */
[----:B------:R-:W-:-:S04]  /*7090*/  SHF.R.S32.HI R0, RZ, 0x1f, R2 ;  /* 0x0000001fff007819 */ /* 0x000fc80000011402 */
[----:B------:R-:W-:-:S04]  /*70a0*/  LEA.HI R0, R0, R2, RZ, 0x7 ;  /* 0x0000000200007211 */ /* 0x000fc800078f38ff */
[----:B------:R-:W-:-:S06]  /*70b0*/  SHF.R.S32.HI R0, RZ, 0x7, R0 ;  /* 0x00000007ff007819 */ /* 0x000fcc0000011400 */
[----:B------:R-:W1:Y:S04]  /*70c0*/  SHFL.IDX PT, R0, R0, RZ, 0x1f ;  /* 0x00001fff00007589 */ /* 0x000e6800000e0000 */
[----:B-1----:R1:W-:Y:S02]  /*70d0*/  STL [R1+0x78], R0 ;  /* 0x0000780001007387 */ /* 0x0023e40000100800 */
.L_x_714:
[----:B------:R-:W1:Y:S01]  /*70e0*/  LDL R3, [R1+0x78] ;  /* 0x0000780001037983 */ /* 0x000e620000100800 */
[----:B------:R-:W-:Y:S01]  /*70f0*/  BSSY B6, `(.L_x_476) ;  /* 0x000001b000067945 */ /* 0x000fe20003800000 */
[----:B-1----:R-:W-:-:S05]  /*7100*/  IMAD.HI R0, R3, 0x55555556, RZ ;  /* 0x5555555603007827 */ /* 0x002fca00078e02ff */
[----:B------:R-:W-:-:S05]  /*7110*/  LEA.HI R2, R0, R0, RZ, 0x1 ;  /* 0x0000000000027211 */ /* 0x000fca00078f08ff */
[----:B------:R-:W-:Y:S02]  /*7120*/  IMAD R2, R2, -0x3, R3 ;  /* 0xfffffffd02027824 */ /* 0x000fe400078e0203 */
[----:B------:R-:W-:-:S04]  /*7130*/  VIADD R3, R16, 0x24300 ;  /* 0x0002430010037836 */ /* 0x000fc80000000000 */
[----:B------:R-:W-:Y:S01]  /*7140*/  IMAD R0, R2, 0x800, R3 ;  /* 0x0000080002007824 */ /* 0x000fe200078e0203 */
[----:B------:R-:W-:-:S04]  /*7150*/  LOP3.LUT P0, RZ, R3, 0x9f, RZ, 0xc0, !PT ;  /* 0x0000009f03ff7812 */ /* 0x000fc8000780c0ff */
[----:B------:R-:W-:-:S04]  /*7160*/  SHF.R.U32.HI R0, RZ, 0x4, R0 ;  /* 0x00000004ff007819 */ /* 0x000fc80000011600 */
[----:B------:R-:W-:-:S05]  /*7170*/  LOP3.LUT R0, R0, 0x3fff, RZ, 0xc0, !PT ;  /* 0x00003fff00007812 */ /* 0x000fca00078ec0ff */
[----:B------:R1:W-:Y:S01]  /*7180*/  STL [R1+0x80], R0 ;  /* 0x0000800001007387 */ /* 0x0003e20000100800 */
[----:B------:R-:W-:Y:S05]  /*7190*/  @!P0 BRA `(.L_x_477) ;  /* 0x0000000000408947 */ /* 0x000fea0003800000 */
[----:B-1----:R-:W-:Y:S01]  /*71a0*/  MOV R0, 0x0 ;  /* 0x0000000000007802 */ /* 0x002fe20000000f00 */
[----:B------:R-:W-:Y:S01]  /*71b0*/  ULDC.64 UR4, c[0x4][0xa8] ;  /* 0x01002a0000047ab9 */ /* 0x000fe20000000a00 */
[----:B------:R-:W-:Y:S01]  /*71c0*/  ULDC.64 UR6, c[0x4][0xb0] ;  /* 0x01002c0000067ab9 */ /* 0x000fe20000000a00 */
[----:B------:R-:W-:Y:S01]  /*71d0*/  IMAD.U32 R4, RZ, RZ, UR4 ;  /* 0x00000004ff047e24 */ /* 0x000fe2000f8e00ff */
[----:B0-----:R0:W1:Y:S01]  /*71e0*/  LDC.64 R14, c[0x4][R0] ;  /* 0x01000000000e7b82 */ /* 0x0010620000000a00 */
        /* <DEDUP_REMOVED lines=11> */
.L_x_477:
[----:B------:R-:W-:Y:S05]  /*72a0*/  BSYNC B6 ;  /* 0x0000000000067941 */ /* 0x000fea0003800000 */
.L_x_476:
[----:B------:R-:W-:Y:S02]  /*72b0*/  ULDC UR4, c[0x0][0x3f4] ;  /* 0x0000fd0000047ab9 */ /* 0x000fe40000000800 */
[----:B------:R-:W-:-:S13]  /*72c0*/  ISETP.LT.AND P0, PT, RZ, UR4, PT ;  /* 0x00000004ff007c0c */ /* 0x000fda000bf01270 */
[----:B------:R-:W-:Y:S05]  /*72d0*/  @P0 BRA `(.L_x_478) ;  /* 0x0000000000400947 */ /* 0x000fea0003800000 */
[----:B------:R-:W1:Y:S02]  /*72e0*/  LDL R20, [R1+0x98] ;  /* 0x0000980001147983 */ /* 0x000e640000100800 */
[----:B-1----:R-:W-:-:S04]  /*72f0*/  LEA.HI R0, R20, R20, RZ, 0x1 ;  /* 0x0000001414007211 */ /* 0x002fc800078f08ff */
[----:B------:R-:W-:-:S05]  /*7300*/  LOP3.LUT R0, R0, 0xfffffffe, RZ, 0xc0, !PT ;  /* 0xfffffffe00007812 */ /* 0x000fca00078ec0ff */
[----:B------:R-:W-:-:S05]  /*7310*/  IMAD.IADD R0, R20, 0x1, -R0 ;  /* 0x0000000114007824 */ /* 0x000fca00078e0a00 */
[----:B------:R-:W-:-:S04]  /*7320*/  SHF.L.U32 R3, R0, 0x1f, RZ ;  /* 0x0000001f00037819 */ /* 0x000fc800000006ff */
[----:B------:R1:W2:Y:S03]  /*7330*/  SYNCS.PHASECHK.TRANS64.TRYWAIT P0, [R16+URZ+0x31c00], R3 ;  /* 0x031c0003100075a7 */ /* 0x0002a6000800017f */
[----:B--2---:R-:W-:Y:S05]  /*7340*/  @!P0 NANOSLEEP.SYNCS 0x989680 ;  /* 0x009896800000895d */ /* 0x004fea0003900000 */
[----:B------:R-:W2:Y:S01]  /*7350*/  @!P0 SYNCS.PHASECHK.TRANS64 P0, [R16+URZ+0x31c00], R3 ;  /* 0x031c0003100085a7 */ /* 0x000ea2000800007f */
[----:B------:R-:W-:Y:S04]  /*7360*/  BSSY B0, `(.L_x_479) ;  /* 0x0000006000007945 */ /* 0x000fe80003800000 */
[----:B--2---:R-:W-:Y:S05]  /*7370*/  @P0 BRA `(.L_x_480) ;  /* 0x0000000000100947 */ /* 0x004fea0003800000 */
.L_x_481:
[----:B--2---:R2:W3:Y:S02]  /*7380*/  SYNCS.PHASECHK.TRANS64.TRYWAIT P0, [R16+URZ+0x31c00], R3 ;  /* 0x031c0003100075a7 */ /* 0x0044e4000800017f */
[----:B---3--:R-:W-:Y:S05]  /*7390*/  @!P0 NANOSLEEP.SYNCS 0x989680 ;  /* 0x009896800000895d */ /* 0x008fea0003900000 */
[----:B------:R-:W3:Y:S02]  /*73a0*/  @!P0 SYNCS.PHASECHK.TRANS64 P0, [R16+URZ+0x31c00], R3 ;  /* 0x031c0003100085a7 */ /* 0x000ee4000800007f */
[----:B---3--:R-:W-:Y:S05]  /*73b0*/  @!P0 BRA `(.L_x_481) ;  /* 0xfffffffc00f08947 */ /* 0x008fea000383ffff */
.L_x_480:
[----:B------:R-:W-:Y:S05]  /*73c0*/  BSYNC B0 ;  /* 0x0000000000007941 */ /* 0x000fea0003800000 */
.L_x_479:
[----:B------:R-:W-:Y:S05]  /*73d0*/  BRA `(.L_x_482) ;  /* 0x0000003c004c7947 */ /* 0x000fea0003800000 */
.L_x_478:
[----:B------:R-:W2:Y:S01]  /*73e0*/  LDL R6, [R1+0xb0] ;  /* 0x0000b00001067983 */ /* 0x000ea20000100800 */
[----:B-1---5:R-:W-:Y:S01]  /*73f0*/  SHF.R.S32.HI R0, RZ, 0x1f, R106 ;  /* 0x0000001fff007819 */ /* 0x022fe2000001146a */
[----:B------:R-:W-:Y:S01]  /*7400*/  ULDC.64 UR4, c[0x0][0x3f8] ;  /* 0x0000fe0000047ab9 */ /* 0x000fe20000000a00 */
[----:B------:R-:W-:Y:S01]  /*7410*/  ULDC.64 UR6, c[0x0][0x408] ;  /* 0x0001020000067ab9 */ /* 0x000fe20000000a00 */
[----:B------:R-:W-:-:S04]  /*7420*/  IMAD.WIDE.U32 R4, R106, UR4, RZ ;  /* 0x000000046a047c25 */ /* 0x000fc8000f8e00ff */
[C---:B------:R-:W-:Y:S02]  /*7430*/  IMAD R3, R0.reuse, UR4, RZ ;  /* 0x0000000400037c24 */ /* 0x040fe4000f8e02ff */
[----:B------:R-:W-:Y:S02]  /*7440*/  IMAD R7, R0, UR6, RZ ;  /* 0x0000000600077c24 */ /* 0x000fe4000f8e02ff */
[C---:B------:R-:W-:Y:S01]  /*7450*/  IMAD R3, R106.reuse, UR5, R3 ;  /* 0x000000056a037c24 */ /* 0x040fe2000f8e0203 */
[----:B------:R-:W-:Y:S01]  /*7460*/  ULDC.64 UR4, c[0x0][0x3e8] ;  /* 0x0000fa0000047ab9 */ /* 0x000fe20000000a00 */
[----:B------:R-:W-:Y:S01]  /*7470*/  IMAD R7, R106, UR7, R7 ;  /* 0x000000076a077c24 */ /* 0x000fe2000f8e0207 */
[----:B------:R-:W-:Y:S01]  /*7480*/  LEA R24, P1, R4, UR4, 0x1 ;  /* 0x0000000404187c11 */ /* 0x000fe2000f8208ff */
[----:B------:R-:W-:Y:S01]  /*7490*/  IMAD.WIDE.U32 R106, R106, UR6, RZ ;  /* 0x000000066a6a7c25 */ /* 0x000fe2000f8e00ff */
[----:B------:R-:W-:-:S03]  /*74a0*/  ULDC.64 UR6, c[0x0][0x400] ;  /* 0x0001000000067ab9 */ /* 0x000fc60000000a00 */
[----:B------:R-:W-:Y:S01]  /*74b0*/  IMAD.IADD R25, R3, 0x1, R5 ;  /* 0x0000000103197824 */ /* 0x000fe200078e0205 */
[----:B------:R-:W-:Y:S01]  /*74c0*/  LEA R26, P2, R106, UR6, 0x1 ;  /* 0x000000066a1a7c11 */ /* 0x000fe2000f8408ff */
[----:B------:R-:W-:-:S03]  /*74d0*/  IMAD.IADD R27, R7, 0x1, R107 ;  /* 0x00000001071b7824 */ /* 0x000fc600078e026b */
[----:B------:R-:W-:Y:S02]  /*74e0*/  LEA.HI.X R25, R4, UR5, R25, 0x1, P1 ;  /* 0x0000000504197c11 */ /* 0x000fe400088f0c19 */
[----:B------:R-:W-:Y:S02]  /*74f0*/  LEA.HI.X R27, R106, UR7, R27, 0x1, P2 ;  /* 0x000000076a1b7c11 */ /* 0x000fe400090f0c1b */
[----:B--2---:R-:W-:-:S13]  /*7500*/  LOP3.LUT P0, RZ, R6, 0x1bf, RZ, 0xc0, !PT ;  /* 0x000001bf06ff7812 */ /* 0x004fda000780c0ff */
[----:B------:R-:W-:Y:S05]  /*7510*/  @!P0 BRA `(.L_x_483) ;  /* 0x0000000000408947 */ /* 0x000fea0003800000 */
[----:B------:R-:W-:Y:S01]  /*7520*/  MOV R0, 0x0 ;  /* 0x0000000000007802 */ /* 0x000fe20000000f00 */
        /* <DEDUP_REMOVED lines=15> */
.L_x_483:
[----:B------:R-:W-:Y:S01]  /*7620*/  ULDC.U8 UR4, c[0x0][0x410] ;  /* 0x0001040000047ab9 */ /* 0x000fe20000000000 */
[----:B------:R-:W-:Y:S01]  /*7630*/  BSSY B0, `(.L_x_484) ;  /* 0x00003a5000007945 */ /* 0x000fe20003800000 */
[----:B------:R-:W-:Y:S01]  /*7640*/  ISETP.NE.AND P0, PT, RZ, UR4, PT ;  /* 0x00000004ff007c0c */ /* 0x000fe2000bf05270 */
[----:B------:R-:W-:-:S12]  /*7650*/  IMAD R6, R109, 0xc0, R19 ;  /* 0x000000c06d067824 */ /* 0x000fd800078e0213 */
[----:B------:R-:W-:Y:S05]  /*7660*/  @!P0 BRA `(.L_x_485) ;  /* 0x0000001c00688947 */ /* 0x000fea0003800000 */
[----:B------:R-:W-:-:S03]  /*7670*/  UMOV UR4, 0xffffffff ;  /* 0xffffffff00047882 */ /* 0x000fc60000000000 */
[----:B------:R-:W-:Y:S05]  /*7680*/  BRA.DIV UR4, `(.L_x_486) ;  /* 0x0000017a04d87947 */ /* 0x000fea000b800000 */
[----:B------:R1:W2:Y:S04]  /*7690*/  SHFL.IDX PT, R3, R25, RZ, 0x1e1f ;  /* 0x001e1fff19037589 */ /* 0x0002a800000e0000 */
[----:B------:R1:W3:Y:S04]  /*76a0*/  SHFL.IDX PT, R0, R24, RZ, 0x1e1f ;  /* 0x001e1fff18007589 */ /* 0x0002e800000e0000 */
[----:B------:R1:W4:Y:S04]  /*76b0*/  SHFL.IDX PT, R5, R27, RZ, 0x1e1f ;  /* 0x001e1fff1b057589 */ /* 0x00032800000e0000 */
[----:B0-----:R1:W0:Y:S02]  /*76c0*/  SHFL.IDX PT, R14, R26, RZ, 0x1e1f ;  /* 0x001e1fff1a0e7589 */ /* 0x00122400000e0000 */
.L_x_720:
[----:B------:R-:W5:Y:S01]  /*76d0*/  LDL R54, [R1+0x98] ;  /* 0x0000980001367983 */ /* 0x000f620000100800 */
[----:B------:R-:W-:Y:S01]  /*76e0*/  ULDC UR4, c[0x0][0x448] ;  /* 0x0001120000047ab9 */ /* 0x000fe20000000800 */
[----:B------:R-:W-:Y:S01]  /*76f0*/  BSSY B1, `(.L_x_487) ;  /* 0x0000061000017945 */ /* 0x000fe20003800000 */
[----:B------:R-:W-:Y:S01]  /*7700*/  IMAD R111, R111, UR4, RZ ;  /* 0x000000046f6f7c24 */ /* 0x000fe2000f8e02ff */
[----:B------:R-:W-:Y:S02]  /*7710*/  CS2R R38, SRZ ;  /* 0x0000000000267805 */ /* 0x000fe4000001ff00 */
[----:B------:R-:W-:Y:S02]  /*7720*/  CS2R R34, SRZ ;  /* 0x0000000000227805 */ /* 0x000fe4000001ff00 */
[----:B------:R-:W-:Y:S01]  /*7730*/  CS2R R30, SRZ ;  /* 0x00000000001e7805 */ /* 0x000fe2000001ff00 */
[----:B------:R-:W-:Y:S01]  /*7740*/  IMAD R4, R109, -0xc0, R111 ;  /* 0xffffff406d047824 */ /* 0x000fe200078e026f */
[----:B------:R-:W-:-:S02]  /*7750*/  ISETP.GE.AND P1, PT, R6, R111, PT ;  /* 0x0000006f0600720c */ /* 0x000fc40003f26270 */
[----:B-1----:R-:W-:Y:S02]  /*7760*/  CS2R R24, SRZ ;  /* 0x0000000000187805 */ /* 0x002fe4000001ff00 */
[----:B------:R-:W-:Y:S02]  /*7770*/  CS2R R12, SRZ ;  /* 0x00000000000c7805 */ /* 0x000fe4000001ff00 */
[----:B------:R-:W-:Y:S02]  /*7780*/  CS2R R8, SRZ ;  /* 0x0000000000087805 */ /* 0x000fe4000001ff00 */
[----:B------:R-:W-:Y:S02]  /*7790*/  VIMNMX R4, R4, 0xc0, PT ;  /* 0x000000c004047848 */ /* 0x000fe40003fe0100 */
[----:B------:R-:W-:Y:S02]  /*77a0*/  CS2R R36, SRZ ;  /* 0x0000000000247805 */ /* 0x000fe4000001ff00 */
[----:B------:R-:W-:-:S02]  /*77b0*/  CS2R R32, SRZ ;  /* 0x0000000000207805 */ /* 0x000fc4000001ff00 */
[----:B------:R-:W-:Y:S02]  /*77c0*/  CS2R R28, SRZ ;  /* 0x00000000001c7805 */ /* 0x000fe4000001ff00 */
[----:B------:R-:W-:Y:S02]  /*77d0*/  ISETP.GE.AND P0, PT, R19, R4, PT ;  /* 0x000000041300720c */ /* 0x000fe40003f06270 */
[----:B------:R-:W-:Y:S02]  /*77e0*/  CS2R R26, SRZ ;  /* 0x00000000001a7805 */ /* 0x000fe4000001ff00 */
[----:B------:R-:W-:Y:S02]  /*77f0*/  CS2R R20, SRZ ;  /* 0x0000000000147805 */ /* 0x000fe4000001ff00 */
[----:B------:R-:W-:Y:S02]  /*7800*/  CS2R R10, SRZ ;  /* 0x00000000000a7805 */ /* 0x000fe4000001ff00 */
[----:B-----5:R-:W-:Y:S01]  /*7810*/  LEA.HI R52, R54, R54, RZ, 0x1 ;  /* 0x0000003636347211 */ /* 0x020fe200078f08ff */
[----:B------:R-:W-:Y:S06]  /*7820*/  @P1 BRA `(.L_x_488) ;  /* 0x0000000400341947 */ /* 0x000fec0003800000 */
[----:B------:R-:W2:Y:S01]  /*7830*/  LDL R7, [R1+0x64] ;  /* 0x0000640001077983 */ /* 0x000ea20000100800 */
[----:B------:R-:W-:-:S03]  /*7840*/  ULDC UR4, c[0x0][0x3f4] ;  /* 0x0000fd0000047ab9 */ /* 0x000fc60000000800 */
[----:B------:R-:W3:Y:S04]  /*7850*/  LDL R41, [R1+0x6c] ;  /* 0x00006c0001297983 */ /* 0x000ee80000100800 */
[----:B------:R-:W4:Y:S04]  /*7860*/  LDL R40, [R1+0x70] ;  /* 0x0000700001287983 */ /* 0x000f280000100800 */
[----:B------:R-:W4:Y:S04]  /*7870*/  LDL R15, [R1+0x68] ;  /* 0x00006800010f7983 */ /* 0x000f280000100800 */
[----:B------:R-:W4:Y:S04]  /*7880*/  LDL.64 R50, [R1+0x40] ;  /* 0x0000400001327983 */ /* 0x000f280000100a00 */
[----:B------:R-:W4:Y:S01]  /*7890*/  LDL R12, [R1+0x74] ;  /* 0x00007400010c7983 */ /* 0x000f220000100800 */
        /* <DEDUP_REMOVED lines=9> */
[C---:B--2---:R-:W-:Y:S01]  /*7930*/  ISETP.GE.AND P4, PT, R7.reuse, UR4, PT ;  /* 0x0000000407007c0c */ /* 0x044fe2000bf86270 */
[----:B------:R-:W-:Y:S01]  /*7940*/  IMAD.SHL.U32 R9, R7, 0x2, RZ ;  /* 0x0000000207097824 */ /* 0x000fe200078e00ff */
[----:B------:R-:W-:Y:S02]  /*7950*/  SHF.R.S32.HI R4, RZ, 0x1f, R7 ;  /* 0x0000001fff047819 */ /* 0x000fe40000011407 */
[----:B---3--:R-:W-:Y:S02]  /*7960*/  ISETP.GE.AND P3, PT, R41, UR4, PT ;  /* 0x0000000429007c0c */ /* 0x008fe4000bf66270 */
[----:B------:R-:W-:-:S07]  /*7970*/  SHF.L.U64.HI R4, R7, 0x1, R4 ;  /* 0x0000000107047819 */ /* 0x000fce0000010204 */
[-C--:B0-----:R-:W-:Y:S02]  /*7980*/  @!P4 IADD3 R8, P2, R14, R9.reuse, RZ ;  /* 0x000000090e08c210 */ /* 0x081fe40007f5e0ff */
[----:B------:R-:W-:-:S03]  /*7990*/  @!P4 IADD3 R6, P1, R0, R9, RZ ;  /* 0x000000090006c210 */ /* 0x000fc60007f3e0ff */
[--C-:B----4-:R-:W-:Y:S01]  /*79a0*/  @!P4 IMAD.X R9, R5, 0x1, R4.reuse, P2 ;  /* 0x000000010509c824 */ /* 0x110fe200010e0604 */
[C---:B------:R-:W-:Y:S01]  /*79b0*/  ISETP.GE.AND P2, PT, R40.reuse, UR4, PT ;  /* 0x0000000428007c0c */ /* 0x040fe2000bf46270 */
[----:B------:R-:W-:Y:S01]  /*79c0*/  @!P4 IMAD.X R7, R3, 0x1, R4, P1 ;  /* 0x000000010307c824 */ /* 0x000fe200008e0604 */
[----:B------:R-:W-:Y:S01]  /*79d0*/  SHF.R.S32.HI R4, RZ, 0x1f, R41 ;  /* 0x0000001fff047819 */ /* 0x000fe20000011429 */
[----:B------:R-:W-:Y:S01]  /*79e0*/  IMAD.SHL.U32 R49, R41, 0x2, RZ ;  /* 0x0000000229317824 */ /* 0x000fe200078e00ff */
[----:B------:R-:W5:Y:S01]  /*79f0*/  @!P4 LD.E.64 R34, desc[UR60][R8.64] ;  /* 0x0000003c0822c980 */ /* 0x000f62000c101b00 */
[----:B------:R-:W-:Y:S01]  /*7a00*/  ISETP.GE.AND P1, PT, R15, UR4, PT ;  /* 0x000000040f007c0c */ /* 0x000fe2000bf26270 */
[----:B------:R-:W-:Y:S01]  /*7a10*/  IMAD.SHL.U32 R45, R40, 0x2, RZ ;  /* 0x00000002282d7824 */ /* 0x000fe200078e00ff */
[----:B------:R-:W-:Y:S01]  /*7a20*/  SHF.L.U64.HI R4, R41, 0x1, R4 ;  /* 0x0000000129047819 */ /* 0x000fe20000010204 */
[----:B------:R0:W5:Y:S01]  /*7a30*/  @!P4 LD.E.64 R32, desc[UR60][R6.64] ;  /* 0x0000003c0620c980 */ /* 0x000162000c101b00 */
[----:B------:R-:W-:-:S02]  /*7a40*/  @!P3 IADD3 R48, P4, R14, R49, RZ ;  /* 0x000000310e30b210 */ /* 0x000fc40007f9e0ff */
[----:B------:R-:W-:Y:S02]  /*7a50*/  SHF.R.S32.HI R10, RZ, 0x1f, R40 ;  /* 0x0000001fff0a7819 */ /* 0x000fe40000011428 */
[----:B------:R-:W-:Y:S01]  /*7a60*/  @!P3 IADD3 R46, P5, R0, R49, RZ ;  /* 0x00000031002eb210 */ /* 0x000fe20007fbe0ff */
[----:B------:R-:W-:Y:S01]  /*7a70*/  @!P3 IMAD.X R49, R5, 0x1, R4, P4 ;  /* 0x000000010531b824 */ /* 0x000fe200020e0604 */
[----:B------:R-:W-:Y:S02]  /*7a80*/  SHF.L.U64.HI R10, R40, 0x1, R10 ;  /* 0x00000001280a7819 */ /* 0x000fe4000001020a */
[-C--:B------:R-:W-:Y:S01]  /*7a90*/  @!P2 IADD3 R44, P4, R14, R45.reuse, RZ ;  /* 0x0000002d0e2ca210 */ /* 0x080fe20007f9e0ff */
[----:B0-----:R-:W-:Y:S01]  /*7aa0*/  IMAD.SHL.U32 R7, R15, 0x2, RZ ;  /* 0x000000020f077824 */ /* 0x001fe200078e00ff */
[----:B------:R-:W-:Y:S01]  /*7ab0*/  SHF.R.S32.HI R11, RZ, 0x1f, R15 ;  /* 0x0000001fff0b7819 */ /* 0x000fe2000001140f */
[----:B------:R-:W-:Y:S01]  /*7ac0*/  @!P3 IMAD.X R47, R3, 0x1, R4, P5 ;  /* 0x00000001032fb824 */ /* 0x000fe200028e0604 */
[C---:B------:R-:W-:Y:S01]  /*7ad0*/  @!P2 IADD3 R42, P5, R0.reuse, R45, RZ ;  /* 0x0000002d002aa210 */ /* 0x040fe20007fbe0ff */
[--C-:B------:R-:W-:Y:S01]  /*7ae0*/  @!P2 IMAD.X R45, R5, 0x1, R10.reuse, P4 ;  /* 0x00000001052da824 */ /* 0x100fe200020e060a */
[----:B------:R-:W-:Y:S01]  /*7af0*/  SHF.L.U64.HI R4, R15, 0x1, R11 ;  /* 0x000000010f047819 */ /* 0x000fe2000001020b */
[----:B------:R-:W5:Y:S01]  /*7b00*/  @!P3 LD.E.64 R30, desc[UR60][R48.64] ;  /* 0x0000003c301eb980 */ /* 0x000f62000c101b00 */
[-C--:B------:R-:W-:Y:S01]  /*7b10*/  @!P1 IADD3 R40, P4, R0, R7.reuse, RZ ;  /* 0x0000000700289210 */ /* 0x080fe20007f9e0ff */
[C---:B------:R-:W-:Y:S01]  /*7b20*/  @!P2 IMAD.X R43, R3.reuse, 0x1, R10, P5 ;  /* 0x00000001032ba824 */ /* 0x040fe200028e060a */
[----:B------:R-:W-:Y:S01]  /*7b30*/  ISETP.GE.AND P5, PT, R50, UR4, PT ;  /* 0x0000000432007c0c */ /* 0x000fe2000bfa6270 */
[----:B------:R-:W5:Y:S02]  /*7b40*/  @!P3 LD.E.64 R28, desc[UR60][R46.64] ;  /* 0x0000003c2e1cb980 */ /* 0x000f64000c101b00 */
[--C-:B------:R-:W-:Y:S01]  /*7b50*/  @!P1 IMAD.X R41, R3, 0x1, R4.reuse, P4 ;  /* 0x0000000103299824 */ /* 0x100fe200020e0604 */
[----:B------:R-:W-:Y:S01]  /*7b60*/  @!P1 IADD3 R6, P4, R14, R7, RZ ;  /* 0x000000070e069210 */ /* 0x000fe20007f9e0ff */
[C---:B------:R-:W-:Y:S01]  /*7b70*/  IMAD.SHL.U32 R15, R12.reuse, 0x2, RZ ;  /* 0x000000020c0f7824 */ /* 0x040fe200078e00ff */
[----:B------:R-:W5:Y:S03]  /*7b80*/  @!P2 LD.E.64 R26, desc[UR60][R42.64] ;  /* 0x0000003c2a1aa980 */ /* 0x000f66000c101b00 */
[----:B------:R-:W-:Y:S01]  /*7b90*/  @!P1 IMAD.X R7, R5, 0x1, R4, P4 ;  /* 0x0000000105079824 */ /* 0x000fe200020e0604 */
[----:B------:R-:W-:Y:S01]  /*7ba0*/  ISETP.GE.AND P4, PT, R12, UR4, PT ;  /* 0x000000040c007c0c */ /* 0x000fe2000bf86270 */
[----:B------:R-:W5:Y:S02]  /*7bb0*/  @!P2 LD.E.64 R24, desc[UR60][R44.64] ;  /* 0x0000003c2c18a980 */ /* 0x000f64000c101b00 */
[----:B------:R-:W-:-:S02]  /*7bc0*/  @!P5 IMAD.MOV.U32 R8, RZ, RZ, R0 ;  /* 0x000000ffff08d224 */ /* 0x000fc400078e0000 */
[----:B------:R-:W-:Y:S01]  /*7bd0*/  @!P5 IMAD.MOV.U32 R9, RZ, RZ, R3 ;  /* 0x000000ffff09d224 */ /* 0x000fe200078e0003 */
[----:B------:R-:W5:Y:S01]  /*7be0*/  @!P1 LD.E.64 R20, desc[UR60][R40.64] ;  /* 0x0000003c28149980 */ /* 0x000f62000c101b00 */
[----:B------:R-:W-:Y:S02]  /*7bf0*/  @!P5 IMAD.MOV.U32 R4, RZ, RZ, R14 ;  /* 0x000000ffff04d224 */ /* 0x000fe400078e000e */
[----:B------:R-:W-:-:S04]  /*7c00*/  @!P5 IMAD.WIDE R8, R50, 0x2, R8 ;  /* 0x000000023208d825 */ /* 0x000fc800078e0208 */
[----:B------:R-:W-:Y:S01]  /*7c10*/  @!P5 IMAD.WIDE R10, R50, 0x2, R4 ;  /* 0x00000002320ad825 */ /* 0x000fe200078e0204 */
[----:B------:R-:W-:Y:S01]  /*7c20*/  SHF.R.S32.HI R4, RZ, 0x1f, R12 ;  /* 0x0000001fff047819 */ /* 0x000fe2000001140c */
[----:B------:R0:W5:Y:S03]  /*7c30*/  @!P5 LD.E.64 R36, desc[UR60][R8.64] ;  /* 0x0000003c0824d980 */ /* 0x000166000c101b00 */
[----:B------:R-:W-:Y:S01]  /*7c40*/  SHF.L.U64.HI R4, R12, 0x1, R4 ;  /* 0x000000010c047819 */ /* 0x000fe20000010204 */
[----:B------:R1:W5:Y:S01]  /*7c50*/  @!P5 LD.E.64 R38, desc[UR60][R10.64] ;  /* 0x0000003c0a26d980 */ /* 0x000362000c101b00 */
[----:B------:R-:W-:-:S05]  /*7c60*/  @!P4 IADD3 R50, P5, R0, R15, RZ ;  /* 0x0000000f0032c210 */ /* 0x000fca0007fbe0ff */
[--C-:B------:R-:W-:Y:S01]  /*7c70*/  @!P4 IMAD.X R51, R3, 0x1, R4.reuse, P5 ;  /* 0x000000010333c824 */ /* 0x100fe200028e0604 */
[----:B------:R-:W-:Y:S02]  /*7c80*/  @!P4 IADD3 R14, P5, R14, R15, RZ ;  /* 0x0000000f0e0ec210 */ /* 0x000fe40007fbe0ff */
[----:B------:R-:W-:Y:S02]  /*7c90*/  CS2R R12, SRZ ;  /* 0x00000000000c7805 */ /* 0x000fe4000001ff00 */
[----:B0-----:R-:W-:Y:S02]  /*7ca0*/  CS2R R8, SRZ ;  /* 0x0000000000087805 */ /* 0x001fe4000001ff00 */
[----:B-1----:R-:W-:Y:S01]  /*7cb0*/  CS2R R10, SRZ ;  /* 0x00000000000a7805 */ /* 0x002fe2000001ff00 */
[----:B------:R-:W-:Y:S01]  /*7cc0*/  @!P4 IMAD.X R15, R5, 0x1, R4, P5 ;  /* 0x00000001050fc824 */ /* 0x000fe200028e0604 */
[----:B------:R1:W5:Y:S04]  /*7cd0*/  @!P1 LD.E.64 R12, desc[UR60][R6.64] ;  /* 0x0000003c060c9980 */ /* 0x000368000c101b00 */
[----:B------:R1:W5:Y:S04]  /*7ce0*/  @!P4 LD.E.64 R10, desc[UR60][R50.64] ;  /* 0x0000003c320ac980 */ /* 0x000368000c101b00 */
[----:B------:R1:W5:Y:S02]  /*7cf0*/  @!P4 LD.E.64 R8, desc[UR60][R14.64] ;  /* 0x0000003c0e08c980 */ /* 0x000364000c101b00 */
.L_x_488:
[----:B------:R-:W-:Y:S05]  /*7d00*/  BSYNC B1 ;  /* 0x0000000000017941 */ /* 0x000fea0003800000 */
.L_x_487:
[----:B--2--5:R-:W-:Y:S01]  /*7d10*/  IMAD.MOV.U32 R3, RZ, RZ, R39 ;  /* 0x000000ffff037224 */ /* 0x024fe200078e0027 */
[----:B------:R-:W-:Y:S01]  /*7d20*/  LOP3.LUT R52, R52, 0xfffffffe, RZ, 0xc0, !PT ;  /* 0xfffffffe34347812 */ /* 0x000fe200078ec0ff */
[----:B---3--:R-:W-:Y:S01]  /*7d30*/  IMAD.MOV.U32 R0, RZ, RZ, R38 ;  /* 0x000000ffff007224 */ /* 0x008fe200078e0026 */
[----:B------:R-:W-:Y:S01]  /*7d40*/  BSSY B1, `(.L_x_489) ;  /* 0x0000031000017945 */ /* 0x000fe20003800000 */
[----:B------:R-:W-:Y:S01]  /*7d50*/  IMAD.MOV.U32 R4, RZ, RZ, R34 ;  /* 0x000000ffff047224 */ /* 0x000fe200078e0022 */
[----:B01----:R-:W-:Y:S01]  /*7d60*/  PRMT R14, R14, 0x5410, R3 ;  /* 0x000054100e0e7816 */ /* 0x003fe20000000003 */
[----:B------:R-:W-:Y:S01]  /*7d70*/  IMAD.IADD R3, R54, 0x1, -R52 ;  /* 0x0000000136037824 */ /* 0x000fe200078e0a34 */
[----:B------:R-:W-:Y:S01]  /*7d80*/  PRMT R56, R0, 0x7610, R56 ;  /* 0x0000761000387816 */ /* 0x000fe20000000038 */
[----:B------:R-:W-:Y:S01]  /*7d90*/  IMAD.MOV.U32 R0, RZ, RZ, R35 ;  /* 0x000000ffff007224 */ /* 0x000fe200078e0023 */
[----:B------:R-:W-:Y:S01]  /*7da0*/  PRMT R62, R4, 0x7610, R62 ;  /* 0x00007610043e7816 */ /* 0x000fe2000000003e */
[----:B------:R-:W-:Y:S01]  /*7db0*/  IMAD.MOV.U32 R4, RZ, RZ, R30 ;  /* 0x000000ffff047224 */ /* 0x000fe200078e001e */
[----:B------:R-:W-:Y:S01]  /*7dc0*/  SHF.L.U32 R3, R3, 0x1f, RZ ;  /* 0x0000001f03037819 */ /* 0x000fe200000006ff */
[----:B----4-:R-:W-:Y:S01]  /*7dd0*/  IMAD.MOV.U32 R5, RZ, RZ, R31 ;  /* 0x000000ffff057224 */ /* 0x010fe200078e001f */
[----:B------:R-:W-:Y:S01]  /*7de0*/  PRMT R15, R15, 0x5410, R0 ;  /* 0x000054100f0f7816 */ /* 0x000fe20000000000 */
[----:B------:R-:W-:Y:S01]  /*7df0*/  IMAD.MOV.U32 R0, RZ, RZ, R24 ;  /* 0x000000ffff007224 */ /* 0x000fe200078e0018 */
[----:B------:R-:W0:Y:S01]  /*7e00*/  SYNCS.PHASECHK.TRANS64.TRYWAIT P1, [R16+URZ+0x31c00], R3 ;  /* 0x031c0003100075a7 */ /* 0x000e22000802017f */
        /* <DEDUP_REMOVED lines=35> */
[----:B0-----:R-:W-:Y:S06]  /*8040*/  @!P1 BRA `(.L_x_490) ;  /* 0x0000017000d89947 */ /* 0x001fec0003800000 */
.L_x_721:
[----:B------:R-:W-:Y:S05]  /*8050*/  BSYNC B1 ;  /* 0x0000000000017941 */ /* 0x000fea0003800000 */
.L_x_489:
[----:B------:R-:W-:Y:S02]  /*8060*/  PRMT R40, R0, 0x7610, R40 ;  /* 0x0000761000287816 */ /* 0x000fe40000000028 */
[----:B------:R-:W-:Y:S01]  /*8070*/  PRMT R41, R4, 0x7610, R41 ;  /* 0x0000761004297816 */ /* 0x000fe20000000029 */
[----:B------:R-:W-:Y:S06]  /*8080*/  @P0 BRA `(.L_x_491) ;  /* 0x0000002c00fc0947 */ /* 0x000fec0003800000 */
[----:B------:R-:W2:Y:S01]  /*8090*/  LDL.64 R60, [R1+0x40] ;  /* 0x00004000013c7983 */ /* 0x000ea20000100a00 */
[----:B------:R-:W2:Y:S03]  /*80a0*/  LDC R0, c[0x0][0x3f4] ;  /* 0x0000fd00ff007b82 */ /* 0x000ea60000000800 */
[----:B------:R-:W0:Y:S04]  /*80b0*/  LDL R58, [R1+0x84] ;  /* 0x00008400013a7983 */ /* 0x000e280000100800 */
[----:B------:R-:W3:Y:S04]  /*80c0*/  LDL R57, [R1+0x64] ;  /* 0x0000640001397983 */ /* 0x000ee80000100800 */
[----:B------:R-:W4:Y:S04]  /*80d0*/  LDL R55, [R1+0x6c] ;  /* 0x00006c0001377983 */ /* 0x000f280000100800 */
[----:B------:R-:W5:Y:S04]  /*80e0*/  LDL R54, [R1+0x70] ;  /* 0x0000700001367983 */ /* 0x000f680000100800 */
[----:B------:R-:W5:Y:S04]  /*80f0*/  LDL R7, [R1+0x68] ;  /* 0x0000680001077983 */ /* 0x000f680000100800 */
[----:B------:R-:W5:Y:S04]  /*8100*/  LDL R6, [R1+0x74] ;  /* 0x0000740001067983 */ /* 0x000f680000100800 */
[----:B------:R-:W5:Y:S01]  /*8110*/  LDL R5, [R1+0x88] ;  /* 0x0000880001057983 */ /* 0x000f620000100800 */
[----:B------:R-:W-:Y:S01]  /*8120*/  BSSY B1, `(.L_x_492) ;  /* 0x0000039000017945 */ /* 0x000fe20003800000 */
[-C--:B--2---:R-:W-:Y:S01]  /*8130*/  ISETP.GE.AND P6, PT, R60, R0.reuse, PT ;  /* 0x000000003c00720c */ /* 0x084fe20003fc6270 */
[----:B0-----:R-:W-:Y:S01]  /*8140*/  IMAD R3, R58, 0x2, R16 ;  /* 0x000000023a037824 */ /* 0x001fe200078e0210 */
[----:B---3--:R-:W-:-:S02]  /*8150*/  ISETP.GE.AND P0, PT, R57, R0, PT ;  /* 0x000000003900720c */ /* 0x008fc40003f06270 */
[-C--:B----4-:R-:W-:Y:S02]  /*8160*/  ISETP.GE.AND P1, PT, R55, R0.reuse, PT ;  /* 0x000000003700720c */ /* 0x090fe40003f26270 */
[-C--:B-----5:R-:W-:Y:S02]  /*8170*/  ISETP.GE.AND P2, PT, R54, R0.reuse, PT ;  /* 0x000000003600720c */ /* 0x0a0fe40003f46270 */
[-C--:B------:R-:W-:Y:S02]  /*8180*/  ISETP.GE.AND P3, PT, R7, R0.reuse, PT ;  /* 0x000000000700720c */ /* 0x080fe40003f66270 */
[----:B------:R-:W-:Y:S01]  /*8190*/  ISETP.GE.AND P4, PT, R6, R0, PT ;  /* 0x000000000600720c */ /* 0x000fe20003f86270 */
[----:B------:R-:W-:Y:S01]  /*81a0*/  VIADD R0, R3, 0x20 ;  /* 0x0000002003007836 */ /* 0x000fe20000000000 */
[----:B------:R-:W-:Y:S01]  /*81b0*/  LOP3.LUT P5, RZ, R5, 0x2, RZ, 0xc0, !PT ;  /* 0x0000000205ff7812 */ /* 0x000fe200078ac0ff */
[----:B------:R-:W-:-:S12]  /*81c0*/  @P6 BRA `(.L_x_493) ;  /* 0x0000000000b86947 */ /* 0x000fd80003800000 */
[----:B------:R-:W0:Y:S01]  /*81d0*/  LDS.128 R4, [R3+0xda00] ;  /* 0x00da000003047984 */ /* 0x000e220000000c00 */
[----:B------:R-:W-:Y:S02]  /*81e0*/  SHF.R.U32.HI R58, RZ, 0x10, R39 ;  /* 0x00000010ff3a7819 */ /* 0x000fe40000011627 */
[----:B------:R-:W-:Y:S02]  /*81f0*/  SHF.R.U32.HI R55, RZ, 0x10, R37 ;  /* 0x00000010ff377819 */ /* 0x000fe40000011625 */
[----:B------:R-:W-:Y:S02]  /*8200*/  PRMT R58, R14, 0x5432, R58 ;  /* 0x000054320e3a7816 */ /* 0x000fe4000000003a */
[----:B------:R-:W-:Y:S02]  /*8210*/  SHF.R.U64 R57, R38, 0x10, R39 ;  /* 0x0000001026397819 */ /* 0x000fe40000001227 */
[----:B------:R-:W-:Y:S01]  /*8220*/  PRMT R55, R59, 0x5410, R55 ;  /* 0x000054103b377816 */ /* 0x000fe20000000037 */
[----:B------:R-:W-:Y:S01]  /*8230*/  IMAD.U32 R59, R58, 0x10000, RZ ;  /* 0x000100003a3b7824 */ /* 0x000fe200078e00ff */
[----:B------:R-:W-:-:S02]  /*8240*/  SHF.R.U64 R54, R36, 0x10, R37 ;  /* 0x0000001024367819 */ /* 0x000fc40000001225 */
[----:B------:R-:W-:Y:S01]  /*8250*/  PRMT R57, R56, 0x5410, R57 ;  /* 0x0000541038397816 */ /* 0x000fe20000000039 */
[C---:B------:R-:W-:Y:S01]  /*8260*/  IMAD.U32 R56, R55.reuse, 0x10000, RZ ;  /* 0x0001000037387824 */ /* 0x040fe200078e00ff */
[----:B------:R-:W-:Y:S02]  /*8270*/  LOP3.LUT R58, R58, 0xffff0000, RZ, 0xc0, !PT ;  /* 0xffff00003a3a7812 */ /* 0x000fe400078ec0ff */
[----:B------:R-:W-:Y:S02]  /*8280*/  LOP3.LUT R55, R55, 0xffff0000, RZ, 0xc0, !PT ;  /* 0xffff000037377812 */ /* 0x000fe400078ec0ff */
[----:B------:R-:W-:Y:S02]  /*8290*/  PRMT R54, R40, 0x5432, R54 ;  /* 0x0000543228367816 */ /* 0x000fe40000000036 */
[C---:B0-----:R-:W-:Y:S01]  /*82a0*/  LOP3.LUT R37, R6.reuse, 0xffff0000, RZ, 0xc0, !PT ;  /* 0xffff000006257812 */ /* 0x041fe200078ec0ff */
[----:B------:R-:W-:Y:S01]  /*82b0*/  IMAD.U32 R36, R6, 0x10000, RZ ;  /* 0x0001000006247824 */ /* 0x000fe200078e00ff */
[C---:B------:R-:W-:Y:S01]  /*82c0*/  LOP3.LUT R39, R7.reuse, 0xffff0000, RZ, 0xc0, !PT ;  /* 0xffff000007277812 */ /* 0x040fe200078ec0ff */
[----:B------:R-:W-:-:S02]  /*82d0*/  IMAD.U32 R38, R7, 0x10000, RZ ;  /* 0x0001000007267824 */ /* 0x000fc400078e00ff */
[CC--:B------:R-:W-:Y:S01]  /*82e0*/  FMUL.FTZ R61, R37.reuse, R59.reuse ;  /* 0x0000003b253d7220 */ /* 0x0c0fe20000410000 */
[----:B------:R-:W-:Y:S01]  /*82f0*/  FMUL.FTZ R60, R37, R56 ;  /* 0x00000038253c7220 */ /* 0x000fe20000410000 */
[----:B------:R-:W-:Y:S01]  /*8300*/  FMUL.FTZ R37, R39, R58 ;  /* 0x0000003a27257220 */ /* 0x000fe20000410000 */
[----:B------:R-:W-:Y:S02]  /*8310*/  IMAD.U32 R6, R4, 0x10000, RZ ;  /* 0x0001000004067824 */ /* 0x000fe400078e00ff */
[C---:B------:R-:W-:Y:S01]  /*8320*/  FFMA.FTZ R61, R36.reuse, R56, -R61 ;  /* 0x00000038243d7223 */ /* 0x040fe2000001083d */
[----:B------:R-:W-:Y:S01]  /*8330*/  FFMA.FTZ R60, R36, R59, R60 ;  /* 0x0000003b243c7223 */ /* 0x000fe2000001003c */
[-C--:B------:R-:W-:Y:S01]  /*8340*/  FFMA.FTZ R59, R38, R55.reuse, -R37 ;  /* 0x00000037263b7223 */ /* 0x080fe20000010825 */
[C---:B------:R-:W-:Y:S01]  /*8350*/  IMAD.U32 R7, R5.reuse, 0x10000, RZ ;  /* 0x0001000005077824 */ /* 0x040fe200078e00ff */
[----:B------:R-:W-:Y:S01]  /*8360*/  LOP3.LUT R4, R4, 0xffff0000, RZ, 0xc0, !PT ;  /* 0xffff000004047812 */ /* 0x000fe200078ec0ff */
[C---:B------:R-:W-:Y:S01]  /*8370*/  IMAD.U32 R37, R54.reuse, 0x10000, RZ ;  /* 0x0001000036257824 */ /* 0x040fe200078e00ff */
[----:B------:R-:W-:Y:S01]  /*8380*/  LOP3.LUT R5, R5, 0xffff0000, RZ, 0xc0, !PT ;  /* 0xffff000005057812 */ /* 0x000fe200078ec0ff */
[----:B------:R-:W-:Y:S01]  /*8390*/  FMUL.FTZ R63, R39, R55 ;  /* 0x00000037273f7220 */ /* 0x000fe20000410000 */
[C---:B------:R-:W-:Y:S01]  /*83a0*/  LOP3.LUT R36, R57.reuse, 0xffff0000, RZ, 0xc0, !PT ;  /* 0xffff000039247812 */ /* 0x040fe200078ec0ff */
[----:B------:R-:W-:Y:S01]  /*83b0*/  IMAD.U32 R39, R57, 0x10000, RZ ;  /* 0x0001000039277824 */ /* 0x000fe200078e00ff */
[----:B------:R-:W-:Y:S01]  /*83c0*/  LOP3.LUT R54, R54, 0xffff0000, RZ, 0xc0, !PT ;  /* 0xffff000036367812 */ /* 0x000fe200078ec0ff */
[----:B------:R-:W-:Y:S01]  /*83d0*/  FFMA.FTZ R58, R38, R58, R63 ;  /* 0x0000003a263a7223 */ /* 0x000fe2000001003f */
[C---:B------:R-:W-:Y:S01]  /*83e0*/  FMUL.FTZ R38, R4.reuse, R37 ;  /* 0x0000002504267220 */ /* 0x040fe20000410000 */
[-C--:B------:R-:W-:Y:S01]  /*83f0*/  FMUL.FTZ R55, R4, R39.reuse ;  /* 0x0000002704377220 */ /* 0x080fe20000410000 */
[C---:B------:R-:W-:Y:S01]  /*8400*/  FMUL.FTZ R56, R5.reuse, R36 ;  /* 0x0000002405387220 */ /* 0x040fe20000410000 */
[-C--:B------:R-:W-:Y:S01]  /*8410*/  FMUL.FTZ R57, R5, R54.reuse ;  /* 0x0000003605397220 */ /* 0x080fe20000410000 */
[C---:B------:R-:W-:Y:S01]  /*8420*/  FFMA.FTZ R39, R6.reuse, R39, R38 ;  /* 0x0000002706277223 */ /* 0x040fe20000010026 */
[----:B------:R-:W-:Y:S01]  /*8430*/  FFMA.FTZ R4, R6, R37, -R55 ;  /* 0x0000002506047223 */ /* 0x000fe20000010837 */
[C---:B------:R-:W-:Y:S01]  /*8440*/  FFMA.FTZ R5, R7.reuse, R54, -R56 ;  /* 0x0000003607057223 */ /* 0x040fe20000010838 */
[----:B------:R-:W-:Y:S01]  /*8450*/  FFMA.FTZ R36, R7, R36, R57 ;  /* 0x0000002407247223 */ /* 0x000fe20000010039 */
[----:B------:R-:W-:-:S02]  /*8460*/  F2FP.BF16.F32.PACK_AB R6, R60, R61 ;  /* 0x0000003d3c06723e */ /* 0x000fc400000010ff */
[----:B------:R-:W-:Y:S02]  /*8470*/  F2FP.BF16.F32.PACK_AB R7, R58, R59 ;  /* 0x0000003b3a07723e */ /* 0x000fe400000010ff */
[----:B------:R-:W-:Y:S02]  /*8480*/  F2FP.BF16.F32.PACK_AB R4, R39, R4 ;  /* 0x000000042704723e */ /* 0x000fe400000010ff */
[----:B------:R-:W-:-:S05]  /*8490*/  F2FP.BF16.F32.PACK_AB R5, R36, R5 ;  /* 0x000000052405723e */ /* 0x000fca00000010ff */
[----:B------:R0:W-:Y:S02]  /*84a0*/  STS.128 [R3+0xda00], R4 ;  /* 0x00da000403007388 */ /* 0x0001e40000000c00 */
.L_x_493:
[----:B------:R-:W-:Y:S05]  /*84b0*/  BSYNC B1 ;  /* 0x0000000000017941 */ /* 0x000fea0003800000 */
.L_x_492:
[----:B------:R-:W-:Y:S01]  /*84c0*/  BSSY B1, `(.L_x_494) ;  /* 0x0000031000017945 */ /* 0x000fe20003800000 */
[----:B------:R-:W-:-:S03]  /*84d0*/  @P5 VIADD R0, R3, 0xffffffe0 ;  /* 0xffffffe003005836 */ /* 0x000fc60000000000 */
[----:B------:R-:W-:Y:S05]  /*84e0*/  @P0 BRA `(.L_x_495) ;  /* 0x0000000000b80947 */ /* 0x000fea0003800000 */
[----:B0-----:R-:W0:Y:S01]  /*84f0*/  LDS.128 R4, [R0+0xda00] ;  /* 0x00da000000047984 */ /* 0x001e220000000c00 */
[----:B------:R-:W-:Y:S02]  /*8500*/  SHF.R.U32.HI R54, RZ, 0x10, R35 ;  /* 0x00000010ff367819 */ /* 0x000fe40000011623 */
[----:B------:R-:W-:Y:S02]  /*8510*/  SHF.R.U32.HI R37, RZ, 0x10, R33 ;  /* 0x00000010ff257819 */ /* 0x000fe40000011621 */
[----:B------:R-:W-:Y:S02]  /*8520*/  PRMT R54, R15, 0x5432, R54 ;  /* 0x000054320f367816 */ /* 0x000fe40000000036 */
[----:B------:R-:W-:Y:S02]  /*8530*/  PRMT R37, R64, 0x5410, R37 ;  /* 0x0000541040257816 */ /* 0x000fe40000000025 */
[----:B------:R-:W-:Y:S01]  /*8540*/  SHF.R.U64 R36, R32, 0x10, R33 ;  /* 0x0000001020247819 */ /* 0x000fe20000001221 */
[----:B------:R-:W-:Y:S01]  /*8550*/  IMAD.U32 R55, R54, 0x10000, RZ ;  /* 0x0001000036377824 */ /* 0x000fe200078e00ff */
[----:B------:R-:W-:Y:S01]  /*8560*/  SHF.R.U64 R39, R34, 0x10, R35 ;  /* 0x0000001022277819 */ /* 0x000fe20000001223 */
[----:B------:R-:W-:Y:S01]  /*8570*/  IMAD.U32 R38, R37, 0x10000, RZ ;  /* 0x0001000025267824 */ /* 0x000fe200078e00ff */
[----:B------:R-:W-:-:S02]  /*8580*/  LOP3.LUT R54, R54, 0xffff0000, RZ, 0xc0, !PT ;  /* 0xffff000036367812 */ /* 0x000fc400078ec0ff */
[----:B------:R-:W-:Y:S02]  /*8590*/  LOP3.LUT R37, R37, 0xffff0000, RZ, 0xc0, !PT ;  /* 0xffff000025257812 */ /* 0x000fe400078ec0ff */
[----:B------:R-:W-:Y:S02]  /*85a0*/  PRMT R36, R41, 0x5432, R36 ;  /* 0x0000543229247816 */ /* 0x000fe40000000024 */
[----:B------:R-:W-:Y:S02]  /*85b0*/  PRMT R39, R62, 0x5410, R39 ;  /* 0x000054103e277816 */ /* 0x000fe40000000027 */
[C---:B0-----:R-:W-:Y:S01]  /*85c0*/  LOP3.LUT R33, R6.reuse, 0xffff0000, RZ, 0xc0, !PT ;  /* 0xffff000006217812 */ /* 0x041fe200078ec0ff */
[----:B------:R-:W-:Y:S01]  /*85d0*/  IMAD.U32 R32, R6, 0x10000, RZ ;  /* 0x0001000006207824 */ /* 0x000fe200078e00ff */
[C---:B------:R-:W-:Y:S01]  /*85e0*/  LOP3.LUT R35, R7.reuse, 0xffff0000, RZ, 0xc0, !PT ;  /* 0xffff000007237812 */ /* 0x040fe200078ec0ff */
[----:B------:R-:W-:Y:S02]  /*85f0*/  IMAD.U32 R34, R7, 0x10000, RZ ;  /* 0x0001000007227824 */ /* 0x000fe400078e00ff */
[C---:B------:R-:W-:Y:S01]  /*8600*/  FMUL.FTZ R57, R33.reuse, R55 ;  /* 0x0000003721397220 */ /* 0x040fe20000410000 */
[----:B------:R-:W-:Y:S01]  /*8610*/  FMUL.FTZ R56, R33, R38 ;  /* 0x0000002621387220 */ /* 0x000fe20000410000 */
[----:B------:R-:W-:Y:S01]  /*8620*/  FMUL.FTZ R33, R35, R54 ;  /* 0x0000003623217220 */ /* 0x000fe20000410000 */
[----:B------:R-:W-:-:S02]  /*8630*/  IMAD.U32 R6, R4, 0x10000, RZ ;  /* 0x0001000004067824 */ /* 0x000fc400078e00ff */
        /* <DEDUP_REMOVED lines=25> */
.L_x_495:
[----:B------:R-:W-:Y:S05]  /*87d0*/  BSYNC B1 ;  /* 0x0000000000017941 */ /* 0x000fea0003800000 */
.L_x_494:
[----:B------:R-:W-:Y:S04]  /*87e0*/  BSSY B1, `(.L_x_496) ;  /* 0x0000030000017945 */ /* 0x000fe80003800000 */
[----:B------:R-:W-:Y:S05]  /*87f0*/  @P1 BRA `(.L_x_497) ;  /* 0x0000000000b81947 */ /* 0x000fea0003800000 */
[----:B01----:R-:W0:Y:S01]  /*8800*/  LDS.128 R4, [R3+0x10a00] ;  /* 0x010a000003047984 */ /* 0x003e220000000c00 */
[--C-:B------:R-:W-:Y:S02]  /*8810*/  SHF.R.U64 R28, R28, 0x10, R29.reuse ;  /* 0x000000101c1c7819 */ /* 0x100fe4000000121d */
[----:B------:R-:W-:Y:S02]  /*8820*/  SHF.R.U32.HI R33, RZ, 0x10, R29 ;  /* 0x00000010ff217819 */ /* 0x000fe4000001161d */
[--C-:B------:R-:W-:Y:S02]  /*8830*/  SHF.R.U64 R29, R30, 0x10, R31.reuse ;  /* 0x000000101e1d7819 */ /* 0x100fe4000000121f */
[----:B------:R-:W-:Y:S02]  /*8840*/  SHF.R.U32.HI R30, RZ, 0x10, R31 ;  /* 0x00000010ff1e7819 */ /* 0x000fe4000001161f */
[----:B------:R-:W-:Y:S02]  /*8850*/  PRMT R52, R52, 0x5410, R33 ;  /* 0x0000541034347816 */ /* 0x000fe40000000021 */
[----:B------:R-:W-:-:S02]  /*8860*/  PRMT R51, R51, 0x5410, R30 ;  /* 0x0000541033337816 */ /* 0x000fc4000000001e */
[----:B------:R-:W-:Y:S01]  /*8870*/  PRMT R50, R50, 0x5410, R29 ;  /* 0x0000541032327816 */ /* 0x000fe2000000001d */
[C---:B------:R-:W-:Y:S01]  /*8880*/  IMAD.U32 R32, R52.reuse, 0x10000, RZ ;  /* 0x0001000034207824 */ /* 0x040fe200078e00ff */
[----:B------:R-:W-:Y:S01]  /*8890*/  PRMT R53, R53, 0x5410, R28 ;  /* 0x0000541035357816 */ /* 0x000fe2000000001c */
[C---:B------:R-:W-:Y:S01]  /*88a0*/  IMAD.U32 R33, R51.reuse, 0x10000, RZ ;  /* 0x0001000033217824 */ /* 0x040fe200078e00ff */
[----:B------:R-:W-:Y:S02]  /*88b0*/  LOP3.LUT R51, R51, 0xffff0000, RZ, 0xc0, !PT ;  /* 0xffff000033337812 */ /* 0x000fe400078ec0ff */
[----:B------:R-:W-:Y:S02]  /*88c0*/  LOP3.LUT R52, R52, 0xffff0000, RZ, 0xc0, !PT ;  /* 0xffff000034347812 */ /* 0x000fe400078ec0ff */
[C---:B0-----:R-:W-:Y:S01]  /*88d0*/  LOP3.LUT R29, R6.reuse, 0xffff0000, RZ, 0xc0, !PT ;  /* 0xffff0000061d7812 */ /* 0x041fe200078ec0ff */
[----:B------:R-:W-:Y:S01]  /*88e0*/  IMAD.U32 R28, R6, 0x10000, RZ ;  /* 0x00010000061c7824 */ /* 0x000fe200078e00ff */
[C---:B------:R-:W-:Y:S01]  /*88f0*/  LOP3.LUT R31, R7.reuse, 0xffff0000, RZ, 0xc0, !PT ;  /* 0xffff0000071f7812 */ /* 0x040fe200078ec0ff */
[----:B------:R-:W-:-:S02]  /*8900*/  IMAD.U32 R30, R7, 0x10000, RZ ;  /* 0x00010000071e7824 */ /* 0x000fc400078e00ff */
[C---:B------:R-:W-:Y:S01]  /*8910*/  FMUL.FTZ R36, R29.reuse, R32 ;  /* 0x000000201d247220 */ /* 0x040fe20000410000 */
[----:B------:R-:W-:Y:S01]  /*8920*/  FMUL.FTZ R35, R29, R33 ;  /* 0x000000211d237220 */ /* 0x000fe20000410000 */
[C---:B------:R-:W-:Y:S01]  /*8930*/  FMUL.FTZ R29, R31.reuse, R51 ;  /* 0x000000331f1d7220 */ /* 0x040fe20000410000 */
[----:B------:R-:W-:Y:S02]  /*8940*/  IMAD.U32 R6, R4, 0x10000, RZ ;  /* 0x0001000004067824 */ /* 0x000fe400078e00ff */
[C---:B------:R-:W-:Y:S01]  /*8950*/  FFMA.FTZ R37, R28.reuse, R33, R36 ;  /* 0x000000211c257223 */ /* 0x040fe20000010024 */
[----:B------:R-:W-:Y:S01]  /*8960*/  FMUL.FTZ R33, R31, R52 ;  /* 0x000000341f217220 */ /* 0x000fe20000410000 */
[C---:B------:R-:W-:Y:S02]  /*8970*/  IMAD.U32 R7, R5.reuse, 0x10000, RZ ;  /* 0x0001000005077824 */ /* 0x040fe400078e00ff */
[----:B------:R-:W-:Y:S01]  /*8980*/  FFMA.FTZ R34, R28, R32, -R35 ;  /* 0x000000201c227223 */ /* 0x000fe20000010823 */
[----:B------:R-:W-:Y:S01]  /*8990*/  IMAD.U32 R31, R50, 0x10000, RZ ;  /* 0x00010000321f7824 */ /* 0x000fe200078e00ff */
[----:B------:R-:W-:Y:S01]  /*89a0*/  LOP3.LUT R4, R4, 0xffff0000, RZ, 0xc0, !PT ;  /* 0xffff000004047812 */ /* 0x000fe200078ec0ff */
[----:B------:R-:W-:Y:S01]  /*89b0*/  FFMA.FTZ R52, R30, R52, -R29 ;  /* 0x000000341e347223 */ /* 0x000fe2000001081d */
[----:B------:R-:W-:Y:S01]  /*89c0*/  LOP3.LUT R5, R5, 0xffff0000, RZ, 0xc0, !PT ;  /* 0xffff000005057812 */ /* 0x000fe200078ec0ff */
[C---:B------:R-:W-:Y:S01]  /*89d0*/  IMAD.U32 R29, R53.reuse, 0x10000, RZ ;  /* 0x00010000351d7824 */ /* 0x040fe200078e00ff */
[----:B------:R-:W-:Y:S01]  /*89e0*/  LOP3.LUT R50, R50, 0xffff0000, RZ, 0xc0, !PT ;  /* 0xffff000032327812 */ /* 0x000fe200078ec0ff */
[----:B------:R-:W-:Y:S01]  /*89f0*/  FFMA.FTZ R51, R30, R51, R33 ;  /* 0x000000331e337223 */ /* 0x000fe20000010021 */
[----:B------:R-:W-:Y:S01]  /*8a00*/  LOP3.LUT R28, R53, 0xffff0000, RZ, 0xc0, !PT ;  /* 0xffff0000351c7812 */ /* 0x000fe200078ec0ff */
[C---:B------:R-:W-:Y:S01]  /*8a10*/  FMUL.FTZ R33, R4.reuse, R31 ;  /* 0x0000001f04217220 */ /* 0x040fe20000410000 */
[----:B------:R-:W-:Y:S01]  /*8a20*/  FMUL.FTZ R30, R4, R29 ;  /* 0x0000001d041e7220 */ /* 0x000fe20000410000 */
[----:B------:R-:W-:-:S02]  /*8a30*/  FMUL.FTZ R32, R5, R50 ;  /* 0x0000003205207220 */ /* 0x000fc40000410000 */
[-C--:B------:R-:W-:Y:S01]  /*8a40*/  FMUL.FTZ R35, R5, R28.reuse ;  /* 0x0000001c05237220 */ /* 0x080fe20000410000 */
[C---:B------:R-:W-:Y:S01]  /*8a50*/  FFMA.FTZ R4, R6.reuse, R29, -R33 ;  /* 0x0000001d06047223 */ /* 0x040fe20000010821 */
[----:B------:R-:W-:Y:S01]  /*8a60*/  FFMA.FTZ R31, R6, R31, R30 ;  /* 0x0000001f061f7223 */ /* 0x000fe2000001001e */
[C---:B------:R-:W-:Y:S01]  /*8a70*/  FFMA.FTZ R5, R7.reuse, R28, -R32 ;  /* 0x0000001c07057223 */ /* 0x040fe20000010820 */
[----:B------:R-:W-:Y:S01]  /*8a80*/  FFMA.FTZ R50, R7, R50, R35 ;  /* 0x0000003207327223 */ /* 0x000fe20000010023 */
[----:B------:R-:W-:Y:S02]  /*8a90*/  F2FP.BF16.F32.PACK_AB R6, R37, R34 ;  /* 0x000000222506723e */ /* 0x000fe400000010ff */
[----:B------:R-:W-:Y:S02]  /*8aa0*/  F2FP.BF16.F32.PACK_AB R7, R51, R52 ;  /* 0x000000343307723e */ /* 0x000fe400000010ff */
[----:B------:R-:W-:Y:S02]  /*8ab0*/  F2FP.BF16.F32.PACK_AB R4, R31, R4 ;  /* 0x000000041f04723e */ /* 0x000fe400000010ff */
[----:B------:R-:W-:-:S05]  /*8ac0*/  F2FP.BF16.F32.PACK_AB R5, R50, R5 ;  /* 0x000000053205723e */ /* 0x000fca00000010ff */
[----:B------:R2:W-:Y:S02]  /*8ad0*/  STS.128 [R3+0x10a00], R4 ;  /* 0x010a000403007388 */ /* 0x0005e40000000c00 */
.L_x_497:
[----:B------:R-:W-:Y:S05]  /*8ae0*/  BSYNC B1 ;  /* 0x0000000000017941 */ /* 0x000fea0003800000 */
.L_x_496:
[----:B------:R-:W-:Y:S04]  /*8af0*/  BSSY B1, `(.L_x_498) ;  /* 0x0000030000017945 */ /* 0x000fe80003800000 */
[----:B------:R-:W-:Y:S05]  /*8b00*/  @P2 BRA `(.L_x_499) ;  /* 0x0000000000b82947 */ /* 0x000fea0003800000 */
[----:B012---:R-:W0:Y:S01]  /*8b10*/  LDS.128 R4, [R0+0x10a00] ;  /* 0x010a000000047984 */ /* 0x007e220000000c00 */
[--C-:B------:R-:W-:Y:S02]  /*8b20*/  SHF.R.U64 R29, R26, 0x10, R27.reuse ;  /* 0x000000101a1d7819 */ /* 0x100fe4000000121b */
[----:B------:R-:W-:Y:S02]  /*8b30*/  SHF.R.U32.HI R26, RZ, 0x10, R27 ;  /* 0x00000010ff1a7819 */ /* 0x000fe4000001161b */
[--C-:B------:R-:W-:Y:S02]  /*8b40*/  SHF.R.U64 R27, R24, 0x10, R25.reuse ;  /* 0x00000010181b7819 */ /* 0x100fe40000001219 */
[----:B------:R-:W-:Y:S02]  /*8b50*/  SHF.R.U32.HI R24, RZ, 0x10, R25 ;  /* 0x00000010ff187819 */ /* 0x000fe40000011619 */
[----:B------:R-:W-:Y:S02]  /*8b60*/  PRMT R49, R49, 0x5410, R26 ;  /* 0x0000541031317816 */ /* 0x000fe4000000001a */
[----:B------:R-:W-:-:S02]  /*8b70*/  PRMT R47, R47, 0x5410, R24 ;  /* 0x000054102f2f7816 */ /* 0x000fc40000000018 */
[----:B------:R-:W-:Y:S01]  /*8b80*/  PRMT R48, R48, 0x5410, R29 ;  /* 0x0000541030307816 */ /* 0x000fe2000000001d */
[----:B------:R-:W-:Y:S01]  /*8b90*/  IMAD.U32 R28, R49, 0x10000, RZ ;  /* 0x00010000311c7824 */ /* 0x000fe200078e00ff */
        /* <DEDUP_REMOVED lines=8> */
[CC--:B------:R-:W-:Y:S01]  /*8c20*/  FMUL.FTZ R30, R25.reuse, R28.reuse ;  /* 0x0000001c191e7220 */ /* 0x0c0fe20000410000 */
[----:B------:R-:W-:Y:S01]  /*8c30*/  FMUL.FTZ R31, R25, R29 ;  /* 0x0000001d191f7220 */ /* 0x000fe20000410000 */
[C---:B------:R-:W-:Y:S01]  /*8c40*/  FMUL.FTZ R25, R27.reuse, R47 ;  /* 0x0000002f1b197220 */ /* 0x040fe20000410000 */
[----:B------:R-:W-:Y:S02]  /*8c50*/  IMAD.U32 R6, R4, 0x10000, RZ ;  /* 0x0001000004067824 */ /* 0x000fe400078e00ff */
[----:B------:R-:W-:Y:S01]  /*8c60*/  FFMA.FTZ R33, R24, R29, R30 ;  /* 0x0000001d18217223 */ /* 0x000fe2000001001e */
[-C--:B------:R-:W-:Y:S01]  /*8c70*/  FMUL.FTZ R29, R27, R49.reuse ;  /* 0x000000311b1d7220 */ /* 0x080fe20000410000 */
[----:B------:R-:W-:Y:S01]  /*8c80*/  FFMA.FTZ R49, R26, R49, -R25 ;  /* 0x000000311a317223 */ /* 0x000fe20000010819 */
[C---:B------:R-:W-:Y:S01]  /*8c90*/  IMAD.U32 R7, R5.reuse, 0x10000, RZ ;  /* 0x0001000005077824 */ /* 0x040fe200078e00ff */
[----:B------:R-:W-:Y:S01]  /*8ca0*/  LOP3.LUT R4, R4, 0xffff0000, RZ, 0xc0, !PT ;  /* 0xffff000004047812 */ /* 0x000fe200078ec0ff */
[----:B------:R-:W-:Y:S01]  /*8cb0*/  IMAD.U32 R27, R46, 0x10000, RZ ;  /* 0x000100002e1b7824 */ /* 0x000fe200078e00ff */
[----:B------:R-:W-:Y:S01]  /*8cc0*/  LOP3.LUT R5, R5, 0xffff0000, RZ, 0xc0, !PT ;  /* 0xffff000005057812 */ /* 0x000fe200078ec0ff */
[----:B------:R-:W-:Y:S01]  /*8cd0*/  IMAD.U32 R25, R48, 0x10000, RZ ;  /* 0x0001000030197824 */ /* 0x000fe200078e00ff */
[----:B------:R-:W-:Y:S01]  /*8ce0*/  LOP3.LUT R46, R46, 0xffff0000, RZ, 0xc0, !PT ;  /* 0xffff00002e2e7812 */ /* 0x000fe200078ec0ff */
[----:B------:R-:W-:Y:S01]  /*8cf0*/  FFMA.FTZ R28, R24, R28, -R31 ;  /* 0x0000001c181c7223 */ /* 0x000fe2000001081f */
[----:B------:R-:W-:Y:S01]  /*8d00*/  LOP3.LUT R48, R48, 0xffff0000, RZ, 0xc0, !PT ;  /* 0xffff000030307812 */ /* 0x000fe200078ec0ff */
[----:B------:R-:W-:Y:S01]  /*8d10*/  FFMA.FTZ R30, R26, R47, R29 ;  /* 0x0000002f1a1e7223 */ /* 0x000fe2000001001d */
        /* <DEDUP_REMOVED lines=11> */
[----:B------:R-:W-:-:S05]  /*8dd0*/  F2FP.BF16.F32.PACK_AB R5, R46, R5 ;  /* 0x000000052e05723e */ /* 0x000fca00000010ff */
[----:B------:R3:W-:Y:S02]  /*8de0*/  STS.128 [R0+0x10a00], R4 ;  /* 0x010a000400007388 */ /* 0x0007e40000000c00 */
.L_x_499:
[----:B------:R-:W-:Y:S05]  /*8df0*/  BSYNC B1 ;  /* 0x0000000000017941 */ /* 0x000fea0003800000 */
.L_x_498:
[----:B------:R-:W-:Y:S04]  /*8e00*/  BSSY B1, `(.L_x_500) ;  /* 0x0000030000017945 */ /* 0x000fe80003800000 */
[----:B------:R-:W-:Y:S05]  /*8e10*/  @P3 BRA `(.L_x_501) ;  /* 0x0000000000b83947 */ /* 0x000fea0003800000 */
[----:B0123--:R-:W0:Y:S01]  /*8e20*/  LDS.128 R4, [R3+0x13a00] ;  /* 0x013a000003047984 */ /* 0x00fe220000000c00 */
        /* <DEDUP_REMOVED lines=45> */
.L_x_501:
[----:B------:R-:W-:Y:S05]  /*9100*/  BSYNC B1 ;  /* 0x0000000000017941 */ /* 0x000fea0003800000 */
.L_x_500:
[----:B------:R-:W-:Y:S05]  /*9110*/  @P4 BRA `(.L_x_491) ;  /* 0x0000001c00d84947 */ /* 0x000fea0003800000 */
[----:B01234-:R-:W0:Y:S01]  /*9120*/  LDS.128 R4, [R0+0x13a00] ;  /* 0x013a000000047984 */ /* 0x01fe220000000c00 */
[----:B------:R-:W-:Y:S02]  /*9130*/  SHF.R.U64 R3, R8, 0x10, R9 ;  /* 0x0000001008037819 */ /* 0x000fe40000001209 */
[----:B------:R-:W-:Y:S02]  /*9140*/  SHF.R.U64 R13, R10, 0x10, R11 ;  /* 0x000000100a0d7819 */ /* 0x000fe4000000120b */
[----:B------:R-:W-:Y:S02]  /*9150*/  SHF.R.U32.HI R8, RZ, 0x10, R9 ;  /* 0x00000010ff087819 */ /* 0x000fe40000011609 */
[----:B------:R-:W-:Y:S02]  /*9160*/  SHF.R.U32.HI R10, RZ, 0x10, R11 ;  /* 0x00000010ff0a7819 */ /* 0x000fe4000001160b */
[----:B------:R-:W-:Y:S02]  /*9170*/  PRMT R15, R15, 0x5410, R8 ;  /* 0x000054100f0f7816 */ /* 0x000fe40000000008 */
[----:B------:R-:W-:-:S02]  /*9180*/  PRMT R41, R41, 0x5410, R10 ;  /* 0x0000541029297816 */ /* 0x000fc4000000000a */
[----:B------:R-:W-:Y:S01]  /*9190*/  PRMT R40, R40, 0x5410, R13 ;  /* 0x0000541028287816 */ /* 0x000fe2000000000d */
[C---:B------:R-:W-:Y:S01]  /*91a0*/  IMAD.U32 R12, R15.reuse, 0x10000, RZ ;  /* 0x000100000f0c7824 */ /* 0x040fe200078e00ff */
[----:B------:R-:W-:Y:S01]  /*91b0*/  LOP3.LUT R15, R15, 0xffff0000, RZ, 0xc0, !PT ;  /* 0xffff00000f0f7812 */ /* 0x000fe200078ec0ff */
[C---:B------:R-:W-:Y:S01]  /*91c0*/  IMAD.U32 R11, R41.reuse, 0x10000, RZ ;  /* 0x00010000290b7824 */ /* 0x040fe200078e00ff */
[----:B------:R-:W-:Y:S02]  /*91d0*/  LOP3.LUT R41, R41, 0xffff0000, RZ, 0xc0, !PT ;  /* 0xffff000029297812 */ /* 0x000fe400078ec0ff */
[----:B------:R-:W-:Y:S02]  /*91e0*/  PRMT R14, R14, 0x5410, R3 ;  /* 0x000054100e0e7816 */ /* 0x000fe40000000003 */
[C---:B0-----:R-:W-:Y:S01]  /*91f0*/  LOP3.LUT R9, R6.reuse, 0xffff0000, RZ, 0xc0, !PT ;  /* 0xffff000006097812 */ /* 0x041fe200078ec0ff */
[C---:B------:R-:W-:Y:S01]  /*9200*/  IMAD.U32 R10, R7.reuse, 0x10000, RZ ;  /* 0x00010000070a7824 */ /* 0x040fe200078e00ff */
[----:B------:R-:W-:Y:S01]  /*9210*/  LOP3.LUT R7, R7, 0xffff0000, RZ, 0xc0, !PT ;  /* 0xffff000007077812 */ /* 0x000fe200078ec0ff */
[----:B------:R-:W-:-:S02]  /*9220*/  IMAD.U32 R8, R6, 0x10000, RZ ;  /* 0x0001000006087824 */ /* 0x000fc400078e00ff */
[CC--:B------:R-:W-:Y:S01]  /*9230*/  FMUL.FTZ R13, R9.reuse, R12.reuse ;  /* 0x0000000c090d7220 */ /* 0x0c0fe20000410000 */
[----:B------:R-:W-:Y:S01]  /*9240*/  FMUL.FTZ R9, R9, R11 ;  /* 0x0000000b09097220 */ /* 0x000fe20000410000 */
[C---:B------:R-:W-:Y:S01]  /*9250*/  FMUL.FTZ R25, R7.reuse, R15 ;  /* 0x0000000f07197220 */ /* 0x040fe20000410000 */
[----:B------:R-:W-:Y:S02]  /*9260*/  IMAD.U32 R3, R4, 0x10000, RZ ;  /* 0x0001000004037824 */ /* 0x000fe400078e00ff */
[C---:B------:R-:W-:Y:S01]  /*9270*/  FFMA.FTZ R20, R8.reuse, R11, -R13 ;  /* 0x0000000b08147223 */ /* 0x040fe2000001080d */
[----:B------:R-:W-:Y:S01]  /*9280*/  FFMA.FTZ R21, R8, R12, R9 ;  /* 0x0000000c08157223 */ /* 0x000fe20000010009 */
[-C--:B------:R-:W-:Y:S01]  /*9290*/  FMUL.FTZ R9, R7, R41.reuse ;  /* 0x0000002907097220 */ /* 0x080fe20000410000 */
        /* <DEDUP_REMOVED lines=21> */
[----:B------:R0:W-:Y:S01]  /*93f0*/  STS.128 [R0+0x13a00], R4 ;  /* 0x013a000400007388 */ /* 0x0001e20000000c00 */
[----:B------:R-:W-:Y:S05]  /*9400*/  BRA `(.L_x_491) ;  /* 0x0000001c001c7947 */ /* 0x000fea0003800000 */
.L_x_485:
[----:B------:R-:W-:-:S03]  /*9410*/  UMOV UR4, 0xffffffff ;  /* 0xffffffff00047882 */ /* 0x000fc60000000000 */
[----:B------:R-:W-:Y:S05]  /*9420*/  BRA.DIV UR4, `(.L_x_502) ;  /* 0x0000015e04f47947 */ /* 0x000fea000b800000 */
[----:B------:R-:W1:Y:S04]  /*9430*/  SHFL.IDX PT, R3, R25, RZ, 0x1e1f ;  /* 0x001e1fff19037589 */ /* 0x000e6800000e0000 */
[----:B------:R-:W2:Y:S04]  /*9440*/  SHFL.IDX PT, R0, R24, RZ, 0x1e1f ;  /* 0x001e1fff18007589 */ /* 0x000ea800000e0000 */
[----:B------:R3:W4:Y:S04]  /*9450*/  SHFL.IDX PT, R5, R27, RZ, 0x1e1f ;  /* 0x001e1fff1b057589 */ /* 0x00072800000e0000 */
[----:B0-----:R3:W0:Y:S01]  /*9460*/  SHFL.IDX PT, R14, R26, RZ, 0x1e1f ;  /* 0x001e1fff1a0e7589 */ /* 0x00162200000e0000 */
[----:B-1----:R-:W-:-:S02]  /*9470*/  IMAD.MOV.U32 R21, RZ, RZ, R3 ;  /* 0x000000ffff157224 */ /* 0x002fc400078e0003 */
[----:B--23--:R-:W-:-:S07]  /*9480*/  IMAD.MOV.U32 R20, RZ, RZ, R0 ;  /* 0x000000ffff147224 */ /* 0x00cfce00078e0000 */
.L_x_727:
[----:B------:R-:W2:Y:S01]  /*9490*/  LDL R48, [R1+0x98] ;  /* 0x0000980001307983 */ /* 0x000ea20000100800 */
[----:B------:R-:W-:Y:S01]  /*94a0*/  ULDC UR4, c[0x0][0x448] ;  /* 0x0001120000047ab9 */ /* 0x000fe20000000800 */
[----:B------:R-:W-:Y:S01]  /*94b0*/  BSSY B1, `(.L_x_503) ;  /* 0x0000038000017945 */ /* 0x000fe20003800000 */
[----:B------:R-:W-:Y:S01]  /*94c0*/  IMAD R111, R111, UR4, RZ ;  /* 0x000000046f6f7c24 */ /* 0x000fe2000f8e02ff */
[----:B------:R-:W-:Y:S01]  /*94d0*/  CS2R R8, SRZ ;  /* 0x0000000000087805 */ /* 0x000fe2000001ff00 */
[----:B0-----:R-:W-:Y:S01]  /*94e0*/  IMAD.MOV.U32 R44, RZ, RZ, R14 ;  /* 0x000000ffff2c7224 */ /* 0x001fe200078e000e */
[----:B------:R-:W-:Y:S01]  /*94f0*/  CS2R R10, SRZ ;  /* 0x00000000000a7805 */ /* 0x000fe2000001ff00 */
[----:B------:R-:W-:Y:S01]  /*9500*/  IMAD R0, R109, -0xc0, R111 ;  /* 0xffffff406d007824 */ /* 0x000fe200078e026f */
[----:B------:R-:W-:Y:S01]  /*9510*/  ISETP.GE.AND P1, PT, R6, R111, PT ;  /* 0x0000006f0600720c */ /* 0x000fe20003f26270 */
[----:B----4-:R-:W-:Y:S01]  /*9520*/  IMAD.MOV.U32 R45, RZ, RZ, R5 ;  /* 0x000000ffff2d7224 */ /* 0x010fe200078e0005 */
[----:B------:R-:W-:-:S02]  /*9530*/  CS2R R4, SRZ ;  /* 0x0000000000047805 */ /* 0x000fc4000001ff00 */
[----:B------:R-:W-:Y:S02]  /*9540*/  CS2R R6, SRZ ;  /* 0x0000000000067805 */ /* 0x000fe4000001ff00 */
[----:B------:R-:W-:Y:S02]  /*9550*/  VIMNMX R0, R0, 0xc0, PT ;  /* 0x000000c000007848 */ /* 0x000fe40003fe0100 */
[----:B------:R-:W-:Y:S02]  /*9560*/  CS2R R12, SRZ ;  /* 0x00000000000c7805 */ /* 0x000fe4000001ff00 */
[----:B------:R-:W-:Y:S02]  /*9570*/  CS2R R14, SRZ ;  /* 0x00000000000e7805 */ /* 0x000fe4000001ff00 */
[----:B------:R-:W-:Y:S02]  /*9580*/  CS2R R24, SRZ ;  /* 0x0000000000187805 */ /* 0x000fe4000001ff00 */
[----:B------:R-:W-:-:S02]  /*9590*/  ISETP.GE.AND P0, PT, R19, R0, PT ;  /* 0x000000001300720c */ /* 0x000fc40003f06270 */
[----:B------:R-:W-:Y:S02]  /*95a0*/  CS2R R26, SRZ ;  /* 0x00000000001a7805 */ /* 0x000fe4000001ff00 */
[----:B------:R-:W-:Y:S02]  /*95b0*/  CS2R R28, SRZ ;  /* 0x00000000001c7805 */ /* 0x000fe4000001ff00 */
[----:B------:R-:W-:Y:S02]  /*95c0*/  CS2R R30, SRZ ;  /* 0x00000000001e7805 */ /* 0x000fe4000001ff00 */
[----:B------:R-:W-:Y:S02]  /*95d0*/  CS2R R32, SRZ ;  /* 0x0000000000207805 */ /* 0x000fe4000001ff00 */
[----:B------:R-:W-:Y:S02]  /*95e0*/  CS2R R34, SRZ ;  /* 0x0000000000227805 */ /* 0x000fe4000001ff00 */
[----:B--2---:R-:W-:Y:S01]  /*95f0*/  LEA.HI R0, R48, R48, RZ, 0x1 ;  /* 0x0000003030007211 */ /* 0x004fe200078f08ff */
[----:B------:R-:W-:Y:S06]  /*9600*/  @P1 BRA `(.L_x_504) ;  /* 0x0000000000881947 */ /* 0x000fec0003800000 */
[----:B------:R-:W2:Y:S04]  /*9610*/  LDL R37, [R1+0x9c] ;  /* 0x00009c0001257983 */ /* 0x000ea80000100800 */
[----:B------:R-:W3:Y:S01]  /*9620*/  LDL R36, [R1+0xa0] ;  /* 0x0000a00001247983 */ /* 0x000ee20000100800 */
[C---:B------:R-:W-:Y:S01]  /*9630*/  VIADD R3, R22.reuse, 0x10 ;  /* 0x0000001016037836 */ /* 0x040fe20000000000 */
[----:B------:R-:W-:Y:S01]  /*9640*/  ULDC UR4, c[0x0][0x3f4] ;  /* 0x0000fd0000047ab9 */ /* 0x000fe20000000800 */
[C---:B------:R-:W-:Y:S01]  /*9650*/  VIADD R4, R22.reuse, 0x20 ;  /* 0x0000002016047836 */ /* 0x040fe20000000000 */
[----:B------:R-:W-:Y:S02]  /*9660*/  ISETP.GE.AND P1, PT, R22, UR4, PT ;  /* 0x0000000416007c0c */ /* 0x000fe4000bf26270 */
[----:B------:R-:W-:-:S02]  /*9670*/  CS2R R24, SRZ ;  /* 0x0000000000187805 */ /* 0x000fc4000001ff00 */
[----:B------:R-:W-:Y:S02]  /*9680*/  ISETP.GE.AND P2, PT, R3, UR4, PT ;  /* 0x0000000403007c0c */ /* 0x000fe4000bf46270 */
[----:B------:R-:W-:Y:S02]  /*9690*/  CS2R R26, SRZ ;  /* 0x00000000001a7805 */ /* 0x000fe4000001ff00 */
[----:B------:R-:W-:Y:S02]  /*96a0*/  ISETP.GE.AND P3, PT, R4, UR4, PT ;  /* 0x0000000404007c0c */ /* 0x000fe4000bf66270 */
[----:B------:R-:W-:Y:S02]  /*96b0*/  CS2R R4, SRZ ;  /* 0x0000000000047805 */ /* 0x000fe4000001ff00 */
[----:B------:R-:W-:Y:S02]  /*96c0*/  CS2R R6, SRZ ;  /* 0x0000000000067805 */ /* 0x000fe4000001ff00 */
[----:B------:R-:W-:Y:S01]  /*96d0*/  CS2R R28, SRZ ;  /* 0x00000000001c7805 */ /* 0x000fe2000001ff00 */
[----:B------:R-:W-:Y:S01]  /*96e0*/  @!P1 IMAD.WIDE R12, R22, 0x2, R20 ;  /* 0x00000002160c9825 */ /* 0x000fe200078e0214 */
[----:B------:R-:W-:-:S02]  /*96f0*/  CS2R R30, SRZ ;  /* 0x00000000001e7805 */ /* 0x000fc4000001ff00 */
[----:B------:R-:W-:Y:S02]  /*9700*/  CS2R R8, SRZ ;  /* 0x0000000000087805 */ /* 0x000fe4000001ff00 */
[----:B------:R-:W-:Y:S02]  /*9710*/  CS2R R10, SRZ ;  /* 0x00000000000a7805 */ /* 0x000fe4000001ff00 */
[----:B------:R-:W-:Y:S01]  /*9720*/  CS2R R32, SRZ ;  /* 0x0000000000207805 */ /* 0x000fe2000001ff00 */
[----:B------:R0:W5:Y:S01]  /*9730*/  @!P1 LD.E.128 R24, desc[UR60][R12.64] ;  /* 0x0000003c0c189980 */ /* 0x000162000c101d00 */
[----:B------:R-:W-:Y:S02]  /*9740*/  CS2R R34, SRZ ;  /* 0x0000000000227805 */ /* 0x000fe4000001ff00 */
[----:B------:R-:W-:Y:S02]  /*9750*/  CS2R R14, SRZ ;  /* 0x00000000000e7805 */ /* 0x000fe4000001ff00 */
[----:B0-----:R-:W-:Y:S01]  /*9760*/  CS2R R12, SRZ ;  /* 0x00000000000c7805 */ /* 0x001fe2000001ff00 */
[----:B--2---:R-:W-:-:S02]  /*9770*/  @!P2 IMAD.SHL.U32 R39, R37, 0x8, RZ ;  /* 0x000000082527a824 */ /* 0x004fc400078e00ff */
[----:B---3--:R-:W-:Y:S02]  /*9780*/  @!P3 IMAD.SHL.U32 R43, R36, 0x8, RZ ;  /* 0x00000008242bb824 */ /* 0x008fe400078e00ff */
[----:B------:R-:W-:-:S04]  /*9790*/  @!P2 IMAD.WIDE R36, R39, 0x2, R20 ;  /* 0x000000022724a825 */ /* 0x000fc800078e0214 */
[----:B------:R-:W-:Y:S01]  /*97a0*/  @!P3 IMAD.WIDE R40, R43, 0x2, R20 ;  /* 0x000000022b28b825 */ /* 0x000fe200078e0214 */
[----:B------:R0:W5:Y:S03]  /*97b0*/  @!P2 LD.E.128 R28, desc[UR60][R36.64] ;  /* 0x0000003c241ca980 */ /* 0x000166000c101d00 */
[--C-:B------:R-:W-:Y:S01]  /*97c0*/  @!P2 IMAD.WIDE R38, R39, 0x2, R44.reuse ;  /* 0x000000022726a825 */ /* 0x100fe200078e022c */
[----:B------:R0:W5:Y:S03]  /*97d0*/  @!P3 LD.E.128 R32, desc[UR60][R40.64] ;  /* 0x0000003c2820b980 */ /* 0x000166000c101d00 */
[--C-:B------:R-:W-:Y:S01]  /*97e0*/  @!P3 IMAD.WIDE R42, R43, 0x2, R44.reuse ;  /* 0x000000022b2ab825 */ /* 0x100fe200078e022c */
[----:B------:R0:W5:Y:S03]  /*97f0*/  @!P2 LD.E.128 R8, desc[UR60][R38.64] ;  /* 0x0000003c2608a980 */ /* 0x000166000c101d00 */
[----:B------:R-:W-:Y:S01]  /*9800*/  @!P1 IMAD.WIDE R20, R22, 0x2, R44 ;  /* 0x0000000216149825 */ /* 0x000fe200078e022c */
[----:B------:R0:W5:Y:S04]  /*9810*/  @!P3 LD.E.128 R12, desc[UR60][R42.64] ;  /* 0x0000003c2a0cb980 */ /* 0x000168000c101d00 */
[----:B------:R0:W5:Y:S02]  /*9820*/  @!P1 LD.E.128 R4, desc[UR60][R20.64] ;  /* 0x0000003c14049980 */ /* 0x000164000c101d00 */
.L_x_504:
[----:B------:R-:W-:Y:S05]  /*9830*/  BSYNC B1 ;  /* 0x0000000000017941 */ /* 0x000fea0003800000 */
.L_x_503:
[----:B------:R-:W-:Y:S01]  /*9840*/  LOP3.LUT R0, R0, 0xfffffffe, RZ, 0xc0, !PT ;  /* 0xfffffffe00007812 */ /* 0x000fe200078ec0ff */
[----:B-----5:R-:W-:Y:S01]  /*9850*/  IMAD.MOV.U32 R3, RZ, RZ, R4 ;  /* 0x000000ffff037224 */ /* 0x020fe200078e0004 */
[----:B------:R-:W-:Y:S01]  /*9860*/  BSSY B1, `(.L_x_505) ;  /* 0x0000032000017945 */ /* 0x000fe20003800000 */
[----:B0-----:R-:W-:Y:S02]  /*9870*/  IMAD.MOV.U32 R21, RZ, RZ, R6 ;  /* 0x000000ffff157224 */ /* 0x001fe400078e0006 */
[----:B------:R-:W-:Y:S01]  /*9880*/  IMAD.IADD R0, R48, 0x1, -R0 ;  /* 0x0000000130007824 */ /* 0x000fe200078e0a00 */
[----:B------:R-:W-:Y:S01]  /*9890*/  PRMT R58, R3, 0x7610, R58 ;  /* 0x00007610033a7816 */ /* 0x000fe2000000003a */
[----:B------:R-:W-:Y:S01]  /*98a0*/  IMAD.MOV.U32 R20, RZ, RZ, R5 ;  /* 0x000000ffff147224 */ /* 0x000fe200078e0005 */
[----:B------:R-:W-:Y:S01]  /*98b0*/  PRMT R62, R21, 0x7610, R62 ;  /* 0x00007610153e7816 */ /* 0x000fe2000000003e */
[----:B------:R-:W-:Y:S01]  /*98c0*/  IMAD.MOV.U32 R21, RZ, RZ, R8 ;  /* 0x000000ffff157224 */ /* 0x000fe200078e0008 */
[----:B------:R-:W-:Y:S01]  /*98d0*/  SHF.L.U32 R3, R0, 0x1f, RZ ;  /* 0x0000001f00037819 */ /* 0x000fe200000006ff */
[----:B------:R-:W-:Y:S01]  /*98e0*/  IMAD.MOV.U32 R36, RZ, RZ, R9 ;  /* 0x000000ffff247224 */ /* 0x000fe200078e0009 */
        /* <DEDUP_REMOVED lines=41> */
.L_x_728:
[----:B------:R-:W-:Y:S05]  /*9b80*/  BSYNC B1 ;  /* 0x0000000000017941 */ /* 0x000fea0003800000 */
.L_x_505:
[----:B------:R-:W-:Y:S02]  /*9b90*/  PRMT R48, R0, 0x7610, R48 ;  /* 0x0000761000307816 */ /* 0x000fe40000000030 */
[----:B------:R-:W-:Y:S01]  /*9ba0*/  PRMT R49, R36, 0x7610, R49 ;  /* 0x0000761024317816 */ /* 0x000fe20000000031 */
[----:B------:R-:W-:Y:S06]  /*9bb0*/  @P0 BRA `(.L_x_491) ;  /* 0x0000001400300947 */ /* 0x000fec0003800000 */
[----:B------:R1:W5:Y:S01]  /*9bc0*/  LDL R75, [R1+0x54] ;  /* 0x00005400014b7983 */ /* 0x0003620000100800 */
[----:B0-----:R-:W0:Y:S03]  /*9bd0*/  LDC R3, c[0x0][0x3f4] ;  /* 0x0000fd00ff037b82 */ /* 0x001e260000000800 */
[----:B------:R1:W5:Y:S04]  /*9be0*/  LDL R73, [R1+0x5c] ;  /* 0x00005c0001497983 */ /* 0x0003680000100800 */
[----:B------:R1:W5:Y:S01]  /*9bf0*/  LDL R71, [R1+0x58] ;  /* 0x0000580001477983 */ /* 0x0003620000100800 */
[C---:B------:R-:W-:Y:S01]  /*9c00*/  VIADD R0, R22.reuse, 0x10 ;  /* 0x0000001016007836 */ /* 0x040fe20000000000 */
[----:B------:R-:W-:Y:S01]  /*9c10*/  BSSY B1, `(.L_x_507) ;  /* 0x0000072000017945 */ /* 0x000fe20003800000 */
[C---:B------:R-:W-:Y:S01]  /*9c20*/  VIADD R36, R22.reuse, 0x20 ;  /* 0x0000002016247836 */ /* 0x040fe20000000000 */
[----:B0-----:R-:W-:-:S02]  /*9c30*/  ISETP.GE.AND P0, PT, R22, R3, PT ;  /* 0x000000031600720c */ /* 0x001fc40003f06270 */
[-C--:B------:R-:W-:Y:S02]  /*9c40*/  ISETP.GE.AND P1, PT, R0, R3.reuse, PT ;  /* 0x000000030000720c */ /* 0x080fe40003f26270 */
[----:B------:R-:W-:-:S09]  /*9c50*/  ISETP.GE.AND P2, PT, R36, R3, PT ;  /* 0x000000032400720c */ /* 0x000fd20003f46270 */
[----:B-1----:R-:W-:Y:S05]  /*9c60*/  @P0 BRA `(.L_x_508) ;  /* 0x0000000400b00947 */ /* 0x002fea0003800000 */
[----:B------:R-:W2:Y:S01]  /*9c70*/  LDL R76, [R1+0xac] ;  /* 0x0000ac00014c7983 */ /* 0x000ea20000100800 */
[----:B------:R-:W0:Y:S02]  /*9c80*/  S2R R37, SR_TID.X ;  /* 0x0000000000257919 */ /* 0x000e240000002100 */
[----:B0-----:R-:W-:-:S05]  /*9c90*/  VIADD R38, R37, 0xffffff80 ;  /* 0xffffff8025267836 */ /* 0x001fca0000000000 */
[----:B------:R-:W-:-:S04]  /*9ca0*/  LEA.HI R37, R38, R38, RZ, 0x1 ;  /* 0x0000002626257211 */ /* 0x000fc800078f08ff */
[----:B------:R-:W-:-:S05]  /*9cb0*/  LOP3.LUT R37, R37, 0xfffffffe, RZ, 0xc0, !PT ;  /* 0xfffffffe25257812 */ /* 0x000fca00078ec0ff */
[----:B------:R-:W-:-:S05]  /*9cc0*/  IMAD.IADD R37, R38, 0x1, -R37 ;  /* 0x0000000126257824 */ /* 0x000fca00078e0a25 */
[----:B------:R-:W-:-:S04]  /*9cd0*/  LEA.HI R0, R3, R37, RZ, 0x1d ;  /* 0x0000002503007211 */ /* 0x000fc800078fe8ff */
[----:B------:R-:W-:-:S04]  /*9ce0*/  SHF.R.S32.HI R37, RZ, 0x1f, R0 ;  /* 0x0000001fff257819 */ /* 0x000fc80000011400 */
[----:B------:R-:W-:Y:S01]  /*9cf0*/  LEA.HI R37, R37, R0, RZ, 0x2 ;  /* 0x0000000025257211 */ /* 0x000fe200078f10ff */
[----:B------:R-:W-:-:S03]  /*9d00*/  IMAD.SHL.U32 R0, R0, 0x8, RZ ;  /* 0x0000000800007824 */ /* 0x000fc600078e00ff */
[----:B------:R-:W-:Y:S02]  /*9d10*/  SHF.R.S32.HI R37, RZ, 0x2, R37 ;  /* 0x00000002ff257819 */ /* 0x000fe40000011425 */
[----:B-----5:R-:W-:-:S03]  /*9d20*/  LOP3.LUT R0, R75, 0x18, R0, 0xf8, !PT ;  /* 0x000000184b007812 */ /* 0x020fc600078ef800 */
[----:B------:R-:W-:Y:S01]  /*9d30*/  IMAD R37, R37, 0x1800, R73 ;  /* 0x0000180025257824 */ /* 0x000fe200078e0249 */
[----:B------:R-:W-:-:S05]  /*9d40*/  LOP3.LUT R0, R0, R71, RZ, 0x3c, !PT ;  /* 0x0000004700007212 */ /* 0x000fca00078e3cff */
[----:B------:R-:W-:-:S04]  /*9d50*/  IMAD.IADD R41, R37, 0x1, R0 ;  /* 0x0000000125297824 */ /* 0x000fc800078e0200 */
[----:B------:R-:W-:-:S05]  /*9d60*/  IMAD R0, R41, 0x2, R16 ;  /* 0x0000000229007824 */ /* 0x000fca00078e0210 */
[----:B------:R-:W0:Y:S01]  /*9d70*/  LDS.128 R40, [R0+0xda00] ;  /* 0x00da000000287984 */ /* 0x000e220000000c00 */
[----:B------:R-:W-:Y:S02]  /*9d80*/  SHF.R.U64 R60, R24, 0x10, R25 ;  /* 0x00000010183c7819 */ /* 0x000fe40000001219 */
[----:B------:R-:W-:Y:S02]  /*9d90*/  SHF.R.U64 R63, R4, 0x10, R5 ;  /* 0x00000010043f7819 */ /* 0x000fe40000001205 */
[----:B------:R-:W-:Y:S02]  /*9da0*/  SHF.R.U64 R24, R26, 0x10, R27 ;  /* 0x000000101a187819 */ /* 0x000fe4000000121b */
[----:B------:R-:W-:Y:S02]  /*9db0*/  SHF.R.U32.HI R61, RZ, 0x10, R25 ;  /* 0x00000010ff3d7819 */ /* 0x000fe40000011619 */
[----:B------:R-:W-:Y:S02]  /*9dc0*/  SHF.R.U32.HI R65, RZ, 0x10, R5 ;  /* 0x00000010ff417819 */ /* 0x000fe40000011605 */
[----:B------:R-:W-:-:S02]  /*9dd0*/  SHF.R.U64 R67, R6, 0x10, R7 ;  /* 0x0000001006437819 */ /* 0x000fc40000001207 */
[----:B------:R-:W-:Y:S02]  /*9de0*/  PRMT R60, R21, 0x5432, R60 ;  /* 0x00005432153c7816 */ /* 0x000fe4000000003c */
[----:B------:R-:W-:Y:S02]  /*9df0*/  PRMT R63, R58, 0x5410, R63 ;  /* 0x000054103a3f7816 */ /* 0x000fe4000000003f */
[----:B------:R-:W-:Y:S02]  /*9e00*/  SHF.R.U32.HI R68, RZ, 0x10, R7 ;  /* 0x00000010ff447819 */ /* 0x000fe40000011607 */
[----:B------:R-:W-:Y:S02]  /*9e10*/  PRMT R6, R44, 0x5432, R24 ;  /* 0x000054322c067816 */ /* 0x000fe40000000018 */
[----:B------:R-:W-:Y:S01]  /*9e20*/  PRMT R61, R64, 0x5410, R61 ;  /* 0x00005410403d7816 */ /* 0x000fe2000000003d */
[----:B------:R-:W-:Y:S01]  /*9e30*/  IMAD.U32 R64, R63, 0x10000, RZ ;  /* 0x000100003f407824 */ /* 0x000fe200078e00ff */
[----:B------:R-:W-:-:S02]  /*9e40*/  PRMT R65, R59, 0x5410, R65 ;  /* 0x000054103b417816 */ /* 0x000fc40000000041 */
[----:B------:R-:W-:Y:S01]  /*9e50*/  PRMT R67, R62, 0x5410, R67 ;  /* 0x000054103e437816 */ /* 0x000fe20000000043 */
[----:B------:R-:W-:Y:S01]  /*9e60*/  IMAD.U32 R62, R60, 0x10000, RZ ;  /* 0x000100003c3e7824 */ /* 0x000fe200078e00ff */
[----:B------:R-:W-:Y:S01]  /*9e70*/  SHF.R.U32.HI R26, RZ, 0x10, R27 ;  /* 0x00000010ff1a7819 */ /* 0x000fe2000001161b */
[----:B------:R-:W-:-:S03]  /*9e80*/  IMAD.U32 R66, R65, 0x10000, RZ ;  /* 0x0001000041427824 */ /* 0x000fc600078e00ff */
[----:B------:R-:W-:Y:S02]  /*9e90*/  PRMT R5, R45, 0x5432, R26 ;  /* 0x000054322d057816 */ /* 0x000fe4000000001a */
[----:B------:R-:W-:Y:S01]  /*9ea0*/  LOP3.LUT R63, R63, 0xffff0000, RZ, 0xc0, !PT ;  /* 0xffff00003f3f7812 */ /* 0x000fe200078ec0ff */
[----:B0-----:R-:W-:Y:S01]  /*9eb0*/  IMAD.U32 R58, R41, 0x10000, RZ ;  /* 0x00010000293a7824 */ /* 0x001fe200078e00ff */
[----:B------:R-:W-:-:S03]  /*9ec0*/  LOP3.LUT R60, R60, 0xffff0000, RZ, 0xc0, !PT ;  /* 0xffff00003c3c7812 */ /* 0x000fc600078ec0ff */
[----:B------:R-:W-:Y:S01]  /*9ed0*/  FMUL.FTZ R74, R58, R66 ;  /* 0x000000423a4a7220 */ /* 0x000fe20000410000 */
[----:B------:R-:W-:Y:S01]  /*9ee0*/  PRMT R68, R20, 0x5432, R68 ;  /* 0x0000543214447816 */ /* 0x000fe20000000044 */
[C---:B------:R-:W-:Y:S01]  /*9ef0*/  IMAD.U32 R59, R43.reuse, 0x10000, RZ ;  /* 0x000100002b3b7824 */ /* 0x040fe200078e00ff */
[----:B------:R-:W-:Y:S02]  /*9f00*/  LOP3.LUT R43, R43, 0xffff0000, RZ, 0xc0, !PT ;  /* 0xffff00002b2b7812 */ /* 0x000fe400078ec0ff */
[----:B------:R-:W-:Y:S01]  /*9f10*/  LOP3.LUT R65, R65, 0xffff0000, RZ, 0xc0, !PT ;  /* 0xffff000041417812 */ /* 0x000fe200078ec0ff */
[----:B--2---:R-:W0:Y:S02]  /*9f20*/  LDS.128 R36, [R76] ;  /* 0x000000004c247984 */ /* 0x004e240000000c00 */
[C---:B0-----:R-:W-:Y:S01]  /*9f30*/  IMAD.U32 R7, R36.reuse, 0x10000, RZ ;  /* 0x0001000024077824 */ /* 0x041fe200078e00ff */
[----:B------:R-:W-:Y:S01]  /*9f40*/  LOP3.LUT R24, R36, 0xffff0000, RZ, 0xc0, !PT ;  /* 0xffff000024187812 */ /* 0x000fe200078ec0ff */
[C---:B------:R-:W-:Y:S01]  /*9f50*/  IMAD.U32 R25, R37.reuse, 0x10000, RZ ;  /* 0x0001000025197824 */ /* 0x040fe200078e00ff */
[----:B------:R-:W-:Y:S01]  /*9f60*/  LOP3.LUT R36, R37, 0xffff0000, RZ, 0xc0, !PT ;  /* 0xffff000025247812 */ /* 0x000fe200078ec0ff */
[----:B------:R-:W-:Y:S01]  /*9f70*/  IMAD.U32 R37, R40, 0x10000, RZ ;  /* 0x0001000028257824 */ /* 0x000fe200078e00ff */
[C---:B------:R-:W-:Y:S01]  /*9f80*/  LOP3.LUT R4, R38.reuse, 0xffff0000, RZ, 0xc0, !PT ;  /* 0xffff000026047812 */ /* 0x040fe200078ec0ff */
[----:B------:R-:W-:-:S02]  /*9f90*/  IMAD.U32 R26, R38, 0x10000, RZ ;  /* 0x00010000261a7824 */ /* 0x000fc400078e00ff */
[C---:B------:R-:W-:Y:S01]  /*9fa0*/  FMUL.FTZ R70, R37.reuse, R64 ;  /* 0x0000004025467220 */ /* 0x040fe20000410000 */
[-C--:B------:R-:W-:Y:S01]  /*9fb0*/  FMUL.FTZ R72, R37, R62.reuse ;  /* 0x0000003e25487220 */ /* 0x080fe20000410000 */
[----:B------:R-:W-:Y:S01]  /*9fc0*/  IMAD.U32 R37, R61, 0x10000, RZ ;  /* 0x000100003d257824 */ /* 0x000fe200078e00ff */
[C---:B------:R-:W-:Y:S01]  /*9fd0*/  LOP3.LUT R38, R39.reuse, 0xffff0000, RZ, 0xc0, !PT ;  /* 0xffff000027267812 */ /* 0x040fe200078ec0ff */
[----:B------:R-:W-:Y:S01]  /*9fe0*/  IMAD.U32 R27, R39, 0x10000, RZ ;  /* 0x00010000271b7824 */ /* 0x000fe200078e00ff */
[----:B------:R-:W-:Y:S01]  /*9ff0*/  LOP3.LUT R39, R40, 0xffff0000, RZ, 0xc0, !PT ;  /* 0xffff000028277812 */ /* 0x000fe200078ec0ff */
[----:B------:R-:W-:Y:S01]  /*a000*/  FMUL.FTZ R58, R58, R37 ;  /* 0x000000253a3a7220 */ /* 0x000fe20000410000 */
[C---:B------:R-:W-:Y:S01]  /*a010*/  FFMA.FTZ R69, R7.reuse, R62, -R70 ;  /* 0x0000003e07457223 */ /* 0x040fe20000010846 */
[----:B------:R-:W-:Y:S01]  /*a020*/  FFMA.FTZ R72, R7, R64, R72 ;  /* 0x0000004007487223 */ /* 0x000fe20000010048 */
[----:B------:R-:W-:Y:S01]  /*a030*/  LOP3.LUT R40, R41, 0xffff0000, RZ, 0xc0, !PT ;  /* 0xffff000029287812 */ /* 0x000fe200078ec0ff */
[----:B------:R-:W-:Y:S01]  /*a040*/  FMUL.FTZ R7, R39, R63 ;  /* 0x0000003f27077220 */ /* 0x000fe20000410000 */
[C---:B------:R-:W-:Y:S01]  /*a050*/  FFMA.FTZ R74, R25.reuse, R37, -R74 ;  /* 0x00000025194a7223 */ /* 0x040fe2000001084a */
[----:B------:R-:W-:Y:S01]  /*a060*/  FFMA.FTZ R58, R25, R66, R58 ;  /* 0x00000042193a7223 */ /* 0x000fe2000001003a */
[----:B------:R-:W-:-:S02]  /*a070*/  IMAD.U32 R41, R42, 0x10000, RZ ;  /* 0x000100002a297824 */ /* 0x000fc400078e00ff */
[-C--:B------:R-:W-:Y:S01]  /*a080*/  FMUL.FTZ R39, R39, R60.reuse ;  /* 0x0000003c27277220 */ /* 0x080fe20000410000 */
[----:B------:R-:W-:Y:S02]  /*a090*/  IMAD.U32 R25, R67, 0x10000, RZ ;  /* 0x0001000043197824 */ /* 0x000fe400078e00ff */
[----:B------:R-:W-:Y:S01]  /*a0a0*/  FFMA.FTZ R60, R24, R60, -R7 ;  /* 0x0000003c183c7223 */ /* 0x000fe20000010807 */
[----:B------:R-:W-:Y:S02]  /*a0b0*/  IMAD.U32 R70, R68, 0x10000, RZ ;  /* 0x0001000044467824 */ /* 0x000fe400078e00ff */
[----:B------:R-:W-:Y:S02]  /*a0c0*/  IMAD.U32 R7, R6, 0x10000, RZ ;  /* 0x0001000006077824 */ /* 0x000fe400078e00ff */
[----:B------:R-:W-:Y:S01]  /*a0d0*/  FMUL.FTZ R37, R41, R25 ;  /* 0x0000001929257220 */ /* 0x000fe20000410000 */
[----:B------:R-:W-:Y:S01]  /*a0e0*/  IMAD.U32 R62, R5, 0x10000, RZ ;  /* 0x00010000053e7824 */ /* 0x000fe200078e00ff */
[----:B------:R-:W-:Y:S01]  /*a0f0*/  LOP3.LUT R42, R42, 0xffff0000, RZ, 0xc0, !PT ;  /* 0xffff00002a2a7812 */ /* 0x000fe200078ec0ff */
[----:B------:R-:W-:Y:S01]  /*a100*/  FMUL.FTZ R64, R59, R70 ;  /* 0x000000463b407220 */ /* 0x000fe20000410000 */
[-C--:B------:R-:W-:Y:S01]  /*a110*/  FMUL.FTZ R41, R41, R7.reuse ;  /* 0x0000000729297220 */ /* 0x080fe20000410000 */
[----:B------:R-:W-:Y:S01]  /*a120*/  LOP3.LUT R67, R67, 0xffff0000, RZ, 0xc0, !PT ;  /* 0xffff000043437812 */ /* 0x000fe200078ec0ff */
[----:B------:R-:W-:Y:S01]  /*a130*/  FMUL.FTZ R59, R59, R62 ;  /* 0x0000003e3b3b7220 */ /* 0x000fe20000410000 */
[----:B------:R-:W-:Y:S01]  /*a140*/  FFMA.FTZ R37, R26, R7, -R37 ;  /* 0x000000071a257223 */ /* 0x000fe20000010825 */
[----:B------:R-:W-:-:S02]  /*a150*/  LOP3.LUT R68, R68, 0xffff0000, RZ, 0xc0, !PT ;  /* 0xffff000044447812 */ /* 0x000fc400078ec0ff */
[----:B------:R-:W-:Y:S02]  /*a160*/  LOP3.LUT R61, R61, 0xffff0000, RZ, 0xc0, !PT ;  /* 0xffff00003d3d7812 */ /* 0x000fe400078ec0ff */
[----:B------:R-:W-:Y:S02]  /*a170*/  LOP3.LUT R7, R6, 0xffff0000, RZ, 0xc0, !PT ;  /* 0xffff000006077812 */ /* 0x000fe400078ec0ff */
[----:B------:R-:W-:Y:S01]  /*a180*/  LOP3.LUT R5, R5, 0xffff0000, RZ, 0xc0, !PT ;  /* 0xffff000005057812 */ /* 0x000fe200078ec0ff */
[----:B------:R-:W-:Y:S01]  /*a190*/  FFMA.FTZ R26, R26, R25, R41 ;  /* 0x000000191a1a7223 */ /* 0x000fe20000010029 */
[C---:B------:R-:W-:Y:S01]  /*a1a0*/  FFMA.FTZ R64, R27.reuse, R62, -R64 ;  /* 0x0000003e1b407223 */ /* 0x040fe20000010840 */
[----:B------:R-:W-:Y:S01]  /*a1b0*/  FFMA.FTZ R59, R27, R70, R59 ;  /* 0x000000461b3b7223 */ /* 0x000fe2000001003b */
[----:B------:R-:W-:Y:S01]  /*a1c0*/  FMUL.FTZ R25, R42, R67 ;  /* 0x000000432a197220 */ /* 0x000fe20000410000 */
[C---:B------:R-:W-:Y:S01]  /*a1d0*/  FMUL.FTZ R27, R40.reuse, R65 ;  /* 0x00000041281b7220 */ /* 0x040fe20000410000 */
[CC--:B------:R-:W-:Y:S01]  /*a1e0*/  FMUL.FTZ R41, R43.reuse, R68.reuse ;  /* 0x000000442b297220 */ /* 0x0c0fe20000410000 */
[----:B------:R-:W-:Y:S01]  /*a1f0*/  FMUL.FTZ R40, R40, R61 ;  /* 0x0000003d28287220 */ /* 0x000fe20000410000 */
[----:B------:R-:W-:Y:S01]  /*a200*/  FMUL.FTZ R42, R42, R7 ;  /* 0x000000072a2a7220 */ /* 0x000fe20000410000 */
[----:B------:R-:W-:Y:S01]  /*a210*/  FMUL.FTZ R43, R43, R5 ;  /* 0x000000052b2b7220 */ /* 0x000fe20000410000 */
[----:B------:R-:W-:Y:S01]  /*a220*/  FFMA.FTZ R6, R4, R7, -R25 ;  /* 0x0000000704067223 */ /* 0x000fe20000010819 */
[----:B------:R-:W-:Y:S01]  /*a230*/  FFMA.FTZ R27, R36, R61, -R27 ;  /* 0x0000003d241b7223 */ /* 0x000fe2000001081b */
[----:B------:R-:W-:Y:S01]  /*a240*/  FFMA.FTZ R7, R38, R5, -R41 ;  /* 0x0000000526077223 */ /* 0x000fe20000010829 */
[----:B------:R-:W-:Y:S01]  /*a250*/  FFMA.FTZ R39, R24, R63, R39 ;  /* 0x0000003f18277223 */ /* 0x000fe20000010027 */
[----:B------:R-:W-:Y:S01]  /*a260*/  FFMA.FTZ R65, R36, R65, R40 ;  /* 0x0000004124417223 */ /* 0x000fe20000010028 */
[----:B------:R-:W-:Y:S01]  /*a270*/  FFMA.FTZ R67, R4, R67, R42 ;  /* 0x0000004304437223 */ /* 0x000fe2000001002a */
[----:B------:R-:W-:Y:S01]  /*a280*/  FFMA.FTZ R38, R38, R68, R43 ;  /* 0x0000004426267223 */ /* 0x000fe2000001002b */
[----:B------:R-:W-:-:S02]  /*a290*/  F2FP.BF16.F32.PACK_AB R4, R60, R69 ;  /* 0x000000453c04723e */ /* 0x000fc400000010ff */
[----:B------:R-:W-:Y:S02]  /*a2a0*/  F2FP.BF16.F32.PACK_AB R5, R27, R74 ;  /* 0x0000004a1b05723e */ /* 0x000fe400000010ff */
[----:B------:R-:W-:Y:S02]  /*a2b0*/  F2FP.BF16.F32.PACK_AB R6, R6, R37 ;  /* 0x000000250606723e */ /* 0x000fe400000010ff */
[----:B------:R-:W-:Y:S02]  /*a2c0*/  F2FP.BF16.F32.PACK_AB R7, R7, R64 ;  /* 0x000000400707723e */ /* 0x000fe400000010ff */
[----:B------:R-:W-:Y:S02]  /*a2d0*/  F2FP.BF16.F32.PACK_AB R24, R39, R72 ;  /* 0x000000482718723e */ /* 0x000fe400000010ff */
[----:B------:R-:W-:Y:S02]  /*a2e0*/  F2FP.BF16.F32.PACK_AB R25, R65, R58 ;  /* 0x0000003a4119723e */ /* 0x000fe400000010ff */
[----:B------:R-:W-:-:S02]  /*a2f0*/  F2FP.BF16.F32.PACK_AB R26, R67, R26 ;  /* 0x0000001a431a723e */ /* 0x000fc400000010ff */
[----:B------:R-:W-:Y:S01]  /*a300*/  F2FP.BF16.F32.PACK_AB R27, R38, R59 ;  /* 0x0000003b261b723e */ /* 0x000fe200000010ff */
[----:B------:R0:W-:Y:S04]  /*a310*/  STS.128 [R76], R4 ;  /* 0x000000044c007388 */ /* 0x0001e80000000c00 */
[----:B------:R0:W-:Y:S02]  /*a320*/  STS.128 [R0+0xda00], R24 ;  /* 0x00da001800007388 */ /* 0x0001e40000000c00 */
.L_x_508:
[----:B------:R-:W-:Y:S05]  /*a330*/  BSYNC B1 ;  /* 0x0000000000017941 */ /* 0x000fea0003800000 */
.L_x_507:
[----:B------:R-:W-:Y:S04]  /*a340*/  BSSY B1, `(.L_x_509) ;  /* 0x000006a000017945 */ /* 0x000fe80003800000 */
[----:B------:R-:W-:Y:S05]  /*a350*/  @P1 BRA `(.L_x_510) ;  /* 0x0000000400a01947 */ /* 0x000fea0003800000 */
[----:B0-----:R-:W2:Y:S04]  /*a360*/  LDL R0, [R1+0x9c] ;  /* 0x00009c0001007983 */ /* 0x001ea80000100800 */
[----:B------:R-:W3:Y:S01]  /*a370*/  LDL R58, [R1+0xa8] ;  /* 0x0000a800013a7983 */ /* 0x000ee20000100800 */
[----:B------:R-:W-:Y:S02]  /*a380*/  SHF.R.U64 R36, R28, 0x10, R29 ;  /* 0x000000101c247819 */ /* 0x000fe4000000121d */
[--C-:B------:R-:W-:Y:S02]  /*a390*/  SHF.R.U64 R28, R8, 0x10, R9.reuse ;  /* 0x00000010081c7819 */ /* 0x100fe40000001209 */
[----:B------:R-:W-:Y:S02]  /*a3a0*/  SHF.R.U32.HI R9, RZ, 0x10, R9 ;  /* 0x00000010ff097819 */ /* 0x000fe40000011609 */
[----:B------:R-:W-:-:S02]  /*a3b0*/  PRMT R57, R57, 0x5410, R36 ;  /* 0x0000541039397816 */ /* 0x000fc40000000024 */
[----:B------:R-:W-:Y:S02]  /*a3c0*/  PRMT R53, R53, 0x5410, R28 ;  /* 0x0000541035357816 */ /* 0x000fe4000000001c */
[----:B------:R-:W-:Y:S01]  /*a3d0*/  SHF.R.U32.HI R29, RZ, 0x10, R29 ;  /* 0x00000010ff1d7819 */ /* 0x000fe2000001161d */
[----:B------:R-:W-:Y:S01]  /*a3e0*/  IMAD.U32 R37, R57, 0x10000, RZ ;  /* 0x0001000039257824 */ /* 0x000fe200078e00ff */
[----:B------:R-:W-:Y:S01]  /*a3f0*/  SHF.R.U64 R8, R10, 0x10, R11 ;  /* 0x000000100a087819 */ /* 0x000fe2000000120b */
[----:B------:R-:W-:Y:S01]  /*a400*/  IMAD.U32 R39, R53, 0x10000, RZ ;  /* 0x0001000035277824 */ /* 0x000fe200078e00ff */
[----:B------:R-:W-:Y:S02]  /*a410*/  PRMT R52, R52, 0x5410, R9 ;  /* 0x0000541034347816 */ /* 0x000fe40000000009 */
[----:B------:R-:W-:Y:S02]  /*a420*/  SHF.R.U64 R30, R30, 0x10, R31 ;  /* 0x000000101e1e7819 */ /* 0x000fe4000000121f */
[----:B------:R-:W-:Y:S01]  /*a430*/  SHF.R.U32.HI R11, RZ, 0x10, R11 ;  /* 0x00000010ff0b7819 */ /* 0x000fe2000001160b */
[----:B------:R-:W-:Y:S01]  /*a440*/  IMAD.U32 R36, R52, 0x10000, RZ ;  /* 0x0001000034247824 */ /* 0x000fe200078e00ff */
[----:B------:R-:W-:-:S02]  /*a450*/  SHF.R.U32.HI R31, RZ, 0x10, R31 ;  /* 0x00000010ff1f7819 */ /* 0x000fc4000001161f */
[----:B------:R-:W-:Y:S02]  /*a460*/  PRMT R56, R56, 0x5410, R29 ;  /* 0x0000541038387816 */ /* 0x000fe4000000001d */
[----:B------:R-:W-:Y:S02]  /*a470*/  PRMT R51, R51, 0x5410, R8 ;  /* 0x0000541033337816 */ /* 0x000fe40000000008 */
[----:B------:R-:W-:Y:S02]  /*a480*/  PRMT R50, R50, 0x5410, R11 ;  /* 0x0000541032327816 */ /* 0x000fe4000000000b */
[----:B------:R-:W-:Y:S02]  /*a490*/  PRMT R54, R54, 0x5410, R31 ;  /* 0x0000541036367816 */ /* 0x000fe4000000001f */
[----:B------:R-:W-:Y:S01]  /*a4a0*/  LOP3.LUT R53, R53, 0xffff0000, RZ, 0xc0, !PT ;  /* 0xffff000035357812 */ /* 0x000fe200078ec0ff */
[----:B------:R-:W-:Y:S01]  /*a4b0*/  IMAD.U32 R38, R50, 0x10000, RZ ;  /* 0x0001000032267824 */ /* 0x000fe200078e00ff */
[----:B------:R-:W-:-:S02]  /*a4c0*/  LOP3.LUT R57, R57, 0xffff0000, RZ, 0xc0, !PT ;  /* 0xffff000039397812 */ /* 0x000fc400078ec0ff */
[----:B------:R-:W-:Y:S02]  /*a4d0*/  LOP3.LUT R52, R52, 0xffff0000, RZ, 0xc0, !PT ;  /* 0xffff000034347812 */ /* 0x000fe400078ec0ff */
[----:B------:R-:W-:Y:S02]  /*a4e0*/  PRMT R55, R55, 0x5410, R30 ;  /* 0x0000541037377816 */ /* 0x000fe4000000001e */
[----:B------:R-:W-:Y:S02]  /*a4f0*/  LOP3.LUT R50, R50, 0xffff0000, RZ, 0xc0, !PT ;  /* 0xffff000032327812 */ /* 0x000fe400078ec0ff */
[----:B--2---:R-:W-:-:S04]  /*a500*/  LEA.HI R0, R3, R0, RZ, 0x1d ;  /* 0x0000000003007211 */ /* 0x004fc800078fe8ff */
[----:B------:R-:W-:-:S04]  /*a510*/  SHF.R.S32.HI R5, RZ, 0x1f, R0 ;  /* 0x0000001fff057819 */ /* 0x000fc80000011400 */
[----:B------:R-:W-:Y:S01]  /*a520*/  LEA.HI R5, R5, R0, RZ, 0x2 ;  /* 0x0000000005057211 */ /* 0x000fe200078f10ff */
[----:B------:R-:W-:-:S03]  /*a530*/  IMAD.SHL.U32 R0, R0, 0x8, RZ ;  /* 0x0000000800007824 */ /* 0x000fc600078e00ff */
[----:B------:R-:W-:Y:S02]  /*a540*/  SHF.R.S32.HI R5, RZ, 0x2, R5 ;  /* 0x00000002ff057819 */ /* 0x000fe40000011405 */
[----:B-----5:R-:W-:-:S03]  /*a550*/  LOP3.LUT R0, R75, 0x18, R0, 0xf8, !PT ;  /* 0x000000184b007812 */ /* 0x020fc600078ef800 */
[----:B------:R-:W-:Y:S01]  /*a560*/  IMAD R5, R5, 0x1800, R73 ;  /* 0x0000180005057824 */ /* 0x000fe200078e0249 */
[----:B------:R-:W-:-:S05]  /*a570*/  LOP3.LUT R0, R0, R71, RZ, 0x3c, !PT ;  /* 0x0000004700007212 */ /* 0x000fca00078e3cff */
[----:B------:R-:W-:Y:S02]  /*a580*/  IMAD.IADD R25, R5, 0x1, R0 ;  /* 0x0000000105197824 */ /* 0x000fe400078e0200 */
[----:B---3--:R-:W0:Y:S02]  /*a590*/  LDS.128 R4, [R58] ;  /* 0x000000003a047984 */ /* 0x008e240000000c00 */
[----:B------:R-:W-:-:S05]  /*a5a0*/  IMAD R0, R25, 0x2, R16 ;  /* 0x0000000219007824 */ /* 0x000fca00078e0210 */
[----:B------:R-:W1:Y:S01]  /*a5b0*/  LDS.128 R24, [R0+0xda00] ;  /* 0x00da000000187984 */ /* 0x000e620000000c00 */
[C---:B0-----:R-:W-:Y:S01]  /*a5c0*/  IMAD.U32 R8, R4.reuse, 0x10000, RZ ;  /* 0x0001000004087824 */ /* 0x041fe200078e00ff */
[----:B------:R-:W-:Y:S01]  /*a5d0*/  LOP3.LUT R4, R4, 0xffff0000, RZ, 0xc0, !PT ;  /* 0xffff000004047812 */ /* 0x000fe200078ec0ff */
[C---:B------:R-:W-:Y:S01]  /*a5e0*/  IMAD.U32 R9, R5.reuse, 0x10000, RZ ;  /* 0x0001000005097824 */ /* 0x040fe200078e00ff */
[----:B------:R-:W-:Y:S01]  /*a5f0*/  LOP3.LUT R5, R5, 0xffff0000, RZ, 0xc0, !PT ;  /* 0xffff000005057812 */ /* 0x000fe200078ec0ff */
[C---:B------:R-:W-:Y:S01]  /*a600*/  IMAD.U32 R11, R7.reuse, 0x10000, RZ ;  /* 0x00010000070b7824 */ /* 0x040fe200078e00ff */
[----:B------:R-:W-:Y:S01]  /*a610*/  LOP3.LUT R7, R7, 0xffff0000, RZ, 0xc0, !PT ;  /* 0xffff000007077812 */ /* 0x000fe200078ec0ff */
[C---:B------:R-:W-:Y:S01]  /*a620*/  IMAD.U32 R10, R6.reuse, 0x10000, RZ ;  /* 0x00010000060a7824 */ /* 0x040fe200078e00ff */
[----:B------:R-:W-:Y:S01]  /*a630*/  LOP3.LUT R6, R6, 0xffff0000, RZ, 0xc0, !PT ;  /* 0xffff000006067812 */ /* 0x000fe200078ec0ff */
[C---:B-1----:R-:W-:Y:S01]  /*a640*/  IMAD.U32 R28, R24.reuse, 0x10000, RZ ;  /* 0x00010000181c7824 */ /* 0x042fe200078e00ff */
[----:B------:R-:W-:Y:S01]  /*a650*/  LOP3.LUT R24, R24, 0xffff0000, RZ, 0xc0, !PT ;  /* 0xffff000018187812 */ /* 0x000fe200078ec0ff */
[C---:B------:R-:W-:Y:S01]  /*a660*/  IMAD.U32 R29, R25.reuse, 0x10000, RZ ;  /* 0x00010000191d7824 */ /* 0x040fe200078e00ff */
[----:B------:R-:W-:Y:S01]  /*a670*/  LOP3.LUT R25, R25, 0xffff0000, RZ, 0xc0, !PT ;  /* 0xffff000019197812 */ /* 0x000fe200078ec0ff */
[C---:B------:R-:W-:Y:S01]  /*a680*/  FMUL.FTZ R41, R28.reuse, R39 ;  /* 0x000000271c297220 */ /* 0x040fe20000410000 */
[----:B------:R-:W-:Y:S01]  /*a690*/  FMUL.FTZ R43, R28, R37 ;  /* 0x000000251c2b7220 */ /* 0x000fe20000410000 */
[----:B------:R-:W-:-:S02]  /*a6a0*/  IMAD.U32 R28, R56, 0x10000, RZ ;  /* 0x00010000381c7824 */ /* 0x000fc400078e00ff */
[----:B------:R-:W-:Y:S01]  /*a6b0*/  FMUL.FTZ R40, R29, R36 ;  /* 0x000000241d287220 */ /* 0x000fe20000410000 */
[----:B------:R-:W-:Y:S02]  /*a6c0*/  IMAD.U32 R31, R27, 0x10000, RZ ;  /* 0x000100001b1f7824 */ /* 0x000fe400078e00ff */
[C---:B------:R-:W-:Y:S01]  /*a6d0*/  FFMA.FTZ R41, R8.reuse, R37, -R41 ;  /* 0x0000002508297223 */ /* 0x040fe20000010829 */
[----:B------:R-:W-:Y:S01]  /*a6e0*/  FFMA.FTZ R43, R8, R39, R43 ;  /* 0x00000027082b7223 */ /* 0x000fe2000001002b */
[----:B------:R-:W-:Y:S02]  /*a6f0*/  IMAD.U32 R8, R54, 0x10000, RZ ;  /* 0x0001000036087824 */ /* 0x000fe400078e00ff */
[-C--:B------:R-:W-:Y:S01]  /*a700*/  FMUL.FTZ R42, R29, R28.reuse ;  /* 0x0000001c1d2a7220 */ /* 0x080fe20000410000 */
[----:B------:R-:W-:Y:S01]  /*a710*/  FFMA.FTZ R40, R9, R28, -R40 ;  /* 0x0000001c09287223 */ /* 0x000fe20000010828 */
[C---:B------:R-:W-:Y:S01]  /*a720*/  FMUL.FTZ R28, R31.reuse, R38 ;  /* 0x000000261f1c7220 */ /* 0x040fe20000410000 */
[----:B------:R-:W-:Y:S01]  /*a730*/  FMUL.FTZ R31, R31, R8 ;  /* 0x000000081f1f7220 */ /* 0x000fe20000410000 */
[----:B------:R-:W-:Y:S01]  /*a740*/  FFMA.FTZ R42, R9, R36, R42 ;  /* 0x00000024092a7223 */ /* 0x000fe2000001002a */
[----:B------:R-:W-:Y:S01]  /*a750*/  LOP3.LUT R56, R56, 0xffff0000, RZ, 0xc0, !PT ;  /* 0xffff000038387812 */ /* 0x000fe200078ec0ff */
[C---:B------:R-:W-:Y:S01]  /*a760*/  FMUL.FTZ R9, R24.reuse, R53 ;  /* 0x0000003518097220 */ /* 0x040fe20000410000 */
[C---:B------:R-:W-:Y:S01]  /*a770*/  FFMA.FTZ R36, R11.reuse, R8, -R28 ;  /* 0x000000080b247223 */ /* 0x040fe2000001081c */
[----:B------:R-:W-:Y:S01]  /*a780*/  FFMA.FTZ R38, R11, R38, R31 ;  /* 0x000000260b267223 */ /* 0x000fe2000001001f */
[----:B------:R-:W-:Y:S01]  /*a790*/  FMUL.FTZ R29, R24, R57 ;  /* 0x00000039181d7220 */ /* 0x000fe20000410000 */
[----:B------:R-:W-:-:S02]  /*a7a0*/  IMAD.U32 R30, R26, 0x10000, RZ ;  /* 0x000100001a1e7824 */ /* 0x000fc400078e00ff */
[C---:B------:R-:W-:Y:S01]  /*a7b0*/  FFMA.FTZ R8, R4.reuse, R57, -R9 ;  /* 0x0000003904087223 */ /* 0x040fe20000010809 */
[----:B------:R-:W-:Y:S02]  /*a7c0*/  IMAD.U32 R11, R51, 0x10000, RZ ;  /* 0x00010000330b7824 */ /* 0x000fe400078e00ff */
[C---:B------:R-:W-:Y:S01]  /*a7d0*/  FMUL.FTZ R28, R25.reuse, R52 ;  /* 0x00000034191c7220 */ /* 0x040fe20000410000 */
[-C--:B------:R-:W-:Y:S01]  /*a7e0*/  FMUL.FTZ R31, R25, R56.reuse ;  /* 0x00000038191f7220 */ /* 0x080fe20000410000 */
[----:B------:R-:W-:Y:S02]  /*a7f0*/  IMAD.U32 R9, R55, 0x10000, RZ ;  /* 0x0001000037097824 */ /* 0x000fe400078e00ff */
[----:B------:R-:W-:Y:S01]  /*a800*/  FFMA.FTZ R24, R4, R53, R29 ;  /* 0x0000003504187223 */ /* 0x000fe2000001001d */
[----:B------:R-:W-:Y:S01]  /*a810*/  FMUL.FTZ R29, R30, R11 ;  /* 0x0000000b1e1d7220 */ /* 0x000fe20000410000 */
[C---:B------:R-:W-:Y:S01]  /*a820*/  FFMA.FTZ R25, R5.reuse, R56, -R28 ;  /* 0x0000003805197223 */ /* 0x040fe2000001081c */
[----:B------:R-:W-:Y:S01]  /*a830*/  FFMA.FTZ R31, R5, R52, R31 ;  /* 0x00000034051f7223 */ /* 0x000fe2000001001f */
[----:B------:R-:W-:Y:S01]  /*a840*/  LOP3.LUT R26, R26, 0xffff0000, RZ, 0xc0, !PT ;  /* 0xffff00001a1a7812 */ /* 0x000fe200078ec0ff */
[-C--:B------:R-:W-:Y:S01]  /*a850*/  FMUL.FTZ R5, R30, R9.reuse ;  /* 0x000000091e057220 */ /* 0x080fe20000410000 */
[----:B------:R-:W-:Y:S01]  /*a860*/  LOP3.LUT R27, R27, 0xffff0000, RZ, 0xc0, !PT ;  /* 0xffff00001b1b7812 */ /* 0x000fe200078ec0ff */
[C---:B------:R-:W-:Y:S01]  /*a870*/  FFMA.FTZ R29, R10.reuse, R9, -R29 ;  /* 0x000000090a1d7223 */ /* 0x040fe2000001081d */
[----:B------:R-:W-:Y:S01]  /*a880*/  LOP3.LUT R51, R51, 0xffff0000, RZ, 0xc0, !PT ;  /* 0xffff000033337812 */ /* 0x000fe200078ec0ff */
[----:B------:R-:W-:Y:S01]  /*a890*/  FFMA.FTZ R10, R10, R11, R5 ;  /* 0x0000000b0a0a7223 */ /* 0x000fe20000010005 */
[----:B------:R-:W-:Y:S01]  /*a8a0*/  LOP3.LUT R55, R55, 0xffff0000, RZ, 0xc0, !PT ;  /* 0xffff000037377812 */ /* 0x000fe200078ec0ff */
[----:B------:R-:W-:Y:S01]  /*a8b0*/  FMUL.FTZ R28, R27, R50 ;  /* 0x000000321b1c7220 */ /* 0x000fe20000410000 */
[----:B------:R-:W-:Y:S01]  /*a8c0*/  LOP3.LUT R54, R54, 0xffff0000, RZ, 0xc0, !PT ;  /* 0xffff000036367812 */ /* 0x000fe200078ec0ff */
[C---:B------:R-:W-:Y:S01]  /*a8d0*/  FMUL.FTZ R5, R26.reuse, R51 ;  /* 0x000000331a057220 */ /* 0x040fe20000410000 */
[----:B------:R-:W-:Y:S01]  /*a8e0*/  F2FP.BF16.F32.PACK_AB R9, R31, R42 ;  /* 0x0000002a1f09723e */ /* 0x000fe200000010ff */
[----:B------:R-:W-:-:S02]  /*a8f0*/  FMUL.FTZ R4, R26, R55 ;  /* 0x000000371a047220 */ /* 0x000fc40000410000 */
[-C--:B------:R-:W-:Y:S01]  /*a900*/  FMUL.FTZ R27, R27, R54.reuse ;  /* 0x000000361b1b7220 */ /* 0x080fe20000410000 */
[C---:B------:R-:W-:Y:S01]  /*a910*/  FFMA.FTZ R26, R6.reuse, R55, -R5 ;  /* 0x00000037061a7223 */ /* 0x040fe20000010805 */
[C---:B------:R-:W-:Y:S01]  /*a920*/  FFMA.FTZ R11, R7.reuse, R54, -R28 ;  /* 0x00000036070b7223 */ /* 0x040fe2000001081c */
[----:B------:R-:W-:Y:S01]  /*a930*/  FFMA.FTZ R51, R6, R51, R4 ;  /* 0x0000003306337223 */ /* 0x000fe20000010004 */
[----:B------:R-:W-:Y:S01]  /*a940*/  FFMA.FTZ R27, R7, R50, R27 ;  /* 0x00000032071b7223 */ /* 0x000fe2000001001b */
[----:B------:R-:W-:Y:S02]  /*a950*/  F2FP.BF16.F32.PACK_AB R4, R8, R41 ;  /* 0x000000290804723e */ /* 0x000fe400000010ff */
[----:B------:R-:W-:Y:S02]  /*a960*/  F2FP.BF16.F32.PACK_AB R5, R25, R40 ;  /* 0x000000281905723e */ /* 0x000fe400000010ff */
[----:B------:R-:W-:Y:S02]  /*a970*/  F2FP.BF16.F32.PACK_AB R6, R26, R29 ;  /* 0x0000001d1a06723e */ /* 0x000fe400000010ff */
[----:B------:R-:W-:-:S02]  /*a980*/  F2FP.BF16.F32.PACK_AB R7, R11, R36 ;  /* 0x000000240b07723e */ /* 0x000fc400000010ff */
[----:B------:R-:W-:Y:S02]  /*a990*/  F2FP.BF16.F32.PACK_AB R8, R24, R43 ;  /* 0x0000002b1808723e */ /* 0x000fe400000010ff */
[----:B------:R-:W-:Y:S01]  /*a9a0*/  F2FP.BF16.F32.PACK_AB R10, R51, R10 ;  /* 0x0000000a330a723e */ /* 0x000fe200000010ff */
[----:B------:R1:W-:Y:S01]  /*a9b0*/  STS.128 [R58], R4 ;  /* 0x000000043a007388 */ /* 0x0003e20000000c00 */
[----:B------:R-:W-:-:S05]  /*a9c0*/  F2FP.BF16.F32.PACK_AB R11, R27, R38 ;  /* 0x000000261b0b723e */ /* 0x000fca00000010ff */
[----:B------:R1:W-:Y:S02]  /*a9d0*/  STS.128 [R0+0xda00], R8 ;  /* 0x00da000800007388 */ /* 0x0003e40000000c00 */
.L_x_510:
[----:B------:R-:W-:Y:S05]  /*a9e0*/  BSYNC B1 ;  /* 0x0000000000017941 */ /* 0x000fea0003800000 */
.L_x_509:
[----:B------:R-:W-:Y:S05]  /*a9f0*/  @P2 BRA `(.L_x_491) ;  /* 0x0000000400a02947 */ /* 0x000fea0003800000 */
[----:B01----:R-:W2:Y:S04]  /*aa00*/  LDL R0, [R1+0xa0] ;  /* 0x0000a00001007983 */ /* 0x003ea80000100800 */
[----:B------:R-:W3:Y:S01]  /*aa10*/  LDL R36, [R1+0xa4] ;  /* 0x0000a40001247983 */ /* 0x000ee20000100800 */
[----:B------:R-:W-:Y:S02]  /*aa20*/  SHF.R.U64 R29, R32, 0x10, R33 ;  /* 0x00000010201d7819 */ /* 0x000fe40000001221 */
[----:B------:R-:W-:Y:S02]  /*aa30*/  SHF.R.U64 R27, R34, 0x10, R35 ;  /* 0x00000010221b7819 */ /* 0x000fe40000001223 */
[--C-:B------:R-:W-:Y:S02]  /*aa40*/  SHF.R.U64 R25, R12, 0x10, R13.reuse ;  /* 0x000000100c197819 */ /* 0x100fe4000000120d */
[----:B------:R-:W-:-:S02]  /*aa50*/  SHF.R.U32.HI R12, RZ, 0x10, R13 ;  /* 0x00000010ff0c7819 */ /* 0x000fc4000001160d */
[----:B------:R-:W-:Y:S02]  /*aa60*/  PRMT R46, R46, 0x5410, R29 ;  /* 0x000054102e2e7816 */ /* 0x000fe4000000001d */
[----:B------:R-:W-:Y:S02]  /*aa70*/  PRMT R48, R48, 0x5410, R27 ;  /* 0x0000541030307816 */ /* 0x000fe4000000001b */
[----:B------:R-:W-:Y:S01]  /*aa80*/  PRMT R25, R20, 0x5410, R25 ;  /* 0x0000541014197816 */ /* 0x000fe20000000019 */
[----:B------:R-:W-:Y:S01]  /*aa90*/  IMAD.U32 R26, R46, 0x10000, RZ ;  /* 0x000100002e1a7824 */ /* 0x000fe200078e00ff */
[----:B------:R-:W-:Y:S02]  /*aaa0*/  SHF.R.U32.HI R32, RZ, 0x10, R33 ;  /* 0x00000010ff207819 */ /* 0x000fe40000011621 */
[----:B------:R-:W-:Y:S01]  /*aab0*/  PRMT R27, R21, 0x5410, R12 ;  /* 0x00005410151b7816 */ /* 0x000fe2000000000c */
[----:B------:R-:W-:Y:S01]  /*aac0*/  IMAD.U32 R28, R25, 0x10000, RZ ;  /* 0x00010000191c7824 */ /* 0x000fe200078e00ff */
[----:B------:R-:W-:-:S02]  /*aad0*/  SHF.R.U32.HI R34, RZ, 0x10, R35 ;  /* 0x00000010ff227819 */ /* 0x000fc40000011623 */
[----:B------:R-:W-:Y:S01]  /*aae0*/  PRMT R47, R47, 0x5410, R32 ;  /* 0x000054102f2f7816 */ /* 0x000fe20000000020 */
[----:B------:R-:W-:Y:S01]  /*aaf0*/  IMAD.U32 R29, R27, 0x10000, RZ ;  /* 0x000100001b1d7824 */ /* 0x000fe200078e00ff */
[----:B------:R-:W-:Y:S02]  /*ab00*/  PRMT R49, R49, 0x5410, R34 ;  /* 0x0000541031317816 */ /* 0x000fe40000000022 */
[----:B------:R-:W-:Y:S02]  /*ab10*/  LOP3.LUT R25, R25, 0xffff0000, RZ, 0xc0, !PT ;  /* 0xffff000019197812 */ /* 0x000fe400078ec0ff */
[----:B--2---:R-:W-:-:S04]  /*ab20*/  LEA.HI R3, R3, R0, RZ, 0x1d ;  /* 0x0000000003037211 */ /* 0x004fc800078fe8ff */
[----:B------:R-:W-:Y:S01]  /*ab30*/  SHF.R.S32.HI R0, RZ, 0x1f, R3 ;  /* 0x0000001fff007819 */ /* 0x000fe20000011403 */
[----:B---3--:R-:W0:Y:S03]  /*ab40*/  LDS.128 R4, [R36] ;  /* 0x0000000024047984 */ /* 0x008e260000000c00 */
[----:B------:R-:W-:Y:S01]  /*ab50*/  LEA.HI R0, R0, R3, RZ, 0x2 ;  /* 0x0000000300007211 */ /* 0x000fe200078f10ff */
[----:B------:R-:W-:-:S03]  /*ab60*/  IMAD.SHL.U32 R3, R3, 0x8, RZ ;  /* 0x0000000803037824 */ /* 0x000fc600078e00ff */
[----:B------:R-:W-:Y:S02]  /*ab70*/  SHF.R.S32.HI R0, RZ, 0x2, R0 ;  /* 0x00000002ff007819 */ /* 0x000fe40000011400 */
[----:B-----5:R-:W-:-:S03]  /*ab80*/  LOP3.LUT R3, R75, 0x18, R3, 0xf8, !PT ;  /* 0x000000184b037812 */ /* 0x020fc600078ef803 */
[----:B------:R-:W-:Y:S01]  /*ab90*/  IMAD R0, R0, 0x1800, R73 ;  /* 0x0000180000007824 */ /* 0x000fe200078e0249 */
[----:B------:R-:W-:-:S05]  /*aba0*/  LOP3.LUT R3, R3, R71, RZ, 0x3c, !PT ;  /* 0x0000004703037212 */ /* 0x000fca00078e3cff */
[----:B------:R-:W-:-:S04]  /*abb0*/  IMAD.IADD R3, R0, 0x1, R3 ;  /* 0x0000000100037824 */ /* 0x000fc800078e0203 */
[----:B------:R-:W-:Y:S01]  /*abc0*/  IMAD R0, R3, 0x2, R16 ;  /* 0x0000000203007824 */ /* 0x000fe200078e0210 */
[--C-:B------:R-:W-:Y:S02]  /*abd0*/  SHF.R.U64 R3, R14, 0x10, R15.reuse ;  /* 0x000000100e037819 */ /* 0x100fe4000000120f */
[----:B------:R-:W-:Y:S02]  /*abe0*/  SHF.R.U32.HI R14, RZ, 0x10, R15 ;  /* 0x00000010ff0e7819 */ /* 0x000fe4000001160f */
[----:B------:R-:W1:Y:S01]  /*abf0*/  LDS.128 R8, [R0+0xda00] ;  /* 0x00da000000087984 */ /* 0x000e620000000c00 */
[----:B------:R-:W-:Y:S02]  /*ac00*/  PRMT R44, R44, 0x5410, R3 ;  /* 0x000054102c2c7816 */ /* 0x000fe40000000003 */
[----:B------:R-:W-:-:S05]  /*ac10*/  PRMT R45, R45, 0x5410, R14 ;  /* 0x000054102d2d7816 */ /* 0x000fca000000000e */
[----:B------:R-:W-:Y:S02]  /*ac20*/  IMAD.U32 R31, R45, 0x10000, RZ ;  /* 0x000100002d1f7824 */ /* 0x000fe400078e00ff */
        /* <DEDUP_REMOVED lines=15> */
[C---:B------:R-:W-:Y:S01]  /*ad20*/  FMUL.FTZ R33, R20.reuse, R29 ;  /* 0x0000001d14217220 */ /* 0x040fe20000410000 */
        /* <DEDUP_REMOVED lines=10> */
[----:B------:R-:W-:Y:S01]  /*add0*/  FFMA.FTZ R28, R14, R3, -R15 ;  /* 0x000000030e1c7223 */ /* 0x000fe2000001080f */
[----:B------:R-:W-:Y:S01]  /*ade0*/  LOP3.LUT R3, R46, 0xffff0000, RZ, 0xc0, !PT ;  /* 0xffff00002e037812 */ /* 0x000fe200078ec0ff */
[----:B------:R-:W-:Y:S01]  /*adf0*/  FFMA.FTZ R31, R14, R31, R24 ;  /* 0x0000001f0e1f7223 */ /* 0x000fe20000010018 */
[----:B------:R-:W-:Y:S01]  /*ae00*/  LOP3.LUT R14, R27, 0xffff0000, RZ, 0xc0, !PT ;  /* 0xffff00001b0e7812 */ /* 0x000fe200078ec0ff */
[----:B------:R-:W-:Y:S01]  /*ae10*/  FMUL.FTZ R15, R8, R25 ;  /* 0x00000019080f7220 */ /* 0x000fe20000410000 */
[----:B------:R-:W-:-:S02]  /*ae20*/  IMAD.U32 R21, R10, 0x10000, RZ ;  /* 0x000100000a157824 */ /* 0x000fc400078e00ff */
[-C--:B------:R-:W-:Y:S01]  /*ae30*/  FMUL.FTZ R27, R8, R3.reuse ;  /* 0x00000003081b7220 */ /* 0x080fe20000410000 */
[----:B------:R-:W-:Y:S02]  /*ae40*/  IMAD.U32 R20, R44, 0x10000, RZ ;  /* 0x000100002c147824 */ /* 0x000fe400078e00ff */
[C---:B------:R-:W-:Y:S01]  /*ae50*/  FMUL.FTZ R24, R9.reuse, R14 ;  /* 0x0000000e09187220 */ /* 0x040fe20000410000 */
[C---:B------:R-:W-:Y:S01]  /*ae60*/  FFMA.FTZ R15, R4.reuse, R3, -R15 ;  /* 0x00000003040f7223 */ /* 0x040fe2000001080f */
[----:B------:R-:W-:Y:S01]  /*ae70*/  FMUL.FTZ R9, R9, R12 ;  /* 0x0000000c09097220 */ /* 0x000fe20000410000 */
[----:B------:R-:W-:Y:S01]  /*ae80*/  FFMA.FTZ R27, R4, R25, R27 ;  /* 0x00000019041b7223 */ /* 0x000fe2000001001b */
[----:B------:R-:W-:Y:S02]  /*ae90*/  IMAD.U32 R8, R48, 0x10000, RZ ;  /* 0x0001000030087824 */ /* 0x000fe400078e00ff */
[----:B------:R-:W-:Y:S01]  /*aea0*/  FMUL.FTZ R4, R21, R20 ;  /* 0x0000001415047220 */ /* 0x000fe20000410000 */
[C---:B------:R-:W-:Y:S01]  /*aeb0*/  FFMA.FTZ R24, R5.reuse, R12, -R24 ;  /* 0x0000000c05187223 */ /* 0x040fe20000010818 */
[----:B------:R-:W-:Y:S01]  /*aec0*/  FFMA.FTZ R14, R5, R14, R9 ;  /* 0x0000000e050e7223 */ /* 0x000fe20000010009 */
[----:B------:R-:W-:Y:S01]  /*aed0*/  LOP3.LUT R10, R10, 0xffff0000, RZ, 0xc0, !PT ;  /* 0xffff00000a0a7812 */ /* 0x000fe200078ec0ff */
[-C--:B------:R-:W-:Y:S01]  /*aee0*/  FMUL.FTZ R26, R21, R8.reuse ;  /* 0x00000008151a7220 */ /* 0x080fe20000410000 */
[----:B------:R-:W-:Y:S01]  /*aef0*/  FFMA.FTZ R12, R13, R8, -R4 ;  /* 0x000000080d0c7223 */ /* 0x000fe20000010804 */
[----:B------:R-:W-:-:S02]  /*af00*/  LOP3.LUT R5, R44, 0xffff0000, RZ, 0xc0, !PT ;  /* 0xffff00002c057812 */ /* 0x000fc400078ec0ff */
[----:B------:R-:W-:Y:S01]  /*af10*/  LOP3.LUT R11, R11, 0xffff0000, RZ, 0xc0, !PT ;  /* 0xffff00000b0b7812 */ /* 0x000fe200078ec0ff */
[----:B------:R-:W-:Y:S01]  /*af20*/  FFMA.FTZ R26, R13, R20, R26 ;  /* 0x000000140d1a7223 */ /* 0x000fe2000001001a */
[----:B------:R-:W-:Y:S01]  /*af30*/  LOP3.LUT R3, R48, 0xffff0000, RZ, 0xc0, !PT ;  /* 0xffff000030037812 */ /* 0x000fe200078ec0ff */
[C---:B------:R-:W-:Y:S01]  /*af40*/  FMUL.FTZ R9, R10.reuse, R5 ;  /* 0x000000050a097220 */ /* 0x040fe20000410000 */
[----:B------:R-:W-:Y:S02]  /*af50*/  LOP3.LUT R8, R45, 0xffff0000, RZ, 0xc0, !PT ;  /* 0xffff00002d087812 */ /* 0x000fe400078ec0ff */
[----:B------:R-:W-:Y:S01]  /*af60*/  LOP3.LUT R4, R49, 0xffff0000, RZ, 0xc0, !PT ;  /* 0xffff000031047812 */ /* 0x000fe200078ec0ff */
[-C--:B------:R-:W-:Y:S01]  /*af70*/  FMUL.FTZ R10, R10, R3.reuse ;  /* 0x000000030a0a7220 */ /* 0x080fe20000410000 */
[----:B------:R-:W-:Y:S01]  /*af80*/  FFMA.FTZ R3, R6, R3, -R9 ;  /* 0x0000000306037223 */ /* 0x000fe20000010809 */
[C---:B------:R-:W-:Y:S01]  /*af90*/  FMUL.FTZ R20, R11.reuse, R8 ;  /* 0x000000080b147220 */ /* 0x040fe20000410000 */
[----:B------:R-:W-:Y:S01]  /*afa0*/  F2FP.BF16.F32.PACK_AB R9, R14, R35 ;  /* 0x000000230e09723e */ /* 0x000fe200000010ff */
[-C--:B------:R-:W-:Y:S01]  /*afb0*/  FMUL.FTZ R21, R11, R4.reuse ;  /* 0x000000040b157220 */ /* 0x080fe20000410000 */
[----:B------:R-:W-:Y:S01]  /*afc0*/  FFMA.FTZ R11, R6, R5, R10 ;  /* 0x00000005060b7223 */ /* 0x000fe2000001000a */
[----:B------:R-:W-:Y:S01]  /*afd0*/  FFMA.FTZ R13, R7, R4, -R20 ;  /* 0x00000004070d7223 */ /* 0x000fe20000010814 */
[----:B------:R-:W-:Y:S01]  /*afe0*/  F2FP.BF16.F32.PACK_AB R4, R15, R30 ;  /* 0x0000001e0f04723e */ /* 0x000fe200000010ff */
[----:B------:R-:W-:Y:S01]  /*aff0*/  FFMA.FTZ R20, R7, R8, R21 ;  /* 0x0000000807147223 */ /* 0x000fe20000010015 */
[----:B------:R-:W-:-:S02]  /*b000*/  F2FP.BF16.F32.PACK_AB R5, R24, R33 ;  /* 0x000000211805723e */ /* 0x000fc400000010ff */
[----:B------:R-:W-:Y:S02]  /*b010*/  F2FP.BF16.F32.PACK_AB R6, R3, R12 ;  /* 0x0000000c0306723e */ /* 0x000fe400000010ff */
[----:B------:R-:W-:Y:S02]  /*b020*/  F2FP.BF16.F32.PACK_AB R10, R11, R26 ;  /* 0x0000001a0b0a723e */ /* 0x000fe400000010ff */
[----:B------:R-:W-:Y:S02]  /*b030*/  F2FP.BF16.F32.PACK_AB R7, R13, R28 ;  /* 0x0000001c0d07723e */ /* 0x000fe400000010ff */
[----:B------:R-:W-:Y:S02]  /*b040*/  F2FP.BF16.F32.PACK_AB R8, R27, R32 ;  /* 0x000000201b08723e */ /* 0x000fe400000010ff */
[----:B------:R-:W-:Y:S01]  /*b050*/  F2FP.BF16.F32.PACK_AB R11, R20, R31 ;  /* 0x0000001f140b723e */ /* 0x000fe200000010ff */
[----:B------:R0:W-:Y:S04]  /*b060*/  STS.128 [R36], R4 ;  /* 0x0000000424007388 */ /* 0x0001e80000000c00 */
[----:B------:R0:W-:Y:S02]  /*b070*/  STS.128 [R0+0xda00], R8 ;  /* 0x00da000800007388 */ /* 0x0001e40000000c00 */
.L_x_491:
[----:B------:R-:W-:Y:S05]  /*b080*/  BSYNC B0 ;  /* 0x0000000000007941 */ /* 0x000fea0003800000 */
.L_x_484:
[----:B------:R-:W-:Y:S01]  /*b090*/  @!PT LDS RZ, [RZ] ;  /* 0x00000000fffff984 */ /* 0x000fe20000000800 */
[----:B------:R-:W-:Y:S01]  /*b0a0*/  @!PT LDS RZ, [RZ] ;  /* 0x00000000fffff984 */ /* 0x000fe20000000800 */
[----:B------:R-:W-:Y:S01]  /*b0b0*/  @!PT LDS RZ, [RZ] ;  /* 0x00000000fffff984 */ /* 0x000fe20000000800 */
[----:B------:R-:W-:Y:S01]  /*b0c0*/  @!PT LDS RZ, [RZ] ;  /* 0x00000000fffff984 */ /* 0x000fe20000000800 */
[----:B------:R1:W-:Y:S06]  /*b0d0*/  MEMBAR.ALL.CTA ;  /* 0x0000000000007992 */ /* 0x0003ec0000008000 */
[----:B-1----:R-:W1:Y:S01]  /*b0e0*/  FENCE.VIEW.ASYNC.S ;  /* 0x00000000000073c6 */ /* 0x002e620000000000 */
[----:B------:R-:W-:Y:S05]  /*b0f0*/  WARPSYNC.ALL ;  /* 0x0000000000007948 */ /* 0x000fea0003800000 */
[----:B-1----:R-:W-:Y:S06]  /*b100*/  BAR.SYNC.DEFER_BLOCKING 0xd, 0x180 ;  /* 0x0346000000007b1d */ /* 0x002fec0000010000 */
.L_x_482:
[----:B0--3--:R-:W3:Y:S02]  /*b110*/  LDL R0, [R1+0x48] ;  /* 0x0000480001007983 */ /* 0x009ee40000100800 */
[----:B---3--:R-:W-:-:S13]  /*b120*/  ISETP.NE.AND P0, PT, R0, 0x3, PT ;  /* 0x000000030000780c */ /* 0x008fda0003f05270 */
[----:B------:R-:W-:Y:S05]  /*b130*/  @!P0 BRA `(.L_x_511) ;  /* 0x0000000000048947 */ /* 0x000fea0003800000 */
[----:B------:R-:W-:Y:S01]  /*b140*/  BPT.TRAP 0x1 ;  /* 0x000000040000795c */ /* 0x000fe20000300000 */
.L_x_511:
[----:B-12-4-:R-:W2:Y:S01]  /*b150*/  LDL R3, [R1+0x60] ;  /* 0x0000600001037983 */ /* 0x016ea20000100800 */
[----:B------:R-:W-:Y:S01]  /*b160*/  IMAD R0, R144, 0x8, R16 ;  /* 0x0000000890007824 */ /* 0x000fe200078e0210 */
[----:B--2---:R-:W-:-:S04]  /*b170*/  SHF.L.U32 R5, R3, 0x1f, RZ ;  /* 0x0000001f03057819 */ /* 0x004fc800000006ff */
[----:B------:R0:W1:Y:S01]  /*b180*/  SYNCS.PHASECHK.TRANS64.TRYWAIT P1, [R0+URZ+0x31c30], R5 ;  /* 0x031c3005000075a7 */ /* 0x000062000802017f */
[----:B------:R-:W-:Y:S05]  /*b190*/  @!P0 BRA `(.L_x_512) ;  /* 0x0000000000048947 */ /* 0x000fea0003800000 */
[----:B------:R-:W-:Y:S01]  /*b1a0*/  BPT.TRAP 0x1 ;  /* 0x000000040000795c */ /* 0x000fe20000300000 */
.L_x_512:
[----:B------:R-:W-:Y:S02]  /*b1b0*/  IMAD R2, R2, 0x1000, R16 ;  /* 0x0000100002027824 */ /* 0x000fe400078e0210 */
[----:B------:R-:W-:Y:S02]  /*b1c0*/  VIADD R4, R16, 0x16a00 ;  /* 0x00016a0010047836 */ /* 0x000fe40000000000 */
[----:B------:R-:W-:-:S03]  /*b1d0*/  VIADD R3, R2, 0xda00 ;  /* 0x0000da0002037836 */ /* 0x000fc60000000000 */
[----:B------:R-:W-:Y:S02]  /*b1e0*/  SHF.R.U32.HI R2, RZ, 0x4, R4 ;  /* 0x00000004ff027819 */ /* 0x000fe40000011604 */
[----:B------:R-:W-:Y:S02]  /*b1f0*/  SHF.R.U32.HI R3, RZ, 0x4, R3 ;  /* 0x00000004ff037819 */ /* 0x000fe40000011603 */
[----:B------:R-:W-:Y:S02]  /*b200*/  LOP3.LUT R2, R2, 0x3fff, RZ, 0xc0, !PT ;  /* 0x00003fff02027812 */ /* 0x000fe400078ec0ff */
[----:B------:R-:W-:Y:S02]  /*b210*/  LOP3.LUT R3, R3, 0x3fff, RZ, 0xc0, !PT ;  /* 0x00003fff03037812 */ /* 0x000fe400078ec0ff */
[----:B------:R-:W-:-:S05]  /*b220*/  LOP3.LUT R2, R2, 0x10000, RZ, 0xfc, !PT ;  /* 0x0001000002027812 */ /* 0x000fca00078efcff */
[----:B------:R2:W-:Y:S01]  /*b230*/  STL [R1+0x7c], R2 ;  /* 0x00007c0201007387 */ /* 0x0005e20000100800 */
[----:B-1----:R-:W-:Y:S05]  /*b240*/  @P1 BRA `(.L_x_513) ;  /* 0x0000000000081947 */ /* 0x002fea0003800000 */
[----:B------:R-:W1:Y:S02]  /*b250*/  SYNCS.PHASECHK.TRANS64.TRYWAIT P1, [R0+URZ+0x31c30], R5 ;  /* 0x031c3005000075a7 */ /* 0x000e64000802017f */
[----:B-1----:R-:W-:Y:S05]  /*b260*/  @!P1 BRA `(.L_x_514) ;  /* 0x0000014000f09947 */ /* 0x002fea0003800000 */
.L_x_513:
[----:B------:R-:W3:Y:S01]  /*b270*/  LDL R4, [R1+0x7c] ;  /* 0x00007c0001047983 */ /* 0x000ee20000100800 */
[----:B--2---:R-:W-:Y:S01]  /*b280*/  LOP3.LUT R2, R3, 0x10000, RZ, 0xfc, !PT ;  /* 0x0001000003027812 */ /* 0x004fe200078efcff */
[----:B------:R-:W-:Y:S02]  /*b290*/  IMAD.MOV.U32 R15, RZ, RZ, -0x7fffffe0 ;  /* 0x80000020ff0f7424 */ /* 0x000fe400078e00ff */
[----:B------:R-:W-:Y:S01]  /*b2a0*/  IMAD.MOV.U32 R3, RZ, RZ, -0x7fffffe0 ;  /* 0x80000020ff037424 */ /* 0x000fe200078e00ff */
[----:B------:R-:W-:Y:S05]  /*b2b0*/  WARPSYNC.ALL ;  /* 0x0000000000007948 */ /* 0x000fea0003800000 */
[----:B------:R-:W-:Y:S01]  /*b2c0*/  R2UR UR7, R15 ;  /* 0x000000000f0772ca */ /* 0x000fe200000e0000 */
[----:B------:R-:W2:Y:S01]  /*b2d0*/  LDL R99, [R1+0xb8] ;  /* 0x0000b80001637983 */ /* 0x000ea20000100800 */
[----:B------:R-:W-:-:S02]  /*b2e0*/  R2UR UR4, R2 ;  /* 0x00000000020472ca */ /* 0x000fc400000e0000 */
[C---:B------:R-:W-:Y:S01]  /*b2f0*/  R2UR UR5, R3.reuse ;  /* 0x00000000030572ca */ /* 0x040fe200000e0000 */
[----:B------:R-:W-:Y:S01]  /*b300*/  WARPGROUP.ARRIVE ;  /* 0x00000000000079c5 */ /* 0x000fe20000000000 */
[----:B01----:R-:W-:Y:S02]  /*b310*/  IMAD.MOV.U32 R5, RZ, RZ, -0x7fffffe0 ;  /* 0x80000020ff057424 */ /* 0x003fe400078e00ff */
[----:B------:R-:W-:Y:S01]  /*b320*/  IMAD.MOV.U32 R7, RZ, RZ, -0x7fffffe0 ;  /* 0x80000020ff077424 */ /* 0x000fe200078e00ff */
[C---:B------:R-:W-:Y:S02]  /*b330*/  R2UR UR8, R2.reuse ;  /* 0x00000000020872ca */ /* 0x040fe400000e0000 */
[----:B------:R-:W-:Y:S02]  /*b340*/  R2UR UR9, R3 ;  /* 0x00000000030972ca */ /* 0x000fe400000e0000 */
[----:B------:R-:W-:Y:S02]  /*b350*/  R2UR UR11, R7 ;  /* 0x00000000070b72ca */ /* 0x000fe400000e0000 */
[----:B------:R-:W-:-:S02]  /*b360*/  R2UR UR12, R2 ;  /* 0x00000000020c72ca */ /* 0x000fc400000e0000 */
[C---:B------:R-:W-:Y:S01]  /*b370*/  R2UR UR13, R3.reuse ;  /* 0x00000000030d72ca */ /* 0x040fe200000e0000 */
[----:B------:R-:W-:Y:S01]  /*b380*/  IMAD.MOV.U32 R9, RZ, RZ, -0x7fffffe0 ;  /* 0x80000020ff097424 */ /* 0x000fe200078e00ff */
[----:B------:R-:W-:Y:S02]  /*b390*/  R2UR UR16, R2 ;  /* 0x00000000021072ca */ /* 0x000fe400000e0000 */
[----:B------:R-:W-:Y:S02]  /*b3a0*/  R2UR UR17, R3 ;  /* 0x00000000031172ca */ /* 0x000fe400000e0000 */
[----:B------:R-:W-:Y:S01]  /*b3b0*/  R2UR UR19, R9 ;  /* 0x00000000091372ca */ /* 0x000fe200000e0000 */
[----:B---3--:R-:W-:-:S05]  /*b3c0*/  IMAD R14, R144, 0x6c0, R4 ;  /* 0x000006c0900e7824 */ /* 0x008fca00078e0204 */
[----:B------:R-:W-:-:S13]  /*b3d0*/  R2UR UR6, R14 ;  /* 0x000000000e0672ca */ /* 0x000fda00000e0000 */
[----:B------:R-:W-:Y:S01]  /*b3e0*/  HGMMA.64x16x16.F32.BF16 R88, gdesc[UR4], RZ, !UPT, gsb0 ;  /* 0x00200000045879f0 */ /* 0x000fe2000c0018ff */
[----:B------:R-:W-:Y:S01]  /*b3f0*/  VIADD R4, R14, 0x40 ;  /* 0x000000400e047836 */ /* 0x000fe20000000000 */
[----:B------:R-:W-:Y:S02]  /*b400*/  R2UR UR7, R5 ;  /* 0x00000000050772ca */ /* 0x000fe400000e0000 */
[----:B------:R-:W-:Y:S02]  /*b410*/  R2UR UR4, R2 ;  /* 0x00000000020472ca */ /* 0x000fe400000e0000 */
[----:B------:R-:W-:Y:S02]  /*b420*/  R2UR UR6, R4 ;  /* 0x00000000040672ca */ /* 0x000fe400000e0000 */
[----:B------:R-:W-:Y:S01]  /*b430*/  R2UR UR5, R3 ;  /* 0x00000000030572ca */ /* 0x000fe200000e0000 */
[----:B------:R-:W-:Y:S02]  /*b440*/  WARPGROUP.DEPBAR.LE gsb0, 0x0 ;  /* 0x00008000000079c5 */ /* 0x000fe40000010000 */
[----:B------:R-:W-:-:S10]  /*b450*/  WARPGROUP.ARRIVE ;  /* 0x00000000000079c5 */ /* 0x000fd40000000000 */
[----:B------:R-:W-:Y:S01]  /*b460*/  HGMMA.64x16x16.F32.BF16 R80, gdesc[UR4], RZ, !UPT, gsb0 ;  /* 0x00200000045079f0 */ /* 0x000fe2000c0018ff */
[----:B------:R-:W-:-:S05]  /*b470*/  VIADD R6, R14, 0x80 ;  /* 0x000000800e067836 */ /* 0x000fca0000000000 */
[----:B------:R-:W-:Y:S01]  /*b480*/  R2UR UR10, R6 ;  /* 0x00000000060a72ca */ /* 0x000fe200000e0000 */
[----:B------:R-:W-:Y:S02]  /*b490*/  WARPGROUP.DEPBAR.LE gsb0, 0x0 ;  /* 0x00008000000079c5 */ /* 0x000fe40000010000 */
[----:B-----5:R-:W-:-:S10]  /*b4a0*/  WARPGROUP.ARRIVE ;  /* 0x00000000000079c5 */ /* 0x020fd40000000000 */
[----:B------:R-:W-:Y:S01]  /*b4b0*/  HGMMA.64x16x16.F32.BF16 R72, gdesc[UR8], RZ, !UPT, gsb0 ;  /* 0x00200000084879f0 */ /* 0x000fe2000c0018ff */
[----:B------:R-:W-:Y:S02]  /*b4c0*/  VIADD R4, R14, 0xc0 ;  /* 0x000000c00e047836 */ /* 0x000fe40000000000 */
[----:B------:R-:W-:-:S03]  /*b4d0*/  IMAD.MOV.U32 R5, RZ, RZ, -0x7fffffe0 ;  /* 0x80000020ff057424 */ /* 0x000fc600078e00ff */
        /* <DEDUP_REMOVED lines=8> */
[----:B------:R-:W-:-:S10]  /*b560*/  WARPGROUP.ARRIVE ;  /* 0x00000000000079c5 */ /* 0x000fd40000000000 */
[----:B------:R-:W-:Y:S01]  /*b570*/  HGMMA.64x16x16.F32.BF16 R56, gdesc[UR16], RZ, !UPT, gsb0 ;  /* 0x00200000103879f0 */ /* 0x000fe2000c0018ff */
[----:B------:R-:W-:Y:S02]  /*b580*/  VIADD R6, R14, 0x140 ;  /* 0x000001400e067836 */ /* 0x000fe40000000000 */
[----:B------:R-:W-:Y:S01]  /*b590*/  IMAD.MOV.U32 R7, RZ, RZ, -0x7fffffe0 ;  /* 0x80000020ff077424 */ /* 0x000fe200078e00ff */
[----:B------:R-:W-:Y:S02]  /*b5a0*/  R2UR UR20, R2 ;  /* 0x00000000021472ca */ /* 0x000fe400000e0000 */
[----:B------:R-:W-:Y:S02]  /*b5b0*/  R2UR UR22, R6 ;  /* 0x00000000061672ca */ /* 0x000fe400000e0000 */
[----:B------:R-:W-:Y:S02]  /*b5c0*/  R2UR UR23, R7 ;  /* 0x00000000071772ca */ /* 0x000fe400000e0000 */
[----:B------:R-:W-:Y:S01]  /*b5d0*/  R2UR UR21, R3 ;  /* 0x00000000031572ca */ /* 0x000fe200000e0000 */
[----:B------:R-:W-:-:S02]  /*b5e0*/  WARPGROUP.DEPBAR.LE gsb0, 0x0 ;  /* 0x00008000000079c5 */ /* 0x000fc40000010000 */
        /* <DEDUP_REMOVED lines=30> */
[----:B------:R-:W-:Y:S02]  /*b7d0*/  IMAD.MOV.U32 R5, RZ, RZ, -0x7fffffe0 ;  /* 0x80000020ff057424 */ /* 0x000fe400078e00ff */
[----:B------:R-:W-:Y:S02]  /*b7e0*/  VIADD R8, R2, 0x2 ;  /* 0x0000000202087836 */ /* 0x000fe40000000000 */
[----:B------:R-:W-:Y:S01]  /*b7f0*/  IMAD.MOV.U32 R9, RZ, RZ, -0x7fffffe0 ;  /* 0x80000020ff097424 */ /* 0x000fe200078e00ff */
[----:B------:R-:W-:Y:S02]  /*b800*/  R2UR UR38, R4 ;  /* 0x00000000042672ca */ /* 0x000fe400000e0000 */
[----:B------:R-:W-:-:S02]  /*b810*/  R2UR UR39, R5 ;  /* 0x00000000052772ca */ /* 0x000fc400000e0000 */
[----:B------:R-:W-:Y:S02]  /*b820*/  R2UR UR36, R8 ;  /* 0x00000000082472ca */ /* 0x000fe400000e0000 */
[----:B------:R-:W-:Y:S01]  /*b830*/  R2UR UR37, R9 ;  /* 0x00000000092572ca */ /* 0x000fe200000e0000 */
[----:B------:R-:W-:Y:S02]  /*b840*/  WARPGROUP.DEPBAR.LE gsb0, 0x0 ;  /* 0x00008000000079c5 */ /* 0x000fe40000010000 */
[----:B------:R-:W-:-:S10]  /*b850*/  WARPGROUP.ARRIVE ;  /* 0x00000000000079c5 */ /* 0x000fd40000000000 */
[----:B------:R-:W-:Y:S01]  /*b860*/  HGMMA.64x16x16.F32.BF16 R88, gdesc[UR36], R88, gsb0 ;  /* 0x00200000245879f0 */ /* 0x000fe20008001858 */
        /* <DEDUP_REMOVED lines=239> */
[----:B------:R-:W-:-:S03]  /*c760*/  IMAD.MOV.U32 R7, RZ, RZ, -0x7fffffe0 ;  /* 0x80000020ff077424 */ /* 0x000fc600078e00ff */
[----:B------:R-:W-:Y:S01]  /*c770*/  R2UR UR38, R6 ;  /* 0x00000000062672ca */ /* 0x000fe200000e0000 */
[----:B------:R-:W-:Y:S01]  /*c780*/  VIADD R6, R2, 0x600 ;  /* 0x0000060002067836 */ /* 0x000fe20000000000 */
[----:B------:R-:W-:Y:S01]  /*c790*/  R2UR UR39, R7 ;  /* 0x00000000072772ca */ /* 0x000fe200000e0000 */
[----:B------:R-:W-:-:S03]  /*c7a0*/  IMAD.MOV.U32 R7, RZ, RZ, -0x7fffffe0 ;  /* 0x80000020ff077424 */ /* 0x000fc600078e00ff */
        /* <DEDUP_REMOVED lines=78> */
[----:B------:R-:W-:Y:S02]  /*cc90*/  VIADD R4, R2, 0x602 ;  /* 0x0000060202047836 */ /* 0x000fe40000000000 */
[----:B------:R-:W-:Y:S02]  /*cca0*/  IMAD.MOV.U32 R97, RZ, RZ, -0x7fffffe0 ;  /* 0x80000020ff617424 */ /* 0x000fe400078e00ff */
        /* <DEDUP_REMOVED lines=17> */
[----:B------:R-:W-:Y:S01]  /*cdc0*/  VIADD R20, R14, 0x502 ;  /* 0x000005020e147836 */ /* 0x000fe20000000000 */
[----:B------:R-:W-:Y:S01]  /*cdd0*/  R2UR UR8, R4 ;  /* 0x00000000040872ca */ /* 0x000fe200000e0000 */
[----:B------:R-:W-:Y:S01]  /*cde0*/  IMAD.MOV.U32 R21, RZ, RZ, -0x7fffffe0 ;  /* 0x80000020ff157424 */ /* 0x000fe200078e00ff */
[----:B------:R-:W-:Y:S01]  /*cdf0*/  R2UR UR9, R5 ;  /* 0x00000000050972ca */ /* 0x000fe200000e0000 */
[----:B------:R-:W-:Y:S01]  /*ce00*/  ULDC UR4, c[0x0][0x9d8] ;  /* 0x0002760000047ab9 */ /* 0x000fe20000000800 */
[----:B------:R-:W-:Y:S01]  /*ce10*/  R2UR UR10, R20 ;  /* 0x00000000140a72ca */ /* 0x000fe200000e0000 */
[----:B--2---:R-:W-:Y:S01]  /*ce20*/  IMAD.IADD R100, R99, 0x1, R112 ;  /* 0x0000000163647824 */ /* 0x004fe200078e0270 */
[----:B------:R-:W-:Y:S01]  /*ce30*/  R2UR UR11, R21 ;  /* 0x00000000150b72ca */ /* 0x000fe200000e0000 */
[----:B------:R-:W-:Y:S01]  /*ce40*/  ULDC UR5, c[0x0][0x988] ;  /* 0x0002620000057ab9 */ /* 0x000fe20000000800 */
[----:B------:R-:W-:-:S02]  /*ce50*/  WARPGROUP.DEPBAR.LE gsb0, 0x0 ;  /* 0x00008000000079c5 */ /* 0x000fc40000010000 */
[----:B------:R-:W-:-:S09]  /*ce60*/  WARPGROUP.ARRIVE ;  /* 0x00000000000079c5 */ /* 0x000fd20000000000 */
        /* <DEDUP_REMOVED lines=39> */
[----:B------:R-:W-:Y:S01]  /*d0e0*/  R2UR UR8, R4 ;  /* 0x00000000040872ca */ /* 0x000fe200000e0000 */
[----:B------:R-:W-:Y:S01]  /*d0f0*/  FMUL.FTZ R15, R88, UR4 ;  /* 0x00000004580f7c20 */ /* 0x000fe20008410000 */
[----:B------:R-:W-:Y:S02]  /*d100*/  R2UR UR10, R20 ;  /* 0x00000000140a72ca */ /* 0x000fe400000e0000 */
[----:B------:R-:W-:Y:S02]  /*d110*/  R2UR UR11, R21 ;  /* 0x00000000150b72ca */ /* 0x000fe400000e0000 */
[----:B------:R-:W-:Y:S01]  /*d120*/  R2UR UR9, R5 ;  /* 0x00000000050972ca */ /* 0x000fe200000e0000 */
[----:B------:R-:W-:Y:S01]  /*d130*/  FMUL.FTZ R88, R89, UR4 ;  /* 0x0000000459587c20 */ /* 0x000fe20008410000 */
[----:B------:R-:W-:Y:S01]  /*d140*/  FMUL.FTZ R89, R90, UR4 ;  /* 0x000000045a597c20 */ /* 0x000fe20008410000 */
[----:B------:R-:W-:Y:S01]  /*d150*/  FMUL.FTZ R90, R91, UR4 ;  /* 0x000000045b5a7c20 */ /* 0x000fe20008410000 */
[----:B------:R-:W-:Y:S01]  /*d160*/  FMUL.FTZ R91, R92, UR4 ;  /* 0x000000045c5b7c20 */ /* 0x000fe20008410000 */
[----:B------:R-:W-:Y:S01]  /*d170*/  FMUL.FTZ R92, R93, UR4 ;  /* 0x000000045d5c7c20 */ /* 0x000fe20008410000 */
[----:B------:R-:W-:Y:S01]  /*d180*/  FMUL.FTZ R93, R94, UR4 ;  /* 0x000000045e5d7c20 */ /* 0x000fe20008410000 */
[----:B------:R-:W-:Y:S01]  /*d190*/  FMUL.FTZ R94, R95, UR4 ;  /* 0x000000045f5e7c20 */ /* 0x000fe20008410000 */
[----:B------:R-:W-:Y:S01]  /*d1a0*/  FMUL.FTZ R74, R74, UR4 ;  /* 0x000000044a4a7c20 */ /* 0x000fe20008410000 */
[----:B------:R-:W-:Y:S08]  /*d1b0*/  MUFU.TANH R15, R15 ;  /* 0x0000000f000f7308 */ /* 0x000ff00000002400 */
[----:B------:R-:W-:Y:S08]  /*d1c0*/  MUFU.TANH R92, R92 ;  /* 0x0000005c005c7308 */ /* 0x000ff00000002400 */
[----:B------:R-:W0:Y:S01]  /*d1d0*/  MUFU.TANH R94, R94 ;  /* 0x0000005e005e7308 */ /* 0x000e220000002400 */
[----:B------:R-:W-:Y:S01]  /*d1e0*/  FMUL.FTZ R80, R80, UR4 ;  /* 0x0000000450507c20 */ /* 0x000fe20008410000 */
[----:B------:R-:W-:-:S02]  /*d1f0*/  WARPGROUP.DEPBAR.LE gsb0, 0x0 ;  /* 0x00008000000079c5 */ /* 0x000fc40000010000 */
[----:B------:R-:W-:-:S04]  /*d200*/  WARPGROUP.ARRIVE ;  /* 0x00000000000079c5 */ /* 0x000fc80000000000 */
[----:B------:R-:W1:Y:S02]  /*d210*/  MUFU.TANH R88, R88 ;  /* 0x0000005800587308 */ /* 0x000e640000002400 */
[----:B------:R-:W-:Y:S01]  /*d220*/  HGMMA.64x16x16.F32.BF16 R32, gdesc[UR8], R32, gsb0 ;  /* 0x00200000082079f0 */ /* 0x000fe20008001820 */
[----:B------:R-:W-:-:S05]  /*d230*/  FMUL.FTZ R95, R40, UR4 ;  /* 0x00000004285f7c20 */ /* 0x000fca0008410000 */
[----:B------:R-:W-:Y:S01]  /*d240*/  MUFU.TANH R74, R74 ;  /* 0x0000004a004a7308 */ /* 0x000fe20000002400 */
[----:B------:R-:W-:Y:S02]  /*d250*/  VIADD R40, R14, 0x682 ;  /* 0x000006820e287836 */ /* 0x000fe40000000000 */
[----:B------:R-:W-:-:S05]  /*d260*/  IMAD R14, R115, -0x90, R100 ;  /* 0xffffff70730e7824 */ /* 0x000fca00078e0264 */
[----:B------:R-:W2:Y:S01]  /*d270*/  MUFU.TANH R91, R91 ;  /* 0x0000005b005b7308 */ /* 0x000ea20000002400 */
[----:B------:R-:W-:Y:S01]  /*d280*/  FMUL.FTZ R81, R81, UR4 ;  /* 0x0000000451517c20 */ /* 0x000fe20008410000 */
[----:B------:R-:W-:Y:S01]  /*d290*/  FMUL.FTZ R98, R55, UR4 ;  /* 0x0000000437627c20 */ /* 0x000fe20008410000 */
[C---:B------:R-:W-:Y:S01]  /*d2a0*/  ISETP.GT.AND P3, PT, R14.reuse, 0x9, PT ;  /* 0x000000090e00780c */ /* 0x040fe20003f64270 */
[----:B------:R-:W-:Y:S01]  /*d2b0*/  FMUL.FTZ R55, R41, UR4 ;  /* 0x0000000429377c20 */ /* 0x000fe20008410000 */
[----:B------:R-:W-:Y:S01]  /*d2c0*/  IMAD.MOV.U32 R41, RZ, RZ, -0x7fffffe0 ;  /* 0x80000020ff297424 */ /* 0x000fe200078e00ff */
[C---:B------:R-:W-:Y:S02]  /*d2d0*/  ISETP.GT.AND P5, PT, R14.reuse, RZ, PT ;  /* 0x000000ff0e00720c */ /* 0x040fe40003fa4270 */
[----:B------:R-:W3:Y:S01]  /*d2e0*/  MUFU.TANH R89, R89 ;  /* 0x0000005900597308 */ /* 0x000ee20000002400 */
[----:B------:R-:W-:Y:S01]  /*d2f0*/  ISETP.GT.AND P1, PT, R14, 0x1, PT ;  /* 0x000000010e00780c */ /* 0x000fe20003f24270 */
[----:B------:R-:W-:Y:S01]  /*d300*/  FMUL.FTZ R84, R84, UR4 ;  /* 0x0000000454547c20 */ /* 0x000fe20008410000 */
[----:B------:R-:W-:Y:S01]  /*d310*/  FMUL.FTZ R96, R53, UR4 ;  /* 0x0000000435607c20 */ /* 0x000fe20008410000 */
[----:B------:R-:W-:Y:S01]  /*d320*/  FMUL.FTZ R53, R42, UR4 ;  /* 0x000000042a357c20 */ /* 0x000fe20008410000 */
[----:B0-----:R-:W-:-:S03]  /*d330*/  FSEL R94, R94, -INF , P3 ;  /* 0xff8000005e5e7808 */ /* 0x001fc60001800000 */
[----:B------:R-:W0:Y:S01]  /*d340*/  MUFU.TANH R80, R80 ;  /* 0x0000005000507308 */ /* 0x000e220000002400 */
[----:B------:R-:W-:Y:S02]  /*d350*/  FSEL R92, R92, -INF , P3 ;  /* 0xff8000005c5c7808 */ /* 0x000fe40001800000 */
[C---:B------:R-:W-:Y:S01]  /*d360*/  ISETP.GT.AND P3, PT, R14.reuse, 0x20, PT ;  /* 0x000000200e00780c */ /* 0x040fe20003f64270 */
[----:B------:R-:W-:Y:S01]  /*d370*/  FMUL.FTZ R85, R85, UR4 ;  /* 0x0000000455557c20 */ /* 0x000fe20008410000 */
[----:B------:R-:W-:-:S03]  /*d380*/  ISETP.GT.AND P2, PT, R14, 0x8, PT ;  /* 0x000000080e00780c */ /* 0x000fc60003f44270 */
[----:B------:R-:W4:Y:S01]  /*d390*/  MUFU.TANH R90, R90 ;  /* 0x0000005a005a7308 */ /* 0x000f220000002400 */
[----:B------:R-:W-:Y:S02]  /*d3a0*/  FSEL R21, R15, -INF , P5 ;  /* 0xff8000000f157808 */ /* 0x000fe40002800000 */
[----:B-1----:R-:W-:Y:S02]  /*d3b0*/  FSEL R88, R88, -INF , P1 ;  /* 0xff80000058587808 */ /* 0x002fe40000800000 */
[----:B------:R-:W-:-:S03]  /*d3c0*/  R2UR UR15, R41 ;  /* 0x00000000290f72ca */ /* 0x000fc600000e0000 */
[----:B------:R-:W1:Y:S01]  /*d3d0*/  MUFU.TANH R81, R81 ;  /* 0x0000005100517308 */ /* 0x000e620000002400 */
[----:B------:R-:W-:Y:S01]  /*d3e0*/  FMUL.FTZ R82, R82, UR4 ;  /* 0x0000000452527c20 */ /* 0x000fe20008410000 */
[----:B--2---:R-:W-:Y:S01]  /*d3f0*/  FSEL R91, R91, -INF , P2 ;  /* 0xff8000005b5b7808 */ /* 0x004fe20001000000 */
[----:B------:R-:W-:Y:S01]  /*d400*/  FMUL.FTZ R72, R72, UR4 ;  /* 0x0000000448487c20 */ /* 0x000fe20008410000 */
[----:B------:R-:W-:-:S04]  /*d410*/  R2UR UR14, R40 ;  /* 0x00000000280e72ca */ /* 0x000fc800000e0000 */
[----:B------:R-:W2:Y:S01]  /*d420*/  MUFU.TANH R93, R93 ;  /* 0x0000005d005d7308 */ /* 0x000ea20000002400 */
[----:B------:R-:W-:Y:S01]  /*d430*/  FMUL.FTZ R83, R83, UR4 ;  /* 0x0000000453537c20 */ /* 0x000fe20008410000 */
[----:B------:R-:W-:-:S06]  /*d440*/  ISETP.GT.AND P4, PT, R14, 0x10, PT ;  /* 0x000000100e00780c */ /* 0x000fcc0003f84270 */
[----:B------:R3:W-:Y:S01]  /*d450*/  MUFU.TANH R41, R53 ;  /* 0x0000003500297308 */ /* 0x0007e20000002400 */
[----:B------:R-:W-:-:S07]  /*d460*/  FMUL.FTZ R73, R73, UR4 ;  /* 0x0000000449497c20 */ /* 0x000fce0008410000 */
[----:B------:R-:W2:Y:S01]  /*d470*/  MUFU.TANH R84, R84 ;  /* 0x0000005400547308 */ /* 0x000ea20000002400 */
[----:B---3--:R-:W-:Y:S02]  /*d480*/  FSEL R53, R74, -INF , P3 ;  /* 0xff8000004a357808 */ /* 0x008fe40001800000 */
[----:B------:R-:W-:-:S05]  /*d490*/  FMNMX.FTZ R74, R21, R88, !PT ;  /* 0x00000058154a7209 */ /* 0x000fca0007810000 */
[----:B------:R-:W3:Y:S01]  /*d4a0*/  MUFU.TANH R85, R85 ;  /* 0x0000005500557308 */ /* 0x000ee20000002400 */
[----:B------:R-:W-:Y:S01]  /*d4b0*/  FSEL R89, R89, -INF , P5 ;  /* 0xff80000059597808 */ /* 0x000fe20002800000 */
[----:B------:R-:W-:Y:S01]  /*d4c0*/  FMUL.FTZ R86, R86, UR4 ;  /* 0x0000000456567c20 */ /* 0x000fe20008410000 */
[----:B------:R-:W-:-:S05]  /*d4d0*/  ISETP.GT.AND P5, PT, R14, 0x11, PT ;  /* 0x000000110e00780c */ /* 0x000fca0003fa4270 */
[----:B------:R4:W-:Y:S01]  /*d4e0*/  MUFU.TANH R40, R55 ;  /* 0x0000003700287308 */ /* 0x0009e20000002400 */
[----:B0-----:R-:W-:Y:S01]  /*d4f0*/  FSEL R80, R80, -INF , P4 ;  /* 0xff80000050507808 */ /* 0x001fe20002000000 */
[----:B------:R-:W-:Y:S01]  /*d500*/  FMUL.FTZ R76, R76, UR4 ;  /* 0x000000044c4c7c20 */ /* 0x000fe20008410000 */
[----:B----4-:R-:W-:-:S05]  /*d510*/  FMNMX.FTZ R55, R91, R74, !PT ;  /* 0x0000004a5b377209 */ /* 0x010fca0007810000 */
[----:B------:R-:W0:Y:S01]  /*d520*/  MUFU.TANH R82, R82 ;  /* 0x0000005200527308 */ /* 0x000e220000002400 */
[----:B------:R-:W-:-:S07]  /*d530*/  FMNMX.FTZ R55, R92, R55, !PT ;  /* 0x000000375c377209 */ /* 0x000fce0007810000 */
[----:B------:R-:W4:Y:S01]  /*d540*/  MUFU.TANH R72, R72 ;  /* 0x0000004800487308 */ /* 0x000f220000002400 */
[----:B------:R-:W-:Y:S01]  /*d550*/  FSEL R90, R90, -INF , P1 ;  /* 0xff8000005a5a7808 */ /* 0x000fe20000800000 */
[----:B------:R-:W-:Y:S01]  /*d560*/  FMUL.FTZ R87, R87, UR4 ;  /* 0x0000000457577c20 */ /* 0x000fe20008410000 */
[----:B------:R-:W-:Y:S01]  /*d570*/  ISETP.GT.AND P1, PT, R14, 0x18, PT ;  /* 0x000000180e00780c */ /* 0x000fe20003f24270 */
[----:B------:R-:W-:Y:S01]  /*d580*/  FMUL.FTZ R77, R77, UR4 ;  /* 0x000000044d4d7c20 */ /* 0x000fe20008410000 */
[----:B-1----:R-:W-:-:S03]  /*d590*/  FSEL R81, R81, -INF , P5 ;  /* 0xff80000051517808 */ /* 0x002fc60002800000 */
[----:B------:R-:W1:Y:S01]  /*d5a0*/  MUFU.TANH R83, R83 ;  /* 0x0000005300537308 */ /* 0x000e620000002400 */
[----:B------:R-:W-:Y:S02]  /*d5b0*/  FMNMX.FTZ R74, R80, R55, !PT ;  /* 0x00000037504a7209 */ /* 0x000fe40007810000 */
[----:B--2---:R-:W-:-:S05]  /*d5c0*/  FSEL R93, R93, -INF , P2 ;  /* 0xff8000005d5d7808 */ /* 0x004fca0001000000 */
[----:B------:R-:W2:Y:S01]  /*d5d0*/  MUFU.TANH R73, R73 ;  /* 0x0000004900497308 */ /* 0x000ea20000002400 */
[----:B------:R-:W-:Y:S01]  /*d5e0*/  ISETP.GT.AND P2, PT, R14, 0x19, PT ;  /* 0x000000190e00780c */ /* 0x000fe20003f44270 */
[----:B------:R-:W-:Y:S01]  /*d5f0*/  FMUL.FTZ R64, R64, UR4 ;  /* 0x0000000440407c20 */ /* 0x000fe20008410000 */
[----:B------:R-:W-:Y:S02]  /*d600*/  FSEL R84, R84, -INF , P1 ;  /* 0xff80000054547808 */ /* 0x000fe40000800000 */
[----:B------:R-:W-:-:S03]  /*d610*/  FMNMX.FTZ R55, R81, R74, !PT ;  /* 0x0000004a51377209 */ /* 0x000fc60007810000 */
[----:B------:R-:W2:Y:S01]  /*d620*/  MUFU.TANH R86, R86 ;  /* 0x0000005600567308 */ /* 0x000ea20000002400 */
[----:B------:R-:W-:Y:S01]  /*d630*/  FMUL.FTZ R75, R75, UR4 ;  /* 0x000000044b4b7c20 */ /* 0x000fe20008410000 */
[----:B---3--:R-:W-:-:S06]  /*d640*/  FSEL R85, R85, -INF , P2 ;  /* 0xff80000055557808 */ /* 0x008fcc0001000000 */
[----:B------:R-:W3:Y:S01]  /*d650*/  MUFU.TANH R76, R76 ;  /* 0x0000004c004c7308 */ /* 0x000ee20000002400 */
[----:B------:R-:W-:Y:S01]  /*d660*/  FMNMX.FTZ R74, R84, R55, !PT ;  /* 0x00000037544a7209 */ /* 0x000fe20007810000 */
[----:B------:R-:W-:Y:S01]  /*d670*/  FMUL.FTZ R65, R65, UR4 ;  /* 0x0000000441417c20 */ /* 0x000fe20008410000 */
[----:B------:R-:W-:-:S05]  /*d680*/  R2UR UR12, R4 ;  /* 0x00000000040c72ca */ /* 0x000fca00000e0000 */
[----:B------:R-:W3:Y:S01]  /*d690*/  MUFU.TANH R87, R87 ;  /* 0x0000005700577308 */ /* 0x000ee20000002400 */
[----:B------:R-:W-:Y:S01]  /*d6a0*/  R2UR UR13, R5 ;  /* 0x00000000050d72ca */ /* 0x000fe200000e0000 */
[----:B------:R-:W-:Y:S01]  /*d6b0*/  FMUL.FTZ R78, R78, UR4 ;  /* 0x000000044e4e7c20 */ /* 0x000fe20008410000 */
[----:B0-----:R-:W-:-:S05]  /*d6c0*/  FSEL R82, R82, -INF , P4 ;  /* 0xff80000052527808 */ /* 0x001fca0002000000 */
[----:B------:R-:W0:Y:S01]  /*d6d0*/  MUFU.TANH R77, R77 ;  /* 0x0000004d004d7308 */ /* 0x000e220000002400 */
[----:B------:R-:W-:Y:S01]  /*d6e0*/  ISETP.GT.AND P4, PT, R14, 0x21, PT ;  /* 0x000000210e00780c */ /* 0x000fe20003f84270 */
[----:B------:R-:W-:Y:S01]  /*d6f0*/  FMUL.FTZ R68, R68, UR4 ;  /* 0x0000000444447c20 */ /* 0x000fe20008410000 */
[----:B----4-:R-:W-:Y:S02]  /*d700*/  FSEL R72, R72, -INF , P3 ;  /* 0xff80000048487808 */ /* 0x010fe40001800000 */
[----:B------:R-:W-:-:S03]  /*d710*/  FMNMX.FTZ R55, R85, R74, !PT ;  /* 0x0000004a55377209 */ /* 0x000fc60007810000 */
[----:B------:R-:W4:Y:S01]  /*d720*/  MUFU.TANH R64, R64 ;  /* 0x0000004000407308 */ /* 0x000f220000002400 */
[----:B-1----:R-:W-:Y:S01]  /*d730*/  FSEL R83, R83, -INF , P5 ;  /* 0xff80000053537808 */ /* 0x002fe20002800000 */
[----:B------:R-:W-:Y:S01]  /*d740*/  FMUL.FTZ R79, R79, UR4 ;  /* 0x000000044f4f7c20 */ /* 0x000fe20008410000 */
[----:B------:R-:W-:Y:S02]  /*d750*/  WARPGROUP.DEPBAR.LE gsb0, 0x0 ;  /* 0x00008000000079c5 */ /* 0x000fe40000010000 */
[----:B------:R-:W-:-:S03]  /*d760*/  ISETP.GT.AND P5, PT, R14, 0x28, PT ;  /* 0x000000280e00780c */ /* 0x000fc60003fa4270 */
[----:B------:R-:W1:Y:S01]  /*d770*/  MUFU.TANH R75, R75 ;  /* 0x0000004b004b7308 */ /* 0x000e620000002400 */
[----:B--2---:R-:W-:Y:S01]  /*d780*/  FSEL R73, R73, -INF , P4 ;  /* 0xff80000049497808 */ /* 0x004fe20002000000 */
[----:B------:R-:W-:Y:S01]  /*d790*/  FMUL.FTZ R69, R69, UR4 ;  /* 0x0000000445457c20 */ /* 0x000fe20008410000 */
[----:B------:R-:W-:Y:S01]  /*d7a0*/  FMNMX.FTZ R74, R72, R55, !PT ;  /* 0x00000037484a7209 */ /* 0x000fe20007810000 */
[----:B------:R-:W-:-:S04]  /*d7b0*/  WARPGROUP.ARRIVE ;  /* 0x00000000000079c5 */ /* 0x000fc80000000000 */
[----:B------:R-:W2:Y:S01]  /*d7c0*/  MUFU.TANH R65, R65 ;  /* 0x0000004100417308 */ /* 0x000ea20000002400 */
[----:B------:R-:W-:Y:S01]  /*d7d0*/  FSEL R86, R86, -INF , P1 ;  /* 0xff80000056567808 */ /* 0x000fe20000800000 */
[----:B------:R-:W-:Y:S01]  /*d7e0*/  FMUL.FTZ R66, R66, UR4 ;  /* 0x0000000442427c20 */ /* 0x000fe20008410000 */
[----:B------:R-:W-:Y:S01]  /*d7f0*/  ISETP.GT.AND P1, PT, R14, 0x29, PT ;  /* 0x000000290e00780c */ /* 0x000fe20003f24270 */
[----:B------:R-:W-:Y:S01]  /*d800*/  FMUL.FTZ R56, R56, UR4 ;  /* 0x0000000438387c20 */ /* 0x000fe20008410000 */
[----:B---3--:R-:W-:Y:S01]  /*d810*/  FSEL R76, R76, -INF , P5 ;  /* 0xff8000004c4c7808 */ /* 0x008fe20002800000 */
[----:B------:R-:W-:Y:S02]  /*d820*/  HGMMA.64x16x16.F32.BF16 R24, gdesc[UR12], R24, gsb0 ;  /* 0x002000000c1879f0 */ /* 0x000fe40008001818 */
[----:B------:R-:W3:Y:S01]  /*d830*/  MUFU.TANH R78, R78 ;  /* 0x0000004e004e7308 */ /* 0x000ee20000002400 */
[----:B------:R-:W-:Y:S01]  /*d840*/  FMNMX.FTZ R55, R73, R74, !PT ;  /* 0x0000004a49377209 */ /* 0x000fe20007810000 */
[----:B------:R-:W-:Y:S01]  /*d850*/  FMUL.FTZ R67, R67, UR4 ;  /* 0x0000000443437c20 */ /* 0x000fe20008410000 */
[----:B------:R-:W-:-:S05]  /*d860*/  FSEL R87, R87, -INF , P2 ;  /* 0xff80000057577808 */ /* 0x000fca0001000000 */
[----:B------:R-:W3:Y:S01]  /*d870*/  MUFU.TANH R68, R68 ;  /* 0x0000004400447308 */ /* 0x000ee20000002400 */
[----:B------:R-:W-:Y:S01]  /*d880*/  ISETP.GT.AND P2, PT, R14, 0x30, PT ;  /* 0x000000300e00780c */ /* 0x000fe20003f44270 */
[----:B------:R-:W-:Y:S01]  /*d890*/  FMUL.FTZ R57, R57, UR4 ;  /* 0x0000000439397c20 */ /* 0x000fe20008410000 */
[----:B0-----:R-:W-:Y:S02]  /*d8a0*/  FSEL R77, R77, -INF , P1 ;  /* 0xff8000004d4d7808 */ /* 0x001fe40000800000 */
[----:B------:R-:W-:-:S03]  /*d8b0*/  FMNMX.FTZ R74, R76, R55, !PT ;  /* 0x000000374c4a7209 */ /* 0x000fc60007810000 */
[----:B------:R-:W0:Y:S01]  /*d8c0*/  MUFU.TANH R79, R79 ;  /* 0x0000004f004f7308 */ /* 0x000e220000002400 */
[----:B------:R-:W-:Y:S01]  /*d8d0*/  FMUL.FTZ R70, R70, UR4 ;  /* 0x0000000446467c20 */ /* 0x000fe20008410000 */
[----:B------:R-:W-:-:S06]  /*d8e0*/  ISETP.GT.AND P3, PT, R14, 0x31, PT ;  /* 0x000000310e00780c */ /* 0x000fcc0003f64270 */
[----:B------:R-:W0:Y:S01]  /*d8f0*/  MUFU.TANH R69, R69 ;  /* 0x0000004500457308 */ /* 0x000e220000002400 */
[----:B----4-:R-:W-:Y:S01]  /*d900*/  FSEL R64, R64, -INF , P2 ;  /* 0xff80000040407808 */ /* 0x010fe20001000000 */
[----:B------:R-:W-:Y:S01]  /*d910*/  FMUL.FTZ R60, R60, UR4 ;  /* 0x000000043c3c7c20 */ /* 0x000fe20008410000 */
[----:B------:R-:W-:-:S05]  /*d920*/  FMNMX.FTZ R55, R77, R74, !PT ;  /* 0x0000004a4d377209 */ /* 0x000fca0007810000 */
[----:B------:R-:W4:Y:S01]  /*d930*/  MUFU.TANH R66, R66 ;  /* 0x0000004200427308 */ /* 0x000f220000002400 */
[----:B-1----:R-:W-:Y:S01]  /*d940*/  FSEL R75, R75, -INF , P4 ;  /* 0xff8000004b4b7808 */ /* 0x002fe20002000000 */
[----:B------:R-:W-:Y:S01]  /*d950*/  FMUL.FTZ R71, R71, UR4 ;  /* 0x0000000447477c20 */ /* 0x000fe20008410000 */
[----:B------:R-:W-:-:S05]  /*d960*/  ISETP.GT.AND P4, PT, R14, 0x38, PT ;  /* 0x000000380e00780c */ /* 0x000fca0003f84270 */
[----:B------:R-:W1:Y:S01]  /*d970*/  MUFU.TANH R56, R56 ;  /* 0x0000003800387308 */ /* 0x000e620000002400 */
[----:B--2---:R-:W-:Y:S01]  /*d980*/  FSEL R65, R65, -INF , P3 ;  /* 0xff80000041417808 */ /* 0x004fe20001800000 */
[----:B------:R-:W-:Y:S01]  /*d990*/  FMUL.FTZ R61, R61, UR4 ;  /* 0x000000043d3d7c20 */ /* 0x000fe20008410000 */
[----:B------:R-:W-:-:S05]  /*d9a0*/  FMNMX.FTZ R74, R64, R55, !PT ;  /* 0x00000037404a7209 */ /* 0x000fca0007810000 */
[----:B------:R-:W2:Y:S01]  /*d9b0*/  MUFU.TANH R67, R67 ;  /* 0x0000004300437308 */ /* 0x000ea20000002400 */
[----:B---3--:R-:W-:Y:S01]  /*d9c0*/  FSEL R78, R78, -INF , P5 ;  /* 0xff8000004e4e7808 */ /* 0x008fe20002800000 */
[----:B------:R-:W-:Y:S01]  /*d9d0*/  FMUL.FTZ R58, R58, UR4 ;  /* 0x000000043a3a7c20 */ /* 0x000fe20008410000 */
[----:B------:R-:W-:-:S05]  /*d9e0*/  ISETP.GT.AND P5, PT, R14, 0x39, PT ;  /* 0x000000390e00780c */ /* 0x000fca0003fa4270 */
[----:B------:R-:W3:Y:S01]  /*d9f0*/  MUFU.TANH R57, R57 ;  /* 0x0000003900397308 */ /* 0x000ee20000002400 */
[----:B------:R-:W-:Y:S01]  /*da00*/  FSEL R68, R68, -INF , P4 ;  /* 0xff80000044447808 */ /* 0x000fe20002000000 */
[----:B------:R-:W-:Y:S01]  /*da10*/  FMUL.FTZ R48, R48, UR4 ;  /* 0x0000000430307c20 */ /* 0x000fe20008410000 */
[----:B------:R-:W-:-:S05]  /*da20*/  FMNMX.FTZ R55, R65, R74, !PT ;  /* 0x0000004a41377209 */ /* 0x000fca0007810000 */
[----:B------:R-:W3:Y:S01]  /*da30*/  MUFU.TANH R70, R70 ;  /* 0x0000004600467308 */ /* 0x000ee20000002400 */
[----:B0-----:R-:W-:Y:S01]  /*da40*/  FSEL R79, R79, -INF , P1 ;  /* 0xff8000004f4f7808 */ /* 0x001fe20000800000 */
[----:B------:R-:W-:Y:S01]  /*da50*/  FMUL.FTZ R59, R59, UR4 ;  /* 0x000000043b3b7c20 */ /* 0x000fe20008410000 */
[----:B------:R-:W-:-:S05]  /*da60*/  ISETP.GT.AND P1, PT, R14, 0x40, PT ;  /* 0x000000400e00780c */ /* 0x000fca0003f24270 */
[----:B------:R-:W0:Y:S01]  /*da70*/  MUFU.TANH R60, R60 ;  /* 0x0000003c003c7308 */ /* 0x000e220000002400 */
[----:B------:R-:W-:Y:S01]  /*da80*/  FSEL R69, R69, -INF , P5 ;  /* 0xff80000045457808 */ /* 0x000fe20002800000 */
[----:B------:R-:W-:Y:S01]  /*da90*/  FMUL.FTZ R49, R49, UR4 ;  /* 0x0000000431317c20 */ /* 0x000fe20008410000 */
[----:B----4-:R-:W-:-:S05]  /*daa0*/  FSEL R66, R66, -INF , P2 ;  /* 0xff80000042427808 */ /* 0x010fca0001000000 */
[----:B------:R-:W4:Y:S01]  /*dab0*/  MUFU.TANH R71, R71 ;  /* 0x0000004700477308 */ /* 0x000f220000002400 */
[----:B------:R-:W-:Y:S01]  /*dac0*/  FMUL.FTZ R62, R62, UR4 ;  /* 0x000000043e3e7c20 */ /* 0x000fe20008410000 */
[----:B------:R-:W-:-:S06]  /*dad0*/  ISETP.GT.AND P2, PT, R14, 0x41, PT ;  /* 0x000000410e00780c */ /* 0x000fcc0003f44270 */
[----:B------:R2:W-:Y:S01]  /*dae0*/  MUFU.TANH R15, R95 ;  /* 0x0000005f000f7308 */ /* 0x0005e20000002400 */
[----:B-1----:R-:W-:Y:S01]  /*daf0*/  FSEL R56, R56, -INF , P1 ;  /* 0xff80000038387808 */ /* 0x002fe20000800000 */
[----:B------:R-:W-:-:S06]  /*db00*/  FMUL.FTZ R52, R52, UR4 ;  /* 0x0000000434347c20 */ /* 0x000fcc0008410000 */
[----:B------:R-:W1:Y:S01]  /*db10*/  MUFU.TANH R61, R61 ;  /* 0x0000003d003d7308 */ /* 0x000e620000002400 */
[----:B--2---:R-:W-:Y:S01]  /*db20*/  FMUL.FTZ R95, R34, UR4 ;  /* 0x00000004225f7c20 */ /* 0x004fe20008410000 */
[----:B------:R-:W-:Y:S01]  /*db30*/  FMNMX.FTZ R34, R68, R55, !PT ;  /* 0x0000003744227209 */ /* 0x000fe20007810000 */
[----:B------:R-:W-:-:S03]  /*db40*/  FMUL.FTZ R97, R54, UR4 ;  /* 0x0000000436617c20 */ /* 0x000fc60008410000 */
[----:B------:R-:W-:Y:S02]  /*db50*/  FMNMX.FTZ R55, R69, R34, !PT ;  /* 0x0000002245377209 */ /* 0x000fe40007810000 */
[----:B------:R-:W2:Y:S01]  /*db60*/  MUFU.TANH R58, R58 ;  /* 0x0000003a003a7308 */ /* 0x000ea20000002400 */
[----:B------:R-:W-:Y:S01]  /*db70*/  FSEL R67, R67, -INF , P3 ;  /* 0xff80000043437808 */ /* 0x000fe20001800000 */
[----:B------:R-:W-:Y:S01]  /*db80*/  FMUL.FTZ R63, R63, UR4 ;  /* 0x000000043f3f7c20 */ /* 0x000fe20008410000 */
[----:B------:R-:W-:-:S05]  /*db90*/  ISETP.GT.AND P3, PT, R14, 0x48, PT ;  /* 0x000000480e00780c */ /* 0x000fca0003f64270 */
[----:B------:R-:W2:Y:S01]  /*dba0*/  MUFU.TANH R48, R48 ;  /* 0x0000003000307308 */ /* 0x000ea20000002400 */
[----:B---3--:R-:W-:Y:S02]  /*dbb0*/  FSEL R57, R57, -INF , P2 ;  /* 0xff80000039397808 */ /* 0x008fe40001000000 */
[----:B------:R-:W-:Y:S01]  /*dbc0*/  FMNMX.FTZ R34, R56, R55, !PT ;  /* 0x0000003738227209 */ /* 0x000fe20007810000 */
[----:B------:R-:W-:-:S04]  /*dbd0*/  FMUL.FTZ R54, R43, UR4 ;  /* 0x000000042b367c20 */ /* 0x000fc80008410000 */
[----:B------:R-:W3:Y:S01]  /*dbe0*/  MUFU.TANH R59, R59 ;  /* 0x0000003b003b7308 */ /* 0x000ee20000002400 */
[----:B------:R-:W-:Y:S01]  /*dbf0*/  FSEL R70, R70, -INF , P4 ;  /* 0xff80000046467808 */ /* 0x000fe20002000000 */
[----:B------:R-:W-:Y:S01]  /*dc00*/  FMUL.FTZ R50, R50, UR4 ;  /* 0x0000000432327c20 */ /* 0x000fe20008410000 */
[----:B------:R-:W-:-:S05]  /*dc10*/  ISETP.GT.AND P4, PT, R14, 0x49, PT ;  /* 0x000000490e00780c */ /* 0x000fca0003f84270 */
[----:B------:R-:W3:Y:S01]  /*dc20*/  MUFU.TANH R49, R49 ;  /* 0x0000003100317308 */ /* 0x000ee20000002400 */
[----:B0-----:R-:W-:Y:S01]  /*dc30*/  FSEL R60, R60, -INF , P3 ;  /* 0xff8000003c3c7808 */ /* 0x001fe20001800000 */
[----:B------:R-:W-:Y:S01]  /*dc40*/  FMUL.FTZ R51, R51, UR4 ;  /* 0x0000000433337c20 */ /* 0x000fe20008410000 */
[----:B----4-:R-:W-:-:S05]  /*dc50*/  FSEL R71, R71, -INF , P5 ;  /* 0xff80000047477808 */ /* 0x010fca0002800000 */
[----:B------:R-:W0:Y:S01]  /*dc60*/  MUFU.TANH R62, R62 ;  /* 0x0000003e003e7308 */ /* 0x000e220000002400 */
[----:B------:R-:W-:Y:S02]  /*dc70*/  ISETP.GT.AND P5, PT, R14, 0x50, PT ;  /* 0x000000500e00780c */ /* 0x000fe40003fa4270 */
[----:B-1----:R-:W-:-:S05]  /*dc80*/  FSEL R61, R61, -INF , P4 ;  /* 0xff8000003d3d7808 */ /* 0x002fca0002000000 */
[----:B------:R-:W1:Y:S08]  /*dc90*/  MUFU.TANH R52, R52 ;  /* 0x0000003400347308 */ /* 0x000e700000002400 */
[----:B------:R4:W-:Y:S01]  /*dca0*/  MUFU.TANH R43, R97 ;  /* 0x00000061002b7308 */ /* 0x0009e20000002400 */
[----:B--2---:R-:W-:Y:S01]  /*dcb0*/  FSEL R58, R58, -INF , P1 ;  /* 0xff8000003a3a7808 */ /* 0x004fe20000800000 */
[----:B------:R-:W-:Y:S01]  /*dcc0*/  FMUL.FTZ R55, R37, UR4 ;  /* 0x0000000425377c20 */ /* 0x000fe20008410000 */
[----:B----4-:R-:W-:-:S05]  /*dcd0*/  FMNMX.FTZ R97, R57, R34, !PT ;  /* 0x0000002239617209 */ /* 0x010fca0007810000 */
[----:B------:R-:W2:Y:S01]  /*dce0*/  MUFU.TANH R63, R63 ;  /* 0x0000003f003f7308 */ /* 0x000ea20000002400 */
[----:B------:R-:W-:-:S07]  /*dcf0*/  FMNMX.FTZ R34, R60, R97, !PT ;  /* 0x000000613c227209 */ /* 0x000fce0007810000 */
[----:B------:R-:W4:Y:S01]  /*dd00*/  MUFU.TANH R42, R96 ;  /* 0x00000060002a7308 */ /* 0x000f220000002400 */
[----:B------:R-:W-:Y:S01]  /*dd10*/  ISETP.GT.AND P1, PT, R14, 0x51, PT ;  /* 0x000000510e00780c */ /* 0x000fe20003f24270 */
[----:B------:R-:W-:Y:S01]  /*dd20*/  FMUL.FTZ R44, R44, UR4 ;  /* 0x000000042c2c7c20 */ /* 0x000fe20008410000 */
[----:B------:R-:W-:Y:S02]  /*dd30*/  FSEL R48, R48, -INF , P5 ;  /* 0xff80000030307808 */ /* 0x000fe40002800000 */
[----:B------:R-:W-:-:S03]  /*dd40*/  FMNMX.FTZ R37, R61, R34, !PT ;  /* 0x000000223d257209 */ /* 0x000fc60007810000 */
[----:B------:R-:W4:Y:S01]  /*dd50*/  MUFU.TANH R50, R50 ;  /* 0x0000003200327308 */ /* 0x000f220000002400 */
[----:B---3--:R-:W-:Y:S01]  /*dd60*/  FSEL R59, R59, -INF , P2 ;  /* 0xff8000003b3b7808 */ /* 0x008fe20001000000 */
[----:B------:R-:W-:Y:S01]  /*dd70*/  FMUL.FTZ R45, R45, UR4 ;  /* 0x000000042d2d7c20 */ /* 0x000fe20008410000 */
[----:B------:R-:W-:Y:S02]  /*dd80*/  ISETP.GT.AND P2, PT, R14, 0x58, PT ;  /* 0x000000580e00780c */ /* 0x000fe40003f44270 */
[----:B------:R-:W-:-:S03]  /*dd90*/  FSEL R49, R49, -INF , P1 ;  /* 0xff80000031317808 */ /* 0x000fc60000800000 */
[----:B------:R-:W3:Y:S01]  /*dda0*/  MUFU.TANH R51, R51 ;  /* 0x0000003300337308 */ /* 0x000ee20000002400 */
[----:B------:R-:W-:Y:S02]  /*ddb0*/  FMNMX.FTZ R34, R48, R37, !PT ;  /* 0x0000002530227209 */ /* 0x000fe40007810000 */
[----:B0-----:R-:W-:Y:S01]  /*ddc0*/  FSEL R62, R62, -INF , P3 ;  /* 0xff8000003e3e7808 */ /* 0x001fe20001800000 */
[----:B------:R-:W-:Y:S01]  /*ddd0*/  FMUL.FTZ R32, R32, UR4 ;  /* 0x0000000420207c20 */ /* 0x000fe20008410000 */
[----:B------:R-:W-:Y:S02]  /*dde0*/  ISETP.GT.AND P3, PT, R14, 0x59, PT ;  /* 0x000000590e00780c */ /* 0x000fe40003f64270 */
[----:B-1----:R-:W-:Y:S01]  /*ddf0*/  FSEL R52, R52, -INF , P2 ;  /* 0xff80000034347808 */ /* 0x002fe20001000000 */
[----:B------:R-:W0:Y:S01]  /*de00*/  MUFU.TANH R44, R44 ;  /* 0x0000002c002c7308 */ /* 0x000e220000002400 */
[----:B------:R-:W-:Y:S02]  /*de10*/  FMNMX.FTZ R37, R49, R34, !PT ;  /* 0x0000002231257209 */ /* 0x000fe40007810000 */
[----:B--2---:R-:W-:Y:S01]  /*de20*/  FSEL R63, R63, -INF , P4 ;  /* 0xff8000003f3f7808 */ /* 0x004fe20002000000 */
[----:B------:R-:W-:Y:S01]  /*de30*/  FMUL.FTZ R33, R33, UR4 ;  /* 0x0000000421217c20 */ /* 0x000fe20008410000 */
[----:B------:R-:W-:-:S03]  /*de40*/  ISETP.GT.AND P4, PT, R14, 0x60, PT ;  /* 0x000000600e00780c */ /* 0x000fc60003f84270 */
[----:B------:R-:W1:Y:S01]  /*de50*/  MUFU.TANH R20, R98 ;  /* 0x0000006200147308 */ /* 0x000e620000002400 */
[----:B----4-:R-:W-:Y:S02]  /*de60*/  FSEL R42, R42, -INF , P3 ;  /* 0xff8000002a2a7808 */ /* 0x010fe40001800000 */
[----:B------:R-:W-:Y:S01]  /*de70*/  FMNMX.FTZ R37, R52, R37, !PT ;  /* 0x0000002534257209 */ /* 0x000fe20007810000 */
[----:B------:R-:W-:-:S04]  /*de80*/  WARPGROUP.DEPBAR.LE gsb0, 0x0 ;  /* 0x00008000000079c5 */ /* 0x000fc80000010000 */
[----:B------:R-:W2:Y:S01]  /*de90*/  MUFU.TANH R45, R45 ;  /* 0x0000002d002d7308 */ /* 0x000ea20000002400 */
[----:B------:R-:W-:Y:S01]  /*dea0*/  FSEL R50, R50, -INF , P5 ;  /* 0xff80000032327808 */ /* 0x000fe20002800000 */
[----:B------:R-:W-:Y:S01]  /*deb0*/  FMUL.FTZ R34, R24, UR4 ;  /* 0x0000000418227c20 */ /* 0x000fe20008410000 */
[----:B------:R-:W-:Y:S01]  /*dec0*/  FMUL.FTZ R46, R46, UR4 ;  /* 0x000000042e2e7c20 */ /* 0x000fe20008410000 */
[----:B------:R-:W-:Y:S01]  /*ded0*/  FMUL.FTZ R47, R47, UR4 ;  /* 0x000000042f2f7c20 */ /* 0x000fe20008410000 */
[----:B------:R-:W-:Y:S01]  /*dee0*/  ISETP.GT.AND P5, PT, R14, 0x61, PT ;  /* 0x000000610e00780c */ /* 0x000fe20003fa4270 */
[----:B------:R-:W-:Y:S01]  /*def0*/  FMUL.FTZ R74, R36, UR4 ;  /* 0x00000004244a7c20 */ /* 0x000fe20008410000 */
[----:B------:R-:W-:Y:S01]  /*df00*/  FSEL R24, R15, -INF , P4 ;  /* 0xff8000000f187808 */ /* 0x000fe20002000000 */
[----:B------:R-:W-:Y:S01]  /*df10*/  MUFU.TANH R32, R32 ;  /* 0x0000002000207308 */ /* 0x000fe20000002400 */
[----:B------:R-:W-:Y:S02]  /*df20*/  FMNMX.FTZ R37, R42, R37, !PT ;  /* 0x000000252a257209 */ /* 0x000fe40007810000 */
[----:B---3--:R-:W-:-:S02]  /*df30*/  FSEL R51, R51, -INF , P1 ;  /* 0xff80000033337808 */ /* 0x008fc40000800000 */
[----:B------:R-:W-:-:S03]  /*df40*/  ISETP.GT.AND P1, PT, R14, 0x68, PT ;  /* 0x000000680e00780c */ /* 0x000fc60003f24270 */
[----:B------:R-:W3:Y:S01]  /*df50*/  MUFU.TANH R54, R54 ;  /* 0x0000003600367308 */ /* 0x000ee20000002400 */
[----:B------:R-:W-:Y:S02]  /*df60*/  FSEL R40, R40, -INF , P5 ;  /* 0xff80000028287808 */ /* 0x000fe40002800000 */
[----:B------:R-:W-:-:S05]  /*df70*/  FMNMX.FTZ R37, R24, R37, !PT ;  /* 0x0000002518257209 */ /* 0x000fca0007810000 */
[----:B------:R-:W4:Y:S01]  /*df80*/  MUFU.TANH R33, R33 ;  /* 0x0000002100217308 */ /* 0x000f220000002400 */
[----:B------:R-:W-:Y:S02]  /*df90*/  FSEL R43, R43, -INF , P2 ;  /* 0xff8000002b2b7808 */ /* 0x000fe40001000000 */
[----:B------:R-:W-:Y:S02]  /*dfa0*/  ISETP.GT.AND P2, PT, R14, 0x69, PT ;  /* 0x000000690e00780c */ /* 0x000fe40003f44270 */
[----:B0-----:R-:W-:-:S03]  /*dfb0*/  FSEL R44, R44, -INF , P1 ;  /* 0xff8000002c2c7808 */ /* 0x001fc60000800000 */
[----:B------:R-:W0:Y:S01]  /*dfc0*/  MUFU.TANH R46, R46 ;  /* 0x0000002e002e7308 */ /* 0x000e220000002400 */
[----:B------:R-:W-:Y:S01]  /*dfd0*/  FMNMX.FTZ R37, R40, R37, !PT ;  /* 0x0000002528257209 */ /* 0x000fe20007810000 */
[----:B------:R-:W-:Y:S01]  /*dfe0*/  FMUL.FTZ R35, R35, UR4 ;  /* 0x0000000423237c20 */ /* 0x000fe20008410000 */
[----:B-1----:R-:W-:-:S05]  /*dff0*/  FSEL R20, R20, -INF , P3 ;  /* 0xff80000014147808 */ /* 0x002fca0001800000 */
[----:B------:R-:W1:Y:S01]  /*e000*/  MUFU.TANH R47, R47 ;  /* 0x0000002f002f7308 */ /* 0x000e620000002400 */
[----:B------:R-:W-:Y:S01]  /*e010*/  FMUL.FTZ R36, R38, UR4 ;  /* 0x0000000426247c20 */ /* 0x000fe20008410000 */
[----:B------:R-:W-:-:S06]  /*e020*/  ISETP.GT.AND P3, PT, R14, 0x70, PT ;  /* 0x000000700e00780c */ /* 0x000fcc0003f64270 */
[----:B------:R-:W1:Y:S01]  /*e030*/  MUFU.TANH R74, R74 ;  /* 0x0000004a004a7308 */ /* 0x000e620000002400 */
[----:B--2---:R-:W-:Y:S01]  /*e040*/  FSEL R45, R45, -INF , P2 ;  /* 0xff8000002d2d7808 */ /* 0x004fe20001000000 */
[----:B------:R-:W-:Y:S01]  /*e050*/  FMUL.FTZ R38, R25, UR4 ;  /* 0x0000000419267c20 */ /* 0x000fe20008410000 */
[----:B------:R-:W-:-:S05]  /*e060*/  FMNMX.FTZ R96, R44, R37, !PT ;  /* 0x000000252c607209 */ /* 0x000fca0007810000 */
[----:B------:R-:W2:Y:S01]  /*e070*/  MUFU.TANH R55, R55 ;  /* 0x0000003700377308 */ /* 0x000ea20000002400 */
[----:B------:R-:W-:Y:S02]  /*e080*/  FSEL R41, R41, -INF , P4 ;  /* 0xff80000029297808 */ /* 0x000fe40002000000 */
[----:B------:R-:W-:Y:S02]  /*e090*/  ISETP.GT.AND P4, PT, R14, 0x71, PT ;  /* 0x000000710e00780c */ /* 0x000fe40003f84270 */
[----:B------:R-:W-:-:S03]  /*e0a0*/  FMNMX.FTZ R25, R45, R96, !PT ;  /* 0x000000602d197209 */ /* 0x000fc60007810000 */
[----:B------:R-:W2:Y:S01]  /*e0b0*/  MUFU.TANH R95, R95 ;  /* 0x0000005f005f7308 */ /* 0x000ea20000002400 */
[----:B---3--:R-:W-:Y:S01]  /*e0c0*/  FSEL R54, R54, -INF , P5 ;  /* 0xff80000036367808 */ /* 0x008fe20002800000 */
[----:B------:R-:W-:Y:S01]  /*e0d0*/  FMUL.FTZ R28, R28, UR4 ;  /* 0x000000041c1c7c20 */ /* 0x000fe20008410000 */
[----:B------:R-:W-:-:S05]  /*e0e0*/  ISETP.GT.AND P5, PT, R14, 0x78, PT ;  /* 0x000000780e00780c */ /* 0x000fca0003fa4270 */
[----:B------:R3:W2:Y:S01]  /*e0f0*/  MUFU.TANH R15, R34 ;  /* 0x00000022000f7308 */ /* 0x0006a20000002400 */
[----:B----4-:R-:W-:Y:S02]  /*e100*/  FSEL R33, R33, -INF , P4 ;  /* 0xff80000021217808 */ /* 0x010fe40002000000 */
[----:B---3--:R-:W-:-:S05]  /*e110*/  FSEL R34, R32, -INF , P3 ;  /* 0xff80000020227808 */ /* 0x008fca0001800000 */
[----:B------:R-:W3:Y:S01]  /*e120*/  MUFU.TANH R35, R35 ;  /* 0x0000002300237308 */ /* 0x000ee20000002400 */
[----:B------:R-:W-:Y:S01]  /*e130*/  FMNMX.FTZ R32, R34, R25, !PT ;  /* 0x0000001922207209 */ /* 0x000fe20007810000 */
[----:B------:R-:W-:-:S06]  /*e140*/  FMUL.FTZ R25, R29, UR4 ;  /* 0x000000041d197c20 */ /* 0x000fcc0008410000 */
[----:B------:R-:W4:Y:S01]  /*e150*/  MUFU.TANH R38, R38 ;  /* 0x0000002600267308 */ /* 0x000f220000002400 */
[----:B0-----:R-:W-:Y:S02]  /*e160*/  FSEL R46, R46, -INF , P1 ;  /* 0xff8000002e2e7808 */ /* 0x001fe40000800000 */
[----:B-1----:R-:W-:Y:S02]  /*e170*/  FSEL R29, R47, -INF , P2 ;  /* 0xff8000002f1d7808 */ /* 0x002fe40001000000 */
[----:B------:R-:W-:-:S03]  /*e180*/  ISETP.GT.AND P1, PT, R14, 0x79, PT ;  /* 0x000000790e00780c */ /* 0x000fc60003f24270 */
[----:B------:R-:W0:Y:S01]  /*e190*/  MUFU.TANH R36, R36 ;  /* 0x0000002400247308 */ /* 0x000e220000002400 */
[----:B------:R-:W-:Y:S02]  /*e1a0*/  FSEL R74, R74, -INF , P5 ;  /* 0xff8000004a4a7808 */ /* 0x000fe40002800000 */
[----:B------:R-:W-:-:S05]  /*e1b0*/  FMNMX.FTZ R47, R33, R32, !PT ;  /* 0x00000020212f7209 */ /* 0x000fca0007810000 */
[----:B------:R3:W1:Y:S01]  /*e1c0*/  MUFU.TANH R37, R28 ;  /* 0x0000001c00257308 */ /* 0x0006620000002400 */
[----:B------:R-:W-:Y:S02]  /*e1d0*/  ISETP.GT.AND P2, PT, R14, 0x80, PT ;  /* 0x000000800e00780c */ /* 0x000fe40003f44270 */
[----:B--2---:R-:W-:Y:S02]  /*e1e0*/  FSEL R55, R55, -INF , P1 ;  /* 0xff80000037377808 */ /* 0x004fe40000800000 */
[----:B------:R-:W-:-:S03]  /*e1f0*/  FMNMX.FTZ R98, R74, R47, !PT ;  /* 0x0000002f4a627209 */ /* 0x000fc60007810000 */
[----:B------:R0:W2:Y:S01]  /*e200*/  MUFU.TANH R96, R25 ;  /* 0x0000001900607308 */ /* 0x0000a20000002400 */
[----:B------:R-:W-:Y:S02]  /*e210*/  FSEL R32, R95, -INF , P3 ;  /* 0xff8000005f207808 */ /* 0x000fe40001800000 */
[C---:B------:R-:W-:Y:S02]  /*e220*/  ISETP.GT.AND P3, PT, R14.reuse, 0x81, PT ;  /* 0x000000810e00780c */ /* 0x040fe40003f64270 */
[----:B------:R-:W-:Y:S02]  /*e230*/  FSEL R47, R15, -INF , P2 ;  /* 0xff8000000f2f7808 */ /* 0x000fe40001000000 */
[----:B------:R-:W-:Y:S02]  /*e240*/  FMNMX.FTZ R98, R55, R98, !PT ;  /* 0x0000006237627209 */ /* 0x000fe40007810000 */
[----:B---3--:R-:W-:Y:S02]  /*e250*/  FSEL R28, R35, -INF , P4 ;  /* 0xff800000231c7808 */ /* 0x008fe40002000000 */
[----:B------:R-:W-:-:S02]  /*e260*/  ISETP.GT.AND P4, PT, R14, 0x88, PT ;  /* 0x000000880e00780c */ /* 0x000fc40003f84270 */
[----:B----4-:R-:W-:Y:S02]  /*e270*/  FSEL R38, R38, -INF , P3 ;  /* 0xff80000026267808 */ /* 0x010fe40001800000 */
[----:B------:R-:W-:Y:S02]  /*e280*/  FMNMX.FTZ R15, R47, R98, !PT ;  /* 0x000000622f0f7209 */ /* 0x000fe40007810000 */
[----:B0-----:R-:W-:Y:S02]  /*e290*/  FSEL R25, R36, -INF , P5 ;  /* 0xff80000024197808 */ /* 0x001fe40002800000 */
[----:B------:R-:W-:Y:S02]  /*e2a0*/  ISETP.GT.AND P5, PT, R14, 0x89, PT ;  /* 0x000000890e00780c */ /* 0x000fe40003fa4270 */
[----:B-1----:R-:W-:Y:S02]  /*e2b0*/  FSEL R37, R37, -INF , P4 ;  /* 0xff80000025257808 */ /* 0x002fe40002000000 */
[----:B------:R-:W-:-:S02]  /*e2c0*/  FMNMX.FTZ R14, R38, R15, !PT ;  /* 0x0000000f260e7209 */ /* 0x000fc40007810000 */
[----:B--2---:R-:W-:Y:S02]  /*e2d0*/  FSEL R35, R96, -INF , P5 ;  /* 0xff80000060237808 */ /* 0x004fe40002800000 */
[----:B------:R-:W-:-:S04]  /*e2e0*/  FMNMX.FTZ R14, R37, R14, !PT ;  /* 0x0000000e250e7209 */ /* 0x000fc80007810000 */
[----:B------:R-:W-:-:S05]  /*e2f0*/  FMNMX.FTZ R95, R35, R14, !PT ;  /* 0x0000000e235f7209 */ /* 0x000fca0007810000 */
[----:B------:R-:W0:Y:S02]  /*e300*/  SHFL.BFLY PT, R14, R95, 0x2, 0x1f ;  /* 0x0c401f005f0e7f89 */ /* 0x000e2400000e0000 */
[----:B0-----:R-:W-:-:S05]  /*e310*/  FMNMX.FTZ R98, R95, R14, !PT ;  /* 0x0000000e5f627209 */ /* 0x001fca0007810000 */
[----:B------:R-:W0:Y:S01]  /*e320*/  SHFL.BFLY PT, R15, R98, 0x1, 0x1f ;  /* 0x0c201f00620f7f89 */ /* 0x000e2200000e0000 */
[----:B------:R-:W-:Y:S01]  /*e330*/  FMUL.FTZ R97, R26, UR4 ;  /* 0x000000041a617c20 */ /* 0x000fe20008410000 */
[----:B0-----:R-:W-:Y:S01]  /*e340*/  FMNMX.FTZ R14, R98, R15, !PT ;  /* 0x0000000f620e7209 */ /* 0x001fe20007810000 */
[----:B------:R-:W-:-:S03]  /*e350*/  IMAD.U32 R15, RZ, RZ, UR5 ;  /* 0x00000005ff0f7e24 */ /* 0x000fc6000f8e00ff */
[C---:B------:R-:W-:Y:S01]  /*e360*/  FSETP.NEU.FTZ.AND P6, PT, R14.reuse, -INF , PT ;  /* 0xff8000000e00780b */ /* 0x040fe20003fdd000 */
[----:B------:R-:W-:Y:S01]  /*e370*/  FMUL.FTZ R36, R14, R15 ;  /* 0x0000000f0e247220 */ /* 0x000fe20000410000 */
[----:B------:R-:W-:-:S04]  /*e380*/  FMUL.FTZ R98, R27, UR4 ;  /* 0x000000041b627c20 */ /* 0x000fc80008410000 */
[----:B------:R-:W-:-:S05]  /*e390*/  FSEL R36, R36, RZ, P6 ;  /* 0x000000ff24247208 */ /* 0x000fca0003000000 */
[-CC-:B------:R-:W-:Y:S01]  /*e3a0*/  FFMA.FTZ R27, R88, R15.reuse, -R36.reuse ;  /* 0x0000000f581b7223 */ /* 0x180fe20000010824 */
[----:B------:R-:W-:Y:S01]  /*e3b0*/  FMNMX.FTZ R88, R89, R90, !PT ;  /* 0x0000005a59587209 */ /* 0x000fe20007810000 */
[----:B------:R-:W-:-:S03]  /*e3c0*/  FFMA.FTZ R26, R21, R15, -R36 ;  /* 0x0000000f151a7223 */ /* 0x000fc60000010824 */
[----:B------:R-:W-:-:S04]  /*e3d0*/  FMNMX.FTZ R21, R93, R88, !PT ;  /* 0x000000585d157209 */ /* 0x000fc80007810000 */
[----:B------:R-:W-:-:S04]  /*e3e0*/  FMNMX.FTZ R21, R94, R21, !PT ;  /* 0x000000155e157209 */ /* 0x000fc80007810000 */
[----:B------:R-:W-:-:S04]  /*e3f0*/  FMNMX.FTZ R88, R82, R21, !PT ;  /* 0x0000001552587209 */ /* 0x000fc80007810000 */
[----:B------:R-:W-:Y:S01]  /*e400*/  FMNMX.FTZ R21, R83, R88, !PT ;  /* 0x0000005853157209 */ /* 0x000fe20007810000 */
[----:B------:R-:W-:-:S03]  /*e410*/  FMUL.FTZ R96, R39, UR4 ;  /* 0x0000000427607c20 */ /* 0x000fc60008410000 */
[----:B------:R-:W-:Y:S01]  /*e420*/  FMNMX.FTZ R88, R86, R21, !PT ;  /* 0x0000001556587209 */ /* 0x000fe20007810000 */
[----:B------:R-:W-:-:S03]  /*e430*/  FFMA.FTZ R39, R72, R15, -R36 ;  /* 0x0000000f48277223 */ /* 0x000fc60000010824 */
[----:B------:R-:W-:-:S04]  /*e440*/  FMNMX.FTZ R72, R87, R88, !PT ;  /* 0x0000005857487209 */ /* 0x000fc80007810000 */
[----:B------:R-:W-:-:S04]  /*e450*/  FMNMX.FTZ R72, R53, R72, !PT ;  /* 0x0000004835487209 */ /* 0x000fc80007810000 */
[----:B------:R-:W-:-:S04]  /*e460*/  FMNMX.FTZ R21, R75, R72, !PT ;  /* 0x000000484b157209 */ /* 0x000fc80007810000 */
[----:B------:R-:W-:-:S04]  /*e470*/  FMNMX.FTZ R72, R78, R21, !PT ;  /* 0x000000154e487209 */ /* 0x000fc80007810000 */
[----:B------:R-:W-:-:S04]  /*e480*/  FMNMX.FTZ R21, R79, R72, !PT ;  /* 0x000000484f157209 */ /* 0x000fc80007810000 */
[----:B------:R-:W-:-:S04]  /*e490*/  FMNMX.FTZ R72, R66, R21, !PT ;  /* 0x0000001542487209 */ /* 0x000fc80007810000 */
[----:B------:R-:W-:-:S04]  /*e4a0*/  FMNMX.FTZ R21, R67, R72, !PT ;  /* 0x0000004843157209 */ /* 0x000fc80007810000 */
[----:B------:R-:W-:Y:S01]  /*e4b0*/  FMNMX.FTZ R72, R70, R21, !PT ;  /* 0x0000001546487209 */ /* 0x000fe20007810000 */
[----:B------:R0:W-:Y:S03]  /*e4c0*/  MUFU.EX2 R88, R39 ;  /* 0x0000002700587308 */ /* 0x0001e60000000800 */
[----:B------:R-:W-:Y:S01]  /*e4d0*/  FMNMX.FTZ R21, R71, R72, !PT ;  /* 0x0000004847157209 */ /* 0x000fe20007810000 */
[----:B0-----:R-:W-:-:S03]  /*e4e0*/  FFMA.FTZ R39, R64, R15, -R36 ;  /* 0x0000000f40277223 */ /* 0x001fc60000010824 */
[----:B------:R-:W-:-:S04]  /*e4f0*/  FMNMX.FTZ R64, R58, R21, !PT ;  /* 0x000000153a407209 */ /* 0x000fc80007810000 */
[----:B------:R-:W-:Y:S01]  /*e500*/  FMNMX.FTZ R21, R59, R64, !PT ;  /* 0x000000403b157209 */ /* 0x000fe20007810000 */
[----:B------:R-:W-:-:S03]  /*e510*/  FMUL.FTZ R99, R30, UR4 ;  /* 0x000000041e637c20 */ /* 0x000fc60008410000 */
[----:B------:R-:W-:Y:S01]  /*e520*/  FMNMX.FTZ R72, R62, R21, !PT ;  /* 0x000000153e487209 */ /* 0x000fe20007810000 */
[-CC-:B------:R-:W-:Y:S01]  /*e530*/  FFMA.FTZ R30, R91, R15.reuse, -R36.reuse ;  /* 0x0000000f5b1e7223 */ /* 0x180fe20000010824 */
[-CC-:B------:R-:W-:Y:S02]  /*e540*/  FFMA.FTZ R91, R73, R15.reuse, -R36.reuse ;  /* 0x0000000f495b7223 */ /* 0x180fe40000010824 */
[----:B------:R-:W-:Y:S01]  /*e550*/  FMNMX.FTZ R21, R63, R72, !PT ;  /* 0x000000483f157209 */ /* 0x000fe20007810000 */
[-CC-:B------:R-:W-:Y:S01]  /*e560*/  FFMA.FTZ R73, R65, R15.reuse, -R36.reuse ;  /* 0x0000000f41497223 */ /* 0x180fe20000010824 */
[----:B------:R-:W-:Y:S02]  /*e570*/  FFMA.FTZ R65, R68, R15, -R36 ;  /* 0x0000000f44417223 */ /* 0x000fe40000010824 */
        /* <DEDUP_REMOVED lines=8> */
[----:B------:R-:W-:-:S04]  /*e600*/  FMNMX.FTZ R56, R20, R21, !PT ;  /* 0x0000001514387209 */ /* 0x000fc80007810000 */
[----:B------:R-:W-:Y:S01]  /*e610*/  FMNMX.FTZ R21, R41, R56, !PT ;  /* 0x0000003829157209 */ /* 0x000fe20007810000 */
[----:B------:R-:W0:Y:S03]  /*e620*/  MUFU.TANH R96, R96 ;  /* 0x0000006000607308 */ /* 0x000e260000002400 */
[----:B------:R-:W-:-:S04]  /*e630*/  FMNMX.FTZ R21, R54, R21, !PT ;  /* 0x0000001536157209 */ /* 0x000fc80007810000 */
[----:B------:R-:W-:Y:S01]  /*e640*/  FMNMX.FTZ R56, R46, R21, !PT ;  /* 0x000000152e387209 */ /* 0x000fe20007810000 */
[----:B------:R-:W1:Y:S03]  /*e650*/  MUFU.TANH R97, R97 ;  /* 0x0000006100617308 */ /* 0x000e660000002400 */
[----:B------:R-:W-:-:S04]  /*e660*/  FMNMX.FTZ R21, R29, R56, !PT ;  /* 0x000000381d157209 */ /* 0x000fc80007810000 */
[----:B------:R-:W-:Y:S01]  /*e670*/  FMNMX.FTZ R21, R32, R21, !PT ;  /* 0x0000001520157209 */ /* 0x000fe20007810000 */
[----:B------:R-:W2:Y:S03]  /*e680*/  MUFU.TANH R98, R98 ;  /* 0x0000006200627308 */ /* 0x000ea60000002400 */
[----:B------:R-:W-:-:S05]  /*e690*/  FMNMX.FTZ R56, R28, R21, !PT ;  /* 0x000000151c387209 */ /* 0x000fca0007810000 */
[----:B------:R-:W3:Y:S01]  /*e6a0*/  MUFU.TANH R99, R99 ;  /* 0x0000006300637308 */ /* 0x000ee20000002400 */
[----:B0-----:R-:W-:Y:S02]  /*e6b0*/  FSEL R96, R96, -INF , P1 ;  /* 0xff80000060607808 */ /* 0x001fe40000800000 */
[----:B------:R-:W-:-:S05]  /*e6c0*/  FMNMX.FTZ R21, R25, R56, !PT ;  /* 0x0000003819157209 */ /* 0x000fca0007810000 */
[----:B------:R-:W0:Y:S01]  /*e6d0*/  MUFU.TANH R100, R100 ;  /* 0x0000006400647308 */ /* 0x000e220000002400 */
[----:B-1----:R-:W-:Y:S02]  /*e6e0*/  FSEL R97, R97, -INF , P2 ;  /* 0xff80000061617808 */ /* 0x002fe40001000000 */
[----:B------:R-:W-:Y:S02]  /*e6f0*/  FMNMX.FTZ R56, R96, R21, !PT ;  /* 0x0000001560387209 */ /* 0x000fe40007810000 */
[----:B--2---:R-:W-:Y:S02]  /*e700*/  FSEL R98, R98, -INF , P3 ;  /* 0xff80000062627808 */ /* 0x004fe40001800000 */
[----:B------:R-:W-:Y:S02]  /*e710*/  FMNMX.FTZ R21, R97, R56, !PT ;  /* 0x0000003861157209 */ /* 0x000fe40007810000 */
[----:B---3--:R-:W-:Y:S02]  /*e720*/  FSEL R99, R99, -INF , P4 ;  /* 0xff80000063637808 */ /* 0x008fe40002000000 */
[----:B------:R-:W-:-:S04]  /*e730*/  FMNMX.FTZ R56, R98, R21, !PT ;  /* 0x0000001562387209 */ /* 0x000fc80007810000 */
[----:B------:R-:W-:Y:S02]  /*e740*/  FMNMX.FTZ R21, R99, R56, !PT ;  /* 0x0000003863157209 */ /* 0x000fe40007810000 */
[----:B0-----:R-:W-:-:S04]  /*e750*/  FSEL R100, R100, -INF , P5 ;  /* 0xff80000064647808 */ /* 0x001fc80002800000 */
[----:B------:R-:W-:Y:S01]  /*e760*/  FMNMX.FTZ R21, R100, R21, !PT ;  /* 0x0000001564157209 */ /* 0x000fe20007810000 */
[----:B------:R-:W-:-:S04]  /*e770*/  FFMA.FTZ R56, R42, R15, -R36 ;  /* 0x0000000f2a387223 */ /* 0x000fc80000010824 */
[----:B------:R-:W0:Y:S01]  /*e780*/  SHFL.BFLY PT, R42, R21, 0x2, 0x1f ;  /* 0x0c401f00152a7f89 */ /* 0x000e2200000e0000 */
[-CC-:B------:R-:W-:Y:S01]  /*e790*/  FFMA.FTZ R72, R57, R15.reuse, -R36.reuse ;  /* 0x0000000f39487223 */ /* 0x180fe20000010824 */
[----:B------:R-:W-:Y:S01]  /*e7a0*/  FFMA.FTZ R57, R24, R15, -R36 ;  /* 0x0000000f18397223 */ /* 0x000fe20000010824 */
[----:B0-----:R-:W-:-:S05]  /*e7b0*/  FMNMX.FTZ R24, R21, R42, !PT ;  /* 0x0000002a15187209 */ /* 0x001fca0007810000 */
[----:B------:R-:W0:Y:S01]  /*e7c0*/  SHFL.BFLY PT, R21, R24, 0x1, 0x1f ;  /* 0x0c201f0018157f89 */ /* 0x000e2200000e0000 */
[----:B------:R-:W1:Y:S01]  /*e7d0*/  S2R R101, SR_TID.X ;  /* 0x0000000000657919 */ /* 0x000e620000002100 */
[----:B------:R2:W-:Y:S02]  /*e7e0*/  MUFU.EX2 R64, R73 ;  /* 0x0000004900407308 */ /* 0x0005e40000000800 */
[-CC-:B--2---:R-:W-:Y:S01]  /*e7f0*/  FFMA.FTZ R73, R44, R15.reuse, -R36.reuse ;  /* 0x0000000f2c497223 */ /* 0x184fe20000010824 */
[----:B------:R-:W-:Y:S01]  /*e800*/  FFMA.FTZ R44, R74, R15, -R36 ;  /* 0x0000000f4a2c7223 */ /* 0x000fe20000010824 */
[----:B0-----:R-:W-:-:S04]  /*e810*/  FMNMX.FTZ R74, R24, R21, !PT ;  /* 0x00000015184a7209 */ /* 0x001fc80007810000 */
[C---:B------:R-:W-:Y:S01]  /*e820*/  FSETP.NEU.FTZ.AND P1, PT, R74.reuse, -INF , PT ;  /* 0xff8000004a00780b */ /* 0x040fe20003f3d000 */
[-C--:B------:R-:W-:Y:S01]  /*e830*/  FMUL.FTZ R24, R74, R15.reuse ;  /* 0x0000000f4a187220 */ /* 0x080fe20000410000 */
[----:B------:R0:W-:Y:S01]  /*e840*/  MUFU.EX2 R68, R76 ;  /* 0x0000004c00447308 */ /* 0x0001e20000000800 */
[-CC-:B------:R-:W-:Y:S01]  /*e850*/  FFMA.FTZ R95, R77, R15.reuse, -R36.reuse ;  /* 0x0000000f4d5f7223 */ /* 0x180fe20000010824 */
[-CC-:B------:R-:W-:Y:S02]  /*e860*/  FFMA.FTZ R77, R45, R15.reuse, -R36.reuse ;  /* 0x0000000f2d4d7223 */ /* 0x180fe40000010824 */
[----:B------:R-:W-:Y:S01]  /*e870*/  FSEL R24, R24, RZ, P1 ;  /* 0x000000ff18187208 */ /* 0x000fe20000800000 */
[-CC-:B------:R-:W-:Y:S01]  /*e880*/  FFMA.FTZ R80, R80, R15.reuse, -R36.reuse ;  /* 0x0000000f50507223 */ /* 0x180fe20000010824 */
[-CC-:B------:R-:W-:Y:S01]  /*e890*/  FFMA.FTZ R81, R81, R15.reuse, -R36.reuse ;  /* 0x0000000f51517223 */ /* 0x180fe20000010824 */
[-CC-:B------:R-:W-:Y:S01]  /*e8a0*/  FFMA.FTZ R84, R84, R15.reuse, -R36.reuse ;  /* 0x0000000f54547223 */ /* 0x180fe20000010824 */
[-CC-:B0-----:R-:W-:Y:S01]  /*e8b0*/  FFMA.FTZ R76, R61, R15.reuse, -R36.reuse ;  /* 0x0000000f3d4c7223 */ /* 0x181fe20000010824 */
[-CC-:B------:R-:W-:Y:S01]  /*e8c0*/  FFMA.FTZ R61, R40, R15.reuse, -R36.reuse ;  /* 0x0000000f283d7223 */ /* 0x180fe20000010824 */
        /* <DEDUP_REMOVED lines=11> */
[-C--:B------:R-:W-:Y:S01]  /*e980*/  FFMA.FTZ R36, R35, R15.reuse, -R36 ;  /* 0x0000000f23247223 */ /* 0x080fe20000010824 */
[-CC-:B------:R-:W-:Y:S01]  /*e990*/  FFMA.FTZ R33, R89, R15.reuse, -R24.reuse ;  /* 0x0000000f59217223 */ /* 0x180fe20000010818 */
[-CC-:B------:R-:W-:Y:S01]  /*e9a0*/  FFMA.FTZ R35, R90, R15.reuse, -R24.reuse ;  /* 0x0000000f5a237223 */ /* 0x180fe20000010818 */
[----:B------:R-:W-:Y:S01]  /*e9b0*/  MUFU.EX2 R26, R26 ;  /* 0x0000001a001a7308 */ /* 0x000fe20000000800 */
[-CC-:B------:R-:W-:Y:S01]  /*e9c0*/  FFMA.FTZ R37, R93, R15.reuse, -R24.reuse ;  /* 0x0000000f5d257223 */ /* 0x180fe20000010818 */
[----:B------:R-:W-:Y:S01]  /*e9d0*/  FFMA.FTZ R55, R94, R15, -R24 ;  /* 0x0000000f5e377223 */ /* 0x000fe20000010818 */
[----:B-1----:R-:W-:-:S05]  /*e9e0*/  LOP3.LUT R101, R101, 0x7f, RZ, 0xc0, !PT ;  /* 0x0000007f65657812 */ /* 0x002fca00078ec0ff */
[----:B------:R-:W0:Y:S01]  /*e9f0*/  MUFU.EX2 R27, R27 ;  /* 0x0000001b001b7308 */ /* 0x000e220000000800 */
[----:B------:R-:W-:-:S07]  /*ea00*/  FFMA.FTZ R82, R82, R15, -R24 ;  /* 0x0000000f52527223 */ /* 0x000fce0000010818 */
[----:B------:R-:W-:Y:S01]  /*ea10*/  MUFU.EX2 R33, R33 ;  /* 0x0000002100217308 */ /* 0x000fe20000000800 */
[----:B------:R-:W-:-:S07]  /*ea20*/  ISETP.NE.AND P1, PT, R101, RZ, PT ;  /* 0x000000ff6500720c */ /* 0x000fce0003f25270 */
[----:B------:R-:W1:Y:S08]  /*ea30*/  MUFU.EX2 R35, R35 ;  /* 0x0000002300237308 */ /* 0x000e700000000800 */
[----:B------:R-:W2:Y:S01]  /*ea40*/  MUFU.EX2 R30, R30 ;  /* 0x0000001e001e7308 */ /* 0x000ea20000000800 */
[----:B------:R-:W-:-:S07]  /*ea50*/  FFMA.FTZ R83, R83, R15, -R24 ;  /* 0x0000000f53537223 */ /* 0x000fce0000010818 */
[----:B------:R-:W3:Y:S08]  /*ea60*/  MUFU.EX2 R37, R37 ;  /* 0x0000002500257308 */ /* 0x000ef00000000800 */
[----:B------:R-:W4:Y:S01]  /*ea70*/  MUFU.EX2 R31, R31 ;  /* 0x0000001f001f7308 */ /* 0x000f220000000800 */
[-CC-:B------:R-:W-:Y:S01]  /*ea80*/  FFMA.FTZ R86, R86, R15.reuse, -R24.reuse ;  /* 0x0000000f56567223 */ /* 0x180fe20000010818 */
[----:B------:R-:W-:-:S06]  /*ea90*/  FFMA.FTZ R94, R51, R15, -R24 ;  /* 0x0000000f335e7223 */ /* 0x000fcc0000010818 */
[----:B------:R-:W4:Y:S01]  /*eaa0*/  MUFU.EX2 R55, R55 ;  /* 0x0000003700377308 */ /* 0x000f220000000800 */
[----:B0-----:R-:W-:-:S07]  /*eab0*/  FADD.FTZ R51, R26, R27 ;  /* 0x0000001b1a337221 */ /* 0x001fce0000010000 */
[----:B------:R-:W0:Y:S01]  /*eac0*/  MUFU.EX2 R80, R80 ;  /* 0x0000005000507308 */ /* 0x000e220000000800 */
[----:B-1----:R-:W-:Y:S01]  /*ead0*/  FADD.FTZ R90, R33, R35 ;  /* 0x00000023215a7221 */ /* 0x002fe20000010000 */
[----:B------:R-:W-:-:S06]  /*eae0*/  FFMA.FTZ R87, R87, R15, -R24 ;  /* 0x0000000f57577223 */ /* 0x000fcc0000010818 */
[----:B------:R-:W1:Y:S01]  /*eaf0*/  MUFU.EX2 R82, R82 ;  /* 0x0000005200527308 */ /* 0x000e620000000800 */
[----:B--2---:R-:W-:Y:S01]  /*eb00*/  FADD.FTZ R102, R30, R51 ;  /* 0x000000331e667221 */ /* 0x004fe20000010000 */
[----:B------:R-:W-:-:S06]  /*eb10*/  @!P1 VIADD R0, R0, 0x31c40 ;  /* 0x00031c4000009836 */ /* 0x000fcc0000000000 */
[----:B------:R-:W2:Y:S01]  /*eb20*/  MUFU.EX2 R81, R81 ;  /* 0x0000005100517308 */ /* 0x000ea20000000800 */
[-CC-:B------:R-:W-:Y:S01]  /*eb30*/  FFMA.FTZ R93, R46, R15.reuse, -R24.reuse ;  /* 0x0000000f2e5d7223 */ /* 0x180fe20000010818 */
[----:B------:R-:W-:Y:S01]  /*eb40*/  FFMA.FTZ R101, R43, R15, -R24 ;  /* 0x0000000f2b657223 */ /* 0x000fe20000010818 */
[----:B---3--:R-:W-:-:S05]  /*eb50*/  FADD.FTZ R46, R37, R90 ;  /* 0x0000005a252e7221 */ /* 0x008fca0000010000 */
[----:B------:R-:W3:Y:S01]  /*eb60*/  MUFU.EX2 R83, R83 ;  /* 0x0000005300537308 */ /* 0x000ee20000000800 */
[-CC-:B------:R-:W-:Y:S01]  /*eb70*/  FFMA.FTZ R89, R53, R15.reuse, -R24.reuse ;  /* 0x0000000f35597223 */ /* 0x180fe20000010818 */
[----:B------:R-:W-:Y:S01]  /*eb80*/  FFMA.FTZ R43, R41, R15, -R24 ;  /* 0x0000000f292b7223 */ /* 0x000fe20000010818 */
[----:B----4-:R-:W-:-:S05]  /*eb90*/  FADD.FTZ R41, R31, R102 ;  /* 0x000000661f297221 */ /* 0x010fca0000010000 */
[----:B------:R-:W4:Y:S01]  /*eba0*/  MUFU.EX2 R84, R84 ;  /* 0x0000005400547308 */ /* 0x000f220000000800 */
[-CC-:B------:R-:W-:Y:S01]  /*ebb0*/  FFMA.FTZ R53, R66, R15.reuse, -R24.reuse ;  /* 0x0000000f42357223 */ /* 0x180fe20000010818 */
[-CC-:B------:R-:W-:Y:S01]  /*ebc0*/  FFMA.FTZ R90, R29, R15.reuse, -R24.reuse ;  /* 0x0000000f1d5a7223 */ /* 0x180fe20000010818 */
[----:B------:R-:W-:-:S05]  /*ebd0*/  FFMA.FTZ R66, R67, R15, -R24 ;  /* 0x0000000f43427223 */ /* 0x000fca0000010818 */
[----:B------:R-:W4:Y:S01]  /*ebe0*/  MUFU.EX2 R86, R86 ;  /* 0x0000005600567308 */ /* 0x000f220000000800 */
[----:B------:R-:W-:Y:S01]  /*ebf0*/  @!P1 PRMT R0, RZ, 0x654, R0 ;  /* 0x00000654ff009816 */ /* 0x000fe20000000000 */
[----:B------:R-:W-:Y:S01]  /*ec00*/  FADD.FTZ R29, R55, R46 ;  /* 0x0000002e371d7221 */ /* 0x000fe20000010000 */
[-CC-:B------:R-:W-:Y:S01]  /*ec10*/  FFMA.FTZ R75, R75, R15.reuse, -R24.reuse ;  /* 0x0000000f4b4b7223 */ /* 0x180fe20000010818 */
[----:B------:R-:W-:-:S04]  /*ec20*/  FFMA.FTZ R67, R70, R15, -R24 ;  /* 0x0000000f46437223 */ /* 0x000fc80000010818 */
[----:B------:R-:W4:Y:S01]  /*ec30*/  MUFU.EX2 R85, R85 ;  /* 0x0000005500557308 */ /* 0x000f220000000800 */
[-CC-:B------:R-:W-:Y:S01]  /*ec40*/  FFMA.FTZ R51, R32, R15.reuse, -R24.reuse ;  /* 0x0000000f20337223 */ /* 0x180fe20000010818 */
[-CC-:B------:R-:W-:Y:S01]  /*ec50*/  FFMA.FTZ R70, R71, R15.reuse, -R24.reuse ;  /* 0x0000000f47467223 */ /* 0x180fe20000010818 */
[----:B------:R-:W-:Y:S01]  /*ec60*/  FFMA.FTZ R50, R50, R15, -R24 ;  /* 0x0000000f32327223 */ /* 0x000fe20000010818 */
[----:B0-----:R-:W-:-:S04]  /*ec70*/  FADD.FTZ R32, R80, R41 ;  /* 0x0000002950207221 */ /* 0x001fc80000010000 */
[----:B------:R-:W0:Y:S01]  /*ec80*/  MUFU.EX2 R87, R87 ;  /* 0x0000005700577308 */ /* 0x000e220000000800 */
[-CC-:B------:R-:W-:Y:S01]  /*ec90*/  FFMA.FTZ R71, R28, R15.reuse, -R24.reuse ;  /* 0x0000000f1c477223 */ /* 0x180fe20000010818 */
[----:B-1----:R-:W-:Y:S01]  /*eca0*/  FADD.FTZ R28, R82, R29 ;  /* 0x0000001d521c7221 */ /* 0x002fe20000010000 */
[----:B------:R-:W-:Y:S01]  /*ecb0*/  FFMA.FTZ R78, R78, R15, -R24 ;  /* 0x0000000f4e4e7223 */ /* 0x000fe20000010818 */
[----:B------:R1:W-:Y:S01]  /*ecc0*/  @!P1 SYNCS.ARRIVE.TRANS64.RED.A1T0 RZ, [R0+URZ], RZ ;  /* 0x000000ff00ff99a7 */ /* 0x0003e2000810043f */
[----:B--2---:R-:W-:-:S03]  /*ecd0*/  FADD.FTZ R29, R81, R32 ;  /* 0x00000020511d7221 */ /* 0x004fc60000010000 */
[----:B------:R-:W2:Y:S01]  /*ece0*/  MUFU.EX2 R89, R89 ;  /* 0x0000005900597308 */ /* 0x000ea20000000800 */
[----:B------:R-:W-:-:S07]  /*ecf0*/  FFMA.FTZ R79, R79, R15, -R24 ;  /* 0x0000000f4f4f7223 */ /* 0x000fce0000010818 */
[----:B------:R-:W2:Y:S08]  /*ed00*/  MUFU.EX2 R91, R91 ;  /* 0x0000005b005b7308 */ /* 0x000eb00000000800 */
[----:B-1----:R1:W-:Y:S08]  /*ed10*/  MUFU.EX2 R0, R50 ;  /* 0x0000003200007308 */ /* 0x0023f00000000800 */
[----:B------:R-:W2:Y:S01]  /*ed20*/  MUFU.EX2 R75, R75 ;  /* 0x0000004b004b7308 */ /* 0x000ea20000000800 */
[----:B-1----:R-:W-:Y:S01]  /*ed30*/  FFMA.FTZ R50, R25, R15, -R24 ;  /* 0x0000000f19327223 */ /* 0x002fe20000010818 */
[----:B---3--:R-:W-:Y:S01]  /*ed40*/  FADD.FTZ R25, R83, R28 ;  /* 0x0000001c53197221 */ /* 0x008fe20000010000 */
[----:B----4-:R-:W-:-:S05]  /*ed50*/  FADD.FTZ R28, R84, R29 ;  /* 0x0000001d541c7221 */ /* 0x010fca0000010000 */
[----:B------:R-:W1:Y:S01]  /*ed60*/  MUFU.EX2 R92, R92 ;  /* 0x0000005c005c7308 */ /* 0x000e620000000800 */
[----:B------:R-:W-:Y:S01]  /*ed70*/  FADD.FTZ R32, R86, R25 ;  /* 0x0000001956207221 */ /* 0x000fe20000010000 */
[----:B------:R-:W-:-:S06]  /*ed80*/  FADD.FTZ R25, R85, R28 ;  /* 0x0000001c55197221 */ /* 0x000fcc0000010000 */
[----:B------:R-:W-:Y:S01]  /*ed90*/  MUFU.EX2 R78, R78 ;  /* 0x0000004e004e7308 */ /* 0x000fe20000000800 */
[----:B0-----:R-:W-:Y:S01]  /*eda0*/  FADD.FTZ R32, R87, R32 ;  /* 0x0000002057207221 */ /* 0x001fe20000010000 */
[----:B------:R-:W-:-:S06]  /*edb0*/  FADD.FTZ R28, R88, R25 ;  /* 0x00000019581c7221 */ /* 0x000fcc0000010000 */
[----:B------:R-:W0:Y:S01]  /*edc0*/  MUFU.EX2 R95, R95 ;  /* 0x0000005f005f7308 */ /* 0x000e220000000800 */
[----:B--2---:R-:W-:-:S07]  /*edd0*/  FADD.FTZ R32, R89, R32 ;  /* 0x0000002059207221 */ /* 0x004fce0000010000 */
[----:B------:R-:W-:Y:S01]  /*ede0*/  MUFU.EX2 R79, R79 ;  /* 0x0000004f004f7308 */ /* 0x000fe20000000800 */
[-CC-:B------:R-:W-:Y:S01]  /*edf0*/  FFMA.FTZ R58, R58, R15.reuse, -R24.reuse ;  /* 0x0000000f3a3a7223 */ /* 0x180fe20000010818 */
[-CC-:B------:R-:W-:Y:S01]  /*ee00*/  FFMA.FTZ R59, R59, R15.reuse, -R24.reuse ;  /* 0x0000000f3b3b7223 */ /* 0x180fe20000010818 */
[----:B------:R-:W-:-:S05]  /*ee10*/  FFMA.FTZ R62, R62, R15, -R24 ;  /* 0x0000000f3e3e7223 */ /* 0x000fca0000010818 */
[----:B------:R-:W2:Y:S01]  /*ee20*/  MUFU.EX2 R39, R39 ;  /* 0x0000002700277308 */ /* 0x000ea20000000800 */
[-CC-:B------:R-:W-:Y:S01]  /*ee30*/  FFMA.FTZ R63, R63, R15.reuse, -R24.reuse ;  /* 0x0000000f3f3f7223 */ /* 0x180fe20000010818 */
[-CC-:B------:R-:W-:Y:S01]  /*ee40*/  FFMA.FTZ R34, R20, R15.reuse, -R24.reuse ;  /* 0x0000000f14227223 */ /* 0x180fe20000010818 */
[-CC-:B------:R-:W-:Y:S01]  /*ee50*/  FFMA.FTZ R54, R54, R15.reuse, -R24.reuse ;  /* 0x0000000f36367223 */ /* 0x180fe20000010818 */
[-CC-:B------:R-:W-:Y:S01]  /*ee60*/  FFMA.FTZ R96, R96, R15.reuse, -R24.reuse ;  /* 0x0000000f60607223 */ /* 0x180fe20000010818 */
[----:B------:R-:W-:-:S03]  /*ee70*/  FFMA.FTZ R97, R97, R15, -R24 ;  /* 0x0000000f61617223 */ /* 0x000fc60000010818 */
[----:B------:R-:W3:Y:S01]  /*ee80*/  MUFU.EX2 R53, R53 ;  /* 0x0000003500357308 */ /* 0x000ee20000000800 */
[-CC-:B------:R-:W-:Y:S01]  /*ee90*/  FFMA.FTZ R98, R98, R15.reuse, -R24.reuse ;  /* 0x0000000f62627223 */ /* 0x180fe20000010818 */
[-CC-:B------:R-:W-:Y:S01]  /*eea0*/  FFMA.FTZ R99, R99, R15.reuse, -R24.reuse ;  /* 0x0000000f63637223 */ /* 0x180fe20000010818 */
[----:B------:R-:W-:Y:S01]  /*eeb0*/  FFMA.FTZ R100, R100, R15, -R24 ;  /* 0x0000000f64647223 */ /* 0x000fe20000010818 */
[----:B------:R-:W-:Y:S01]  /*eec0*/  FADD.FTZ R25, R91, R28 ;  /* 0x0000001c5b197221 */ /* 0x000fe20000010000 */
[----:B------:R-:W-:Y:S01]  /*eed0*/  F2FP.BF16.F32.PACK_AB R24, R27, R26 ;  /* 0x0000001a1b18723e */ /* 0x000fe200000010ff */
[----:B------:R-:W-:Y:S02]  /*eee0*/  FADD.FTZ R27, R75, R32 ;  /* 0x000000204b1b7221 */ /* 0x000fe40000010000 */
[----:B------:R-:W4:Y:S01]  /*eef0*/  MUFU.EX2 R66, R66 ;  /* 0x0000004200427308 */ /* 0x000f220000000800 */
[----:B------:R-:W-:Y:S01]  /*ef00*/  F2FP.BF16.F32.PACK_AB R26, R31, R30 ;  /* 0x0000001e1f1a723e */ /* 0x000fe200000010ff */
[----:B-1----:R-:W-:Y:S01]  /*ef10*/  FADD.FTZ R30, R92, R25 ;  /* 0x000000195c1e7221 */ /* 0x002fe20000010000 */
[----:B------:R-:W-:-:S05]  /*ef20*/  F2FP.BF16.F32.PACK_AB R28, R81, R80 ;  /* 0x00000050511c723e */ /* 0x000fca00000010ff */
[----:B------:R-:W1:Y:S01]  /*ef30*/  MUFU.EX2 R65, R65 ;  /* 0x0000004100417308 */ /* 0x000e620000000800 */
[----:B0-----:R-:W-:Y:S01]  /*ef40*/  FADD.FTZ R80, R95, R30 ;  /* 0x0000001e5f507221 */ /* 0x001fe20000010000 */
[----:B------:R-:W-:-:S06]  /*ef50*/  F2FP.BF16.F32.PACK_AB R30, R85, R84 ;  /* 0x00000054551e723e */ /* 0x000fcc00000010ff */
[----:B------:R-:W0:Y:S01]  /*ef60*/  MUFU.EX2 R67, R67 ;  /* 0x0000004300437308 */ /* 0x000e220000000800 */
[----:B--2---:R-:W-:-:S07]  /*ef70*/  FADD.FTZ R25, R39, R80 ;  /* 0x0000005027197221 */ /* 0x004fce0000010000 */
[----:B------:R2:W-:Y:S02]  /*ef80*/  MUFU.EX2 R46, R34 ;  /* 0x00000022002e7308 */ /* 0x0005e40000000800 */
[----:B--2---:R-:W-:-:S06]  /*ef90*/  FADD.FTZ R34, R78, R27 ;  /* 0x0000001b4e227221 */ /* 0x004fcc0000010000 */
[----:B------:R-:W2:Y:S01]  /*efa0*/  MUFU.EX2 R70, R70 ;  /* 0x0000004600467308 */ /* 0x000ea20000000800 */
[----:B------:R-:W-:-:S07]  /*efb0*/  FADD.FTZ R84, R79, R34 ;  /* 0x000000224f547221 */ /* 0x000fce0000010000 */
[----:B------:R-:W2:Y:S01]  /*efc0*/  MUFU.EX2 R69, R69 ;  /* 0x0000004500457308 */ /* 0x000ea20000000800 */
[----:B---3--:R-:W-:Y:S01]  /*efd0*/  FADD.FTZ R29, R53, R84 ;  /* 0x00000054351d7221 */ /* 0x008fe20000010000 */
[----:B------:R-:W-:-:S06]  /*efe0*/  FADD.FTZ R80, R64, R25 ;  /* 0x0000001940507221 */ /* 0x000fcc0000010000 */
[----:B------:R-:W3:Y:S01]  /*eff0*/  MUFU.EX2 R58, R58 ;  /* 0x0000003a003a7308 */ /* 0x000ee20000000800 */
[----:B----4-:R-:W-:Y:S01]  /*f000*/  FADD.FTZ R84, R66, R29 ;  /* 0x0000001d42547221 */ /* 0x010fe20000010000 */
[----:B-1----:R-:W-:-:S06]  /*f010*/  FADD.FTZ R31, R65, R80 ;  /* 0x00000050411f7221 */ /* 0x002fcc0000010000 */
[----:B------:R-:W1:Y:S01]  /*f020*/  MUFU.EX2 R72, R72 ;  /* 0x0000004800487308 */ /* 0x000e620000000800 */
[----:B------:R-:W-:Y:S01]  /*f030*/  F2FP.BF16.F32.PACK_AB R25, R35, R33 ;  /* 0x000000212319723e */ /* 0x000fe200000010ff */
[----:B0-----:R-:W-:-:S06]  /*f040*/  FADD.FTZ R35, R67, R84 ;  /* 0x0000005443237221 */ /* 0x001fcc0000010000 */
[----:B------:R-:W0:Y:S01]  /*f050*/  MUFU.EX2 R59, R59 ;  /* 0x0000003b003b7308 */ /* 0x000e220000000800 */
[----:B------:R-:W-:Y:S01]  /*f060*/  FADD.FTZ R80, R68, R31 ;  /* 0x0000001f44507221 */ /* 0x000fe20000010000 */
[----:B------:R-:W-:-:S06]  /*f070*/  F2FP.BF16.F32.PACK_AB R27, R55, R37 ;  /* 0x00000025371b723e */ /* 0x000fcc00000010ff */
[----:B------:R-:W4:Y:S01]  /*f080*/  MUFU.EX2 R60, R60 ;  /* 0x0000003c003c7308 */ /* 0x000f220000000800 */
[----:B--2---:R-:W-:-:S07]  /*f090*/  FADD.FTZ R37, R70, R35 ;  /* 0x0000002346257221 */ /* 0x004fce0000010000 */
[----:B------:R-:W2:Y:S01]  /*f0a0*/  MUFU.EX2 R62, R62 ;  /* 0x0000003e003e7308 */ /* 0x000ea20000000800 */
[----:B------:R-:W-:Y:S01]  /*f0b0*/  FADD.FTZ R55, R69, R80 ;  /* 0x0000005045377221 */ /* 0x000fe20000010000 */
[----:B------:R-:W-:-:S06]  /*f0c0*/  F2FP.BF16.F32.PACK_AB R35, R79, R78 ;  /* 0x0000004e4f23723e */ /* 0x000fcc00000010ff */
[----:B------:R-:W2:Y:S01]  /*f0d0*/  MUFU.EX2 R76, R76 ;  /* 0x0000004c004c7308 */ /* 0x000ea20000000800 */
[----:B---3--:R-:W-:-:S07]  /*f0e0*/  FADD.FTZ R78, R58, R37 ;  /* 0x000000253a4e7221 */ /* 0x008fce0000010000 */
[----:B------:R-:W3:Y:S01]  /*f0f0*/  MUFU.EX2 R63, R63 ;  /* 0x0000003f003f7308 */ /* 0x000ee20000000800 */
[----:B-1----:R-:W-:-:S07]  /*f100*/  FADD.FTZ R55, R72, R55 ;  /* 0x0000003748377221 */ /* 0x002fce0000010000 */
[----:B------:R-:W1:Y:S01]  /*f110*/  MUFU.EX2 R48, R48 ;  /* 0x0000003000307308 */ /* 0x000e620000000800 */
[----:B0-----:R-:W-:Y:S01]  /*f120*/  FADD.FTZ R37, R59, R78 ;  /* 0x0000004e3b257221 */ /* 0x001fe20000010000 */
[----:B----4-:R-:W-:-:S06]  /*f130*/  FADD.FTZ R55, R60, R55 ;  /* 0x000000373c377221 */ /* 0x010fcc0000010000 */
[----:B------:R-:W0:Y:S01]  /*f140*/  MUFU.EX2 R49, R49 ;  /* 0x0000003100317308 */ /* 0x000e220000000800 */
[----:B--2---:R-:W-:-:S07]  /*f150*/  FADD.FTZ R80, R62, R37 ;  /* 0x000000253e507221 */ /* 0x004fce0000010000 */
[----:B------:R-:W-:Y:S01]  /*f160*/  MUFU.EX2 R20, R94 ;  /* 0x0000005e00147308 */ /* 0x000fe20000000800 */
[----:B------:R-:W-:-:S07]  /*f170*/  FADD.FTZ R55, R76, R55 ;  /* 0x000000374c377221 */ /* 0x000fce0000010000 */
[----:B------:R-:W2:Y:S01]  /*f180*/  MUFU.EX2 R52, R52 ;  /* 0x0000003400347308 */ /* 0x000ea20000000800 */
[----:B------:R4:W-:Y:S01]  /*f190*/  STSM.16.M88.4 [R18+0x24300], R24 ;  /* 0x0243001812007844 */ /* 0x0009e20000000200 */
[----:B---3--:R-:W-:-:S06]  /*f1a0*/  FADD.FTZ R37, R63, R80 ;  /* 0x000000503f257221 */ /* 0x008fcc0000010000 */
[----:B------:R-:W3:Y:S01]  /*f1b0*/  MUFU.EX2 R41, R101 ;  /* 0x0000006500297308 */ /* 0x000ee20000000800 */
[----:B------:R-:W-:Y:S02]  /*f1c0*/  F2FP.BF16.F32.PACK_AB R29, R83, R82 ;  /* 0x00000052531d723e */ /* 0x000fe400000010ff */
[----:B------:R-:W-:-:S05]  /*f1d0*/  F2FP.BF16.F32.PACK_AB R31, R87, R86 ;  /* 0x00000056571f723e */ /* 0x000fca00000010ff */
[----:B------:R-:W3:Y:S01]  /*f1e0*/  MUFU.EX2 R56, R56 ;  /* 0x0000003800387308 */ /* 0x000ee20000000800 */
[----:B----4-:R-:W-:Y:S01]  /*f1f0*/  F2FP.BF16.F32.PACK_AB R24, R64, R39 ;  /* 0x000000274018723e */ /* 0x010fe200000010ff */
[----:B-1----:R-:W-:Y:S01]  /*f200*/  FADD.FTZ R64, R48, R55 ;  /* 0x0000003730407221 */ /* 0x002fe20000010000 */
[----:B------:R-:W-:Y:S02]  /*f210*/  F2FP.BF16.F32.PACK_AB R32, R91, R88 ;  /* 0x000000585b20723e */ /* 0x000fe400000010ff */
[----:B------:R-:W-:Y:S02]  /*f220*/  F2FP.BF16.F32.PACK_AB R34, R95, R92 ;  /* 0x0000005c5f22723e */ /* 0x000fe400000010ff */
[----:B------:R-:W-:Y:S01]  /*f230*/  F2FP.BF16.F32.PACK_AB R33, R75, R89 ;  /* 0x000000594b21723e */ /* 0x000fe200000010ff */
[----:B------:R-:W1:Y:S01]  /*f240*/  MUFU.EX2 R57, R57 ;  /* 0x0000003900397308 */ /* 0x000e620000000800 */
[----:B------:R-:W-:Y:S01]  /*f250*/  FADD.FTZ R37, R0, R37 ;  /* 0x0000002500257221 */ /* 0x000fe20000010000 */
[----:B------:R2:W-:Y:S01]  /*f260*/  STSM.16.M88.4 [R18+0x25b00], R28 ;  /* 0x025b001c12007844 */ /* 0x0005e20000000200 */
[----:B0-----:R-:W-:-:S05]  /*f270*/  FADD.FTZ R27, R49, R64 ;  /* 0x00000040311b7221 */ /* 0x001fca0000010000 */
[----:B------:R-:W0:Y:S01]  /*f280*/  MUFU.EX2 R43, R43 ;  /* 0x0000002b002b7308 */ /* 0x000e220000000800 */
[----:B------:R4:W-:Y:S07]  /*f290*/  STSM.16.M88.4 [R18+0x27300], R32 ;  /* 0x0273002012007844 */ /* 0x0009ee0000000200 */
[----:B------:R-:W0:Y:S01]  /*f2a0*/  MUFU.EX2 R61, R61 ;  /* 0x0000003d003d7308 */ /* 0x000e220000000800 */
[----:B--2---:R-:W-:-:S07]  /*f2b0*/  FADD.FTZ R29, R52, R27 ;  /* 0x0000001b341d7221 */ /* 0x004fce0000010000 */
[----:B------:R-:W2:Y:S01]  /*f2c0*/  MUFU.EX2 R54, R54 ;  /* 0x0000003600367308 */ /* 0x000ea20000000800 */
[----:B----4-:R-:W-:-:S04]  /*f2d0*/  FADD.FTZ R32, R20, R37 ;  /* 0x0000002514207221 */ /* 0x010fc80000010000 */
[----:B---3--:R-:W-:-:S03]  /*f2e0*/  FADD.FTZ R33, R41, R32 ;  /* 0x0000002029217221 */ /* 0x008fc60000010000 */
[----:B------:R-:W3:Y:S01]  /*f2f0*/  MUFU.EX2 R73, R73 ;  /* 0x0000004900497308 */ /* 0x000ee20000000800 */
[----:B------:R-:W-:Y:S01]  /*f300*/  FADD.FTZ R32, R56, R29 ;  /* 0x0000001d38207221 */ /* 0x000fe20000010000 */
[----:B------:R-:W-:-:S06]  /*f310*/  FADD.FTZ R34, R46, R33 ;  /* 0x000000212e227221 */ /* 0x000fcc0000010000 */
[----:B------:R-:W4:Y:S01]  /*f320*/  MUFU.EX2 R93, R93 ;  /* 0x0000005d005d7308 */ /* 0x000f220000000800 */
[----:B-1----:R-:W-:-:S07]  /*f330*/  FADD.FTZ R32, R57, R32 ;  /* 0x0000002039207221 */ /* 0x002fce0000010000 */
[----:B------:R-:W1:Y:S01]  /*f340*/  MUFU.EX2 R77, R77 ;  /* 0x0000004d004d7308 */ /* 0x000e620000000800 */
[----:B0-----:R-:W-:-:S07]  /*f350*/  FADD.FTZ R33, R43, R34 ;  /* 0x000000222b217221 */ /* 0x001fce0000010000 */
[----:B------:R-:W0:Y:S01]  /*f360*/  MUFU.EX2 R90, R90 ;  /* 0x0000005a005a7308 */ /* 0x000e220000000800 */
[----:B------:R-:W-:-:S07]  /*f370*/  FADD.FTZ R32, R61, R32 ;  /* 0x000000203d207221 */ /* 0x000fce0000010000 */
[----:B------:R-:W0:Y:S01]  /*f380*/  MUFU.EX2 R40, R40 ;  /* 0x0000002800287308 */ /* 0x000e220000000800 */
[----:B------:R-:W-:Y:S01]  /*f390*/  F2FP.BF16.F32.PACK_AB R26, R68, R65 ;  /* 0x00000041441a723e */ /* 0x000fe200000010ff */
[----:B--2---:R-:W-:Y:S01]  /*f3a0*/  FADD.FTZ R34, R54, R33 ;  /* 0x0000002136227221 */ /* 0x004fe20000010000 */
[----:B------:R-:W-:-:S05]  /*f3b0*/  F2FP.BF16.F32.PACK_AB R25, R66, R53 ;  /* 0x000000354219723e */ /* 0x000fca00000010ff */
[----:B------:R-:W-:Y:S01]  /*f3c0*/  MUFU.EX2 R51, R51 ;  /* 0x0000003300337308 */ /* 0x000fe20000000800 */
[----:B------:R-:W-:Y:S01]  /*f3d0*/  F2FP.BF16.F32.PACK_AB R27, R70, R67 ;  /* 0x00000043461b723e */ /* 0x000fe200000010ff */
[----:B---3--:R-:W-:-:S06]  /*f3e0*/  FADD.FTZ R32, R73, R32 ;  /* 0x0000002049207221 */ /* 0x008fcc0000010000 */
[----:B------:R-:W2:Y:S01]  /*f3f0*/  MUFU.EX2 R42, R42 ;  /* 0x0000002a002a7308 */ /* 0x000ea20000000800 */
[----:B----4-:R-:W-:Y:S01]  /*f400*/  FADD.FTZ R33, R93, R34 ;  /* 0x000000225d217221 */ /* 0x010fe20000010000 */
[----:B------:R1:W-:Y:S06]  /*f410*/  STSM.16.M88.4 [R18+0x28b00], R24 ;  /* 0x028b001812007844 */ /* 0x0003ec0000000200 */
[----:B------:R-:W3:Y:S01]  /*f420*/  MUFU.EX2 R78, R71 ;  /* 0x00000047004e7308 */ /* 0x000ee20000000800 */
[----:B------:R-:W-:Y:S02]  /*f430*/  F2FP.BF16.F32.PACK_AB R28, R72, R69 ;  /* 0x00000045481c723e */ /* 0x000fe400000010ff */
[----:B------:R-:W-:-:S05]  /*f440*/  F2FP.BF16.F32.PACK_AB R30, R76, R60 ;  /* 0x0000003c4c1e723e */ /* 0x000fca00000010ff */
[----:B------:R-:W4:Y:S01]  /*f450*/  MUFU.EX2 R44, R44 ;  /* 0x0000002c002c7308 */ /* 0x000f220000000800 */
[----:B------:R-:W-:Y:S01]  /*f460*/  F2FP.BF16.F32.PACK_AB R29, R59, R58 ;  /* 0x0000003a3b1d723e */ /* 0x000fe200000010ff */
[----:B-1----:R-:W-:Y:S01]  /*f470*/  FADD.FTZ R25, R77, R32 ;  /* 0x000000204d197221 */ /* 0x002fe20000010000 */
[----:B------:R-:W-:-:S05]  /*f480*/  F2FP.BF16.F32.PACK_AB R31, R63, R62 ;  /* 0x0000003e3f1f723e */ /* 0x000fca00000010ff */
[----:B------:R-:W1:Y:S01]  /*f490*/  MUFU.EX2 R50, R50 ;  /* 0x0000003200327308 */ /* 0x000e620000000800 */
[----:B0-----:R-:W-:Y:S01]  /*f4a0*/  FADD.FTZ R32, R90, R33 ;  /* 0x000000215a207221 */ /* 0x001fe20000010000 */
[----:B------:R-:W-:-:S06]  /*f4b0*/  FADD.FTZ R27, R40, R25 ;  /* 0x00000019281b7221 */ /* 0x000fcc0000010000 */
[----:B------:R-:W0:Y:S01]  /*f4c0*/  MUFU.EX2 R45, R45 ;  /* 0x0000002d002d7308 */ /* 0x000e220000000800 */
[----:B------:R3:W-:Y:S07]  /*f4d0*/  STSM.16.M88.4 [R18+0x2a300], R28 ;  /* 0x02a3001c12007844 */ /* 0x0007ee0000000200 */
[----:B------:R-:W0:Y:S01]  /*f4e0*/  MUFU.EX2 R35, R96 ;  /* 0x0000006000237308 */ /* 0x000e220000000800 */
[----:B--2---:R-:W-:-:S07]  /*f4f0*/  FADD.FTZ R33, R42, R27 ;  /* 0x0000001b2a217221 */ /* 0x004fce0000010000 */
[----:B------:R-:W2:Y:S01]  /*f500*/  MUFU.EX2 R47, R47 ;  /* 0x0000002f002f7308 */ /* 0x000ea20000000800 */
[----:B---3--:R-:W-:Y:S01]  /*f510*/  FADD.FTZ R31, R51, R32 ;  /* 0x00000020331f7221 */ /* 0x008fe20000010000 */
[----:B------:R-:W-:-:S06]  /*f520*/  F2FP.BF16.F32.PACK_AB R25, R20, R0 ;  /* 0x000000001419723e */ /* 0x000fcc00000010ff */
[----:B------:R-:W3:Y:S01]  /*f530*/  MUFU.EX2 R97, R97 ;  /* 0x0000006100617308 */ /* 0x000ee20000000800 */
[----:B------:R-:W-:Y:S01]  /*f540*/  FADD.FTZ R37, R78, R31 ;  /* 0x0000001f4e257221 */ /* 0x000fe20000010000 */
[----:B----4-:R-:W-:-:S06]  /*f550*/  FADD.FTZ R0, R44, R33 ;  /* 0x000000212c007221 */ /* 0x010fcc0000010000 */
[----:B------:R-:W4:Y:S01]  /*f560*/  MUFU.EX2 R38, R38 ;  /* 0x0000002600267308 */ /* 0x000f220000000800 */
[----:B-1----:R-:W-:-:S07]  /*f570*/  FADD.FTZ R20, R50, R37 ;  /* 0x0000002532147221 */ /* 0x002fce0000010000 */
[----:B------:R-:W-:Y:S01]  /*f580*/  MUFU.EX2 R21, R21 ;  /* 0x0000001500157308 */ /* 0x000fe20000000800 */
[----:B0-----:R-:W-:-:S07]  /*f590*/  FADD.FTZ R0, R45, R0 ;  /* 0x000000002d007221 */ /* 0x001fce0000010000 */
[----:B------:R-:W-:Y:S08]  /*f5a0*/  MUFU.EX2 R36, R36 ;  /* 0x0000002400247308 */ /* 0x000ff00000000800 */
[----:B------:R-:W0:Y:S08]  /*f5b0*/  MUFU.EX2 R98, R98 ;  /* 0x0000006200627308 */ /* 0x000e300000000800 */
[----:B------:R-:W-:Y:S08]  /*f5c0*/  MUFU.EX2 R99, R99 ;  /* 0x0000006300637308 */ /* 0x000ff00000000800 */
[----:B------:R-:W1:Y:S01]  /*f5d0*/  MUFU.EX2 R100, R100 ;  /* 0x0000006400647308 */ /* 0x000e620000000800 */
[----:B------:R-:W-:Y:S01]  /*f5e0*/  FADD.FTZ R20, R35, R20 ;  /* 0x0000001423147221 */ /* 0x000fe20000010000 */
[----:B------:R-:W-:Y:S01]  /*f5f0*/  F2FP.BF16.F32.PACK_AB R24, R49, R48 ;  /* 0x000000303118723e */ /* 0x000fe200000010ff */
[----:B--2---:R-:W-:Y:S01]  /*f600*/  FADD.FTZ R33, R47, R0 ;  /* 0x000000002f217221 */ /* 0x004fe20000010000 */
[----:B------:R-:W-:-:S02]  /*f610*/  F2FP.BF16.F32.PACK_AB R26, R56, R52 ;  /* 0x00000034381a723e */ /* 0x000fc400000010ff */
[----:B------:R-:W-:Y:S01]  /*f620*/  F2FP.BF16.F32.PACK_AB R27, R46, R41 ;  /* 0x000000292e1b723e */ /* 0x000fe200000010ff */
[----:B---3--:R-:W-:Y:S01]  /*f630*/  FADD.FTZ R37, R97, R20 ;  /* 0x0000001461257221 */ /* 0x008fe20000010000 */
[----:B------:R-:W-:Y:S01]  /*f640*/  F2FP.BF16.F32.PACK_AB R28, R61, R57 ;  /* 0x000000393d1c723e */ /* 0x000fe200000010ff */
[----:B----4-:R-:W-:Y:S01]  /*f650*/  FADD.FTZ R0, R38, R33 ;  /* 0x0000002126007221 */ /* 0x010fe20000010000 */
[----:B------:R-:W-:Y:S01]  /*f660*/  F2FP.BF16.F32.PACK_AB R30, R77, R73 ;  /* 0x000000494d1e723e */ /* 0x000fe200000010ff */
[----:B------:R2:W-:Y:S01]  /*f670*/  STSM.16.M88.4 [R18+0x2bb00], R24 ;  /* 0x02bb001812007844 */ /* 0x0005e20000000200 */
[----:B------:R-:W-:Y:S02]  /*f680*/  F2FP.BF16.F32.PACK_AB R29, R54, R43 ;  /* 0x0000002b361d723e */ /* 0x000fe400000010ff */
[----:B------:R-:W-:Y:S01]  /*f690*/  F2FP.BF16.F32.PACK_AB R31, R90, R93 ;  /* 0x0000005d5a1f723e */ /* 0x000fe200000010ff */
[----:B0-----:R-:W-:Y:S01]  /*f6a0*/  FADD.FTZ R20, R98, R37 ;  /* 0x0000002562147221 */ /* 0x001fe20000010000 */
[----:B------:R-:W-:-:S02]  /*f6b0*/  F2FP.BF16.F32.PACK_AB R32, R42, R40 ;  /* 0x000000282a20723e */ /* 0x000fc400000010ff */
[----:B------:R-:W-:Y:S02]  /*f6c0*/  F2FP.BF16.F32.PACK_AB R34, R45, R44 ;  /* 0x0000002c2d22723e */ /* 0x000fe400000010ff */
[----:B------:R-:W-:Y:S02]  /*f6d0*/  F2FP.BF16.F32.PACK_AB R33, R78, R51 ;  /* 0x000000334e21723e */ /* 0x000fe400000010ff */
[----:B------:R-:W-:Y:S01]  /*f6e0*/  F2FP.BF16.F32.PACK_AB R35, R35, R50 ;  /* 0x000000322323723e */ /* 0x000fe200000010ff */
[----:B------:R-:W-:Y:S01]  /*f6f0*/  STSM.16.M88.4 [R18+0x2d300], R28 ;  /* 0x02d3001c12007844 */ /* 0x000fe20000000200 */
[----:B--2---:R-:W-:Y:S02]  /*f700*/  F2FP.BF16.F32.PACK_AB R24, R38, R47 ;  /* 0x0000002f2618723e */ /* 0x004fe400000010ff */
[----:B------:R-:W-:Y:S02]  /*f710*/  F2FP.BF16.F32.PACK_AB R25, R98, R97 ;  /* 0x000000616219723e */ /* 0x000fe400000010ff */
[----:B------:R-:W-:-:S02]  /*f720*/  F2FP.BF16.F32.PACK_AB R26, R36, R21 ;  /* 0x00000015241a723e */ /* 0x000fc400000010ff */
[----:B-1----:R-:W-:Y:S01]  /*f730*/  F2FP.BF16.F32.PACK_AB R27, R100, R99 ;  /* 0x00000063641b723e */ /* 0x002fe200000010ff */
[----:B------:R-:W-:Y:S01]  /*f740*/  FADD.FTZ R21, R21, R0 ;  /* 0x0000000015157221 */ /* 0x000fe20000010000 */
[----:B------:R0:W-:Y:S01]  /*f750*/  STSM.16.M88.4 [R18+0x2eb00], R32 ;  /* 0x02eb002012007844 */ /* 0x0001e20000000200 */
[----:B------:R-:W-:-:S03]  /*f760*/  FADD.FTZ R99, R99, R20 ;  /* 0x0000001463637221 */ /* 0x000fc60000010000 */
[----:B------:R1:W-:Y:S01]  /*f770*/  STSM.16.M88.4 [R18+0x30300], R24 ;  /* 0x0303001812007844 */ /* 0x0003e20000000200 */
[----:B------:R-:W-:Y:S01]  /*f780*/  FADD.FTZ R20, R36, R21 ;  /* 0x0000001524147221 */ /* 0x000fe20000010000 */
[----:B------:R-:W-:Y:S01]  /*f790*/  FADD.FTZ R0, R100, R99 ;  /* 0x0000006364007221 */ /* 0x000fe20000010000 */
[----:B------:R2:W-:Y:S06]  /*f7a0*/  MEMBAR.ALL.CTA ;  /* 0x0000000000007992 */ /* 0x0005ec0000008000 */
[----:B--2---:R-:W2:Y:S04]  /*f7b0*/  FENCE.VIEW.ASYNC.S ;  /* 0x00000000000073c6 */ /* 0x004ea80000000000 */
[----:B------:R3:W-:Y:S04]  /*f7c0*/  STL [R1+0x30], R20 ;  /* 0x0000301401007387 */ /* 0x0007e80000100800 */
[----:B------:R3:W-:Y:S01]  /*f7d0*/  STL [R1+0x3c], R0 ;  /* 0x00003c0001007387 */ /* 0x0007e20000100800 */
[----:B------:R-:W-:Y:S01]  /*f7e0*/  ISETP.GE.AND P2, PT, R112, 0x91, PT ;  /* 0x000000917000780c */ /* 0x000fe20003f46270 */
[----:B------:R-:W-:-:S04]  /*f7f0*/  IMAD.MOV.U32 R71, RZ, RZ, RZ ;  /* 0x000000ffff477224 */ /* 0x000fc800078e00ff */
[--C-:B------:R-:W-:Y:S02]  /*f800*/  IMAD.MOV.U32 R70, RZ, RZ, R71.reuse ;  /* 0x000000ffff467224 */ /* 0x100fe400078e0047 */
[--C-:B------:R-:W-:Y:S02]  /*f810*/  IMAD.MOV.U32 R69, RZ, RZ, R71.reuse ;  /* 0x000000ffff457224 */ /* 0x100fe400078e0047 */
[--C-:B------:R-:W-:Y:S02]  /*f820*/  IMAD.MOV.U32 R68, RZ, RZ, R71.reuse ;  /* 0x000000ffff447224 */ /* 0x100fe400078e0047 */
[--C-:B------:R-:W-:Y:S02]  /*f830*/  IMAD.MOV.U32 R67, RZ, RZ, R71.reuse ;  /* 0x000000ffff437224 */ /* 0x100fe400078e0047 */
[--C-:B------:R-:W-:Y:S02]  /*f840*/  IMAD.MOV.U32 R66, RZ, RZ, R71.reuse ;  /* 0x000000ffff427224 */ /* 0x100fe400078e0047 */
[----:B------:R-:W-:-:S02]  /*f850*/  IMAD.MOV.U32 R65, RZ, RZ, R71 ;  /* 0x000000ffff417224 */ /* 0x000fc400078e0047 */
        /* <DEDUP_REMOVED lines=29> */
[----:B0-----:R-:W-:-:S02]  /*fa30*/  IMAD.MOV.U32 R35, RZ, RZ, R71 ;  /* 0x000000ffff237224 */ /* 0x001fc400078e0047 */
[--C-:B------:R-:W-:Y:S02]  /*fa40*/  IMAD.MOV.U32 R34, RZ, RZ, R71.reuse ;  /* 0x000000ffff227224 */ /* 0x100fe400078e0047 */
[--C-:B------:R-:W-:Y:S02]  /*fa50*/  IMAD.MOV.U32 R33, RZ, RZ, R71.reuse ;  /* 0x000000ffff217224 */ /* 0x100fe400078e0047 */
[--C-:B------:R-:W-:Y:S02]  /*fa60*/  IMAD.MOV.U32 R32, RZ, RZ, R71.reuse ;  /* 0x000000ffff207224 */ /* 0x100fe400078e0047 */
[--C-:B------:R-:W-:Y:S02]  /*fa70*/  IMAD.MOV.U32 R31, RZ, RZ, R71.reuse ;  /* 0x000000ffff1f7224 */ /* 0x100fe400078e0047 */
[--C-:B------:R-:W-:Y:S02]  /*fa80*/  IMAD.MOV.U32 R30, RZ, RZ, R71.reuse ;  /* 0x000000ffff1e7224 */ /* 0x100fe400078e0047 */
[----:B------:R-:W-:-:S02]  /*fa90*/  IMAD.MOV.U32 R29, RZ, RZ, R71 ;  /* 0x000000ffff1d7224 */ /* 0x000fc400078e0047 */
[--C-:B------:R-:W-:Y:S02]  /*faa0*/  IMAD.MOV.U32 R28, RZ, RZ, R71.reuse ;  /* 0x000000ffff1c7224 */ /* 0x100fe400078e0047 */
[--C-:B-1----:R-:W-:Y:S02]  /*fab0*/  IMAD.MOV.U32 R27, RZ, RZ, R71.reuse ;  /* 0x000000ffff1b7224 */ /* 0x102fe400078e0047 */
[--C-:B------:R-:W-:Y:S02]  /*fac0*/  IMAD.MOV.U32 R26, RZ, RZ, R71.reuse ;  /* 0x000000ffff1a7224 */ /* 0x100fe400078e0047 */
[--C-:B------:R-:W-:Y:S02]  /*fad0*/  IMAD.MOV.U32 R25, RZ, RZ, R71.reuse ;  /* 0x000000ffff197224 */ /* 0x100fe400078e0047 */
[----:B------:R-:W-:Y:S01]  /*fae0*/  IMAD.MOV.U32 R24, RZ, RZ, R71 ;  /* 0x000000ffff187224 */ /* 0x000fe200078e0047 */
[----:B--2---:R-:W-:Y:S01]  /*faf0*/  NOP ;  /* 0x0000000000007918 */ /* 0x004fe20000000000 */
[----:B---3--:R-:W-:Y:S05]  /*fb00*/  @!P2 BRA `(.L_x_515) ;  /* 0x000000540038a947 */ /* 0x008fea0003800000 */
[----:B------:R-:W-:Y:S01]  /*fb10*/  VIADD R0, R115, 0xfffffffe ;  /* 0xfffffffe73007836 */ /* 0x000fe20000000000 */
[----:B------:R-:W-:Y:S01]  /*fb20*/  STL [R1+0x2c], R74 ;  /* 0x00002c4a01007387 */ /* 0x000fe20000100800 */
[----:B------:R-:W-:-:S03]  /*fb30*/  IMAD.MOV.U32 R154, RZ, RZ, R14 ;  /* 0x000000ffff9a7224 */ /* 0x000fc600078e000e */
[----:B------:R0:W-:Y:S04]  /*fb40*/  STL [R1+0x34], R0 ;  /* 0x0000340001007387 */ /* 0x0001e80000100800 */
[----:B------:R1:W5:Y:S01]  /*fb50*/  LDL.LU R155, [R1+0x60] ;  /* 0x00006000019b7983 */ /* 0x0003620000300800 */
[----:B------:R-:W-:Y:S02]  /*fb60*/  CS2R R70, SRZ ;  /* 0x0000000000467805 */ /* 0x000fe4000001ff00 */
[----:B------:R-:W-:Y:S02]  /*fb70*/  CS2R R68, SRZ ;  /* 0x0000000000447805 */ /* 0x000fe4000001ff00 */
[----:B------:R-:W-:Y:S02]  /*fb80*/  CS2R R66, SRZ ;  /* 0x0000000000427805 */ /* 0x000fe4000001ff00 */
[----:B------:R-:W-:-:S02]  /*fb90*/  CS2R R64, SRZ ;  /* 0x0000000000407805 */ /* 0x000fc4000001ff00 */
[----:B------:R-:W-:Y:S01]  /*fba0*/  CS2R R62, SRZ ;  /* 0x00000000003e7805 */ /* 0x000fe2000001ff00 */
[----:B0-----:R-:W-:Y:S01]  /*fbb0*/  IMAD.MOV.U32 R0, RZ, RZ, R144 ;  /* 0x000000ffff007224 */ /* 0x001fe200078e0090 */
        /* <DEDUP_REMOVED lines=18> */
[----:B-1----:R-:W-:-:S07]  /*fce0*/  CS2R R24, SRZ ;  /* 0x0000000000187805 */ /* 0x002fce000001ff00 */
.L_x_525:
[----:B------:R-:W2:Y:S01]  /*fcf0*/  LDL R15, [R1+0x78] ;  /* 0x00007800010f7983 */ /* 0x000ea20000100800 */
[----:B------:R-:W-:Y:S01]  /*fd00*/  VIADD R144, R0, 0x1 ;  /* 0x0000000100907836 */ /* 0x000fe20000000000 */
[----:B------:R-:W-:Y:S05]  /*fd10*/  YIELD ;  /* 0x0000000000007946 */ /* 0x000fea0003800000 */
[----:B------:R-:W-:-:S04]  /*fd20*/  ISETP.NE.AND P3, PT, R144, 0x2, PT ;  /* 0x000000029000780c */ /* 0x000fc80003f65270 */
[----:B------:R-:W-:Y:S02]  /*fd30*/  SEL R14, RZ, 0x1, P3 ;  /* 0x00000001ff0e7807 */ /* 0x000fe40001800000 */
[----:B------:R-:W-:Y:S02]  /*fd40*/  SEL R144, R144, RZ, P3 ;  /* 0x000000ff90907207 */ /* 0x000fe40001800000 */
[----:B--2---:R-:W-:Y:S02]  /*fd50*/  ISETP.NE.AND P2, PT, R15, RZ, PT ;  /* 0x000000ff0f00720c */ /* 0x004fe40003f45270 */
[----:B-----5:R-:W-:-:S05]  /*fd60*/  LOP3.LUT R15, R155, R14, RZ, 0x3c, !PT ;  /* 0x0000000e9b0f7212 */ /* 0x020fca00078e3cff */
[----:B------:R0:W-:Y:S06]  /*fd70*/  STL [R1+0x60], R15 ;  /* 0x0000600f01007387 */ /* 0x0001ec0000100800 */
[----:B-1----:R-:W-:Y:S05]  /*fd80*/  @P2 BRA `(.L_x_516) ;  /* 0x0000000000302947 */ /* 0x002fea0003800000 */
[----:B------:R-:W-:Y:S05]  /*fd90*/  @!P0 BRA `(.L_x_517) ;  /* 0x0000000000048947 */ /* 0x000fea0003800000 */
[----:B------:R-:W-:Y:S01]  /*fda0*/  BPT.TRAP 0x1 ;  /* 0x000000040000795c */ /* 0x000fe20000300000 */
.L_x_517:
[----:B------:R-:W-:Y:S01]  /*fdb0*/  IMAD R14, R144, 0x8, R16 ;  /* 0x00000008900e7824 */ /* 0x000fe200078e0210 */
[----:B0-----:R-:W-:-:S04]  /*fdc0*/  SHF.L.U32 R15, R15, 0x1f, RZ ;  /* 0x0000001f0f0f7819 */ /* 0x001fc800000006ff */
[----:B------:R0:W1:Y:S01]  /*fdd0*/  SYNCS.PHASECHK.TRANS64.TRYWAIT P3, [R14+URZ+0x31c30], R15 ;  /* 0x031c300f0e0075a7 */ /* 0x000062000806017f */
[----:B------:R-:W-:Y:S05]  /*fde0*/  @!P0 BRA `(.L_x_518) ;  /* 0x0000000000048947 */ /* 0x000fea0003800000 */
[----:B------:R-:W-:Y:S01]  /*fdf0*/  BPT.TRAP 0x1 ;  /* 0x000000040000795c */ /* 0x000fe20000300000 */
.L_x_518:
[----:B------:R-:W-:Y:S04]  /*fe00*/  BSSY B0, `(.L_x_516) ;  /* 0x0000004000007945 */ /* 0x000fe80003800000 */
[----:B-1----:R-:W-:Y:S05]  /*fe10*/  @P3 BRA `(.L_x_519) ;  /* 0x0000000000083947 */ /* 0x002fea0003800000 */
[----:B------:R-:W1:Y:S02]  /*fe20*/  SYNCS.PHASECHK.TRANS64.TRYWAIT P3, [R14+URZ+0x31c30], R15 ;  /* 0x031c300f0e0075a7 */ /* 0x000e64000806017f */
[----:B-1----:R-:W-:Y:S05]  /*fe30*/  @!P3 BRA `(.L_x_520) ;  /* 0x000000f80010b947 */ /* 0x002fea0003800000 */
.L_x_519:
[----:B------:R-:W-:Y:S05]  /*fe40*/  BSYNC B0 ;  /* 0x0000000000007941 */ /* 0x000fea0003800000 */
.L_x_516:
[----:B01----:R-:W2:Y:S01]  /*fe50*/  LDL R14, [R1+0x7c] ;  /* 0x00007c00010e7983 */ /* 0x003ea20000100800 */
[----:B------:R-:W-:Y:S05]  /*fe60*/  WARPSYNC.ALL ;  /* 0x0000000000007948 */ /* 0x000fea0003800000 */
[----:B------:R-:W0:Y:S01]  /*fe70*/  S2R R20, SR_TID.X ;  /* 0x0000000000147919 */ /* 0x000e220000002100 */
[----:B------:R-:W-:Y:S01]  /*fe80*/  IMAD.MOV.U32 R21, RZ, RZ, -0x7fffffe0 ;  /* 0x80000020ff157424 */ /* 0x000fe200078e00ff */
[C---:B------:R-:W-:Y:S01]  /*fe90*/  R2UR UR52, R2.reuse ;  /* 0x00000000023472ca */ /* 0x040fe200000e0000 */
[----:B------:R-:W-:Y:S01]  /*fea0*/  IMAD.MOV.U32 R73, RZ, RZ, -0x7fffffe0 ;  /* 0x80000020ff497424 */ /* 0x000fe200078e00ff */
[----:B------:R-:W-:Y:S01]  /*feb0*/  R2UR UR53, R3 ;  /* 0x00000000033572ca */ /* 0x000fe200000e0000 */
[----:B------:R-:W-:Y:S01]  /*fec0*/  IMAD.MOV.U32 R151, RZ, RZ, -0x7fffffe0 ;  /* 0x80000020ff977424 */ /* 0x000fe200078e00ff */
[C---:B------:R-:W-:Y:S01]  /*fed0*/  R2UR UR7, R21.reuse ;  /* 0x00000000150772ca */ /* 0x040fe200000e0000 */
[----:B------:R-:W-:Y:S01]  /*fee0*/  IMAD.MOV.U32 R15, RZ, RZ, -0x7fffffe0 ;  /* 0x80000020ff0f7424 */ /* 0x000fe200078e00ff */
[----:B------:R-:W-:Y:S01]  /*fef0*/  R2UR UR11, R21 ;  /* 0x00000000150b72ca */ /* 0x000fe200000e0000 */
[----:B------:R-:W-:Y:S01]  /*ff00*/  IMAD.MOV.U32 R83, RZ, RZ, -0x7fffffe0 ;  /* 0x80000020ff537424 */ /* 0x000fe200078e00ff */
[----:B------:R-:W-:Y:S01]  /*ff10*/  R2UR UR55, R73 ;  /* 0x00000000493772ca */ /* 0x000fe200000e0000 */
[----:B------:R-:W-:Y:S01]  /*ff20*/  IMAD.MOV.U32 R75, RZ, RZ, -0x7fffffe0 ;  /* 0x80000020ff4b7424 */ /* 0x000fe200078e00ff */
[----:B------:R-:W-:Y:S01]  /*ff30*/  R2UR UR5, R21 ;  /* 0x00000000150572ca */ /* 0x000fe200000e0000 */
[----:B------:R-:W-:Y:S01]  /*ff40*/  STL [R1+0xe8], R26 ;  /* 0x0000e81a01007387 */ /* 0x000fe20000100800 */
[C---:B------:R-:W-:Y:S01]  /*ff50*/  R2UR UR59, R15.reuse ;  /* 0x000000000f3b72ca */ /* 0x040fe200000e0000 */
[----:B------:R-:W-:Y:S01]  /*ff60*/  IMAD.MOV.U32 R153, RZ, RZ, -0x7fffffe0 ;  /* 0x80000020ff997424 */ /* 0x000fe200078e00ff */
[----:B------:R-:W-:Y:S01]  /*ff70*/  R2UR UR9, R15 ;  /* 0x000000000f0972ca */ /* 0x000fe200000e0000 */
[----:B------:R-:W-:Y:S01]  /*ff80*/  STL [R1+0xe4], R25 ;  /* 0x0000e41901007387 */ /* 0x000fe20000100800 */
[----:B------:R-:W-:-:S02]  /*ff90*/  R2UR UR56, R2 ;  /* 0x00000000023872ca */ /* 0x000fc400000e0000 */
[----:B------:R-:W-:Y:S01]  /*ffa0*/  MOV R76, UR7 ;  /* 0x00000007004c7c02 */ /* 0x000fe20008000f00 */
[----:B------:R-:W-:Y:S01]  /*ffb0*/  UMOV UR7, UR11 ;  /* 0x0000000b00077c82 */ /* 0x000fe20008000000 */
[----:B------:R-:W-:Y:S01]  /*ffc0*/  R2UR UR57, R3 ;  /* 0x00000000033972ca */ /* 0x000fe200000e0000 */
[----:B------:R-:W-:Y:S01]  /*ffd0*/  STL [R1+0xe0], R24 ;  /* 0x0000e01801007387 */ /* 0x000fe20000100800 */
[----:B------:R-:W-:Y:S01]  /*ffe0*/  MOV R80, UR55 ;  /* 0x0000003700507c02 */ /* 0x000fe20008000f00 */
[----:B------:R-:W-:Y:S01]  /*fff0*/  UMOV UR55, UR5 ;  /* 0x0000000500377c82 */ /* 0x000fe20008000000 */
[----:B------:R-:W-:Y:S01]  /*10000*/  MOV R73, UR7 ;  /* 0x0000000700497c02 */ /* 0x000fe20008000f00 */
[----:B------:R-:W-:Y:S01]  /*10010*/  STL [R1+0xdc], R23 ;  /* 0x0000dc1701007387 */ /* 0x000fe20000100800 */
[----:B------:R-:W-:Y:S02]  /*10020*/  R2UR UR7, R151 ;  /* 0x00000000970772ca */ /* 0x000fe400000e0000 */
[----:B------:R-:W-:Y:S01]  /*10030*/  R2UR UR5, R3 ;  /* 0x00000000030572ca */ /* 0x000fe200000e0000 */
[----:B------:R-:W-:Y:S01]  /*10040*/  STL [R1+0xd8], R22 ;  /* 0x0000d81601007387 */ /* 0x000fe20000100800 */
[----:B0-----:R-:W-:-:S02]  /*10050*/  SHF.R.U32.HI R20, RZ, 0x7, R20 ;  /* 0x00000007ff147819 */ /* 0x001fc40000011614 */
[----:B------:R-:W-:Y:S01]  /*10060*/  MOV R78, UR59 ;  /* 0x0000003b004e7c02 */ /* 0x000fe20008000f00 */
[----:B------:R-:W-:Y:S01]  /*10070*/  UMOV UR59, UR9 ;  /* 0x00000009003b7c82 */ /* 0x000fe20008000000 */
[C---:B------:R-:W-:Y:S01]  /*10080*/  R2UR UR9, R21.reuse ;  /* 0x00000000150972ca */ /* 0x040fe200000e0000 */
[----:B------:R-:W-:Y:S01]  /*10090*/  VIADD R74, R20, 0x8 ;  /* 0x00000008144a7836 */ /* 0x000fe20000000000 */
[C---:B------:R-:W-:Y:S01]  /*100a0*/  R2UR UR19, R21.reuse ;  /* 0x00000000151372ca */ /* 0x040fe200000e0000 */
[----:B------:R-:W-:Y:S01]  /*100b0*/  STL [R1+0xd4], R19 ;  /* 0x0000d41301007387 */ /* 0x000fe20000100800 */
[C---:B------:R-:W-:Y:S02]  /*100c0*/  R2UR UR27, R21.reuse ;  /* 0x00000000151b72ca */ /* 0x040fe400000e0000 */
[C---:B------:R-:W-:Y:S01]  /*100d0*/  R2UR UR43, R21.reuse ;  /* 0x00000000152b72ca */ /* 0x040fe200000e0000 */
[----:B------:R0:W-:Y:S01]  /*100e0*/  BAR.SYNC.DEFER_BLOCKING R74, 0x100 ;  /* 0x0004004a0000751d */ /* 0x0001e20000010000 */
[----:B------:R-:W-:-:S02]  /*100f0*/  R2UR UR21, R21 ;  /* 0x00000000151572ca */ /* 0x000fc400000e0000 */
[C---:B------:R-:W-:Y:S02]  /*10100*/  R2UR UR11, R15.reuse ;  /* 0x000000000f0b72ca */ /* 0x040fe400000e0000 */
[C---:B------:R-:W-:Y:S01]  /*10110*/  R2UR UR23, R15.reuse ;  /* 0x000000000f1772ca */ /* 0x040fe200000e0000 */
[----:B------:R-:W-:Y:S01]  /*10120*/  IMAD.U32 R21, RZ, RZ, UR9 ;  /* 0x00000009ff157e24 */ /* 0x000fe2000f8e00ff */
[C---:B------:R-:W-:Y:S01]  /*10130*/  R2UR UR9, R15.reuse ;  /* 0x000000000f0972ca */ /* 0x040fe200000e0000 */
[----:B------:R-:W-:Y:S01]  /*10140*/  STL [R1+0xd0], R18 ;  /* 0x0000d01201007387 */ /* 0x000fe20000100800 */
[C---:B------:R-:W-:Y:S02]  /*10150*/  R2UR UR35, R15.reuse ;  /* 0x000000000f2372ca */ /* 0x040fe400000e0000 */
[C---:B------:R-:W-:Y:S01]  /*10160*/  R2UR UR47, R15.reuse ;  /* 0x000000000f2f72ca */ /* 0x040fe200000e0000 */
[----:B------:R1:W-:Y:S01]  /*10170*/  STL [R1+0xcc], R17 ;  /* 0x0000cc1101007387 */ /* 0x0003e20000100800 */
[----:B------:R-:W-:-:S02]  /*10180*/  R2UR UR33, R15 ;  /* 0x000000000f2172ca */ /* 0x000fc400000e0000 */
[----:B------:R-:W-:Y:S01]  /*10190*/  R2UR UR29, R15 ;  /* 0x000000000f1d72ca */ /* 0x000fe200000e0000 */
[----:B------:R-:W-:Y:S01]  /*101a0*/  STL [R1+0xc8], R16 ;  /* 0x0000c81001007387 */ /* 0x000fe20000100800 */
[----:B------:R-:W-:Y:S02]  /*101b0*/  R2UR UR17, R83 ;  /* 0x00000000531172ca */ /* 0x000fe400000e0000 */
[C---:B------:R-:W-:Y:S01]  /*101c0*/  R2UR UR15, R75.reuse ;  /* 0x000000004b0f72ca */ /* 0x040fe200000e0000 */
[----:B------:R-:W-:Y:S01]  /*101d0*/  IMAD.U32 R15, RZ, RZ, UR9 ;  /* 0x00000009ff0f7e24 */ /* 0x000fe2000f8e00ff */
[C---:B------:R-:W-:Y:S01]  /*101e0*/  R2UR UR31, R75.reuse ;  /* 0x000000004b1f72ca */ /* 0x040fe200000e0000 */
[----:B------:R3:W-:Y:S01]  /*101f0*/  STL [R1+0xc4], R0 ;  /* 0x0000c40001007387 */ /* 0x0007e20000100800 */
[C---:B------:R-:W-:Y:S01]  /*10200*/  R2UR UR39, R75.reuse ;  /* 0x000000004b2772ca */ /* 0x040fe200000e0000 */
[----:B------:R-:W-:Y:S01]  /*10210*/  WARPGROUP.ARRIVE ;  /* 0x00000000000079c5 */ /* 0x000fe20000000000 */
[----:B------:R-:W-:-:S02]  /*10220*/  R2UR UR51, R75 ;  /* 0x000000004b3372ca */ /* 0x000fc400000e0000 */
[C---:B------:R-:W-:Y:S02]  /*10230*/  R2UR UR25, R75.reuse ;  /* 0x000000004b1972ca */ /* 0x040fe400000e0000 */
[----:B------:R-:W-:Y:S01]  /*10240*/  R2UR UR13, R75 ;  /* 0x000000004b0d72ca */ /* 0x000fe200000e0000 */
[----:B------:R-:W-:Y:S01]  /*10250*/  IMAD.MOV.U32 R75, RZ, RZ, -0x7fffffe0 ;  /* 0x80000020ff4b7424 */ /* 0x000fe200078e00ff */
[----:B-1----:R-:W-:Y:S02]  /*10260*/  MOV R17, UR61 ;  /* 0x0000003d00117c02 */ /* 0x002fe40008000f00 */
[----:B------:R-:W-:Y:S02]  /*10270*/  MOV R26, UR60 ;  /* 0x0000003c001a7c02 */ /* 0x000fe40008000f00 */
[----:B------:R-:W-:Y:S01]  /*10280*/  R2UR UR37, R75 ;  /* 0x000000004b2572ca */ /* 0x000fe200000e0000 */
[----:B------:R-:W-:Y:S01]  /*10290*/  IMAD.MOV.U32 R75, RZ, RZ, -0x7fffffe0 ;  /* 0x80000020ff4b7424 */ /* 0x000fe200078e00ff */
[----:B------:R-:W-:-:S02]  /*102a0*/  R2UR UR40, R8 ;  /* 0x00000000082872ca */ /* 0x000fc400000e0000 */
[----:B------:R-:W-:Y:S02]  /*102b0*/  R2UR UR41, R9 ;  /* 0x00000000092972ca */ /* 0x000fe400000e0000 */
[----:B------:R-:W-:Y:S01]  /*102c0*/  R2UR UR61, R75 ;  /* 0x000000004b3d72ca */ /* 0x000fe200000e0000 */
[----:B------:R-:W-:Y:S01]  /*102d0*/  IMAD.MOV.U32 R75, RZ, RZ, -0x7fffffe0 ;  /* 0x80000020ff4b7424 */ /* 0x000fe200078e00ff */
[C---:B------:R-:W-:Y:S02]  /*102e0*/  R2UR UR44, R8.reuse ;  /* 0x00000000082c72ca */ /* 0x040fe400000e0000 */
[C---:B------:R-:W-:Y:S02]  /*102f0*/  R2UR UR45, R9.reuse ;  /* 0x00000000092d72ca */ /* 0x040fe400000e0000 */
[----:B------:R-:W-:Y:S01]  /*10300*/  R2UR UR48, R8 ;  /* 0x00000000083072ca */ /* 0x000fe200000e0000 */
[----:B------:R-:W-:Y:S01]  /*10310*/  IMAD.U32 R147, RZ, RZ, UR37 ;  /* 0x00000025ff937e24 */ /* 0x000fe2000f8e00ff */
[----:B------:R-:W-:Y:S01]  /*10320*/  R2UR UR49, R9 ;  /* 0x00000000093172ca */ /* 0x000fe200000e0000 */
[----:B--2---:R-:W-:-:S04]  /*10330*/  IMAD R150, R144, 0x6c0, R14 ;  /* 0x000006c090967824 */ /* 0x004fc800078e020e */
[C---:B------:R-:W-:Y:S02]  /*10340*/  VIADD R20, R150.reuse, 0x40 ;  /* 0x0000004096147836 */ /* 0x040fe40000000000 */
[C---:B------:R-:W-:Y:S02]  /*10350*/  VIADD R72, R150.reuse, 0x100 ;  /* 0x0000010096487836 */ /* 0x040fe40000000000 */
[----:B------:R-:W-:Y:S01]  /*10360*/  VIADD R14, R150, 0x80 ;  /* 0x00000080960e7836 */ /* 0x000fe20000000000 */
[----:B------:R-:W-:Y:S01]  /*10370*/  R2UR UR4, R20 ;  /* 0x00000000140472ca */ /* 0x000fe200000e0000 */
[----:B------:R-:W-:Y:S01]  /*10380*/  VIADD R20, R150, 0xc0 ;  /* 0x000000c096147836 */ /* 0x000fe20000000000 */
[----:B------:R-:W-:Y:S01]  /*10390*/  R2UR UR54, R72 ;  /* 0x00000000483672ca */ /* 0x000fe200000e0000 */
[----:B------:R-:W-:Y:S01]  /*103a0*/  VIADD R72, R150, 0x440 ;  /* 0x0000044096487836 */ /* 0x000fe20000000000 */
[----:B------:R-:W-:Y:S01]  /*103b0*/  R2UR UR8, R14 ;  /* 0x000000000e0872ca */ /* 0x000fe200000e0000 */
[----:B------:R-:W-:Y:S01]  /*103c0*/  VIADD R14, R150, 0x140 ;  /* 0x00000140960e7836 */ /* 0x000fe20000000000 */
[----:B------:R-:W-:Y:S01]  /*103d0*/  R2UR UR10, R20 ;  /* 0x00000000140a72ca */ /* 0x000fe200000e0000 */
[----:B------:R-:W-:-:S02]  /*103e0*/  VIADD R20, R150, 0x180 ;  /* 0x0000018096147836 */ /* 0x000fc40000000000 */
[----:B0-----:R-:W-:Y:S01]  /*103f0*/  VIADD R74, R150, 0x200 ;  /* 0x00000200964a7836 */ /* 0x001fe20000000000 */
[----:B------:R-:W-:Y:S01]  /*10400*/  R2UR UR58, R14 ;  /* 0x000000000e3a72ca */ /* 0x000fe200000e0000 */
[----:B------:R-:W-:Y:S01]  /*10410*/  VIADD R14, R150, 0x1c0 ;  /* 0x000001c0960e7836 */ /* 0x000fe20000000000 */
[----:B------:R-:W-:Y:S01]  /*10420*/  R2UR UR6, R20 ;  /* 0x00000000140672ca */ /* 0x000fe200000e0000 */
[----:B------:R-:W-:Y:S01]  /*10430*/  VIADD R20, R150, 0x2 ;  /* 0x0000000296147836 */ /* 0x000fe20000000000 */
[----:B------:R-:W-:Y:S01]  /*10440*/  R2UR UR14, R74 ;  /* 0x000000004a0e72ca */ /* 0x000fe200000e0000 */
[----:B------:R-:W-:Y:S01]  /*10450*/  VIADD R82, R150, 0x3c0 ;  /* 0x000003c096527836 */ /* 0x000fe20000000000 */
[----:B------:R-:W-:Y:S01]  /*10460*/  MOV R81, UR54 ;  /* 0x0000003600517c02 */ /* 0x000fe20008000f00 */
[----:B------:R-:W-:Y:S01]  /*10470*/  UMOV UR54, UR4 ;  /* 0x0000000400367c82 */ /* 0x000fe20008000000 */
        /* <DEDUP_REMOVED lines=8> */
[----:B------:R-:W-:Y:S01]  /*10500*/  MOV R77, UR6 ;  /* 0x00000006004d7c02 */ /* 0x000fe20008000f00 */
[----:B------:R-:W-:Y:S01]  /*10510*/  UMOV UR6, UR10 ;  /* 0x0000000a00067c82 */ /* 0x000fe20008000000 */
[----:B------:R-:W-:Y:S01]  /*10520*/  R2UR UR10, R14 ;  /* 0x000000000e0a72ca */ /* 0x000fe200000e0000 */
[----:B------:R-:W-:Y:S01]  /*10530*/  VIADD R14, R150, 0x42 ;  /* 0x00000042960e7836 */ /* 0x000fe20000000000 */
[----:B------:R-:W-:-:S02]  /*10540*/  MOV R84, UR6 ;  /* 0x0000000600547c02 */ /* 0x000fc40008000f00 */
[----:B------:R-:W-:Y:S02]  /*10550*/  R2UR UR6, R150 ;  /* 0x00000000960672ca */ /* 0x000fe400000e0000 */
[----:B------:R-:W-:Y:S01]  /*10560*/  R2UR UR26, R20 ;  /* 0x00000000141a72ca */ /* 0x000fe200000e0000 */
        /* <DEDUP_REMOVED lines=10> */
[----:B------:R-:W-:Y:S01]  /*10610*/  HGMMA.64x16x16.F32.BF16 R136, gdesc[UR4], RZ, !UPT, gsb0 ;  /* 0x00200000048879f0 */ /* 0x000fe2000c0018ff */
[----:B------:R-:W-:Y:S01]  /*10620*/  R2UR UR7, R73 ;  /* 0x00000000490772ca */ /* 0x000fe200000e0000 */
[----:B------:R-:W-:Y:S01]  /*10630*/  IMAD.MOV.U32 R73, RZ, RZ, -0x7fffffe0 ;  /* 0x80000020ff497424 */ /* 0x000fe200078e00ff */
[----:B------:R-:W-:Y:S01]  /*10640*/  R2UR UR6, R84 ;  /* 0x00000000540672ca */ /* 0x000fe200000e0000 */
[----:B------:R-:W-:Y:S01]  /*10650*/  VIADD R74, R150, 0x202 ;  /* 0x00000202964a7836 */ /* 0x000fe20000000000 */
[----:B------:R-:W-:-:S02]  /*10660*/  R2UR UR4, R2 ;  /* 0x00000000020472ca */ /* 0x000fc400000e0000 */
[----:B------:R-:W-:Y:S02]  /*10670*/  R2UR UR5, R3 ;  /* 0x00000000030572ca */ /* 0x000fe400000e0000 */
[----:B------:R-:W-:Y:S01]  /*10680*/  R2UR UR20, R20 ;  /* 0x00000000141472ca */ /* 0x000fe200000e0000 */
[----:B------:R-:W-:Y:S01]  /*10690*/  VIADD R20, R150, 0x340 ;  /* 0x0000034096147836 */ /* 0x000fe20000000000 */
[----:B------:R-:W-:Y:S01]  /*106a0*/  R2UR UR46, R14 ;  /* 0x000000000e2e72ca */ /* 0x000fe200000e0000 */
[----:B------:R-:W-:Y:S01]  /*106b0*/  VIADD R14, R150, 0x240 ;  /* 0x00000240960e7836 */ /* 0x000fe20000000000 */
[----:B------:R-:W-:Y:S01]  /*106c0*/  R2UR UR9, R73 ;  /* 0x00000000490972ca */ /* 0x000fe200000e0000 */
[----:B------:R-:W-:Y:S01]  /*106d0*/  IMAD.MOV.U32 R73, RZ, RZ, -0x7fffffe0 ;  /* 0x80000020ff497424 */ /* 0x000fe200078e00ff */
[----:B------:R-:W-:Y:S02]  /*106e0*/  R2UR UR8, R20 ;  /* 0x00000000140872ca */ /* 0x000fe400000e0000 */
[----:B------:R-:W-:Y:S01]  /*106f0*/  R2UR UR32, R14 ;  /* 0x000000000e2072ca */ /* 0x000fe200000e0000 */
[----:B------:R-:W-:Y:S01]  /*10700*/  VIADD R14, R150, 0x300 ;  /* 0x00000300960e7836 */ /* 0x000fe20000000000 */
[----:B------:R-:W-:Y:S01]  /*10710*/  R2UR UR50, R74 ;  /* 0x000000004a3272ca */ /* 0x000fe200000e0000 */
[----:B------:R-:W-:Y:S01]  /*10720*/  VIADD R74, R150, 0x280 ;  /* 0x00000280964a7836 */ /* 0x000fe20000000000 */
[----:B------:R-:W-:Y:S01]  /*10730*/  R2UR UR37, R73 ;  /* 0x00000000492572ca */ /* 0x000fe200000e0000 */
[----:B------:R-:W-:Y:S01]  /*10740*/  IMAD.MOV.U32 R73, RZ, RZ, -0x7fffffe0 ;  /* 0x80000020ff497424 */ /* 0x000fe200078e00ff */
[----:B------:R-:W-:Y:S01]  /*10750*/  R2UR UR28, R14 ;  /* 0x000000000e1c72ca */ /* 0x000fe200000e0000 */
[----:B------:R-:W-:Y:S01]  /*10760*/  VIADD R14, R150, 0x380 ;  /* 0x00000380960e7836 */ /* 0x000fe20000000000 */
[----:B------:R-:W-:Y:S01]  /*10770*/  R2UR UR24, R74 ;  /* 0x000000004a1872ca */ /* 0x000fe200000e0000 */
[----:B------:R-:W-:-:S02]  /*10780*/  VIADD R74, R150, 0x400 ;  /* 0x00000400964a7836 */ /* 0x000fc40000000000 */
[----:B------:R-:W-:Y:S01]  /*10790*/  IMAD.U32 R20, RZ, RZ, UR8 ;  /* 0x00000008ff147e24 */ /* 0x000fe2000f8e00ff */
[----:B------:R-:W-:Y:S02]  /*107a0*/  R2UR UR8, R14 ;  /* 0x000000000e0872ca */ /* 0x000fe400000e0000 */
[----:B------:R-:W-:Y:S01]  /*107b0*/  R2UR UR12, R74 ;  /* 0x000000004a0c72ca */ /* 0x000fe200000e0000 */
[----:B------:R-:W-:Y:S02]  /*107c0*/  VIADD R74, R150, 0x242 ;  /* 0x00000242964a7836 */ /* 0x000fe40000000000 */
[----:B------:R-:W-:Y:S01]  /*107d0*/  IMAD.U32 R149, RZ, RZ, UR37 ;  /* 0x00000025ff957e24 */ /* 0x000fe2000f8e00ff */
[----:B------:R-:W-:Y:S02]  /*107e0*/  R2UR UR37, R9 ;  /* 0x00000000092572ca */ /* 0x000fe400000e0000 */
[----:B------:R-:W-:Y:S01]  /*107f0*/  R2UR UR36, R74 ;  /* 0x000000004a2472ca */ /* 0x000fe200000e0000 */
[----:B------:R-:W-:-:S04]  /*10800*/  VIADD R74, R150, 0x2c2 ;  /* 0x000002c2964a7836 */ /* 0x000fc80000000000 */
[----:B------:R-:W-:Y:S01]  /*10810*/  IMAD.U32 R14, RZ, RZ, UR8 ;  /* 0x00000008ff0e7e24 */ /* 0x000fe2000f8e00ff */
[----:B------:R-:W-:Y:S01]  /*10820*/  R2UR UR8, R72 ;  /* 0x00000000480872ca */ /* 0x000fe200000e0000 */
[----:B------:R-:W-:Y:S01]  /*10830*/  VIADD R72, R150, 0x282 ;  /* 0x0000028296487836 */ /* 0x000fe20000000000 */
[----:B------:R-:W-:Y:S01]  /*10840*/  R2UR UR60, R74 ;  /* 0x000000004a3c72ca */ /* 0x000fe200000e0000 */
[----:B------:R-:W-:-:S04]  /*10850*/  VIADD R74, R150, 0x342 ;  /* 0x00000342964a7836 */ /* 0x000fc80000000000 */
[----:B------:R-:W-:Y:S01]  /*10860*/  IMAD.U32 R146, RZ, RZ, UR36 ;  /* 0x00000024ff927e24 */ /* 0x000fe2000f8e00ff */
[----:B------:R-:W-:Y:S01]  /*10870*/  R2UR UR36, R72 ;  /* 0x00000000482472ca */ /* 0x000fe200000e0000 */
[----:B------:R-:W-:Y:S02]  /*10880*/  WARPGROUP.DEPBAR.LE gsb0, 0x0 ;  /* 0x00008000000079c5 */ /* 0x000fe40000010000 */
[----:B------:R-:W-:Y:S01]  /*10890*/  WARPGROUP.ARRIVE ;  /* 0x00000000000079c5 */ /* 0x000fe20000000000 */
[----:B------:R-:W-:-:S05]  /*108a0*/  VIADD R72, R150, 0x302 ;  /* 0x0000030296487836 */ /* 0x000fca0000000000 */
[----:B------:R-:W-:Y:S01]  /*108b0*/  HGMMA.64x16x16.F32.BF16 R128, gdesc[UR52], RZ, !UPT, gsb0 ;  /* 0x00200000348079f0 */ /* 0x000fe2000c0018ff */
[----:B------:R-:W-:Y:S02]  /*108c0*/  R2UR UR55, R80 ;  /* 0x00000000503772ca */ /* 0x000fe400000e0000 */
[----:B------:R-:W-:Y:S01]  /*108d0*/  R2UR UR54, R81 ;  /* 0x00000000513672ca */ /* 0x000fe200000e0000 */
[----:B------:R-:W-:Y:S01]  /*108e0*/  IMAD.U32 R148, RZ, RZ, UR36 ;  /* 0x00000024ff947e24 */ /* 0x000fe2000f8e00ff */
[----:B------:R-:W-:Y:S02]  /*108f0*/  R2UR UR52, R2 ;  /* 0x00000000023472ca */ /* 0x000fe400000e0000 */
[----:B------:R-:W-:Y:S02]  /*10900*/  R2UR UR53, R3 ;  /* 0x00000000033572ca */ /* 0x000fe400000e0000 */
[----:B------:R-:W-:Y:S01]  /*10910*/  R2UR UR36, R8 ;  /* 0x00000000082472ca */ /* 0x000fe200000e0000 */
[----:B------:R-:W-:-:S02]  /*10920*/  WARPGROUP.DEPBAR.LE gsb0, 0x0 ;  /* 0x00008000000079c5 */ /* 0x000fc40000010000 */
[----:B------:R-:W-:-:S06]  /*10930*/  WARPGROUP.ARRIVE ;  /* 0x00000000000079c5 */ /* 0x000fcc0000000000 */
[----:B------:R-:W-:Y:S01]  /*10940*/  HGMMA.64x16x16.F32.BF16 R120, gdesc[UR56], RZ, !UPT, gsb0 ;  /* 0x00200000387879f0 */ /* 0x000fe2000c0018ff */
[----:B------:R-:W-:Y:S02]  /*10950*/  R2UR UR59, R78 ;  /* 0x000000004e3b72ca */ /* 0x000fe400000e0000 */
[----:B------:R-:W-:Y:S02]  /*10960*/  R2UR UR58, R79 ;  /* 0x000000004f3a72ca */ /* 0x000fe400000e0000 */
[----:B------:R-:W-:Y:S02]  /*10970*/  R2UR UR56, R2 ;  /* 0x00000000023872ca */ /* 0x000fe400000e0000 */
[----:B------:R-:W-:Y:S01]  /*10980*/  R2UR UR57, R3 ;  /* 0x00000000033972ca */ /* 0x000fe200000e0000 */
[----:B------:R-:W-:Y:S02]  /*10990*/  WARPGROUP.DEPBAR.LE gsb0, 0x0 ;  /* 0x00008000000079c5 */ /* 0x000fe40000010000 */
[----:B------:R-:W-:-:S06]  /*109a0*/  WARPGROUP.ARRIVE ;  /* 0x00000000000079c5 */ /* 0x000fcc0000000000 */
[----:B------:R-:W-:Y:S01]  /*109b0*/  HGMMA.64x16x16.F32.BF16 R112, gdesc[UR4], RZ, !UPT, gsb0 ;  /* 0x00200000047079f0 */ /* 0x000fe2000c0018ff */
[----:B------:R-:W-:Y:S01]  /*109c0*/  R2UR UR7, R76 ;  /* 0x000000004c0772ca */ /* 0x000fe200000e0000 */
[----:B------:R-:W-:Y:S01]  /*109d0*/  VIADD R76, R150, 0x382 ;  /* 0x00000382964c7836 */ /* 0x000fe20000000000 */
[----:B------:R-:W-:Y:S01]  /*109e0*/  R2UR UR6, R77 ;  /* 0x000000004d0672ca */ /* 0x000fe200000e0000 */
[----:B------:R-:W-:Y:S01]  /*109f0*/  IMAD.MOV.U32 R77, RZ, RZ, -0x7fffffe0 ;  /* 0x80000020ff4d7424 */ /* 0x000fe200078e00ff */
[----:B------:R-:W-:Y:S02]  /*10a00*/  R2UR UR4, R2 ;  /* 0x00000000020472ca */ /* 0x000fe400000e0000 */
[----:B------:R-:W-:Y:S01]  /*10a10*/  R2UR UR5, R3 ;  /* 0x00000000030572ca */ /* 0x000fe200000e0000 */
[----:B------:R-:W-:Y:S02]  /*10a20*/  WARPGROUP.DEPBAR.LE gsb0, 0x0 ;  /* 0x00008000000079c5 */ /* 0x000fe40000010000 */
[----:B------:R-:W-:-:S06]  /*10a30*/  WARPGROUP.ARRIVE ;  /* 0x00000000000079c5 */ /* 0x000fcc0000000000 */
[----:B------:R-:W-:Y:S01]  /*10a40*/  HGMMA.64x16x16.F32.BF16 R104, gdesc[UR52], RZ, !UPT, gsb0 ;  /* 0x00200000346879f0 */ /* 0x000fe2000c0018ff */
[----:B------:R-:W-:Y:S01]  /*10a50*/  UMOV UR54, UR8 ;  /* 0x0000000800367c82 */ /* 0x000fe20008000000 */
[----:B------:R-:W-:Y:S01]  /*10a60*/  UMOV UR55, UR9 ;  /* 0x0000000900377c82 */ /* 0x000fe20008000000 */
[----:B------:R-:W-:Y:S01]  /*10a70*/  R2UR UR8, R2 ;  /* 0x00000000020872ca */ /* 0x000fe200000e0000 */
[----:B------:R-:W-:Y:S01]  /*10a80*/  UMOV UR52, UR16 ;  /* 0x0000001000347c82 */ /* 0x000fe20008000000 */
[----:B------:R-:W-:Y:S01]  /*10a90*/  R2UR UR9, R3 ;  /* 0x00000000030972ca */ /* 0x000fe200000e0000 */
[----:B------:R-:W-:Y:S01]  /*10aa0*/  UMOV UR53, UR17 ;  /* 0x0000001100357c82 */ /* 0x000fe20008000000 */
[C---:B------:R-:W-:Y:S02]  /*10ab0*/  R2UR UR16, R8.reuse ;  /* 0x00000000081072ca */ /* 0x040fe400000e0000 */
[----:B------:R-:W-:Y:S02]  /*10ac0*/  R2UR UR17, R9 ;  /* 0x00000000091172ca */ /* 0x000fe400000e0000 */
[----:B------:R-:W-:Y:S01]  /*10ad0*/  MOV R25, UR55 ;  /* 0x0000003700197c02 */ /* 0x000fe20008000f00 */
[----:B------:R-:W-:Y:S01]  /*10ae0*/  UMOV UR55, UR25 ;  /* 0x0000001900377c82 */ /* 0x000fe20008000000 */
[----:B------:R-:W-:Y:S01]  /*10af0*/  MOV R24, UR54 ;  /* 0x0000003600187c02 */ /* 0x000fe20008000f00 */
[----:B------:R-:W-:Y:S01]  /*10b00*/  UMOV UR54, UR24 ;  /* 0x0000001800367c82 */ /* 0x000fe20008000000 */
[----:B------:R-:W-:-:S02]  /*10b10*/  R2UR UR24, R8 ;  /* 0x00000000081872ca */ /* 0x000fc400000e0000 */
[----:B------:R-:W-:Y:S01]  /*10b20*/  R2UR UR25, R9 ;  /* 0x00000000091972ca */ /* 0x000fe200000e0000 */
[----:B------:R-:W-:Y:S02]  /*10b30*/  WARPGROUP.DEPBAR.LE gsb0, 0x0 ;  /* 0x00008000000079c5 */ /* 0x000fe40000010000 */
[----:B------:R-:W-:-:S06]  /*10b40*/  WARPGROUP.ARRIVE ;  /* 0x00000000000079c5 */ /* 0x000fcc0000000000 */
[----:B------:R-:W-:Y:S01]  /*10b50*/  HGMMA.64x16x16.F32.BF16 R96, gdesc[UR56], RZ, !UPT, gsb0 ;  /* 0x00200000386079f0 */ /* 0x000fe2000c0018ff */
[----:B------:R-:W-:Y:S01]  /*10b60*/  UMOV UR58, UR12 ;  /* 0x0000000c003a7c82 */ /* 0x000fe20008000000 */
[----:B------:R-:W-:Y:S01]  /*10b70*/  UMOV UR59, UR13 ;  /* 0x0000000d003b7c82 */ /* 0x000fe20008000000 */
[----:B------:R-:W-:Y:S01]  /*10b80*/  R2UR UR56, R72 ;  /* 0x00000000483872ca */ /* 0x000fe200000e0000 */
[----:B------:R-:W-:Y:S01]  /*10b90*/  VIADD R72, R150, 0x3c2 ;  /* 0x000003c296487836 */ /* 0x000fe20000000000 */
[----:B------:R-:W-:Y:S01]  /*10ba0*/  R2UR UR57, R73 ;  /* 0x00000000493972ca */ /* 0x000fe200000e0000 */
[----:B------:R-:W-:Y:S01]  /*10bb0*/  IMAD.MOV.U32 R73, RZ, RZ, -0x7fffffe0 ;  /* 0x80000020ff497424 */ /* 0x000fe200078e00ff */
        /* <DEDUP_REMOVED lines=8> */
[----:B------:R-:W-:-:S11]  /*10c40*/  R2UR UR7, R77 ;  /* 0x000000004d0772ca */ /* 0x000fd600000e0000 */
[----:B------:R-:W-:Y:S01]  /*10c50*/  MOV R18, UR6 ;  /* 0x0000000600127c02 */ /* 0x000fe20008000f00 */
[----:B------:R-:W-:Y:S01]  /*10c60*/  UMOV UR6, UR20 ;  /* 0x0000001400067c82 */ /* 0x000fe20008000000 */
[----:B------:R-:W-:Y:S01]  /*10c70*/  MOV R19, UR7 ;  /* 0x0000000700137c02 */ /* 0x000fe20008000f00 */
[----:B------:R-:W-:Y:S01]  /*10c80*/  UMOV UR7, UR21 ;  /* 0x0000001500077c82 */ /* 0x000fe20008000000 */
[----:B------:R-:W-:Y:S02]  /*10c90*/  R2UR UR20, R8 ;  /* 0x00000000081472ca */ /* 0x000fe400000e0000 */
[----:B------:R-:W-:Y:S01]  /*10ca0*/  R2UR UR21, R9 ;  /* 0x00000000091572ca */ /* 0x000fe200000e0000 */
[----:B------:R-:W-:Y:S02]  /*10cb0*/  WARPGROUP.DEPBAR.LE gsb0, 0x0 ;  /* 0x00008000000079c5 */ /* 0x000fe40000010000 */
[----:B------:R-:W-:-:S06]  /*10cc0*/  WARPGROUP.ARRIVE ;  /* 0x00000000000079c5 */ /* 0x000fcc0000000000 */
[----:B------:R-:W-:Y:S01]  /*10cd0*/  HGMMA.64x16x16.F32.BF16 R80, gdesc[UR8], RZ, !UPT, gsb0 ;  /* 0x00200000085079f0 */ /* 0x000fe2000c0018ff */
[----:B------:R-:W-:Y:S01]  /*10ce0*/  R2UR UR10, R72 ;  /* 0x00000000480a72ca */ /* 0x000fe200000e0000 */
[----:B------:R-:W-:Y:S01]  /*10cf0*/  UMOV UR8, UR32 ;  /* 0x0000002000087c82 */ /* 0x000fe20008000000 */
[----:B------:R-:W-:Y:S01]  /*10d00*/  R2UR UR11, R73 ;  /* 0x00000000490b72ca */ /* 0x000fe200000e0000 */
[----:B------:R-:W-:Y:S01]  /*10d10*/  UMOV UR9, UR33 ;  /* 0x0000002100097c82 */ /* 0x000fe20008000000 */
[----:B------:R-:W-:Y:S02]  /*10d20*/  R2UR UR32, R8 ;  /* 0x00000000082072ca */ /* 0x000fe400000e0000 */
[----:B------:R-:W-:-:S07]  /*10d30*/  R2UR UR33, R9 ;  /* 0x00000000092172ca */ /* 0x000fce00000e0000 */
        /* <DEDUP_REMOVED lines=13> */
[----:B------:R-:W-:Y:S02]  /*10e10*/  WARPGROUP.DEPBAR.LE gsb0, 0x0 ;  /* 0x00008000000079c5 */ /* 0x000fe40000010000 */
[----:B------:R-:W-:-:S06]  /*10e20*/  WARPGROUP.ARRIVE ;  /* 0x00000000000079c5 */ /* 0x000fcc0000000000 */
[----:B------:R-:W-:Y:S01]  /*10e30*/  HGMMA.64x16x16.F32.BF16 R136, gdesc[UR16], R136, gsb0 ;  /* 0x00200000108879f0 */ /* 0x000fe20008001888 */
[----:B------:R-:W-:Y:S01]  /*10e40*/  R2UR UR18, R152 ;  /* 0x00000000981272ca */ /* 0x000fe200000e0000 */
[----:B------:R-:W-:Y:S01]  /*10e50*/  VIADD R152, R150, 0x480 ;  /* 0x0000048096987836 */ /* 0x000fe20000000000 */
[----:B------:R-:W-:Y:S01]  /*10e60*/  R2UR UR19, R153 ;  /* 0x00000000991372ca */ /* 0x000fe200000e0000 */
[----:B------:R-:W-:Y:S01]  /*10e70*/  IMAD.MOV.U32 R153, RZ, RZ, -0x7fffffe0 ;  /* 0x80000020ff997424 */ /* 0x000fe200078e00ff */
[----:B------:R-:W-:Y:S02]  /*10e80*/  WARPGROUP.DEPBAR.LE gsb0, 0x0 ;  /* 0x00008000000079c5 */ /* 0x000fe40000010000 */
[----:B------:R-:W-:-:S06]  /*10e90*/  WARPGROUP.ARRIVE ;  /* 0x00000000000079c5 */ /* 0x000fcc0000000000 */
[----:B------:R-:W-:Y:S01]  /*10ea0*/  HGMMA.64x16x16.F32.BF16 R128, gdesc[UR20], R128, gsb0 ;  /* 0x00200000148079f0 */ /* 0x000fe20008001880 */
[----:B------:R-:W-:Y:S02]  /*10eb0*/  R2UR UR22, R152 ;  /* 0x00000000981672ca */ /* 0x000fe400000e0000 */
[----:B------:R-:W-:Y:S02]  /*10ec0*/  R2UR UR23, R153 ;  /* 0x00000000991772ca */ /* 0x000fe400000e0000 */
[----:B------:R-:W-:Y:S02]  /*10ed0*/  R2UR UR20, R12 ;  /* 0x000000000c1472ca */ /* 0x000fe400000e0000 */
[----:B------:R-:W-:-:S07]  /*10ee0*/  R2UR UR21, R13 ;  /* 0x000000000d1572ca */ /* 0x000fce00000e0000 */
[----:B---3--:R-:W-:Y:S01]  /*10ef0*/  MOV R0, UR22 ;  /* 0x0000001600007c02 */ /* 0x008fe20008000f00 */
[----:B------:R-:W-:Y:S01]  /*10f00*/  UMOV UR22, UR8 ;  /* 0x0000000800167c82 */ /* 0x000fe20008000000 */
[----:B------:R-:W-:Y:S01]  /*10f10*/  MOV R16, UR23 ;  /* 0x0000001700107c02 */ /* 0x000fe20008000f00 */
[----:B------:R-:W-:Y:S01]  /*10f20*/  UMOV UR23, UR9 ;  /* 0x0000000900177c82 */ /* 0x000fe20008000000 */
[----:B------:R-:W-:Y:S02]  /*10f30*/  R2UR UR8, R12 ;  /* 0x000000000c0872ca */ /* 0x000fe400000e0000 */
[----:B------:R-:W-:Y:S01]  /*10f40*/  R2UR UR9, R13 ;  /* 0x000000000d0972ca */ /* 0x000fe200000e0000 */
        /* <DEDUP_REMOVED lines=15> */
[----:B------:R-:W-:Y:S01]  /*11040*/  R2UR UR40, R12 ;  /* 0x000000000c2872ca */ /* 0x000fe200000e0000 */
[----:B------:R-:W-:Y:S01]  /*11050*/  UMOV UR42, UR6 ;  /* 0x00000006002a7c82 */ /* 0x000fe20008000000 */
[----:B------:R-:W-:Y:S01]  /*11060*/  R2UR UR41, R13 ;  /* 0x000000000d2972ca */ /* 0x000fe200000e0000 */
[----:B------:R-:W-:Y:S01]  /*11070*/  UMOV UR43, UR7 ;  /* 0x00000007002b7c82 */ /* 0x000fe20008000000 */
[----:B------:R-:W-:Y:S02]  /*11080*/  R2UR UR6, R20 ;  /* 0x00000000140672ca */ /* 0x000fe400000e0000 */
[----:B------:R-:W-:Y:S01]  /*11090*/  R2UR UR7, R21 ;  /* 0x00000000150772ca */ /* 0x000fe200000e0000 */
[----:B------:R-:W-:Y:S01]  /*110a0*/  IMAD.MOV.U32 R21, RZ, RZ, R17 ;  /* 0x000000ffff157224 */ /* 0x000fe200078e0011 */
[----:B------:R-:W-:Y:S02]  /*110b0*/  WARPGROUP.DEPBAR.LE gsb0, 0x0 ;  /* 0x00008000000079c5 */ /* 0x000fe40000010000 */
[----:B------:R-:W-:-:S06]  /*110c0*/  WARPGROUP.ARRIVE ;  /* 0x00000000000079c5 */ /* 0x000fcc0000000000 */
[----:B------:R-:W-:Y:S01]  /*110d0*/  HGMMA.64x16x16.F32.BF16 R80, gdesc[UR44], R80, gsb0 ;  /* 0x002000002c5079f0 */ /* 0x000fe20008001850 */
[----:B------:R-:W-:Y:S01]  /*110e0*/  UMOV UR46, UR52 ;  /* 0x00000034002e7c82 */ /* 0x000fe20008000000 */
[----:B------:R-:W-:Y:S01]  /*110f0*/  UMOV UR47, UR53 ;  /* 0x00000035002f7c82 */ /* 0x000fe20008000000 */
[----:B------:R-:W-:Y:S02]  /*11100*/  R2UR UR52, R12 ;  /* 0x000000000c3472ca */ /* 0x000fe400000e0000 */
[----:B------:R-:W-:Y:S01]  /*11110*/  R2UR UR53, R13 ;  /* 0x000000000d3572ca */ /* 0x000fe200000e0000 */
[----:B------:R-:W-:Y:S02]  /*11120*/  WARPGROUP.DEPBAR.LE gsb0, 0x0 ;  /* 0x00008000000079c5 */ /* 0x000fe40000010000 */
[----:B------:R-:W-:-:S06]  /*11130*/  WARPGROUP.ARRIVE ;  /* 0x00000000000079c5 */ /* 0x000fcc0000000000 */
[----:B------:R-:W-:Y:S01]  /*11140*/  HGMMA.64x16x16.F32.BF16 R72, gdesc[UR48], R72, gsb0 ;  /* 0x00200000304879f0 */ /* 0x000fe20008001848 */
[----:B------:R-:W-:Y:S01]  /*11150*/  R2UR UR50, R14 ;  /* 0x000000000e3272ca */ /* 0x000fe200000e0000 */
[----:B------:R-:W-:Y:S01]  /*11160*/  VIADD R14, R150, 0x4c0 ;  /* 0x000004c0960e7836 */ /* 0x000fe20000000000 */
[----:B------:R-:W-:Y:S01]  /*11170*/  R2UR UR51, R15 ;  /* 0x000000000f3372ca */ /* 0x000fe200000e0000 */
[----:B------:R-:W-:Y:S01]  /*11180*/  IMAD.MOV.U32 R15, RZ, RZ, -0x7fffffe0 ;  /* 0x80000020ff0f7424 */ /* 0x000fe200078e00ff */
[C---:B------:R-:W-:Y:S02]  /*11190*/  R2UR UR48, R12.reuse ;  /* 0x000000000c3072ca */ /* 0x040fe400000e0000 */
[C---:B------:R-:W-:Y:S02]  /*111a0*/  R2UR UR49, R13.reuse ;  /* 0x000000000d3172ca */ /* 0x040fe400000e0000 */
[----:B------:R-:W-:Y:S02]  /*111b0*/  R2UR UR44, R12 ;  /* 0x000000000c2c72ca */ /* 0x000fe400000e0000 */
[----:B------:R-:W-:-:S02]  /*111c0*/  R2UR UR45, R13 ;  /* 0x000000000d2d72ca */ /* 0x000fc400000e0000 */
[----:B------:R-:W-:Y:S01]  /*111d0*/  R2UR UR26, R14 ;  /* 0x000000000e1a72ca */ /* 0x000fe200000e0000 */
[----:B------:R-:W-:Y:S01]  /*111e0*/  VIADD R14, R150, 0x500 ;  /* 0x00000500960e7836 */ /* 0x000fe20000000000 */
[----:B------:R-:W-:Y:S01]  /*111f0*/  R2UR UR27, R15 ;  /* 0x000000000f1b72ca */ /* 0x000fe200000e0000 */
[----:B------:R-:W-:-:S03]  /*11200*/  IMAD.MOV.U32 R15, RZ, RZ, -0x7fffffe0 ;  /* 0x80000020ff0f7424 */ /* 0x000fc600078e00ff */
[----:B------:R-:W-:Y:S01]  /*11210*/  R2UR UR30, R14 ;  /* 0x000000000e1e72ca */ /* 0x000fe200000e0000 */
[----:B------:R-:W-:Y:S01]  /*11220*/  VIADD R14, R150, 0x540 ;  /* 0x00000540960e7836 */ /* 0x000fe20000000000 */
[----:B------:R-:W-:Y:S01]  /*11230*/  R2UR UR31, R15 ;  /* 0x000000000f1f72ca */ /* 0x000fe200000e0000 */
[----:B------:R-:W-:-:S03]  /*11240*/  IMAD.MOV.U32 R15, RZ, RZ, -0x7fffffe0 ;  /* 0x80000020ff0f7424 */ /* 0x000fc600078e00ff */
[----:B------:R-:W-:Y:S01]  /*11250*/  R2UR UR34, R14 ;  /* 0x000000000e2272ca */ /* 0x000fe200000e0000 */
[----:B------:R-:W-:Y:S01]  /*11260*/  VIADD R14, R150, 0x580 ;  /* 0x00000580960e7836 */ /* 0x000fe20000000000 */
[----:B------:R-:W-:Y:S01]  /*11270*/  MOV R157, UR26 ;  /* 0x0000001a009d7c02 */ /* 0x000fe20008000f00 */
[----:B------:R-:W-:Y:S01]  /*11280*/  UMOV UR26, UR56 ;  /* 0x00000038001a7c82 */ /* 0x000fe20008000000 */
[----:B------:R-:W-:Y:S01]  /*11290*/  MOV R17, UR27 ;  /* 0x0000001b00117c02 */ /* 0x000fe20008000f00 */
[----:B------:R-:W-:Y:S01]  /*112a0*/  UMOV UR27, UR57 ;  /* 0x00000039001b7c82 */ /* 0x000fe20008000000 */
[----:B------:R-:W-:Y:S02]  /*112b0*/  WARPGROUP.DEPBAR.LE gsb0, 0x0 ;  /* 0x00008000000079c5 */ /* 0x000fe40000010000 */
[----:B------:R-:W-:Y:S01]  /*112c0*/  WARPGROUP.ARRIVE ;  /* 0x00000000000079c5 */ /* 0x000fe20000000000 */
[----:B------:R-:W-:Y:S01]  /*112d0*/  R2UR UR35, R15 ;  /* 0x000000000f2372ca */ /* 0x000fe200000e0000 */
[----:B------:R-:W-:Y:S01]  /*112e0*/  IMAD.MOV.U32 R15, RZ, RZ, -0x7fffffe0 ;  /* 0x80000020ff0f7424 */ /* 0x000fe200078e00ff */
[----:B------:R-:W-:Y:S01]  /*112f0*/  R2UR UR38, R14 ;  /* 0x000000000e2672ca */ /* 0x000fe200000e0000 */
[----:B------:R-:W-:Y:S01]  /*11300*/  IMAD.MOV.U32 R14, RZ, RZ, R21 ;  /* 0x000000ffff0e7224 */ /* 0x000fe200078e0015 */
[----:B------:R-:W-:Y:S01]  /*11310*/  R2UR UR36, R10 ;  /* 0x000000000a2472ca */ /* 0x000fe200000e0000 */
[----:B------:R-:W-:Y:S01]  /*11320*/  HGMMA.64x16x16.F32.BF16 R136, gdesc[UR20], R136, gsb0 ;  /* 0x00200000148879f0 */ /* 0x000fe20008001888 */
[----:B------:R-:W-:Y:S01]  /*11330*/  UMOV UR22, UR4 ;  /* 0x0000000400167c82 */ /* 0x000fe20008000000 */
[----:B------:R-:W-:Y:S01]  /*11340*/  UMOV UR23, UR5 ;  /* 0x0000000500177c82 */ /* 0x000fe20008000000 */
[----:B------:R-:W-:-:S02]  /*11350*/  R2UR UR56, R12 ;  /* 0x000000000c3872ca */ /* 0x000fc400000e0000 */
[----:B------:R-:W-:Y:S02]  /*11360*/  R2UR UR57, R13 ;  /* 0x000000000d3972ca */ /* 0x000fe400000e0000 */
[----:B------:R-:W-:Y:S02]  /*11370*/  R2UR UR39, R15 ;  /* 0x000000000f2772ca */ /* 0x000fe400000e0000 */
[----:B------:R-:W-:Y:S02]  /*11380*/  R2UR UR37, R11 ;  /* 0x000000000b2572ca */ /* 0x000fe400000e0000 */
[----:B------:R-:W-:Y:S02]  /*11390*/  MOV R20, UR38 ;  /* 0x0000002600147c02 */ /* 0x000fe40008000f00 */
[----:B------:R-:W-:Y:S02]  /*113a0*/  MOV R152, UR35 ;  /* 0x0000002300987c02 */ /* 0x000fe40008000f00 */
[----:B------:R-:W-:-:S02]  /*113b0*/  MOV R151, UR34 ;  /* 0x0000002200977c02 */ /* 0x000fc40008000f00 */
[C---:B------:R-:W-:Y:S02]  /*113c0*/  R2UR UR32, R10.reuse ;  /* 0x000000000a2072ca */ /* 0x040fe400000e0000 */
[C---:B------:R-:W-:Y:S02]  /*113d0*/  R2UR UR33, R11.reuse ;  /* 0x000000000b2172ca */ /* 0x040fe400000e0000 */
[----:B------:R-:W-:Y:S02]  /*113e0*/  R2UR UR28, R10 ;  /* 0x000000000a1c72ca */ /* 0x000fe400000e0000 */
[----:B------:R-:W-:Y:S02]  /*113f0*/  R2UR UR29, R11 ;  /* 0x000000000b1d72ca */ /* 0x000fe400000e0000 */
[----:B------:R-:W-:Y:S01]  /*11400*/  MOV R156, UR31 ;  /* 0x0000001f009c7c02 */ /* 0x000fe20008000f00 */
[----:B------:R-:W-:Y:S01]  /*11410*/  UMOV UR31, UR61 ;  /* 0x0000003d001f7c82 */ /* 0x000fe20008000000 */
[----:B------:R-:W-:Y:S01]  /*11420*/  MOV R153, UR30 ;  /* 0x0000001e00997c02 */ /* 0x000fe20008000f00 */
[----:B------:R-:W-:Y:S01]  /*11430*/  UMOV UR30, UR60 ;  /* 0x0000003c001e7c82 */ /* 0x000fe20008000000 */
[----:B------:R-:W-:-:S02]  /*11440*/  WARPGROUP.DEPBAR.LE gsb0, 0x0 ;  /* 0x00008000000079c5 */ /* 0x000fc40000010000 */
[----:B------:R-:W-:Y:S01]  /*11450*/  WARPGROUP.ARRIVE ;  /* 0x00000000000079c5 */ /* 0x000fe20000000000 */
[----:B------:R-:W-:Y:S02]  /*11460*/  R2UR UR4, R12 ;  /* 0x000000000c0472ca */ /* 0x000fe400000e0000 */
[----:B------:R-:W-:Y:S02]  /*11470*/  R2UR UR5, R13 ;  /* 0x000000000d0572ca */ /* 0x000fe400000e0000 */
[----:B------:R-:W-:Y:S01]  /*11480*/  MOV R21, UR39 ;  /* 0x0000002700157c02 */ /* 0x000fe20008000f00 */
[----:B------:R-:W-:Y:S01]  /*11490*/  HGMMA.64x16x16.F32.BF16 R128, gdesc[UR52], R128, gsb0 ;  /* 0x00200000348079f0 */ /* 0x000fe20008001880 */
[----:B------:R-:W-:Y:S02]  /*114a0*/  R2UR UR38, R146 ;  /* 0x00000000922672ca */ /* 0x000fe400000e0000 */
[----:B------:R-:W-:Y:S02]  /*114b0*/  R2UR UR39, R147 ;  /* 0x00000000932772ca */ /* 0x000fe400000e0000 */
[----:B------:R-:W-:-:S02]  /*114c0*/  R2UR UR34, R148 ;  /* 0x00000000942272ca */ /* 0x000fc400000e0000 */
[----:B------:R-:W-:Y:S02]  /*114d0*/  R2UR UR35, R149 ;  /* 0x00000000952372ca */ /* 0x000fe400000e0000 */
[C---:B------:R-:W-:Y:S02]  /*114e0*/  R2UR UR24, R10.reuse ;  /* 0x000000000a1872ca */ /* 0x040fe400000e0000 */
[C---:B------:R-:W-:Y:S02]  /*114f0*/  R2UR UR25, R11.reuse ;  /* 0x000000000b1972ca */ /* 0x040fe400000e0000 */
[C---:B------:R-:W-:Y:S02]  /*11500*/  R2UR UR20, R10.reuse ;  /* 0x000000000a1472ca */ /* 0x040fe400000e0000 */
[----:B------:R-:W-:Y:S02]  /*11510*/  R2UR UR21, R11 ;  /* 0x000000000b1572ca */ /* 0x000fe400000e0000 */
[----:B------:R-:W-:-:S02]  /*11520*/  R2UR UR12, R10 ;  /* 0x000000000a0c72ca */ /* 0x000fc400000e0000 */
[C---:B------:R-:W-:Y:S02]  /*11530*/  R2UR UR13, R11.reuse ;  /* 0x000000000b0d72ca */ /* 0x040fe400000e0000 */
[----:B------:R-:W-:Y:S02]  /*11540*/  R2UR UR16, R10 ;  /* 0x000000000a1072ca */ /* 0x000fe400000e0000 */
[----:B------:R-:W-:Y:S01]  /*11550*/  R2UR UR17, R11 ;  /* 0x000000000b1172ca */ /* 0x000fe200000e0000 */
[----:B------:R-:W-:Y:S01]  /*11560*/  IMAD.MOV.U32 R15, RZ, RZ, -0x7fffffe0 ;  /* 0x80000020ff0f7424 */ /* 0x000fe200078e00ff */
[----:B------:R-:W-:Y:S02]  /*11570*/  R2UR UR61, R14 ;  /* 0x000000000e3d72ca */ /* 0x000fe400000e0000 */
[----:B------:R-:W-:Y:S01]  /*11580*/  R2UR UR60, R26 ;  /* 0x000000001a3c72ca */ /* 0x000fe200000e0000 */
[----:B------:R-:W-:Y:S02]  /*11590*/  WARPGROUP.DEPBAR.LE gsb0, 0x0 ;  /* 0x00008000000079c5 */ /* 0x000fe40000010000 */
[----:B------:R-:W-:Y:S01]  /*115a0*/  WARPGROUP.ARRIVE ;  /* 0x00000000000079c5 */ /* 0x000fe20000000000 */
[----:B------:R-:W-:-:S02]  /*115b0*/  R2UR UR55, R25 ;  /* 0x00000000193772ca */ /* 0x000fc400000e0000 */
[----:B------:R-:W-:Y:S02]  /*115c0*/  R2UR UR54, R24 ;  /* 0x00000000183672ca */ /* 0x000fe400000e0000 */
[----:B------:R-:W-:Y:S01]  /*115d0*/  R2UR UR52, R12 ;  /* 0x000000000c3472ca */ /* 0x000fe200000e0000 */
[----:B------:R-:W-:Y:S01]  /*115e0*/  HGMMA.64x16x16.F32.BF16 R120, gdesc[UR40], R120, gsb0 ;  /* 0x00200000287879f0 */ /* 0x000fe20008001878 */
[----:B------:R-:W-:Y:S01]  /*115f0*/  R2UR UR53, R13 ;  /* 0x000000000d3572ca */ /* 0x000fe200000e0000 */
[----:B------:R-:W-:Y:S01]  /*11600*/  VIADD R14, R150, 0x5c0 ;  /* 0x000005c0960e7836 */ /* 0x000fe20000000000 */
[----:B------:R0:W5:Y:S01]  /*11610*/  LDL.LU R26, [R1+0xe8] ;  /* 0x0000e800011a7983 */ /* 0x0001620000300800 */
[----:B------:R-:W-:Y:S02]  /*11620*/  WARPGROUP.DEPBAR.LE gsb0, 0x0 ;  /* 0x00008000000079c5 */ /* 0x000fe40000010000 */
[----:B------:R-:W-:Y:S01]  /*11630*/  WARPGROUP.ARRIVE ;  /* 0x00000000000079c5 */ /* 0x000fe20000000000 */
[----:B------:R-:W-:Y:S01]  /*11640*/  R2UR UR42, R14 ;  /* 0x000000000e2a72ca */ /* 0x000fe200000e0000 */
[----:B------:R0:W5:Y:S04]  /*11650*/  LDL.LU R25, [R1+0xe4] ;  /* 0x0000e40001197983 */ /* 0x0001680000300800 */
[----:B------:R-:W-:Y:S01]  /*11660*/  HGMMA.64x16x16.F32.BF16 R112, gdesc[UR8], R112, gsb0 ;  /* 0x00200000087079f0 */ /* 0x000fe20008001870 */
[----:B------:R-:W-:-:S02]  /*11670*/  R2UR UR43, R15 ;  /* 0x000000000f2b72ca */ /* 0x000fc400000e0000 */
[----:B------:R-:W-:Y:S02]  /*11680*/  R2UR UR40, R6 ;  /* 0x00000000062872ca */ /* 0x000fe400000e0000 */
[----:B------:R-:W-:Y:S01]  /*11690*/  R2UR UR41, R7 ;  /* 0x00000000072972ca */ /* 0x000fe200000e0000 */
[----:B------:R-:W-:Y:S01]  /*116a0*/  VIADD R14, R150, 0x600 ;  /* 0x00000600960e7836 */ /* 0x000fe20000000000 */
[----:B------:R0:W5:Y:S01]  /*116b0*/  LDL.LU R24, [R1+0xe0] ;  /* 0x0000e00001187983 */ /* 0x0001620000300800 */
[----:B------:R-:W-:Y:S01]  /*116c0*/  R2UR UR11, R23 ;  /* 0x00000000170b72ca */ /* 0x000fe200000e0000 */
[----:B------:R-:W-:Y:S02]  /*116d0*/  WARPGROUP.DEPBAR.LE gsb0, 0x0 ;  /* 0x00008000000079c5 */ /* 0x000fe40000010000 */
[----:B------:R-:W-:Y:S01]  /*116e0*/  WARPGROUP.ARRIVE ;  /* 0x00000000000079c5 */ /* 0x000fe20000000000 */
[----:B------:R-:W-:Y:S02]  /*116f0*/  R2UR UR10, R22 ;  /* 0x00000000160a72ca */ /* 0x000fe400000e0000 */
[----:B------:R-:W-:-:S02]  /*11700*/  R2UR UR8, R10 ;  /* 0x000000000a0872ca */ /* 0x000fc400000e0000 */
[----:B------:R-:W-:Y:S01]  /*11710*/  R2UR UR9, R11 ;  /* 0x000000000b0972ca */ /* 0x000fe200000e0000 */
[----:B------:R-:W-:Y:S01]  /*11720*/  HGMMA.64x16x16.F32.BF16 R104, gdesc[UR4], R104, gsb0 ;  /* 0x00200000046879f0 */ /* 0x000fe20008001868 */
[----:B------:R-:W-:Y:S01]  /*11730*/  IMAD.MOV.U32 R15, RZ, RZ, -0x7fffffe0 ;  /* 0x80000020ff0f7424 */ /* 0x000fe200078e00ff */
[----:B------:R0:W5:Y:S01]  /*11740*/  LDL.LU R23, [R1+0xdc] ;  /* 0x0000dc0001177983 */ /* 0x0001620000300800 */
[----:B------:R-:W-:Y:S02]  /*11750*/  R2UR UR7, R19 ;  /* 0x00000000130772ca */ /* 0x000fe400000e0000 */
[----:B------:R-:W-:Y:S01]  /*11760*/  R2UR UR6, R18 ;  /* 0x00000000120672ca */ /* 0x000fe200000e0000 */
[----:B------:R0:W5:Y:S01]  /*11770*/  LDL.LU R22, [R1+0xd8] ;  /* 0x0000d80001167983 */ /* 0x0001620000300800 */
[----:B------:R-:W-:Y:S02]  /*11780*/  R2UR UR4, R10 ;  /* 0x000000000a0472ca */ /* 0x000fe400000e0000 */
[----:B------:R-:W-:Y:S01]  /*11790*/  R2UR UR5, R11 ;  /* 0x000000000b0572ca */ /* 0x000fe200000e0000 */
[----:B------:R0:W5:Y:S04]  /*117a0*/  LDL.LU R19, [R1+0xd4] ;  /* 0x0000d40001137983 */ /* 0x0001680000300800 */
[----:B------:R0:W5:Y:S01]  /*117b0*/  LDL.LU R18, [R1+0xd0] ;  /* 0x0000d00001127983 */ /* 0x0001620000300800 */
[----:B------:R-:W-:-:S02]  /*117c0*/  WARPGROUP.DEPBAR.LE gsb0, 0x0 ;  /* 0x00008000000079c5 */ /* 0x000fc40000010000 */
        /* <DEDUP_REMOVED lines=38> */
[----:B------:R-:W-:Y:S02]  /*11a30*/  R2UR UR23, R16 ;  /* 0x00000000101772ca */ /* 0x000fe400000e0000 */
[----:B------:R-:W-:Y:S02]  /*11a40*/  R2UR UR22, R0 ;  /* 0x00000000001672ca */ /* 0x000fe400000e0000 */
[----:B------:R-:W-:Y:S02]  /*11a50*/  R2UR UR20, R6 ;  /* 0x00000000061472ca */ /* 0x000fe400000e0000 */
[----:B------:R-:W-:Y:S01]  /*11a60*/  R2UR UR21, R7 ;  /* 0x00000000071572ca */ /* 0x000fe200000e0000 */
[----:B------:R-:W-:Y:S02]  /*11a70*/  WARPGROUP.DEPBAR.LE gsb0, 0x0 ;  /* 0x00008000000079c5 */ /* 0x000fe40000010000 */
[----:B------:R-:W-:-:S10]  /*11a80*/  WARPGROUP.ARRIVE ;  /* 0x00000000000079c5 */ /* 0x000fd40000000000 */
[----:B------:R-:W-:Y:S01]  /*11a90*/  HGMMA.64x16x16.F32.BF16 R136, gdesc[UR20], R136, gsb0 ;  /* 0x00200000148879f0 */ /* 0x000fe20008001888 */
[----:B------:R-:W-:Y:S02]  /*11aa0*/  R2UR UR27, R17 ;  /* 0x00000000111b72ca */ /* 0x000fe400000e0000 */
[----:B------:R-:W-:Y:S01]  /*11ab0*/  R2UR UR26, R157 ;  /* 0x000000009d1a72ca */ /* 0x000fe200000e0000 */
[----:B------:R0:W5:Y:S01]  /*11ac0*/  LDL.LU R17, [R1+0xcc] ;  /* 0x0000cc0001117983 */ /* 0x0001620000300800 */
[----:B------:R-:W-:Y:S02]  /*11ad0*/  R2UR UR24, R6 ;  /* 0x00000000061872ca */ /* 0x000fe400000e0000 */
[----:B------:R-:W-:Y:S01]  /*11ae0*/  R2UR UR25, R7 ;  /* 0x00000000071972ca */ /* 0x000fe200000e0000 */
[----:B------:R0:W5:Y:S01]  /*11af0*/  LDL.LU R16, [R1+0xc8] ;  /* 0x0000c80001107983 */ /* 0x0001620000300800 */
[----:B------:R-:W-:Y:S02]  /*11b00*/  R2UR UR31, R156 ;  /* 0x000000009c1f72ca */ /* 0x000fe400000e0000 */
[----:B------:R-:W-:Y:S01]  /*11b10*/  R2UR UR30, R153 ;  /* 0x00000000991e72ca */ /* 0x000fe200000e0000 */
[----:B------:R0:W5:Y:S01]  /*11b20*/  LDL.LU R0, [R1+0xc4] ;  /* 0x0000c40001007983 */ /* 0x0001620000300800 */
[----:B------:R-:W-:-:S02]  /*11b30*/  WARPGROUP.DEPBAR.LE gsb0, 0x0 ;  /* 0x00008000000079c5 */ /* 0x000fc40000010000 */
[----:B------:R-:W-:-:S06]  /*11b40*/  WARPGROUP.ARRIVE ;  /* 0x00000000000079c5 */ /* 0x000fcc0000000000 */
[----:B------:R-:W-:Y:S01]  /*11b50*/  HGMMA.64x16x16.F32.BF16 R128, gdesc[UR24], R128, gsb0 ;  /* 0x00200000188079f0 */ /* 0x000fe20008001880 */
[----:B------:R-:W-:Y:S02]  /*11b60*/  R2UR UR28, R6 ;  /* 0x00000000061c72ca */ /* 0x000fe400000e0000 */
[----:B------:R-:W-:Y:S01]  /*11b70*/  R2UR UR29, R7 ;  /* 0x00000000071d72ca */ /* 0x000fe200000e0000 */
[----:B------:R-:W-:Y:S02]  /*11b80*/  WARPGROUP.DEPBAR.LE gsb0, 0x0 ;  /* 0x00008000000079c5 */ /* 0x000fe40000010000 */
[----:B------:R-:W-:-:S10]  /*11b90*/  WARPGROUP.ARRIVE ;  /* 0x00000000000079c5 */ /* 0x000fd40000000000 */
        /* <DEDUP_REMOVED lines=123> */
[----:B------:R-:W-:Y:S03]  /*12350*/  HGMMA.64x16x16.F32.BF16 R72, gdesc[UR32], R72, gsb0 ;  /* 0x00200000204879f0 */ /* 0x000fe60008001848 */
[----:B------:R-:W-:Y:S02]  /*12360*/  WARPGROUP.DEPBAR.LE gsb0, 0x0 ;  /* 0x00008000000079c5 */ /* 0x000fe40000010000 */
[----:B0-----:R-:W-:Y:S05]  /*12370*/  @P2 BRA `(.L_x_521) ;  /* 0x0000000000282947 */ /* 0x001fea0003800000 */
[----:B------:R-:W-:Y:S05]  /*12380*/  @!P0 BRA `(.L_x_522) ;  /* 0x0000000000048947 */ /* 0x000fea0003800000 */
[----:B------:R-:W-:Y:S01]  /*12390*/  BPT.TRAP 0x1 ;  /* 0x000000040000795c */ /* 0x000fe20000300000 */
.L_x_522:
[----:B------:R-:W-:Y:S01]  /*123a0*/  SHF.L.U32 R14, R155, 0x1f, RZ ;  /* 0x0000001f9b0e7819 */ /* 0x000fe200000006ff */
[----:B-----5:R-:W-:-:S04]  /*123b0*/  IMAD R15, R0, 0x8, R16 ;  /* 0x00000008000f7824 */ /* 0x020fc800078e0210 */
[----:B------:R0:W1:Y:S01]  /*123c0*/  SYNCS.PHASECHK.TRANS64.TRYWAIT P2, [R15+URZ+0x31c50], R14 ;  /* 0x031c500e0f0075a7 */ /* 0x000062000804017f */
[----:B------:R-:W-:Y:S05]  /*123d0*/  @!P0 BRA `(.L_x_523) ;  /* 0x0000000000048947 */ /* 0x000fea0003800000 */
[----:B------:R-:W-:Y:S01]  /*123e0*/  BPT.TRAP 0x1 ;  /* 0x000000040000795c */ /* 0x000fe20000300000 */
.L_x_523:
[----:B-1----:R-:W-:Y:S05]  /*123f0*/  @P2 BRA `(.L_x_521) ;  /* 0x0000000000082947 */ /* 0x002fea0003800000 */
[----:B------:R-:W1:Y:S02]  /*12400*/  SYNCS.PHASECHK.TRANS64.TRYWAIT P2, [R15+URZ+0x31c50], R14 ;  /* 0x031c500e0f0075a7 */ /* 0x000e64000804017f */
[----:B-1----:R-:W-:Y:S05]  /*12410*/  @!P2 BRA `(.L_x_524) ;  /* 0x000000d000aca947 */ /* 0x002fea0003800000 */
.L_x_521:
[----:B------:R-:W-:Y:S05]  /*12420*/  WARPSYNC.ALL ;  /* 0x0000000000007948 */ /* 0x000fea0003800000 */
[----:B------:R-:W-:Y:S01]  /*12430*/  ULDC UR4, c[0x0][0x9d8] ;  /* 0x0002760000047ab9 */ /* 0x000fe20000000800 */
[----:B------:R-:W-:Y:S01]  /*12440*/  STL [R1+0xcc], R4 ;  /* 0x0000cc0401007387 */ /* 0x000fe20000100800 */
[----:B------:R-:W-:Y:S01]  /*12450*/  FMUL.FTZ R156, R136, UR4 ;  /* 0x00000004889c7c20 */ /* 0x000fe20008410000 */
[----:B------:R-:W-:Y:S01]  /*12460*/  FMUL.FTZ R155, R137, UR4 ;  /* 0x00000004899b7c20 */ /* 0x000fe20008410000 */
[----:B------:R-:W-:Y:S01]  /*12470*/  FMUL.FTZ R147, R140, UR4 ;  /* 0x000000048c937c20 */ /* 0x000fe20008410000 */
[----:B------:R-:W-:Y:S01]  /*12480*/  FMUL.FTZ R146, R141, UR4 ;  /* 0x000000048d927c20 */ /* 0x000fe20008410000 */
[----:B------:R-:W-:Y:S01]  /*12490*/  FMUL.FTZ R138, R138, UR4 ;  /* 0x000000048a8a7c20 */ /* 0x000fe20008410000 */
[----:B------:R-:W-:Y:S01]  /*124a0*/  FMUL.FTZ R141, R128, UR4 ;  /* 0x00000004808d7c20 */ /* 0x000fe20008410000 */
[----:B------:R-:W0:Y:S01]  /*124b0*/  MUFU.TANH R156, R156 ;  /* 0x0000009c009c7308 */ /* 0x000e220000002400 */
[----:B------:R-:W-:Y:S01]  /*124c0*/  STL [R1+0xc8], R3 ;  /* 0x0000c80301007387 */ /* 0x000fe20000100800 */
[----:B------:R-:W-:Y:S01]  /*124d0*/  FMUL.FTZ R137, R132, UR4 ;  /* 0x0000000484897c20 */ /* 0x000fe20008410000 */
[----:B------:R-:W-:Y:S01]  /*124e0*/  FMUL.FTZ R136, R133, UR4 ;  /* 0x0000000485887c20 */ /* 0x000fe20008410000 */
[----:B------:R-:W-:Y:S01]  /*124f0*/  FMUL.FTZ R128, R121, UR4 ;  /* 0x0000000479807c20 */ /* 0x000fe20008410000 */
[----:B------:R2:W-:Y:S01]  /*12500*/  STL [R1+0xc4], R2 ;  /* 0x0000c40201007387 */ /* 0x0005e20000100800 */
[----:B------:R-:W-:Y:S01]  /*12510*/  FMUL.FTZ R20, R125, UR4 ;  /* 0x000000047d147c20 */ /* 0x000fe20008410000 */
[----:B------:R-:W-:Y:S01]  /*12520*/  FMUL.FTZ R125, R112, UR4 ;  /* 0x00000004707d7c20 */ /* 0x000fe20008410000 */
[----:B------:R-:W3:Y:S01]  /*12530*/  MUFU.TANH R155, R155 ;  /* 0x0000009b009b7308 */ /* 0x000ee20000002400 */
[----:B------:R-:W-:Y:S01]  /*12540*/  FMUL.FTZ R21, R116, UR4 ;  /* 0x0000000474157c20 */ /* 0x000fe20008410000 */
[----:B------:R-:W-:Y:S01]  /*12550*/  FMUL.FTZ R112, R117, UR4 ;  /* 0x0000000475707c20 */ /* 0x000fe20008410000 */
[----:B------:R-:W-:Y:S01]  /*12560*/  FMUL.FTZ R104, R104, UR4 ;  /* 0x0000000468687c20 */ /* 0x000fe20008410000 */
[----:B------:R-:W-:Y:S01]  /*12570*/  FMUL.FTZ R105, R105, UR4 ;  /* 0x0000000469697c20 */ /* 0x000fe20008410000 */
[----:B------:R-:W-:Y:S01]  /*12580*/  FMUL.FTZ R108, R108, UR4 ;  /* 0x000000046c6c7c20 */ /* 0x000fe20008410000 */
[----:B------:R-:W-:Y:S01]  /*12590*/  FMUL.FTZ R109, R109, UR4 ;  /* 0x000000046d6d7c20 */ /* 0x000fe20008410000 */
[----:B------:R-:W-:Y:S01]  /*125a0*/  FMUL.FTZ R96, R96, UR4 ;  /* 0x0000000460607c20 */ /* 0x000fe20008410000 */
[----:B------:R-:W4:Y:S01]  /*125b0*/  MUFU.TANH R147, R147 ;  /* 0x0000009300937308 */ /* 0x000f220000002400 */
[----:B01----:R-:W-:Y:S01]  /*125c0*/  FMNMX.FTZ R14, R156, R154, !PT ;  /* 0x0000009a9c0e7209 */ /* 0x003fe20007810000 */
[----:B------:R-:W-:Y:S01]  /*125d0*/  FMUL.FTZ R97, R97, UR4 ;  /* 0x0000000461617c20 */ /* 0x000fe20008410000 */
[----:B------:R-:W-:Y:S01]  /*125e0*/  FMUL.FTZ R100, R100, UR4 ;  /* 0x0000000464647c20 */ /* 0x000fe20008410000 */
[----:B------:R-:W-:Y:S01]  /*125f0*/  FMUL.FTZ R101, R101, UR4 ;  /* 0x0000000465657c20 */ /* 0x000fe20008410000 */
[----:B------:R-:W-:Y:S01]  /*12600*/  FMUL.FTZ R116, R89, UR4 ;  /* 0x0000000459747c20 */ /* 0x000fe20008410000 */
[----:B------:R-:W-:Y:S01]  /*12610*/  FMUL.FTZ R92, R92, UR4 ;  /* 0x000000045c5c7c20 */ /* 0x000fe20008410000 */
[----:B------:R-:W-:Y:S01]  /*12620*/  FMUL.FTZ R117, R93, UR4 ;  /* 0x000000045d757c20 */ /* 0x000fe20008410000 */
[----:B------:R-:W0:Y:S01]  /*12630*/  MUFU.TANH R146, R146 ;  /* 0x0000009200927308 */ /* 0x000e220000002400 */
[----:B---3--:R-:W-:Y:S01]  /*12640*/  FMNMX.FTZ R14, R155, R14, !PT ;  /* 0x0000000e9b0e7209 */ /* 0x008fe20007810000 */
[----:B------:R-:W-:Y:S01]  /*12650*/  FMUL.FTZ R140, R80, UR4 ;  /* 0x00000004508c7c20 */ /* 0x000fe20008410000 */
[----:B------:R-:W-:Y:S01]  /*12660*/  FMUL.FTZ R151, R81, UR4 ;  /* 0x0000000451977c20 */ /* 0x000fe20008410000 */
[----:B------:R-:W-:Y:S01]  /*12670*/  FMUL.FTZ R150, R84, UR4 ;  /* 0x0000000454967c20 */ /* 0x000fe20008410000 */
[----:B------:R-:W-:Y:S01]  /*12680*/  FMUL.FTZ R148, R85, UR4 ;  /* 0x0000000455947c20 */ /* 0x000fe20008410000 */
[----:B------:R-:W-:Y:S01]  /*12690*/  FMUL.FTZ R149, R72, UR4 ;  /* 0x0000000448957c20 */ /* 0x000fe20008410000 */
[----:B------:R-:W-:Y:S01]  /*126a0*/  FMUL.FTZ R152, R73, UR4 ;  /* 0x0000000449987c20 */ /* 0x000fe20008410000 */
[----:B--2---:R1:W2:Y:S01]  /*126b0*/  MUFU.TANH R2, R138 ;  /* 0x0000008a00027308 */ /* 0x0042a20000002400 */
[----:B----4-:R-:W-:Y:S01]  /*126c0*/  FMNMX.FTZ R14, R147, R14, !PT ;  /* 0x0000000e930e7209 */ /* 0x010fe20007810000 */
[----:B------:R-:W-:Y:S01]  /*126d0*/  FMUL.FTZ R153, R76, UR4 ;  /* 0x000000044c997c20 */ /* 0x000fe20008410000 */
[----:B------:R-:W-:Y:S01]  /*126e0*/  FMUL.FTZ R121, R77, UR4 ;  /* 0x000000044d797c20 */ /* 0x000fe20008410000 */
[----:B------:R-:W-:Y:S01]  /*126f0*/  FMUL.FTZ R123, R123, UR4 ;  /* 0x000000047b7b7c20 */ /* 0x000fe20008410000 */
[----:B------:R-:W-:Y:S01]  /*12700*/  FMUL.FTZ R114, R114, UR4 ;  /* 0x0000000472727c20 */ /* 0x000fe20008410000 */
[----:B------:R-:W-:Y:S01]  /*12710*/  FMUL.FTZ R127, R127, UR4 ;  /* 0x000000047f7f7c20 */ /* 0x000fe20008410000 */
[----:B------:R-:W-:Y:S01]  /*12720*/  FMUL.FTZ R122, R122, UR4 ;  /* 0x000000047a7a7c20 */ /* 0x000fe20008410000 */
[----:B------:R-:W3:Y:S01]  /*12730*/  MUFU.TANH R141, R141 ;  /* 0x0000008d008d7308 */ /* 0x000ee20000002400 */
[----:B-1----:R-:W-:Y:S01]  /*12740*/  FMUL.FTZ R138, R129, UR4 ;  /* 0x00000004818a7c20 */ /* 0x002fe20008410000 */
[----:B------:R-:W-:Y:S01]  /*12750*/  FMUL.FTZ R129, R120, UR4 ;  /* 0x0000000478817c20 */ /* 0x000fe20008410000 */
[----:B0-----:R-:W-:Y:S01]  /*12760*/  FMNMX.FTZ R14, R146, R14, !PT ;  /* 0x0000000e920e7209 */ /* 0x001fe20007810000 */
[----:B------:R-:W-:Y:S01]  /*12770*/  FMUL.FTZ R120, R124, UR4 ;  /* 0x000000047c787c20 */ /* 0x000fe20008410000 */
[----:B------:R-:W-:Y:S01]  /*12780*/  FMUL.FTZ R124, R113, UR4 ;  /* 0x00000004717c7c20 */ /* 0x000fe20008410000 */
[----:B------:R-:W-:Y:S01]  /*12790*/  FMUL.FTZ R113, R88, UR4 ;  /* 0x0000000458717c20 */ /* 0x000fe20008410000 */
[----:B------:R-:W-:Y:S01]  /*127a0*/  ULDC UR5, c[0x0][0x988] ;  /* 0x0002620000057ab9 */ /* 0x000fe20000000800 */
[----:B------:R-:W0:Y:S01]  /*127b0*/  MUFU.TANH R138, R138 ;  /* 0x0000008a008a7308 */ /* 0x000e220000002400 */
[----:B------:R-:W-:Y:S01]  /*127c0*/  FMUL.FTZ R139, R139, UR4 ;  /* 0x000000048b8b7c20 */ /* 0x000fe20008410000 */
[----:B--2---:R-:W-:Y:S01]  /*127d0*/  STL [R1+0x4c], R2 ;  /* 0x00004c0201007387 */ /* 0x004fe20000100800 */
[----:B------:R-:W-:Y:S01]  /*127e0*/  FMUL.FTZ R134, R134, UR4 ;  /* 0x0000000486867c20 */ /* 0x000fe20008410000 */
[----:B------:R-:W-:Y:S01]  /*127f0*/  FMUL.FTZ R143, R143, UR4 ;  /* 0x000000048f8f7c20 */ /* 0x000fe20008410000 */
[----:B------:R-:W-:Y:S01]  /*12800*/  FMUL.FTZ R135, R135, UR4 ;  /* 0x0000000487877c20 */ /* 0x000fe20008410000 */
[----:B------:R-:W-:Y:S01]  /*12810*/  FMUL.FTZ R126, R126, UR4 ;  /* 0x000000047e7e7c20 */ /* 0x000fe20008410000 */
[----:B------:R-:W-:Y:S01]  /*12820*/  FMUL.FTZ R157, R115, UR4 ;  /* 0x00000004739d7c20 */ /* 0x000fe20008410000 */
[----:B------:R-:W1:Y:S01]  /*12830*/  MUFU.TANH R137, R137 ;  /* 0x0000008900897308 */ /* 0x000e620000002400 */
[----:B---3--:R-:W-:Y:S01]  /*12840*/  FMNMX.FTZ R14, R141, R14, !PT ;  /* 0x0000000e8d0e7209 */ /* 0x008fe20007810000 */
[----:B------:R-:W-:Y:S01]  /*12850*/  FMUL.FTZ R131, R131, UR4 ;  /* 0x0000000483837c20 */ /* 0x000fe20008410000 */
[----:B------:R-:W-:Y:S01]  /*12860*/  FMUL.FTZ R142, R142, UR4 ;  /* 0x000000048e8e7c20 */ /* 0x000fe20008410000 */
[----:B------:R-:W-:-:S04]  /*12870*/  FMUL.FTZ R130, R130, UR4 ;  /* 0x0000000482827c20 */ /* 0x000fc80008410000 */
        /* <DEDUP_REMOVED lines=58> */
[----:B------:R1:W3:Y:S01]  /*12c20*/  MUFU.TANH R81, R123 ;  /* 0x0000007b00517308 */ /* 0x0002e20000002400 */
[----:B--2---:R-:W-:-:S07]  /*12c30*/  FMNMX.FTZ R14, R153, R14, !PT ;  /* 0x0000000e990e7209 */ /* 0x004fce0007810000 */
[----:B------:R-:W2:Y:S01]  /*12c40*/  MUFU.TANH R80, R114 ;  /* 0x0000007200507308 */ /* 0x000ea20000002400 */
[----:B0-----:R-:W-:Y:S01]  /*12c50*/  FMNMX.FTZ R14, R121, R14, !PT ;  /* 0x0000000e790e7209 */ /* 0x001fe20007810000 */
[----:B-1----:R-:W4:Y:S04]  /*12c60*/  LDL.LU R123, [R1+0x4c] ;  /* 0x00004c00017b7983 */ /* 0x002f280000300800 */
[----:B------:R-:W0:Y:S02]  /*12c70*/  SHFL.BFLY PT, R15, R14, 0x2, 0x1f ;  /* 0x0c401f000e0f7f89 */ /* 0x000e2400000e0000 */
[----:B------:R-:W1:Y:S08]  /*12c80*/  MUFU.TANH R88, R127 ;  /* 0x0000007f00587308 */ /* 0x000e700000002400 */
[----:B------:R-:W-:Y:S08]  /*12c90*/  MUFU.TANH R84, R122 ;  /* 0x0000007a00547308 */ /* 0x000ff00000002400 */
[----:B------:R3:W-:Y:S01]  /*12ca0*/  MUFU.TANH R4, R139 ;  /* 0x0000008b00047308 */ /* 0x0007e20000002400 */
[----:B0-----:R-:W-:-:S07]  /*12cb0*/  FMNMX.FTZ R14, R14, R15, !PT ;  /* 0x0000000f0e0e7209 */ /* 0x001fce0007810000 */
[----:B------:R-:W0:Y:S01]  /*12cc0*/  MUFU.TANH R85, R134 ;  /* 0x0000008600557308 */ /* 0x000e220000002400 */
[----:B------:R-:W2:Y:S01]  /*12cd0*/  SHFL.BFLY PT, R15, R14, 0x1, 0x1f ;  /* 0x0c201f000e0f7f89 */ /* 0x000ea200000e0000 */
[----:B---3--:R-:W-:-:S06]  /*12ce0*/  FMUL.FTZ R139, R118, UR4 ;  /* 0x00000004768b7c20 */ /* 0x008fcc0008410000 */
[----:B------:R-:W-:Y:S08]  /*12cf0*/  MUFU.TANH R2, R143 ;  /* 0x0000008f00027308 */ /* 0x000ff00000002400 */
[----:B------:R-:W3:Y:S08]  /*12d00*/  MUFU.TANH R72, R135 ;  /* 0x0000008700487308 */ /* 0x000ef00000002400 */
[----:B------:R0:W-:Y:S01]  /*12d10*/  MUFU.TANH R93, R131 ;  /* 0x00000083005d7308 */ /* 0x0001e20000002400 */
[----:B--2---:R-:W-:Y:S01]  /*12d20*/  FMNMX.FTZ R14, R14, R15, !PT ;  /* 0x0000000f0e0e7209 */ /* 0x004fe20007810000 */
[----:B------:R-:W-:-:S04]  /*12d30*/  IMAD.U32 R15, RZ, RZ, UR5 ;  /* 0x00000005ff0f7e24 */ /* 0x000fc8000f8e00ff */
[C---:B------:R-:W-:Y:S01]  /*12d40*/  FADD.FTZ R122, -R14.reuse, R154 ;  /* 0x0000009a0e7a7221 */ /* 0x040fe20000010100 */
[-C--:B------:R-:W-:Y:S01]  /*12d50*/  FMUL.FTZ R154, R14, R15.reuse ;  /* 0x0000000f0e9a7220 */ /* 0x080fe20000410000 */
[----:B------:R-:W-:Y:S03]  /*12d60*/  MUFU.TANH R3, R142 ;  /* 0x0000008e00037308 */ /* 0x000fe60000002400 */
[-CC-:B------:R-:W-:Y:S01]  /*12d70*/  FFMA.FTZ R127, R120, R15.reuse, -R154.reuse ;  /* 0x0000000f787f7223 */ /* 0x180fe2000001089a */
[----:B------:R-:W-:Y:S02]  /*12d80*/  IMAD.MOV.U32 R120, RZ, RZ, R81 ;  /* 0x000000ffff787224 */ /* 0x000fe400078e0051 */
[-C--:B------:R-:W-:Y:S01]  /*12d90*/  FFMA.FTZ R81, R112, R15.reuse, -R154 ;  /* 0x0000000f70517223 */ /* 0x080fe2000001089a */
[----:B------:R-:W-:Y:S02]  /*12da0*/  IMAD.MOV.U32 R112, RZ, RZ, R80 ;  /* 0x000000ffff707224 */ /* 0x000fe400078e0050 */
[-CC-:B------:R-:W-:Y:S01]  /*12db0*/  FFMA.FTZ R80, R105, R15.reuse, -R154.reuse ;  /* 0x0000000f69507223 */ /* 0x180fe2000001089a */
[-C--:B------:R-:W-:Y:S01]  /*12dc0*/  FFMA.FTZ R118, R155, R15.reuse, -R154 ;  /* 0x0000000f9b767223 */ /* 0x080fe2000001089a */
[----:B-1----:R-:W-:Y:S01]  /*12dd0*/  IMAD.MOV.U32 R105, RZ, RZ, R88 ;  /* 0x000000ffff697224 */ /* 0x002fe200078e0058 */
[----:B------:R-:W4:Y:S01]  /*12de0*/  LDL.LU R155, [R1+0x2c] ;  /* 0x00002c00019b7983 */ /* 0x000f220000300800 */
[-CC-:B------:R-:W-:Y:S01]  /*12df0*/  FFMA.FTZ R88, R108, R15.reuse, -R154.reuse ;  /* 0x0000000f6c587223 */ /* 0x180fe2000001089a */
[----:B------:R-:W-:Y:S02]  /*12e00*/  MUFU.TANH R89, R130 ;  /* 0x0000008200597308 */ /* 0x000fe40000002400 */
[----:B------:R-:W2:Y:S01]  /*12e10*/  LDL.LU R108, [R1+0x30] ;  /* 0x00003000016c7983 */ /* 0x000ea20000300800 */
[-C--:B------:R-:W-:Y:S01]  /*12e20*/  FMUL.FTZ R122, R122, R15.reuse ;  /* 0x0000000f7a7a7220 */ /* 0x080fe20000410000 */
[-CC-:B------:R-:W-:Y:S01]  /*12e30*/  FFMA.FTZ R115, R156, R15.reuse, -R154.reuse ;  /* 0x0000000f9c737223 */ /* 0x180fe2000001089a */
[----:B------:R-:W-:-:S03]  /*12e40*/  FFMA.FTZ R73, R104, R15, -R154 ;  /* 0x0000000f68497223 */ /* 0x000fc6000001089a */
[----:B------:R1:W3:Y:S01]  /*12e50*/  MUFU.TANH R143, R126 ;  /* 0x0000007e008f7308 */ /* 0x0002e20000002400 */
[-CC-:B------:R-:W-:Y:S01]  /*12e60*/  FFMA.FTZ R114, R147, R15.reuse, -R154.reuse ;  /* 0x0000000f93727223 */ /* 0x180fe2000001089a */
[----:B0-----:R-:W-:Y:S01]  /*12e70*/  FFMA.FTZ R131, R137, R15, -R154 ;  /* 0x0000000f89837223 */ /* 0x001fe2000001089a */
[----:B------:R-:W-:-:S05]  /*12e80*/  IMAD.MOV.U32 R137, RZ, RZ, R85 ;  /* 0x000000ffff897224 */ /* 0x000fca00078e0055 */
[----:B------:R-:W-:Y:S01]  /*12e90*/  MUFU.EX2 R104, R115 ;  /* 0x0000007300687308 */ /* 0x000fe20000000800 */
[-CC-:B-1----:R-:W-:Y:S01]  /*12ea0*/  FFMA.FTZ R126, R20, R15.reuse, -R154.reuse ;  /* 0x0000000f147e7223 */ /* 0x182fe2000001089a */
[----:B------:R-:W-:-:S06]  /*12eb0*/  FFMA.FTZ R146, R146, R15, -R154 ;  /* 0x0000000f92927223 */ /* 0x000fcc000001089a */
[----:B------:R-:W2:Y:S01]  /*12ec0*/  MUFU.EX2 R20, R122 ;  /* 0x0000007a00147308 */ /* 0x000ea20000000800 */
[----:B------:R-:W-:Y:S01]  /*12ed0*/  FFMA.FTZ R85, R116, R15, -R154 ;  /* 0x0000000f74557223 */ /* 0x000fe2000001089a */
[----:B------:R-:W-:-:S06]  /*12ee0*/  FMUL.FTZ R116, R106, UR4 ;  /* 0x000000046a747c20 */ /* 0x000fcc0008410000 */
[----:B------:R-:W0:Y:S01]  /*12ef0*/  MUFU.EX2 R118, R118 ;  /* 0x0000007600767308 */ /* 0x000e220000000800 */
[----:B------:R-:W-:-:S07]  /*12f00*/  FFMA.FTZ R132, R138, R15, -R154 ;  /* 0x0000000f8a847223 */ /* 0x000fce000001089a */
[----:B------:R1:W0:Y:S01]  /*12f10*/  MUFU.EX2 R106, R114 ;  /* 0x00000072006a7308 */ /* 0x0002220000000800 */
[----:B---3--:R-:W-:Y:S02]  /*12f20*/  IMAD.MOV.U32 R138, RZ, RZ, R72 ;  /* 0x000000ffff8a7224 */ /* 0x008fe400078e0048 */
[----:B------:R-:W-:-:S05]  /*12f30*/  FFMA.FTZ R72, R97, R15, -R154 ;  /* 0x0000000f61487223 */ /* 0x000fca000001089a */
[----:B------:R-:W3:Y:S01]  /*12f40*/  MUFU.EX2 R146, R146 ;  /* 0x0000009200927308 */ /* 0x000ee20000000800 */
[----:B-1----:R-:W-:Y:S02]  /*12f50*/  IMAD.MOV.U32 R114, RZ, RZ, R143 ;  /* 0x000000ffff727224 */ /* 0x002fe400078e008f */
[----:B------:R-:W-:Y:S02]  /*12f60*/  IMAD.MOV.U32 R135, RZ, RZ, R93 ;  /* 0x000000ffff877224 */ /* 0x000fe400078e005d */
[----:B------:R-:W-:Y:S02]  /*12f70*/  IMAD.MOV.U32 R134, RZ, RZ, R89 ;  /* 0x000000ffff867224 */ /* 0x000fe400078e0059 */
[-CC-:B------:R-:W-:Y:S01]  /*12f80*/  FFMA.FTZ R76, R21, R15.reuse, -R154.reuse ;  /* 0x0000000f154c7223 */ /* 0x180fe2000001089a */
[-C--:B------:R-:W-:Y:S01]  /*12f90*/  FFMA.FTZ R21, R101, R15.reuse, -R154 ;  /* 0x0000000f65157223 */ /* 0x080fe2000001089a */
[----:B------:R-:W-:Y:S02]  /*12fa0*/  IMAD.MOV.U32 R101, RZ, RZ, R120 ;  /* 0x000000ffff657224 */ /* 0x000fe400078e0078 */
[-CC-:B------:R-:W-:Y:S01]  /*12fb0*/  FFMA.FTZ R130, R136, R15.reuse, -R154.reuse ;  /* 0x0000000f88827223 */ /* 0x180fe2000001089a */
[----:B------:R-:W-:Y:S01]  /*12fc0*/  FMUL.FTZ R120, R98, UR4 ;  /* 0x0000000462787c20 */ /* 0x000fe20008410000 */
[----:B------:R-:W-:Y:S01]  /*12fd0*/  FFMA.FTZ R133, R141, R15, -R154 ;  /* 0x0000000f8d857223 */ /* 0x000fe2000001089a */
[----:B------:R-:W-:-:S02]  /*12fe0*/  IMAD.MOV.U32 R136, RZ, RZ, R84 ;  /* 0x000000ffff887224 */ /* 0x000fc400078e0054 */
[-CC-:B------:R-:W-:Y:S01]  /*12ff0*/  FFMA.FTZ R129, R129, R15.reuse, -R154.reuse ;  /* 0x0000000f81817223 */ /* 0x180fe2000001089a */
[----:B------:R-:W-:Y:S02]  /*13000*/  IMAD.MOV.U32 R98, RZ, RZ, R137 ;  /* 0x000000ffff627224 */ /* 0x000fe400078e0089 */
        /* <DEDUP_REMOVED lines=16> */
[----:B------:R-:W-:Y:S01]  /*13110*/  FFMA.FTZ R154, R121, R15, -R154 ;  /* 0x0000000f799a7223 */ /* 0x000fe2000001089a */
[----:B------:R-:W-:Y:S01]  /*13120*/  FMUL.FTZ R121, R99, UR4 ;  /* 0x0000000463797c20 */ /* 0x000fe20008410000 */
[----:B------:R-:W-:-:S02]  /*13130*/  IMAD.MOV.U32 R99, RZ, RZ, R138 ;  /* 0x000000ffff637224 */ /* 0x000fc400078e008a */
[----:B------:R-:W-:Y:S01]  /*13140*/  IMAD.MOV.U32 R100, RZ, RZ, R136 ;  /* 0x000000ffff647224 */ /* 0x000fe200078e0088 */
[----:B------:R-:W1:Y:S01]  /*13150*/  MUFU.TANH R157, R157 ;  /* 0x0000009d009d7308 */ /* 0x000e620000002400 */
[----:B------:R-:W-:Y:S01]  /*13160*/  FMUL.FTZ R115, R119, UR4 ;  /* 0x0000000477737c20 */ /* 0x000fe20008410000 */
[----:B------:R-:W-:-:S06]  /*13170*/  IMAD.MOV.U32 R113, RZ, RZ, R105 ;  /* 0x000000ffff717224 */ /* 0x000fcc00078e0069 */
[----:B------:R-:W1:Y:S01]  /*13180*/  MUFU.TANH R139, R139 ;  /* 0x0000008b008b7308 */ /* 0x000e620000002400 */
[----:B------:R-:W-:-:S07]  /*13190*/  FMUL.FTZ R117, R107, UR4 ;  /* 0x000000046b757c20 */ /* 0x000fce0008410000 */
[----:B------:R-:W1:Y:S01]  /*131a0*/  MUFU.TANH R115, R115 ;  /* 0x0000007300737308 */ /* 0x000e620000002400 */
[----:B------:R-:W-:-:S07]  /*131b0*/  FMUL.FTZ R119, R111, UR4 ;  /* 0x000000046f777c20 */ /* 0x000fce0008410000 */
[----:B------:R-:W1:Y:S08]  /*131c0*/  MUFU.TANH R116, R116 ;  /* 0x0000007400747308 */ /* 0x000e700000002400 */
[----:B------:R-:W1:Y:S08]  /*131d0*/  MUFU.TANH R117, R117 ;  /* 0x0000007500757308 */ /* 0x000e700000002400 */
[----:B------:R-:W-:Y:S01]  /*131e0*/  MUFU.TANH R119, R119 ;  /* 0x0000007700777308 */ /* 0x000fe20000002400 */
[----:B------:R-:W-:-:S07]  /*131f0*/  FMUL.FTZ R109, R103, UR4 ;  /* 0x00000004676d7c20 */ /* 0x000fce0008410000 */
[----:B------:R-:W-:Y:S08]  /*13200*/  MUFU.TANH R120, R120 ;  /* 0x0000007800787308 */ /* 0x000ff00000002400 */
[----:B------:R-:W-:Y:S01]  /*13210*/  MUFU.TANH R121, R121 ;  /* 0x0000007900797308 */ /* 0x000fe20000002400 */
[----:B------:R-:W-:Y:S01]  /*13220*/  FMUL.FTZ R111, R91, UR4 ;  /* 0x000000045b6f7c20 */ /* 0x000fe20008410000 */
[----:B------:R-:W-:-:S06]  /*13230*/  FMUL.FTZ R94, R94, UR4 ;  /* 0x000000045e5e7c20 */ /* 0x000fcc0008410000 */
[----:B------:R-:W-:Y:S01]  /*13240*/  MUFU.TANH R109, R109 ;  /* 0x0000006d006d7308 */ /* 0x000fe20000002400 */
[----:B------:R-:W-:Y:S02]  /*13250*/  IMAD.MOV.U32 R103, RZ, RZ, R134 ;  /* 0x000000ffff677224 */ /* 0x000fe400078e0086 */
[----:B------:R-:W-:-:S05]  /*13260*/  FMUL.FTZ R82, R82, UR4 ;  /* 0x0000000452527c20 */ /* 0x000fca0008410000 */
[----:B------:R-:W-:Y:S08]  /*13270*/  MUFU.TANH R111, R111 ;  /* 0x0000006f006f7308 */ /* 0x000ff00000002400 */
[----:B------:R-:W-:Y:S01]  /*13280*/  MUFU.TANH R94, R94 ;  /* 0x0000005e005e7308 */ /* 0x000fe20000002400 */
[----:B------:R-:W-:Y:S01]  /*13290*/  FMUL.FTZ R136, R86, UR4 ;  /* 0x0000000456887c20 */ /* 0x000fe20008410000 */
[----:B------:R-:W-:-:S06]  /*132a0*/  FMUL.FTZ R137, R87, UR4 ;  /* 0x0000000457897c20 */ /* 0x000fcc0008410000 */
[----:B------:R-:W-:Y:S01]  /*132b0*/  MUFU.TANH R82, R82 ;  /* 0x0000005200527308 */ /* 0x000fe20000002400 */
[----:B------:R-:W-:-:S07]  /*132c0*/  FMUL.FTZ R148, R75, UR4 ;  /* 0x000000044b947c20 */ /* 0x000fce0008410000 */
[----:B------:R-:W-:Y:S01]  /*132d0*/  MUFU.TANH R136, R136 ;  /* 0x0000008800887308 */ /* 0x000fe20000002400 */
[----:B--2---:R-:W-:-:S04]  /*132e0*/  FFMA.FTZ R97, R20, R108, R104 ;  /* 0x0000006c14617223 */ /* 0x004fc80000010068 */
[----:B0-----:R-:W-:-:S04]  /*132f0*/  FADD.FTZ R97, R118, R97 ;  /* 0x0000006176617221 */ /* 0x001fc80000010000 */
[----:B------:R-:W-:-:S04]  /*13300*/  FADD.FTZ R97, R106, R97 ;  /* 0x000000616a617221 */ /* 0x000fc80000010000 */
[----:B---3--:R-:W-:Y:S01]  /*13310*/  FADD.FTZ R143, R146, R97 ;  /* 0x00000061928f7221 */ /* 0x008fe20000010000 */
[----:B----4-:R-:W-:-:S04]  /*13320*/  FMNMX.FTZ R97, R123, R155, !PT ;  /* 0x0000009b7b617209 */ /* 0x010fc80007810000 */
[----:B------:R-:W-:-:S04]  /*13330*/  FMNMX.FTZ R97, R4, R97, !PT ;  /* 0x0000006104617209 */ /* 0x000fc80007810000 */
[----:B------:R-:W-:Y:S01]  /*13340*/  FMNMX.FTZ R97, R3, R97, !PT ;  /* 0x0000006103617209 */ /* 0x000fe20007810000 */
[----:B------:R-:W-:-:S03]  /*13350*/  FMUL.FTZ R108, R102, UR4 ;  /* 0x00000004666c7c20 */ /* 0x000fc60008410000 */
[----:B------:R-:W-:Y:S01]  /*13360*/  FMNMX.FTZ R97, R2, R97, !PT ;  /* 0x0000006102617209 */ /* 0x000fe20007810000 */
[----:B------:R-:W-:-:S03]  /*13370*/  IMAD.MOV.U32 R102, RZ, RZ, R135 ;  /* 0x000000ffff667224 */ /* 0x000fc600078e0087 */
[----:B------:R-:W-:-:S04]  /*13380*/  FMNMX.FTZ R97, R134, R97, !PT ;  /* 0x0000006186617209 */ /* 0x000fc80007810000 */
[----:B------:R-:W-:-:S04]  /*13390*/  FMNMX.FTZ R97, R102, R97, !PT ;  /* 0x0000006166617209 */ /* 0x000fc80007810000 */
[----:B------:R-:W-:-:S04]  /*133a0*/  FMNMX.FTZ R97, R98, R97, !PT ;  /* 0x0000006162617209 */ /* 0x000fc80007810000 */
[----:B------:R-:W-:-:S04]  /*133b0*/  FMNMX.FTZ R97, R99, R97, !PT ;  /* 0x0000006163617209 */ /* 0x000fc80007810000 */
[----:B------:R-:W-:-:S04]  /*133c0*/  FMNMX.FTZ R97, R100, R97, !PT ;  /* 0x0000006164617209 */ /* 0x000fc80007810000 */
[----:B------:R-:W-:-:S04]  /*133d0*/  FMNMX.FTZ R97, R101, R97, !PT ;  /* 0x0000006165617209 */ /* 0x000fc80007810000 */
[----:B------:R-:W-:-:S04]  /*133e0*/  FMNMX.FTZ R97, R114, R97, !PT ;  /* 0x0000006172617209 */ /* 0x000fc80007810000 */
[----:B------:R-:W-:Y:S02]  /*133f0*/  FMNMX.FTZ R97, R113, R97, !PT ;  /* 0x0000006171617209 */ /* 0x000fe40007810000 */
[----:B------:R-:W-:Y:S01]  /*13400*/  F2FP.BF16.F32.PACK_AB R104, R118, R104 ;  /* 0x000000687668723e */ /* 0x000fe200000010ff */
[----:B------:R-:W-:Y:S01]  /*13410*/  FMUL.FTZ R118, R110, UR4 ;  /* 0x000000046e767c20 */ /* 0x000fe20008410000 */
[----:B------:R-:W-:-:S04]  /*13420*/  FMNMX.FTZ R97, R112, R97, !PT ;  /* 0x0000006170617209 */ /* 0x000fc80007810000 */
[----:B-1----:R-:W-:Y:S01]  /*13430*/  FMNMX.FTZ R97, R157, R97, !PT ;  /* 0x000000619d617209 */ /* 0x002fe20007810000 */
[----:B------:R-:W0:Y:S03]  /*13440*/  MUFU.TANH R118, R118 ;  /* 0x0000007600767308 */ /* 0x000e260000002400 */
[----:B------:R-:W-:-:S04]  /*13450*/  FMNMX.FTZ R97, R139, R97, !PT ;  /* 0x000000618b617209 */ /* 0x000fc80007810000 */
[----:B------:R-:W-:-:S04]  /*13460*/  FMNMX.FTZ R97, R115, R97, !PT ;  /* 0x0000006173617209 */ /* 0x000fc80007810000 */
[----:B------:R-:W-:Y:S01]  /*13470*/  FMNMX.FTZ R97, R116, R97, !PT ;  /* 0x0000006174617209 */ /* 0x000fe20007810000 */
[----:B------:R-:W1:Y:S03]  /*13480*/  MUFU.TANH R108, R108 ;  /* 0x0000006c006c7308 */ /* 0x000e660000002400 */
[----:B------:R-:W-:Y:S01]  /*13490*/  FMNMX.FTZ R97, R117, R97, !PT ;  /* 0x0000006175617209 */ /* 0x000fe20007810000 */
[----:B------:R-:W-:-:S03]  /*134a0*/  FMUL.FTZ R110, R90, UR4 ;  /* 0x000000045a6e7c20 */ /* 0x000fc60008410000 */
[----:B0-----:R-:W-:-:S04]  /*134b0*/  FMNMX.FTZ R97, R118, R97, !PT ;  /* 0x0000006176617209 */ /* 0x001fc80007810000 */
[----:B------:R-:W-:Y:S01]  /*134c0*/  FMNMX.FTZ R97, R119, R97, !PT ;  /* 0x0000006177617209 */ /* 0x000fe20007810000 */
[----:B------:R-:W0:Y:S03]  /*134d0*/  MUFU.TANH R110, R110 ;  /* 0x0000006e006e7308 */ /* 0x000e260000002400 */
[----:B------:R-:W-:Y:S01]  /*134e0*/  FMNMX.FTZ R97, R120, R97, !PT ;  /* 0x0000006178617209 */ /* 0x000fe20007810000 */
[----:B------:R-:W-:-:S03]  /*134f0*/  FMUL.FTZ R134, R95, UR4 ;  /* 0x000000045f867c20 */ /* 0x000fc60008410000 */
[----:B------:R-:W-:-:S04]  /*13500*/  FMNMX.FTZ R97, R121, R97, !PT ;  /* 0x0000006179617209 */ /* 0x000fc80007810000 */
[----:B-1----:R-:W-:Y:S01]  /*13510*/  FMNMX.FTZ R97, R108, R97, !PT ;  /* 0x000000616c617209 */ /* 0x002fe20007810000 */
[----:B------:R-:W1:Y:S01]  /*13520*/  MUFU.TANH R134, R134 ;  /* 0x0000008600867308 */ /* 0x000e620000002400 */
[----:B------:R-:W-:Y:S02]  /*13530*/  FMUL.FTZ R135, R83, UR4 ;  /* 0x0000000453877c20 */ /* 0x000fe40008410000 */
[----:B------:R-:W-:-:S04]  /*13540*/  FMNMX.FTZ R97, R109, R97, !PT ;  /* 0x000000616d617209 */ /* 0x000fc80007810000 */
[----:B0-----:R-:W-:Y:S01]  /*13550*/  FMNMX.FTZ R97, R110, R97, !PT ;  /* 0x000000616e617209 */ /* 0x001fe20007810000 */
[----:B------:R-:W0:Y:S03]  /*13560*/  MUFU.TANH R135, R135 ;  /* 0x0000008700877308 */ /* 0x000e260000002400 */
[----:B------:R-:W-:Y:S02]  /*13570*/  FMNMX.FTZ R97, R111, R97, !PT ;  /* 0x000000616f617209 */ /* 0x000fe40007810000 */
[----:B------:R-:W-:Y:S01]  /*13580*/  F2FP.BF16.F32.PACK_AB R106, R146, R106 ;  /* 0x0000006a926a723e */ /* 0x000fe200000010ff */
[----:B------:R-:W-:Y:S01]  /*13590*/  FMUL.FTZ R146, R74, UR4 ;  /* 0x000000044a927c20 */ /* 0x000fe20008410000 */
[----:B------:R-:W-:Y:S01]  /*135a0*/  FMNMX.FTZ R97, R94, R97, !PT ;  /* 0x000000615e617209 */ /* 0x000fe20007810000 */
[----:B------:R-:W2:Y:S03]  /*135b0*/  MUFU.TANH R137, R137 ;  /* 0x0000008900897308 */ /* 0x000ea60000002400 */
[----:B-1----:R-:W-:Y:S01]  /*135c0*/  FMNMX.FTZ R97, R134, R97, !PT ;  /* 0x0000006186617209 */ /* 0x002fe20007810000 */
[----:B------:R-:W-:-:S03]  /*135d0*/  FMUL.FTZ R150, R78, UR4 ;  /* 0x000000044e967c20 */ /* 0x000fc60008410000 */
[----:B------:R-:W-:Y:S01]  /*135e0*/  FMNMX.FTZ R97, R82, R97, !PT ;  /* 0x0000006152617209 */ /* 0x000fe20007810000 */
[----:B------:R-:W1:Y:S01]  /*135f0*/  MUFU.TANH R146, R146 ;  /* 0x0000009200927308 */ /* 0x000e620000002400 */
[----:B------:R-:W-:Y:S02]  /*13600*/  FMUL.FTZ R151, R79, UR4 ;  /* 0x000000044f977c20 */ /* 0x000fe40008410000 */
[----:B0-----:R-:W-:-:S05]  /*13610*/  FMNMX.FTZ R97, R135, R97, !PT ;  /* 0x0000006187617209 */ /* 0x001fca0007810000 */
[----:B------:R-:W0:Y:S01]  /*13620*/  MUFU.TANH R148, R148 ;  /* 0x0000009400947308 */ /* 0x000e220000002400 */
[----:B------:R-:W-:-:S07]  /*13630*/  FMNMX.FTZ R97, R136, R97, !PT ;  /* 0x0000006188617209 */ /* 0x000fce0007810000 */
[----:B------:R-:W3:Y:S01]  /*13640*/  MUFU.TANH R150, R150 ;  /* 0x0000009600967308 */ /* 0x000ee20000002400 */
[----:B--2---:R-:W-:-:S07]  /*13650*/  FMNMX.FTZ R97, R137, R97, !PT ;  /* 0x0000006189617209 */ /* 0x004fce0007810000 */
[----:B------:R-:W2:Y:S01]  /*13660*/  MUFU.TANH R151, R151 ;  /* 0x0000009700977308 */ /* 0x000ea20000002400 */
[----:B-1----:R-:W-:-:S04]  /*13670*/  FMNMX.FTZ R97, R146, R97, !PT ;  /* 0x0000006192617209 */ /* 0x002fc80007810000 */
[----:B0-----:R-:W-:-:S04]  /*13680*/  FMNMX.FTZ R97, R148, R97, !PT ;  /* 0x0000006194617209 */ /* 0x001fc80007810000 */
[----:B---3--:R-:W-:-:S04]  /*13690*/  FMNMX.FTZ R74, R150, R97, !PT ;  /* 0x00000061964a7209 */ /* 0x008fc80007810000 */
[----:B--2---:R-:W-:-:S05]  /*136a0*/  FMNMX.FTZ R74, R151, R74, !PT ;  /* 0x0000004a974a7209 */ /* 0x004fca0007810000 */
[----:B------:R-:W0:Y:S02]  /*136b0*/  SHFL.BFLY PT, R75, R74, 0x2, 0x1f ;  /* 0x0c401f004a4b7f89 */ /* 0x000e2400000e0000 */
[----:B0-----:R-:W-:-:S05]  /*136c0*/  FMNMX.FTZ R74, R74, R75, !PT ;  /* 0x0000004b4a4a7209 */ /* 0x001fca0007810000 */
[----:B------:R-:W0:Y:S02]  /*136d0*/  SHFL.BFLY PT, R75, R74, 0x1, 0x1f ;  /* 0x0c201f004a4b7f89 */ /* 0x000e2400000e0000 */
[----:B0-----:R-:W-:-:S05]  /*136e0*/  FMNMX.FTZ R74, R74, R75, !PT ;  /* 0x0000004b4a4a7209 */ /* 0x001fca0007810000 */
[----:B------:R-:W-:-:S04]  /*136f0*/  FMUL.FTZ R138, R74, R15 ;  /* 0x0000000f4a8a7220 */ /* 0x000fc80000410000 */
[-CC-:B------:R-:W-:Y:S01]  /*13700*/  FFMA.FTZ R107, R4, R15.reuse, -R138.reuse ;  /* 0x0000000f046b7223 */ /* 0x180fe2000001088a */
[-CC-:B------:R-:W-:Y:S01]  /*13710*/  FFMA.FTZ R105, R123, R15.reuse, -R138.reuse ;  /* 0x0000000f7b697223 */ /* 0x180fe2000001088a */
[----:B------:R0:W5:Y:S01]  /*13720*/  LDL.LU R4, [R1+0xcc] ;  /* 0x0000cc0001047983 */ /* 0x0001620000300800 */
[-CC-:B------:R-:W-:Y:S01]  /*13730*/  FFMA.FTZ R122, R3, R15.reuse, -R138.reuse ;  /* 0x0000000f037a7223 */ /* 0x180fe2000001088a */
[-CC-:B------:R-:W-:Y:S01]  /*13740*/  FFMA.FTZ R97, R102, R15.reuse, -R138.reuse ;  /* 0x0000000f66617223 */ /* 0x180fe2000001088a */
[-CC-:B------:R-:W-:Y:S01]  /*13750*/  FFMA.FTZ R123, R2, R15.reuse, -R138.reuse ;  /* 0x0000000f027b7223 */ /* 0x180fe2000001088a */
[----:B------:R0:W5:Y:S01]  /*13760*/  LDL.LU R3, [R1+0xc8] ;  /* 0x0000c80001037983 */ /* 0x0001620000300800 */
[-CC-:B------:R-:W-:Y:S01]  /*13770*/  FFMA.FTZ R102, R114, R15.reuse, -R138.reuse ;  /* 0x0000000f72667223 */ /* 0x180fe2000001088a */
[-CC-:B------:R-:W-:Y:S02]  /*13780*/  FFMA.FTZ R114, R139, R15.reuse, -R138.reuse ;  /* 0x0000000f8b727223 */ /* 0x180fe4000001088a */
[----:B------:R0:W5:Y:S04]  /*13790*/  LDL.LU R2, [R1+0xc4] ;  /* 0x0000c40001027983 */ /* 0x0001680000300800 */
[----:B------:R-:W2:Y:S01]  /*137a0*/  LDL R139, [R1+0x80] ;  /* 0x00008000018b7983 */ /* 0x000ea20000100800 */
[----:B------:R-:W-:Y:S01]  /*137b0*/  FFMA.FTZ R90, R108, R15, -R138 ;  /* 0x0000000f6c5a7223 */ /* 0x000fe2000001088a */
[----:B-----5:R-:W-:-:S05]  /*137c0*/  VIADD R108, R16, 0x200 ;  /* 0x00000200106c7836 */ /* 0x020fca0000000000 */
[----:B------:R-:W-:-:S04]  /*137d0*/  SHF.R.U32.HI R108, RZ, 0x4, R108 ;  /* 0x00000004ff6c7819 */ /* 0x000fc8000001166c */
[----:B------:R-:W-:-:S04]  /*137e0*/  LOP3.LUT R108, R108, 0x3fff, RZ, 0xc0, !PT ;  /* 0x00003fff6c6c7812 */ /* 0x000fc800078ec0ff */
[----:B------:R-:W-:Y:S01]  /*137f0*/  LOP3.LUT R108, R108, 0x2400000, RZ, 0xfc, !PT ;  /* 0x024000006c6c7812 */ /* 0x000fe200078efcff */
[----:B------:R-:W-:-:S04]  /*13800*/  FFMA.FTZ R83, R110, R15, -R138 ;  /* 0x0000000f6e537223 */ /* 0x000fc8000001088a */
[----:B------:R-:W-:-:S04]  /*13810*/  IMAD R108, R0, 0x6c0, R108 ;  /* 0x000006c0006c7824 */ /* 0x000fc800078e026c */
[----:B------:R-:W-:-:S05]  /*13820*/  VIADD R110, R108, 0x40 ;  /* 0x000000406c6e7836 */ /* 0x000fca0000000000 */
[----:B------:R-:W-:Y:S01]  /*13830*/  R2UR UR10, R110 ;  /* 0x000000006e0a72ca */ /* 0x000fe200000e0000 */
        /* <DEDUP_REMOVED lines=8> */
[C---:B------:R-:W-:Y:S02]  /*138c0*/  VIADD R110, R108.reuse, 0x180 ;  /* 0x000001806c6e7836 */ /* 0x040fe40000000000 */
[----:B------:R-:W-:Y:S01]  /*138d0*/  FFMA.FTZ R91, R109, R15, -R138 ;  /* 0x0000000f6d5b7223 */ /* 0x000fe2000001088a */
[----:B------:R-:W-:Y:S01]  /*138e0*/  IMAD.MOV.U32 R109, RZ, RZ, -0x7fffffe0 ;  /* 0x80000020ff6d7424 */ /* 0x000fe200078e00ff */
[----:B------:R-:W-:Y:S02]  /*138f0*/  R2UR UR6, R108 ;  /* 0x000000006c0672ca */ /* 0x000fe400000e0000 */
[----:B------:R-:W-:Y:S01]  /*13900*/  R2UR UR30, R110 ;  /* 0x000000006e1e72ca */ /* 0x000fe200000e0000 */
[C---:B------:R-:W-:Y:S02]  /*13910*/  VIADD R110, R108.reuse, 0x1c0 ;  /* 0x000001c06c6e7836 */ /* 0x040fe40000000000 */
[----:B------:R-:W-:Y:S01]  /*13920*/  VIADD R108, R108, 0x200 ;  /* 0x000002006c6c7836 */ /* 0x000fe20000000000 */
[----:B------:R-:W-:-:S02]  /*13930*/  R2UR UR7, R109 ;  /* 0x000000006d0772ca */ /* 0x000fc400000e0000 */
[----:B------:R-:W-:Y:S01]  /*13940*/  R2UR UR39, R109 ;  /* 0x000000006d2772ca */ /* 0x000fe200000e0000 */
[----:B------:R-:W-:Y:S01]  /*13950*/  IMAD.MOV.U32 R109, RZ, RZ, -0x3ffffff0 ;  /* 0xc0000010ff6d7424 */ /* 0x000fe200078e00ff */
[----:B------:R-:W-:-:S04]  /*13960*/  R2UR UR38, R108 ;  /* 0x000000006c2672ca */ /* 0x000fc800000e0000 */
[----:B------:R-:W-:Y:S01]  /*13970*/  R2UR UR5, R109 ;  /* 0x000000006d0572ca */ /* 0x000fe200000e0000 */
[----:B------:R-:W-:Y:S01]  /*13980*/  WARPGROUP.ARRIVE ;  /* 0x00000000000079c5 */ /* 0x000fe20000000000 */
[----:B------:R-:W-:Y:S01]  /*13990*/  FFMA.FTZ R86, R111, R15, -R138 ;  /* 0x0000000f6f567223 */ /* 0x000fe2000001088a */
[----:B------:R-:W-:Y:S01]  /*139a0*/  IMAD.MOV.U32 R111, RZ, RZ, -0x7fffffe0 ;  /* 0x80000020ff6f7424 */ /* 0x000fe200078e00ff */
[----:B------:R-:W-:-:S04]  /*139b0*/  R2UR UR34, R110 ;  /* 0x000000006e2272ca */ /* 0x000fc800000e0000 */
[C---:B------:R-:W-:Y:S02]  /*139c0*/  R2UR UR11, R111.reuse ;  /* 0x000000006f0b72ca */ /* 0x040fe400000e0000 */
[C---:B------:R-:W-:Y:S02]  /*139d0*/  R2UR UR15, R111.reuse ;  /* 0x000000006f0f72ca */ /* 0x040fe400000e0000 */
[C---:B------:R-:W-:Y:S02]  /*139e0*/  R2UR UR19, R111.reuse ;  /* 0x000000006f1372ca */ /* 0x040fe400000e0000 */
[C---:B------:R-:W-:Y:S02]  /*139f0*/  R2UR UR23, R111.reuse ;  /* 0x000000006f1772ca */ /* 0x040fe400000e0000 */
[C---:B------:R-:W-:Y:S02]  /*13a00*/  R2UR UR27, R111.reuse ;  /* 0x000000006f1b72ca */ /* 0x040fe400000e0000 */
[----:B------:R-:W-:-:S02]  /*13a10*/  R2UR UR31, R111 ;  /* 0x000000006f1f72ca */ /* 0x000fc400000e0000 */
[----:B------:R-:W-:Y:S01]  /*13a20*/  R2UR UR35, R111 ;  /* 0x000000006f2372ca */ /* 0x000fe200000e0000 */
[----:B------:R-:W-:-:S05]  /*13a30*/  IMAD.MOV.U32 R111, RZ, RZ, -0x3ffffff0 ;  /* 0xc0000010ff6f7424 */ /* 0x000fca00078e00ff */
[----:B------:R-:W-:Y:S01]  /*13a40*/  R2UR UR9, R111 ;  /* 0x000000006f0972ca */ /* 0x000fe200000e0000 */
[----:B------:R-:W-:Y:S01]  /*13a50*/  IMAD.MOV.U32 R111, RZ, RZ, -0x3ffffff0 ;  /* 0xc0000010ff6f7424 */ /* 0x000fe200078e00ff */
[----:B--2---:R-:W-:-:S04]  /*13a60*/  LOP3.LUT R108, R139, 0x10000, RZ, 0xfc, !PT ;  /* 0x000100008b6c7812 */ /* 0x004fc800078efcff */
[----:B------:R-:W-:-:S13]  /*13a70*/  R2UR UR4, R108 ;  /* 0x000000006c0472ca */ /* 0x000fda00000e0000 */
[----:B------:R-:W-:Y:S01]  /*13a80*/  HGMMA.64x96x16.F32.BF16 R24, gdesc[UR4].tnspB, R24, gsb0 ;  /* 0x41600000041879f0 */ /* 0x000fe20008001818 */
[----:B------:R-:W-:-:S05]  /*13a90*/  VIADD R110, R108, 0x180 ;  /* 0x000001806c6e7836 */ /* 0x000fca0000000000 */
[----:B------:R-:W-:Y:S01]  /*13aa0*/  R2UR UR8, R110 ;  /* 0x000000006e0872ca */ /* 0x000fe200000e0000 */
[----:B------:R-:W-:Y:S01]  /*13ab0*/  VIADD R110, R108, 0x300 ;  /* 0x000003006c6e7836 */ /* 0x000fe20000000000 */
[----:B------:R-:W-:Y:S01]  /*13ac0*/  R2UR UR13, R111 ;  /* 0x000000006f0d72ca */ /* 0x000fe200000e0000 */
[----:B------:R-:W-:Y:S02]  /*13ad0*/  WARPGROUP.DEPBAR.LE gsb0, 0x0 ;  /* 0x00008000000079c5 */ /* 0x000fe40000010000 */
[----:B------:R-:W-:-:S08]  /*13ae0*/  WARPGROUP.ARRIVE ;  /* 0x00000000000079c5 */ /* 0x000fd00000000000 */
[----:B------:R-:W-:Y:S01]  /*13af0*/  HGMMA.64x96x16.F32.BF16 R24, gdesc[UR8].tnspB, R24, gsb0 ;  /* 0x41600000081879f0 */ /* 0x000fe20008001818 */
[----:B------:R-:W-:Y:S01]  /*13b00*/  R2UR UR12, R110 ;  /* 0x000000006e0c72ca */ /* 0x000fe200000e0000 */
[----:B------:R-:W-:Y:S02]  /*13b10*/  VIADD R110, R108, 0x480 ;  /* 0x000004806c6e7836 */ /* 0x000fe40000000000 */
[----:B------:R-:W-:-:S03]  /*13b20*/  IMAD.MOV.U32 R111, RZ, RZ, -0x3ffffff0 ;  /* 0xc0000010ff6f7424 */ /* 0x000fc600078e00ff */
[----:B------:R-:W-:Y:S02]  /*13b30*/  R2UR UR16, R110 ;  /* 0x000000006e1072ca */ /* 0x000fe400000e0000 */
[----:B------:R-:W-:Y:S01]  /*13b40*/  R2UR UR17, R111 ;  /* 0x000000006f1172ca */ /* 0x000fe200000e0000 */
[----:B------:R-:W-:Y:S02]  /*13b50*/  WARPGROUP.DEPBAR.LE gsb0, 0x0 ;  /* 0x00008000000079c5 */ /* 0x000fe40000010000 */
[----:B------:R-:W-:-:S06]  /*13b60*/  WARPGROUP.ARRIVE ;  /* 0x00000000000079c5 */ /* 0x000fcc0000000000 */
[----:B------:R-:W-:Y:S01]  /*13b70*/  HGMMA.64x96x16.F32.BF16 R24, gdesc[UR12].tnspB, R24, gsb0 ;  /* 0x416000000c1879f0 */ /* 0x000fe20008001818 */
        /* <DEDUP_REMOVED lines=15> */
[----:B------:R-:W-:Y:S02]  /*13c70*/  IMAD.MOV.U32 R111, RZ, RZ, -0x3ffffff0 ;  /* 0xc0000010ff6f7424 */ /* 0x000fe400078e00ff */
[-CC-:B------:R-:W-:Y:S01]  /*13c80*/  FFMA.FTZ R87, R94, R15.reuse, -R138.reuse ;  /* 0x0000000f5e577223 */ /* 0x180fe2000001088a */
[----:B------:R-:W-:Y:S01]  /*13c90*/  FFMA.FTZ R94, R134, R15, -R138 ;  /* 0x0000000f865e7223 */ /* 0x000fe2000001088a */
[----:B------:R-:W-:Y:S01]  /*13ca0*/  R2UR UR28, R110 ;  /* 0x000000006e1c72ca */ /* 0x000fe200000e0000 */
[----:B------:R-:W2:Y:S01]  /*13cb0*/  LDL.LU R134, [R1+0x3c] ;  /* 0x00003c0001867983 */ /* 0x000ea20000300800 */
[----:B------:R-:W-:Y:S01]  /*13cc0*/  R2UR UR29, R111 ;  /* 0x000000006f1d72ca */ /* 0x000fe200000e0000 */
[----:B------:R-:W-:-:S02]  /*13cd0*/  WARPGROUP.DEPBAR.LE gsb0, 0x0 ;  /* 0x00008000000079c5 */ /* 0x000fc40000010000 */
        /* <DEDUP_REMOVED lines=9> */
[----:B------:R-:W-:-:S04]  /*13d70*/  FADD.FTZ R109, -R74, R155 ;  /* 0x0000009b4a6d7221 */ /* 0x000fc80000010100 */
[----:B------:R-:W-:Y:S01]  /*13d80*/  FMUL.FTZ R109, R109, R15 ;  /* 0x0000000f6d6d7220 */ /* 0x000fe20000410000 */
[----:B------:R-:W-:-:S03]  /*13d90*/  VIADD R108, R108, 0xc00 ;  /* 0x00000c006c6c7836 */ /* 0x000fc60000000000 */
[----:B------:R1:W-:Y:S01]  /*13da0*/  MUFU.EX2 R110, R109 ;  /* 0x0000006d006e7308 */ /* 0x0003e20000000800 */
[----:B------:R-:W-:Y:S02]  /*13db0*/  WARPGROUP.DEPBAR.LE gsb0, 0x0 ;  /* 0x00008000000079c5 */ /* 0x000fe40000010000 */
[----:B------:R-:W-:-:S06]  /*13dc0*/  WARPGROUP.ARRIVE ;  /* 0x00000000000079c5 */ /* 0x000fcc0000000000 */
[----:B------:R-:W-:Y:S01]  /*13dd0*/  HGMMA.64x96x16.F32.BF16 R24, gdesc[UR32].tnspB, R24, gsb0 ;  /* 0x41600000201879f0 */ /* 0x000fe20008001818 */
[----:B-1----:R-:W-:Y:S01]  /*13de0*/  IMAD.MOV.U32 R109, RZ, RZ, -0x3ffffff0 ;  /* 0xc0000010ff6d7424 */ /* 0x002fe200078e00ff */
[----:B------:R-:W-:-:S04]  /*13df0*/  R2UR UR36, R108 ;  /* 0x000000006c2472ca */ /* 0x000fc800000e0000 */
[----:B------:R-:W-:Y:S01]  /*13e00*/  R2UR UR37, R109 ;  /* 0x000000006d2572ca */ /* 0x000fe200000e0000 */
[----:B------:R-:W1:Y:S01]  /*13e10*/  S2R R155, SR_TID.X ;  /* 0x00000000009b7919 */ /* 0x000e620000002100 */
[----:B------:R-:W2:Y:S01]  /*13e20*/  MUFU.EX2 R105, R105 ;  /* 0x0000006900697308 */ /* 0x000ea20000000800 */
[----:B------:R-:W-:-:S07]  /*13e30*/  FFMA.FTZ R75, R135, R15, -R138 ;  /* 0x0000000f874b7223 */ /* 0x000fce000001088a */
[----:B------:R-:W3:Y:S01]  /*13e40*/  MUFU.EX2 R108, R107 ;  /* 0x0000006b006c7308 */ /* 0x000ee20000000800 */
[----:B------:R-:W-:Y:S02]  /*13e50*/  WARPGROUP.DEPBAR.LE gsb0, 0x0 ;  /* 0x00008000000079c5 */ /* 0x000fe40000010000 */
[----:B------:R-:W-:-:S06]  /*13e60*/  WARPGROUP.ARRIVE ;  /* 0x00000000000079c5 */ /* 0x000fcc0000000000 */
[----:B------:R-:W-:Y:S01]  /*13e70*/  HGMMA.64x96x16.F32.BF16 R24, gdesc[UR36].tnspB, R24, gsb0 ;  /* 0x41600000241879f0 */ /* 0x000fe20008001818 */
[----:B-1----:R-:W-:Y:S02]  /*13e80*/  SHF.R.U32.HI R135, RZ, 0x7, R155 ;  /* 0x00000007ff877819 */ /* 0x002fe4000001169b */
[----:B------:R-:W-:-:S03]  /*13e90*/  ISETP.GE.U32.AND P2, PT, R155, 0x180, PT ;  /* 0x000001809b00780c */ /* 0x000fc60003f46070 */
[----:B------:R-:W-:Y:S01]  /*13ea0*/  VIADD R109, R135, 0x9 ;  /* 0x00000009876d7836 */ /* 0x000fe20000000000 */
[----:B------:R-:W-:Y:S01]  /*13eb0*/  MUFU.EX2 R107, R122 ;  /* 0x0000007a006b7308 */ /* 0x000fe20000000800 */
[----:B--2---:R-:W-:-:S03]  /*13ec0*/  FFMA.FTZ R111, R110, R134, R105 ;  /* 0x000000866e6f7223 */ /* 0x004fc60000010069 */
[----:B------:R-:W-:-:S04]  /*13ed0*/  SEL R109, R109, 0x9, !P2 ;  /* 0x000000096d6d7807 */ /* 0x000fc80005000000 */
[----:B------:R-:W-:Y:S01]  /*13ee0*/  MUFU.EX2 R123, R123 ;  /* 0x0000007b007b7308 */ /* 0x000fe20000000800 */
[----:B---3--:R-:W-:Y:S01]  /*13ef0*/  F2FP.BF16.F32.PACK_AB R105, R108, R105 ;  /* 0x000000696c69723e */ /* 0x008fe200000010ff */
[----:B------:R-:W-:-:S06]  /*13f00*/  FFMA.FTZ R95, R103, R15, -R138 ;  /* 0x0000000f675f7223 */ /* 0x000fcc000001088a */
[----:B------:R-:W1:Y:S01]  /*13f10*/  MUFU.EX2 R133, R133 ;  /* 0x0000008500857308 */ /* 0x000e620000000800 */
[----:B------:R-:W-:-:S07]  /*13f20*/  FFMA.FTZ R98, R98, R15, -R138 ;  /* 0x0000000f62627223 */ /* 0x000fce000001088a */
[----:B------:R-:W2:Y:S01]  /*13f30*/  MUFU.EX2 R132, R132 ;  /* 0x0000008400847308 */ /* 0x000ea20000000800 */
[----:B------:R-:W-:-:S07]  /*13f40*/  FFMA.FTZ R99, R99, R15, -R138 ;  /* 0x0000000f63637223 */ /* 0x000fce000001088a */
[----:B------:R-:W3:Y:S01]  /*13f50*/  MUFU.EX2 R131, R131 ;  /* 0x0000008300837308 */ /* 0x000ee20000000800 */
[----:B-1----:R-:W-:-:S07]  /*13f60*/  FADD.FTZ R143, R133, R143 ;  /* 0x0000008f858f7221 */ /* 0x002fce0000010000 */
[----:B------:R-:W-:Y:S01]  /*13f70*/  MUFU.EX2 R97, R97 ;  /* 0x0000006100617308 */ /* 0x000fe20000000800 */
[----:B------:R-:W-:-:S07]  /*13f80*/  FFMA.FTZ R100, R100, R15, -R138 ;  /* 0x0000000f64647223 */ /* 0x000fce000001088a */
[----:B------:R-:W1:Y:S01]  /*13f90*/  MUFU.EX2 R130, R130 ;  /* 0x0000008200827308 */ /* 0x000e620000000800 */
[----:B------:R-:W-:Y:S01]  /*13fa0*/  FFMA.FTZ R101, R101, R15, -R138 ;  /* 0x0000000f65657223 */ /* 0x000fe2000001088a */
[----:B--2---:R-:W-:-:S06]  /*13fb0*/  FADD.FTZ R143, R132, R143 ;  /* 0x0000008f848f7221 */ /* 0x004fcc0000010000 */
[----:B------:R-:W-:Y:S08]  /*13fc0*/  MUFU.EX2 R98, R98 ;  /* 0x0000006200627308 */ /* 0x000ff00000000800 */
[----:B------:R-:W-:Y:S01]  /*13fd0*/  MUFU.EX2 R129, R129 ;  /* 0x0000008100817308 */ /* 0x000fe20000000800 */
[----:B------:R-:W-:Y:S02]  /*13fe0*/  WARPGROUP.DEPBAR.LE gsb0, 0x0 ;  /* 0x00008000000079c5 */ /* 0x000fe40000010000 */
[----:B------:R2:W-:Y:S06]  /*13ff0*/  BAR.ARV R109, 0x100 ;  /* 0x0004006d0000751d */ /* 0x0005ec0000002000 */
[----:B--2---:R-:W-:Y:S01]  /*14000*/  FADD.FTZ R109, R108, R111 ;  /* 0x0000006f6c6d7221 */ /* 0x004fe20000010000 */
[----:B------:R-:W-:-:S02]  /*14010*/  @!P1 IMAD R111, R144, 0x8, R16 ;  /* 0x00000008906f9824 */ /* 0x000fc400078e0210 */
[----:B------:R-:W-:Y:S02]  /*14020*/  @!P1 IMAD R108, R0, 0x8, R16 ;  /* 0x00000008006c9824 */ /* 0x000fe400078e0210 */
[----:B------:R-:W-:Y:S02]  /*14030*/  @!P1 VIADD R111, R111, 0x31c40 ;  /* 0x00031c406f6f9836 */ /* 0x000fe40000000000 */
[----:B------:R-:W-:Y:S02]  /*14040*/  @!P1 VIADD R108, R108, 0x31c60 ;  /* 0x00031c606c6c9836 */ /* 0x000fe40000000000 */
[----:B------:R-:W-:Y:S01]  /*14050*/  FADD.FTZ R0, R107, R109 ;  /* 0x0000006d6b007221 */ /* 0x000fe20000010000 */
[----:B------:R-:W-:Y:S02]  /*14060*/  F2FP.BF16.F32.PACK_AB R107, R123, R107 ;  /* 0x0000006b7b6b723e */ /* 0x000fe400000010ff */
[----:B------:R-:W-:Y:S02]  /*14070*/  @!P1 PRMT R111, RZ, 0x654, R111 ;  /* 0x00000654ff6f9816 */ /* 0x000fe4000000006f */
[----:B------:R-:W-:-:S02]  /*14080*/  @!P1 PRMT R108, RZ, 0x654, R108 ;  /* 0x00000654ff6c9816 */ /* 0x000fc4000000006c */
[----:B------:R2:W-:Y:S02]  /*14090*/  @!P1 SYNCS.ARRIVE.TRANS64.RED.A1T0 RZ, [R111+URZ], RZ ;  /* 0x000000ff6fff99a7 */ /* 0x0005e4000810043f */
[----:B------:R4:W-:Y:S01]  /*140a0*/  @!P1 SYNCS.ARRIVE.TRANS64.RED.A1T0 RZ, [R108+URZ], RZ ;  /* 0x000000ff6cff99a7 */ /* 0x0009e2000810043f */
[----:B------:R0:W-:Y:S01]  /*140b0*/  STSM.16.M88.4 [R18+0x24300], R104 ;  /* 0x0243006812007844 */ /* 0x0001e20000000200 */
[----:B------:R-:W-:Y:S01]  /*140c0*/  MUFU.EX2 R99, R99 ;  /* 0x0000006300637308 */ /* 0x000fe20000000800 */
[----:B------:R-:W-:-:S07]  /*140d0*/  FADD.FTZ R123, R123, R0 ;  /* 0x000000007b7b7221 */ /* 0x000fce0000010000 */
[----:B0-----:R-:W-:Y:S08]  /*140e0*/  MUFU.EX2 R105, R89 ;  /* 0x0000005900697308 */ /* 0x001ff00000000800 */
[----:B------:R-:W0:Y:S01]  /*140f0*/  MUFU.EX2 R89, R95 ;  /* 0x0000005f00597308 */ /* 0x000e220000000800 */
[----:B---3--:R-:W-:-:S07]  /*14100*/  FADD.FTZ R143, R131, R143 ;  /* 0x0000008f838f7221 */ /* 0x008fce0000010000 */
[----:B------:R-:W3:Y:S01]  /*14110*/  MUFU.EX2 R128, R128 ;  /* 0x0000008000807308 */ /* 0x000ee20000000800 */
[----:B------:R-:W-:-:S07]  /*14120*/  FFMA.FTZ R103, R113, R15, -R138 ;  /* 0x0000000f71677223 */ /* 0x000fce000001088a */
[----:B------:R-:W-:Y:S01]  /*14130*/  MUFU.EX2 R122, R81 ;  /* 0x00000051007a7308 */ /* 0x000fe20000000800 */
[----:B-1----:R-:W-:-:S07]  /*14140*/  FADD.FTZ R143, R130, R143 ;  /* 0x0000008f828f7221 */ /* 0x002fce0000010000 */
[----:B------:R0:W-:Y:S08]  /*14150*/  MUFU.EX2 R134, R80 ;  /* 0x0000005000867308 */ /* 0x0001f00000000800 */
[----:B------:R-:W1:Y:S01]  /*14160*/  MUFU.EX2 R81, R100 ;  /* 0x0000006400517308 */ /* 0x000e620000000800 */
[----:B0-----:R-:W-:-:S07]  /*14170*/  FADD.FTZ R80, R89, R123 ;  /* 0x0000007b59507221 */ /* 0x001fce0000010000 */
[----:B------:R-:W0:Y:S01]  /*14180*/  MUFU.EX2 R127, R127 ;  /* 0x0000007f007f7308 */ /* 0x000e220000000800 */
[----:B------:R-:W-:Y:S01]  /*14190*/  FADD.FTZ R80, R97, R80 ;  /* 0x0000005061507221 */ /* 0x000fe20000010000 */
[----:B------:R-:W-:-:S06]  /*141a0*/  FADD.FTZ R143, R129, R143 ;  /* 0x0000008f818f7221 */ /* 0x000fcc0000010000 */
[----:B------:R-:W4:Y:S01]  /*141b0*/  MUFU.EX2 R101, R101 ;  /* 0x0000006500657308 */ /* 0x000f220000000800 */
[----:B------:R-:W-:-:S07]  /*141c0*/  FADD.FTZ R80, R98, R80 ;  /* 0x0000005062507221 */ /* 0x000fce0000010000 */
[----:B------:R-:W4:Y:S01]  /*141d0*/  MUFU.EX2 R126, R126 ;  /* 0x0000007e007e7308 */ /* 0x000f220000000800 */
[-CC-:B------:R-:W-:Y:S01]  /*141e0*/  FFMA.FTZ R112, R112, R15.reuse, -R138.reuse ;  /* 0x0000000f70707223 */ /* 0x180fe2000001088a */
[----:B------:R-:W-:-:S06]  /*141f0*/  FFMA.FTZ R113, R157, R15, -R138 ;  /* 0x0000000f9d717223 */ /* 0x000fcc000001088a */
[----:B------:R-:W4:Y:S01]  /*14200*/  MUFU.EX2 R102, R102 ;  /* 0x0000006600667308 */ /* 0x000f220000000800 */
[-CC-:B------:R-:W-:Y:S01]  /*14210*/  FFMA.FTZ R115, R115, R15.reuse, -R138.reuse ;  /* 0x0000000f73737223 */ /* 0x180fe2000001088a */
[-CC-:B------:R-:W-:Y:S01]  /*14220*/  FFMA.FTZ R116, R116, R15.reuse, -R138.reuse ;  /* 0x0000000f74747223 */ /* 0x180fe2000001088a */
[----:B------:R-:W-:-:S05]  /*14230*/  FFMA.FTZ R117, R117, R15, -R138 ;  /* 0x0000000f75757223 */ /* 0x000fca000001088a */
[----:B------:R-:W4:Y:S01]  /*14240*/  MUFU.EX2 R125, R125 ;  /* 0x0000007d007d7308 */ /* 0x000f220000000800 */
[-CC-:B------:R-:W-:Y:S01]  /*14250*/  FFMA.FTZ R118, R118, R15.reuse, -R138.reuse ;  /* 0x0000000f76767223 */ /* 0x180fe2000001088a */
[-CC-:B------:R-:W-:Y:S01]  /*14260*/  FFMA.FTZ R119, R119, R15.reuse, -R138.reuse ;  /* 0x0000000f77777223 */ /* 0x180fe2000001088a */
[-CC-:B------:R-:W-:Y:S01]  /*14270*/  FFMA.FTZ R120, R120, R15.reuse, -R138.reuse ;  /* 0x0000000f78787223 */ /* 0x180fe2000001088a */
[-CC-:B------:R-:W-:Y:S01]  /*14280*/  FFMA.FTZ R121, R121, R15.reuse, -R138.reuse ;  /* 0x0000000f79797223 */ /* 0x180fe2000001088a */
[-CC-:B------:R-:W-:Y:S01]  /*14290*/  FFMA.FTZ R82, R82, R15.reuse, -R138.reuse ;  /* 0x0000000f52527223 */ /* 0x180fe2000001088a */
[-CC-:B------:R-:W-:Y:S02]  /*142a0*/  FFMA.FTZ R78, R136, R15.reuse, -R138.reuse ;  /* 0x0000000f884e7223 */ /* 0x180fe4000001088a */
[----:B------:R2:W-:Y:S01]  /*142b0*/  MUFU.EX2 R139, R84 ;  /* 0x00000054008b7308 */ /* 0x0005e20000000800 */
[-CC-:B------:R-:W-:Y:S01]  /*142c0*/  FFMA.FTZ R79, R137, R15.reuse, -R138.reuse ;  /* 0x0000000f894f7223 */ /* 0x180fe2000001088a */
[-CC-:B------:R-:W-:Y:S01]  /*142d0*/  FFMA.FTZ R146, R146, R15.reuse, -R138.reuse ;  /* 0x0000000f92927223 */ /* 0x180fe2000001088a */
[-CC-:B------:R-:W-:Y:S01]  /*142e0*/  FFMA.FTZ R148, R148, R15.reuse, -R138.reuse ;  /* 0x0000000f94947223 */ /* 0x180fe2000001088a */
[-CC-:B------:R-:W-:Y:S01]  /*142f0*/  FFMA.FTZ R150, R150, R15.reuse, -R138.reuse ;  /* 0x0000000f96967223 */ /* 0x180fe2000001088a */
[----:B------:R-:W-:Y:S01]  /*14300*/  FFMA.FTZ R151, R151, R15, -R138 ;  /* 0x0000000f97977223 */ /* 0x000fe2000001088a */
[----:B---3--:R-:W-:-:S02]  /*14310*/  FADD.FTZ R143, R128, R143 ;  /* 0x0000008f808f7221 */ /* 0x008fc40000010000 */
[----:B------:R-:W3:Y:S01]  /*14320*/  MUFU.EX2 R103, R103 ;  /* 0x0000006700677308 */ /* 0x000ee20000000800 */
[----:B--2---:R-:W-:Y:S01]  /*14330*/  FADD.FTZ R84, R99, R80 ;  /* 0x0000005063547221 */ /* 0x004fe20000010000 */
[----:B------:R-:W-:-:S06]  /*14340*/  F2FP.BF16.F32.PACK_AB R89, R97, R89 ;  /* 0x000000596159723e */ /* 0x000fcc00000010ff */
[----:B------:R-:W2:Y:S08]  /*14350*/  MUFU.EX2 R124, R124 ;  /* 0x0000007c007c7308 */ /* 0x000eb00000000800 */
[----:B------:R-:W-:Y:S08]  /*14360*/  MUFU.EX2 R138, R85 ;  /* 0x00000055008a7308 */ /* 0x000ff00000000800 */
[----:B------:R-:W2:Y:S08]  /*14370*/  MUFU.EX2 R85, R112 ;  /* 0x0000007000557308 */ /* 0x000eb00000000800 */
[----:B------:R1:W-:Y:S08]  /*14380*/  MUFU.EX2 R97, R83 ;  /* 0x0000005300617308 */ /* 0x0003f00000000800 */
[----:B------:R-:W2:Y:S01]  /*14390*/  MUFU.EX2 R111, R76 ;  /* 0x0000004c006f7308 */ /* 0x000ea20000000800 */
[----:B-1----:R-:W-:Y:S01]  /*143a0*/  FADD.FTZ R83, R81, R84 ;  /* 0x0000005451537221 */ /* 0x002fe20000010000 */
[----:B0-----:R-:W-:-:S03]  /*143b0*/  FADD.FTZ R84, R127, R143 ;  /* 0x0000008f7f547221 */ /* 0x001fc60000010000 */
[----:B----4-:R-:W-:Y:S01]  /*143c0*/  FADD.FTZ R83, R101, R83 ;  /* 0x0000005365537221 */ /* 0x010fe20000010000 */
[----:B------:R-:W-:Y:S02]  /*143d0*/  FADD.FTZ R84, R126, R84 ;  /* 0x000000547e547221 */ /* 0x000fe40000010000 */
[----:B------:R-:W0:Y:S01]  /*143e0*/  MUFU.EX2 R113, R113 ;  /* 0x0000007100717308 */ /* 0x000e220000000800 */
[----:B------:R-:W-:Y:S01]  /*143f0*/  FADD.FTZ R83, R102, R83 ;  /* 0x0000005366537221 */ /* 0x000fe20000010000 */
[----:B------:R-:W-:-:S06]  /*14400*/  FADD.FTZ R84, R125, R84 ;  /* 0x000000547d547221 */ /* 0x000fcc0000010000 */
[----:B------:R-:W1:Y:S01]  /*14410*/  MUFU.EX2 R114, R114 ;  /* 0x0000007200727308 */ /* 0x000e620000000800 */
[----:B---3--:R-:W-:Y:S01]  /*14420*/  FADD.FTZ R83, R103, R83 ;  /* 0x0000005367537221 */ /* 0x008fe20000010000 */
[----:B--2---:R-:W-:-:S06]  /*14430*/  FADD.FTZ R84, R124, R84 ;  /* 0x000000547c547221 */ /* 0x004fcc0000010000 */
[----:B------:R-:W2:Y:S01]  /*14440*/  MUFU.EX2 R109, R73 ;  /* 0x00000049006d7308 */ /* 0x000ea20000000800 */
[----:B------:R-:W-:Y:S01]  /*14450*/  FADD.FTZ R83, R85, R83 ;  /* 0x0000005355537221 */ /* 0x000fe20000010000 */
[----:B------:R-:W-:-:S06]  /*14460*/  FADD.FTZ R84, R111, R84 ;  /* 0x000000546f547221 */ /* 0x000fcc0000010000 */
[----:B------:R-:W3:Y:S01]  /*14470*/  MUFU.EX2 R115, R115 ;  /* 0x0000007300737308 */ /* 0x000ee20000000800 */
[----:B0-----:R-:W-:Y:S01]  /*14480*/  FADD.FTZ R83, R113, R83 ;  /* 0x0000005371537221 */ /* 0x001fe20000010000 */
[----:B------:R-:W-:-:S06]  /*14490*/  FADD.FTZ R84, R122, R84 ;  /* 0x000000547a547221 */ /* 0x000fcc0000010000 */
[----:B------:R-:W-:Y:S08]  /*144a0*/  MUFU.EX2 R116, R116 ;  /* 0x0000007400747308 */ /* 0x000ff00000000800 */
[----:B------:R-:W0:Y:S01]  /*144b0*/  MUFU.EX2 R108, R88 ;  /* 0x00000058006c7308 */ /* 0x000e220000000800 */
[----:B-1----:R-:W-:Y:S01]  /*144c0*/  FADD.FTZ R83, R114, R83 ;  /* 0x0000005372537221 */ /* 0x002fe20000010000 */
[----:B--2---:R-:W-:-:S06]  /*144d0*/  FADD.FTZ R84, R109, R84 ;  /* 0x000000546d547221 */ /* 0x004fcc0000010000 */
[----:B------:R-:W-:Y:S08]  /*144e0*/  MUFU.EX2 R117, R117 ;  /* 0x0000007500757308 */ /* 0x000ff00000000800 */
[----:B------:R-:W1:Y:S01]  /*144f0*/  MUFU.EX2 R135, R77 ;  /* 0x0000004d00877308 */ /* 0x000e620000000800 */
[----:B---3--:R-:W-:Y:S01]  /*14500*/  FADD.FTZ R83, R115, R83 ;  /* 0x0000005373537221 */ /* 0x008fe20000010000 */
[----:B------:R-:W-:-:S06]  /*14510*/  FADD.FTZ R84, R134, R84 ;  /* 0x0000005486547221 */ /* 0x000fcc0000010000 */
[----:B------:R-:W2:Y:S08]  /*14520*/  MUFU.EX2 R118, R118 ;  /* 0x0000007600767308 */ /* 0x000eb00000000800 */
[----:B------:R-:W-:Y:S01]  /*14530*/  MUFU.EX2 R107, R96 ;  /* 0x00000060006b7308 */ /* 0x000fe20000000800 */
[----:B0-----:R-:W-:-:S07]  /*14540*/  FADD.FTZ R84, R108, R84 ;  /* 0x000000546c547221 */ /* 0x001fce0000010000 */
[----:B------:R-:W0:Y:S01]  /*14550*/  MUFU.EX2 R119, R119 ;  /* 0x0000007700777308 */ /* 0x000e220000000800 */
[----:B------:R-:W-:-:S07]  /*14560*/  F2FP.BF16.F32.PACK_AB R88, R132, R133 ;  /* 0x000000858458723e */ /* 0x000fce00000010ff */
[----:B------:R-:W-:Y:S01]  /*14570*/  MUFU.EX2 R136, R72 ;  /* 0x0000004800887308 */ /* 0x000fe20000000800 */
[----:B------:R-:W-:-:S07]  /*14580*/  F2FP.BF16.F32.PACK_AB R80, R128, R129 ;  /* 0x000000818050723e */ /* 0x000fce00000010ff */
[----:B------:R3:W-:Y:S01]  /*14590*/  MUFU.EX2 R95, R91 ;  /* 0x0000005b005f7308 */ /* 0x0007e20000000800 */
[----:B------:R-:W-:Y:S01]  /*145a0*/  F2FP.BF16.F32.PACK_AB R81, R101, R81 ;  /* 0x000000516551723e */ /* 0x000fe200000010ff */
[----:B-1----:R-:W-:-:S06]  /*145b0*/  FADD.FTZ R84, R135, R84 ;  /* 0x0000005487547221 */ /* 0x002fcc0000010000 */
[----:B------:R-:W1:Y:S01]  /*145c0*/  MUFU.EX2 R120, R120 ;  /* 0x0000007800787308 */ /* 0x000e620000000800 */
[----:B---3--:R-:W-:-:S07]  /*145d0*/  F2FP.BF16.F32.PACK_AB R91, R99, R98 ;  /* 0x00000062635b723e */ /* 0x008fce00000010ff */
[----:B------:R3:W-:Y:S08]  /*145e0*/  MUFU.EX2 R99, R86 ;  /* 0x0000005600637308 */ /* 0x0007f00000000800 */
[----:B------:R-:W-:Y:S01]  /*145f0*/  MUFU.EX2 R106, R93 ;  /* 0x0000005d006a7308 */ /* 0x000fe20000000800 */
[----:B---3--:R-:W-:Y:S01]  /*14600*/  FADD.FTZ R86, R116, R83 ;  /* 0x0000005374567221 */ /* 0x008fe20000010000 */
[----:B------:R-:W-:-:S03]  /*14610*/  F2FP.BF16.F32.PACK_AB R83, R103, R102 ;  /* 0x000000666753723e */ /* 0x000fc600000010ff */
[----:B------:R-:W-:-:S03]  /*14620*/  FADD.FTZ R86, R117, R86 ;  /* 0x0000005675567221 */ /* 0x000fc60000010000 */
[----:B------:R3:W-:Y:S01]  /*14630*/  MUFU.EX2 R0, R90 ;  /* 0x0000005a00007308 */ /* 0x0007e20000000800 */
[----:B--2---:R-:W-:-:S07]  /*14640*/  FADD.FTZ R86, R118, R86 ;  /* 0x0000005676567221 */ /* 0x004fce0000010000 */
[----:B------:R2:W-:Y:S01]  /*14650*/  MUFU.EX2 R100, R82 ;  /* 0x0000005200647308 */ /* 0x0005e20000000800 */
[----:B---3--:R-:W-:-:S07]  /*14660*/  F2FP.BF16.F32.PACK_AB R90, R130, R131 ;  /* 0x00000083825a723e */ /* 0x008fce00000010ff */
[----:B------:R-:W3:Y:S01]  /*14670*/  MUFU.EX2 R121, R121 ;  /* 0x0000007900797308 */ /* 0x000ee20000000800 */
[----:B--2---:R-:W-:Y:S01]  /*14680*/  F2FP.BF16.F32.PACK_AB R82, R126, R127 ;  /* 0x0000007f7e52723e */ /* 0x004fe200000010ff */
[----:B------:R-:W-:Y:S06]  /*14690*/  STSM.16.M88.4 [R18+0x25b00], R88 ;  /* 0x025b005812007844 */ /* 0x000fec0000000200 */
[----:B------:R-:W2:Y:S01]  /*146a0*/  MUFU.EX2 R137, R21 ;  /* 0x0000001500897308 */ /* 0x000ea20000000800 */
[----:B------:R4:W-:Y:S01]  /*146b0*/  STSM.16.M88.4 [R18+0x27300], R80 ;  /* 0x0273005012007844 */ /* 0x0009e20000000200 */
[----:B0-----:R-:W-:-:S06]  /*146c0*/  FADD.FTZ R86, R119, R86 ;  /* 0x0000005677567221 */ /* 0x001fcc0000010000 */
[----:B------:R-:W0:Y:S01]  /*146d0*/  MUFU.EX2 R104, R92 ;  /* 0x0000005c00687308 */ /* 0x000e220000000800 */
[----:B----4-:R-:W-:Y:S01]  /*146e0*/  FADD.FTZ R80, R107, R84 ;  /* 0x000000546b507221 */ /* 0x010fe20000010000 */
[----:B-1----:R-:W-:-:S03]  /*146f0*/  FADD.FTZ R81, R120, R86 ;  /* 0x0000005678517221 */ /* 0x002fc60000010000 */
[----:B------:R-:W-:Y:S01]  /*14700*/  FADD.FTZ R80, R136, R80 ;  /* 0x0000005088507221 */ /* 0x000fe20000010000 */
[----:B---3--:R-:W-:-:S03]  /*14710*/  FADD.FTZ R81, R121, R81 ;  /* 0x0000005179517221 */ /* 0x008fc60000010000 */
[----:B------:R-:W-:Y:S01]  /*14720*/  FADD.FTZ R82, R106, R80 ;  /* 0x000000506a527221 */ /* 0x000fe20000010000 */
[----:B------:R1:W3:Y:S03]  /*14730*/  MUFU.EX2 R98, R87 ;  /* 0x0000005700627308 */ /* 0x0002e60000000800 */
[----:B--2---:R-:W-:Y:S01]  /*14740*/  FADD.FTZ R82, R137, R82 ;  /* 0x0000005289527221 */ /* 0x004fe20000010000 */
[----:B------:R-:W-:-:S03]  /*14750*/  FADD.FTZ R83, R0, R81 ;  /* 0x0000005100537221 */ /* 0x000fc60000010000 */
[----:B------:R-:W-:Y:S01]  /*14760*/  FADD.FTZ R88, R105, R82 ;  /* 0x0000005269587221 */ /* 0x000fe20000010000 */
[----:B------:R-:W2:Y:S01]  /*14770*/  MUFU.EX2 R93, R140 ;  /* 0x0000008c005d7308 */ /* 0x000ea20000000800 */
[----:B------:R-:W-:Y:S02]  /*14780*/  FADD.FTZ R89, R95, R83 ;  /* 0x000000535f597221 */ /* 0x000fe40000010000 */
[----:B------:R-:W-:-:S05]  /*14790*/  FADD.FTZ R88, R138, R88 ;  /* 0x000000588a587221 */ /* 0x000fca0000010000 */
[----:B------:R-:W4:Y:S01]  /*147a0*/  MUFU.EX2 R94, R94 ;  /* 0x0000005e005e7308 */ /* 0x000f220000000800 */
[----:B------:R-:W-:Y:S01]  /*147b0*/  FADD.FTZ R89, R97, R89 ;  /* 0x0000005961597221 */ /* 0x000fe20000010000 */
[----:B0-----:R-:W-:-:S06]  /*147c0*/  FADD.FTZ R90, R104, R88 ;  /* 0x00000058685a7221 */ /* 0x001fcc0000010000 */
[----:B------:R-:W0:Y:S01]  /*147d0*/  MUFU.EX2 R96, R141 ;  /* 0x0000008d00607308 */ /* 0x000e220000000800 */
[----:B------:R-:W-:Y:S01]  /*147e0*/  FADD.FTZ R89, R99, R89 ;  /* 0x0000005963597221 */ /* 0x000fe20000010000 */
[----:B------:R-:W-:-:S06]  /*147f0*/  FADD.FTZ R90, R139, R90 ;  /* 0x0000005a8b5a7221 */ /* 0x000fcc0000010000 */
[----:B------:R-:W0:Y:S01]  /*14800*/  MUFU.EX2 R77, R142 ;  /* 0x0000008e004d7308 */ /* 0x000e220000000800 */
[----:B------:R-:W-:Y:S02]  /*14810*/  F2FP.BF16.F32.PACK_AB R84, R124, R125 ;  /* 0x0000007d7c54723e */ /* 0x000fe400000010ff */
[----:B------:R-:W-:Y:S02]  /*14820*/  F2FP.BF16.F32.PACK_AB R85, R113, R85 ;  /* 0x000000557155723e */ /* 0x000fe400000010ff */
[----:B------:R-:W-:-:S03]  /*14830*/  F2FP.BF16.F32.PACK_AB R86, R122, R111 ;  /* 0x0000006f7a56723e */ /* 0x000fc600000010ff */
[----:B------:R-:W0:Y:S01]  /*14840*/  MUFU.EX2 R75, R75 ;  /* 0x0000004b004b7308 */ /* 0x000e220000000800 */
[----:B-1----:R-:W-:Y:S01]  /*14850*/  F2FP.BF16.F32.PACK_AB R87, R115, R114 ;  /* 0x000000727357723e */ /* 0x002fe200000010ff */
[----:B---3--:R-:W-:Y:S01]  /*14860*/  FADD.FTZ R91, R98, R89 ;  /* 0x00000059625b7221 */ /* 0x008fe20000010000 */
[----:B------:R-:W-:Y:S02]  /*14870*/  F2FP.BF16.F32.PACK_AB R80, R134, R109 ;  /* 0x0000006d8650723e */ /* 0x000fe400000010ff */
[----:B------:R-:W-:-:S03]  /*14880*/  F2FP.BF16.F32.PACK_AB R81, R117, R116 ;  /* 0x000000747551723e */ /* 0x000fc600000010ff */
[----:B------:R-:W1:Y:S01]  /*14890*/  MUFU.EX2 R92, R147 ;  /* 0x00000093005c7308 */ /* 0x000e620000000800 */
[----:B------:R-:W-:Y:S02]  /*148a0*/  F2FP.BF16.F32.PACK_AB R82, R135, R108 ;  /* 0x0000006c8752723e */ /* 0x000fe400000010ff */
[----:B------:R-:W-:Y:S01]  /*148b0*/  F2FP.BF16.F32.PACK_AB R83, R119, R118 ;  /* 0x000000767753723e */ /* 0x000fe200000010ff */
[----:B--2---:R-:W-:-:S04]  /*148c0*/  FADD.FTZ R101, R93, R90 ;  /* 0x0000005a5d657221 */ /* 0x004fc80000010000 */
[----:B------:R-:W2:Y:S01]  /*148d0*/  MUFU.EX2 R78, R78 ;  /* 0x0000004e004e7308 */ /* 0x000ea20000000800 */
[----:B------:R4:W-:Y:S07]  /*148e0*/  STSM.16.M88.4 [R18+0x28b00], R84 ;  /* 0x028b005412007844 */ /* 0x0009ee0000000200 */
[----:B------:R-:W3:Y:S01]  /*148f0*/  MUFU.EX2 R21, R149 ;  /* 0x0000009500157308 */ /* 0x000ee20000000800 */
[----:B------:R0:W-:Y:S07]  /*14900*/  STSM.16.M88.4 [R18+0x2a300], R80 ;  /* 0x02a3005012007844 */ /* 0x0001ee0000000200 */
[----:B------:R-:W3:Y:S01]  /*14910*/  MUFU.EX2 R79, R79 ;  /* 0x0000004f004f7308 */ /* 0x000ee20000000800 */
[----:B----4-:R-:W-:Y:S01]  /*14920*/  FADD.FTZ R85, R94, R91 ;  /* 0x0000005b5e557221 */ /* 0x010fe20000010000 */
[----:B------:R-:W-:-:S06]  /*14930*/  F2FP.BF16.F32.PACK_AB R91, R95, R0 ;  /* 0x000000005f5b723e */ /* 0x000fcc00000010ff */
[----:B------:R-:W4:Y:S01]  /*14940*/  MUFU.EX2 R72, R152 ;  /* 0x0000009800487308 */ /* 0x000f220000000800 */
[----:B0-----:R-:W-:Y:S01]  /*14950*/  FADD.FTZ R82, R96, R101 ;  /* 0x0000006560527221 */ /* 0x001fe20000010000 */
[----:B------:R-:W-:-:S03]  /*14960*/  FADD.FTZ R0, R100, R85 ;  /* 0x0000005564007221 */ /* 0x000fc60000010000 */
[----:B------:R-:W-:-:S03]  /*14970*/  FADD.FTZ R85, R77, R82 ;  /* 0x000000524d557221 */ /* 0x000fc60000010000 */
[----:B------:R-:W0:Y:S01]  /*14980*/  MUFU.EX2 R73, R153 ;  /* 0x0000009900497308 */ /* 0x000e220000000800 */
[----:B------:R-:W-:Y:S01]  /*14990*/  FADD.FTZ R83, R75, R0 ;  /* 0x000000004b537221 */ /* 0x000fe20000010000 */
[----:B-1----:R-:W-:-:S03]  /*149a0*/  FADD.FTZ R84, R92, R85 ;  /* 0x000000555c547221 */ /* 0x002fc60000010000 */
[----:B--2---:R-:W-:Y:S01]  /*149b0*/  FADD.FTZ R0, R78, R83 ;  /* 0x000000534e007221 */ /* 0x004fe20000010000 */
[----:B---3--:R-:W-:-:S03]  /*149c0*/  FADD.FTZ R95, R21, R84 ;  /* 0x00000054155f7221 */ /* 0x008fc60000010000 */
[----:B------:R-:W-:Y:S01]  /*149d0*/  FADD.FTZ R87, R79, R0 ;  /* 0x000000004f577221 */ /* 0x000fe20000010000 */
[----:B----4-:R-:W-:Y:S01]  /*149e0*/  FADD.FTZ R0, R72, R95 ;  /* 0x0000005f48007221 */ /* 0x010fe20000010000 */
[----:B------:R-:W-:-:S03]  /*149f0*/  F2FP.BF16.F32.PACK_AB R86, R92, R77 ;  /* 0x0000004d5c56723e */ /* 0x000fc600000010ff */
[----:B0-----:R-:W-:Y:S02]  /*14a00*/  FADD.FTZ R77, R73, R0 ;  /* 0x00000000494d7221 */ /* 0x001fe40000010000 */
[----:B------:R-:W2:Y:S01]  /*14a10*/  LDL.LU R0, [R1+0x34] ;  /* 0x0000340001007983 */ /* 0x000ea20000300800 */
[----:B------:R-:W0:Y:S08]  /*14a20*/  MUFU.EX2 R146, R146 ;  /* 0x0000009200927308 */ /* 0x000e300000000800 */
[----:B------:R-:W1:Y:S08]  /*14a30*/  MUFU.EX2 R148, R148 ;  /* 0x0000009400947308 */ /* 0x000e700000000800 */
[----:B------:R-:W3:Y:S08]  /*14a40*/  MUFU.EX2 R76, R154 ;  /* 0x0000009a004c7308 */ /* 0x000ef00000000800 */
[----:B------:R-:W-:Y:S08]  /*14a50*/  MUFU.EX2 R150, R150 ;  /* 0x0000009600967308 */ /* 0x000ff00000000800 */
[----:B------:R-:W4:Y:S01]  /*14a60*/  MUFU.EX2 R151, R151 ;  /* 0x0000009700977308 */ /* 0x000f220000000800 */
[----:B------:R-:W-:Y:S01]  /*14a70*/  F2FP.BF16.F32.PACK_AB R85, R75, R100 ;  /* 0x000000644b55723e */ /* 0x000fe200000010ff */
[----:B0-----:R-:W-:Y:S01]  /*14a80*/  FADD.FTZ R75, R146, R87 ;  /* 0x00000057924b7221 */ /* 0x001fe20000010000 */
[----:B------:R-:W-:-:S02]  /*14a90*/  F2FP.BF16.F32.PACK_AB R88, R136, R107 ;  /* 0x0000006b8858723e */ /* 0x000fc400000010ff */
[----:B------:R-:W-:Y:S01]  /*14aa0*/  F2FP.BF16.F32.PACK_AB R89, R121, R120 ;  /* 0x000000787959723e */ /* 0x000fe200000010ff */
[----:B-1----:R-:W-:Y:S01]  /*14ab0*/  FADD.FTZ R75, R148, R75 ;  /* 0x0000004b944b7221 */ /* 0x002fe20000010000 */
[----:B------:R-:W-:Y:S02]  /*14ac0*/  F2FP.BF16.F32.PACK_AB R90, R137, R106 ;  /* 0x0000006a895a723e */ /* 0x000fe400000010ff */
[----:B------:R-:W-:Y:S02]  /*14ad0*/  F2FP.BF16.F32.PACK_AB R80, R138, R105 ;  /* 0x000000698a50723e */ /* 0x000fe400000010ff */
[----:B------:R-:W-:Y:S02]  /*14ae0*/  F2FP.BF16.F32.PACK_AB R81, R99, R97 ;  /* 0x000000616351723e */ /* 0x000fe400000010ff */
[----:B------:R-:W-:Y:S02]  /*14af0*/  F2FP.BF16.F32.PACK_AB R82, R139, R104 ;  /* 0x000000688b52723e */ /* 0x000fe400000010ff */
[----:B------:R-:W-:-:S02]  /*14b00*/  F2FP.BF16.F32.PACK_AB R83, R94, R98 ;  /* 0x000000625e53723e */ /* 0x000fc400000010ff */
[----:B------:R-:W-:Y:S01]  /*14b10*/  F2FP.BF16.F32.PACK_AB R92, R72, R21 ;  /* 0x00000015485c723e */ /* 0x000fe200000010ff */
[----:B---3--:R-:W-:Y:S01]  /*14b20*/  FADD.FTZ R21, R76, R77 ;  /* 0x0000004d4c157221 */ /* 0x008fe20000010000 */
[----:B------:R-:W-:Y:S02]  /*14b30*/  F2FP.BF16.F32.PACK_AB R84, R96, R93 ;  /* 0x0000005d6054723e */ /* 0x000fe400000010ff */
[----:B------:R-:W-:Y:S02]  /*14b40*/  F2FP.BF16.F32.PACK_AB R87, R79, R78 ;  /* 0x0000004e4f57723e */ /* 0x000fe400000010ff */
[----:B------:R-:W-:Y:S02]  /*14b50*/  F2FP.BF16.F32.PACK_AB R93, R148, R146 ;  /* 0x00000092945d723e */ /* 0x000fe400000010ff */
[----:B------:R-:W-:Y:S02]  /*14b60*/  F2FP.BF16.F32.PACK_AB R94, R76, R73 ;  /* 0x000000494c5e723e */ /* 0x000fe400000010ff */
[C---:B----4-:R-:W-:Y:S01]  /*14b70*/  F2FP.BF16.F32.PACK_AB R95, R151.reuse, R150 ;  /* 0x00000096975f723e */ /* 0x050fe200000010ff */
[----:B------:R-:W-:Y:S01]  /*14b80*/  FADD.FTZ R150, R150, R75 ;  /* 0x0000004b96967221 */ /* 0x000fe20000010000 */
[----:B------:R-:W-:Y:S04]  /*14b90*/  STSM.16.M88.4 [R18+0x2bb00], R88 ;  /* 0x02bb005812007844 */ /* 0x000fe80000000200 */
[----:B------:R-:W-:Y:S04]  /*14ba0*/  STSM.16.M88.4 [R18+0x2d300], R80 ;  /* 0x02d3005012007844 */ /* 0x000fe80000000200 */
[----:B------:R0:W-:Y:S04]  /*14bb0*/  STL [R1+0x30], R21 ;  /* 0x0000301501007387 */ /* 0x0001e80000100800 */
[----:B------:R-:W-:Y:S04]  /*14bc0*/  STSM.16.M88.4 [R18+0x2eb00], R84 ;  /* 0x02eb005412007844 */ /* 0x000fe80000000200 */
[----:B------:R-:W-:Y:S01]  /*14bd0*/  STSM.16.M88.4 [R18+0x30300], R92 ;  /* 0x0303005c12007844 */ /* 0x000fe20000000200 */
[----:B0-----:R-:W-:Y:S01]  /*14be0*/  FADD.FTZ R21, R151, R150 ;  /* 0x0000009697157221 */ /* 0x001fe20000010000 */
[----:B------:R-:W-:Y:S01]  /*14bf0*/  @!PT LDS RZ, [RZ] ;  /* 0x00000000fffff984 */ /* 0x000fe20000000800 */
[----:B------:R-:W-:Y:S01]  /*14c00*/  @!PT LDS RZ, [RZ] ;  /* 0x00000000fffff984 */ /* 0x000fe20000000800 */
[----:B------:R-:W-:Y:S01]  /*14c10*/  @!PT LDS RZ, [RZ] ;  /* 0x00000000fffff984 */ /* 0x000fe20000000800 */
[----:B------:R-:W-:Y:S01]  /*14c20*/  @!PT LDS RZ, [RZ] ;  /* 0x00000000fffff984 */ /* 0x000fe20000000800 */
[----:B------:R0:W-:Y:S06]  /*14c30*/  MEMBAR.ALL.CTA ;  /* 0x0000000000007992 */ /* 0x0001ec0000008000 */
[----:B0-----:R-:W0:Y:S04]  /*14c40*/  FENCE.VIEW.ASYNC.S ;  /* 0x00000000000073c6 */ /* 0x001e280000000000 */
[----:B------:R-:W-:Y:S04]  /*14c50*/  STL [R1+0x3c], R21 ;  /* 0x00003c1501007387 */ /* 0x000fe80000100800 */
[----:B------:R1:W5:Y:S01]  /*14c60*/  LDL R155, [R1+0x60] ;  /* 0x00006000019b7983 */ /* 0x0003620000100800 */
        /* <DEDUP_REMOVED lines=48> */
[----:B------:R-:W-:Y:S01]  /*14f70*/  IMAD.MOV.U32 R154, RZ, RZ, R14 ;  /* 0x000000ffff9a7224 */ /* 0x000fe200078e000e */
[C---:B--2---:R-:W-:Y:S01]  /*14f80*/  ISETP.GT.AND P2, PT, R0.reuse, RZ, PT ;  /* 0x000000ff0000720c */ /* 0x044fe20003f44270 */
[----:B------:R-:W-:-:S05]  /*14f90*/  VIADD R0, R0, 0xffffffff ;  /* 0xffffffff00007836 */ /* 0x000fca0000000000 */
[----:B------:R2:W-:Y:S04]  /*14fa0*/  STL [R1+0x34], R0 ;  /* 0x0000340001007387 */ /* 0x0005e80000100800 */
[----:B------:R1:W-:Y:S01]  /*14fb0*/  STL [R1+0x2c], R74 ;  /* 0x00002c4a01007387 */ /* 0x0003e20000100800 */
[----:B--2---:R-:W-:Y:S01]  /*14fc0*/  IMAD.MOV.U32 R0, RZ, RZ, R144 ;  /* 0x000000ffff007224 */ /* 0x004fe200078e0090 */
[----:B0-----:R-:W-:Y:S01]  /*14fd0*/  NOP ;  /* 0x0000000000007918 */ /* 0x001fe20000000000 */
[----:B------:R-:W-:Y:S05]  /*14fe0*/  @P2 BRA `(.L_x_525) ;  /* 0xffffffac00402947 */ /* 0x000fea000383ffff */
.L_x_515:
[----:B------:R-:W-:Y:S05]  /*14ff0*/  WARPSYNC.ALL ;  /* 0x0000000000007948 */ /* 0x000fea0003800000 */
[----:B------:R-:W-:Y:S06]  /*15000*/  BAR.ARV 0x8, 0x200 ;  /* 0x0208000000007b1d */ /* 0x000fec0000002000 */
[----:B------:R-:W-:Y:S05]  /*15010*/  @!P0 BRA `(.L_x_526) ;  /* 0x0000000000048947 */ /* 0x000fea0003800000 */
[----:B------:R-:W-:Y:S01]  /*15020*/  BPT.TRAP 0x1 ;  /* 0x000000040000795c */ /* 0x000fe20000300000 */
.L_x_526:
[----:B------:R-:W2:Y:S01]  /*15030*/  LDL R0, [R1+0x60] ;  /* 0x0000600001007983 */ /* 0x000ea20000100800 */
[----:B------:R-:W-:Y:S01]  /*15040*/  IMAD R9, R144, 0x8, R16 ;  /* 0x0000000890097824 */ /* 0x000fe200078e0210 */
[----:B--2---:R-:W-:-:S04]  /*15050*/  SHF.L.U32 R0, R0, 0x1f, RZ ;  /* 0x0000001f00007819 */ /* 0x004fc800000006ff */
[----:B------:R0:W2:Y:S01]  /*15060*/  SYNCS.PHASECHK.TRANS64.TRYWAIT P2, [R9+URZ+0x31c50], R0 ;  /* 0x031c5000090075a7 */ /* 0x0000a2000804017f */
[----:B------:R-:W-:Y:S05]  /*15070*/  @!P0 BRA `(.L_x_527) ;  /* 0x0000000000048947 */ /* 0x000fea0003800000 */
[----:B------:R-:W-:Y:S01]  /*15080*/  BPT.TRAP 0x1 ;  /* 0x000000040000795c */ /* 0x000fe20000300000 */
.L_x_527:
[----:B------:R-:W3:Y:S01]  /*15090*/  LDL.LU R2, [R1+0x80] ;  /* 0x0000800001027983 */ /* 0x000ee20000300800 */
[----:B------:R-:W-:Y:S02]  /*150a0*/  VIADD R16, R16, 0x200 ;  /* 0x0000020010107836 */ /* 0x000fe40000000000 */
[----:B------:R-:W-:-:S03]  /*150b0*/  IMAD.MOV.U32 R3, RZ, RZ, -0x3ffffff0 ;  /* 0xc0000010ff037424 */ /* 0x000fc600078e00ff */
[----:B------:R-:W-:-:S04]  /*150c0*/  SHF.R.U32.HI R16, RZ, 0x4, R16 ;  /* 0x00000004ff107819 */ /* 0x000fc80000011610 */
[----:B------:R-:W-:-:S04]  /*150d0*/  LOP3.LUT R16, R16, 0x3fff, RZ, 0xc0, !PT ;  /* 0x00003fff10107812 */ /* 0x000fc800078ec0ff */
[----:B------:R-:W-:Y:S02]  /*150e0*/  LOP3.LUT R5, R16, 0x2400000, RZ, 0xfc, !PT ;  /* 0x0240000010057812 */ /* 0x000fe400078efcff */
[----:B---3--:R-:W-:Y:S01]  /*150f0*/  LOP3.LUT R2, R2, 0x10000, RZ, 0xfc, !PT ;  /* 0x0001000002027812 */ /* 0x008fe200078efcff */
[----:B--2---:R-:W-:Y:S06]  /*15100*/  @P2 BRA `(.L_x_528) ;  /* 0x0000000000082947 */ /* 0x004fec0003800000 */
[----:B------:R-:W2:Y:S02]  /*15110*/  SYNCS.PHASECHK.TRANS64.TRYWAIT P0, [R9+URZ+0x31c50], R0 ;  /* 0x031c5000090075a7 */ /* 0x000ea4000800017f */
[----:B--2---:R-:W-:Y:S05]  /*15120*/  @!P0 BRA `(.L_x_529) ;  /* 0x000000a4007c8947 */ /* 0x004fea0003800000 */
.L_x_528:
[----:B------:R-:W-:Y:S01]  /*15130*/  IMAD R4, R144, 0x6c0, R5 ;  /* 0x000006c090047824 */ /* 0x000fe200078e0205 */
[----:B------:R-:W0:Y:S01]  /*15140*/  LDL.LU R13, [R1+0x30] ;  /* 0x00003000010d7983 */ /* 0x000e220000300800 */
[----:B------:R-:W-:Y:S01]  /*15150*/  IMAD.MOV.U32 R5, RZ, RZ, -0x7fffffe0 ;  /* 0x80000020ff057424 */ /* 0x000fe200078e00ff */
[----:B------:R-:W-:Y:S05]  /*15160*/  WARPSYNC.ALL ;  /* 0x0000000000007948 */ /* 0x000fea0003800000 */
[C---:B------:R-:W-:Y:S01]  /*15170*/  R2UR UR4, R2.reuse ;  /* 0x00000000020472ca */ /* 0x040fe200000e0000 */
[----:B------:R-:W-:Y:S01]  /*15180*/  VIADD R10, R2, 0x180 ;  /* 0x00000180020a7836 */ /* 0x000fe20000000000 */
[----:B------:R-:W-:Y:S01]  /*15190*/  R2UR UR5, R3 ;  /* 0x00000000030572ca */ /* 0x000fe200000e0000 */
[C---:B------:R-:W-:Y:S01]  /*151a0*/  VIADD R6, R4.reuse, 0x40 ;  /* 0x0000004004067836 */ /* 0x040fe20000000000 */
[----:B------:R-:W-:Y:S01]  /*151b0*/  R2UR UR6, R4 ;  /* 0x00000000040672ca */ /* 0x000fe200000e0000 */
[----:B------:R-:W-:Y:S01]  /*151c0*/  IMAD.MOV.U32 R11, RZ, RZ, -0x3ffffff0 ;  /* 0xc0000010ff0b7424 */ /* 0x000fe200078e00ff */
[----:B------:R-:W-:Y:S01]  /*151d0*/  R2UR UR7, R5 ;  /* 0x00000000050772ca */ /* 0x000fe200000e0000 */
[----:B------:R-:W-:Y:S01]  /*151e0*/  WARPGROUP.ARRIVE ;  /* 0x00000000000079c5 */ /* 0x000fe20000000000 */
[----:B------:R-:W-:Y:S01]  /*151f0*/  IMAD.MOV.U32 R7, RZ, RZ, -0x7fffffe0 ;  /* 0x80000020ff077424 */ /* 0x000fe200078e00ff */
[----:B------:R-:W3:Y:S01]  /*15200*/  LDL.LU R12, [R1+0x3c] ;  /* 0x00003c00010c7983 */ /* 0x000ee20000300800 */
[----:B------:R-:W-:-:S02]  /*15210*/  IMAD.MOV.U32 R3, RZ, RZ, -0x3ffffff0 ;  /* 0xc0000010ff037424 */ /* 0x000fc400078e00ff */
[----:B------:R-:W-:Y:S01]  /*15220*/  IMAD.MOV.U32 R5, RZ, RZ, -0x7fffffe0 ;  /* 0x80000020ff057424 */ /* 0x000fe200078e00ff */
[----:B------:R-:W4:Y:S01]  /*15230*/  LDL.LU R8, [R1+0x60] ;  /* 0x0000600001087983 */ /* 0x000f220000300800 */
[----:B------:R-:W-:-:S05]  /*15240*/  VIADD R144, R144, 0x1 ;  /* 0x0000000190907836 */ /* 0x000fca0000000000 */
[----:B------:R-:W-:Y:S01]  /*15250*/  HGMMA.64x96x16.F32.BF16 R24, gdesc[UR4].tnspB, R24, gsb0 ;  /* 0x41600000041879f0 */ /* 0x000fe20008001818 */
[----:B------:R-:W-:Y:S01]  /*15260*/  R2UR UR4, R10 ;  /* 0x000000000a0472ca */ /* 0x000fe200000e0000 */
[----:B------:R-:W-:Y:S01]  /*15270*/  VIADD R10, R2, 0x300 ;  /* 0x00000300020a7836 */ /* 0x000fe20000000000 */
[----:B------:R-:W-:Y:S01]  /*15280*/  R2UR UR5, R11 ;  /* 0x000000000b0572ca */ /* 0x000fe200000e0000 */
[----:B------:R-:W-:Y:S01]  /*15290*/  IMAD.MOV.U32 R11, RZ, RZ, -0x3ffffff0 ;  /* 0xc0000010ff0b7424 */ /* 0x000fe200078e00ff */
[----:B------:R-:W-:Y:S01]  /*152a0*/  R2UR UR6, R6 ;  /* 0x00000000060672ca */ /* 0x000fe200000e0000 */
[----:B------:R-:W-:Y:S01]  /*152b0*/  VIADD R6, R4, 0x80 ;  /* 0x0000008004067836 */ /* 0x000fe20000000000 */
[----:B------:R-:W-:Y:S01]  /*152c0*/  R2UR UR7, R7 ;  /* 0x00000000070772ca */ /* 0x000fe200000e0000 */
[----:B------:R-:W-:Y:S01]  /*152d0*/  IMAD.MOV.U32 R7, RZ, RZ, -0x7fffffe0 ;  /* 0x80000020ff077424 */ /* 0x000fe200078e00ff */
[----:B------:R-:W-:Y:S01]  /*152e0*/  ISETP.NE.AND P0, PT, R144, 0x2, PT ;  /* 0x000000029000780c */ /* 0x000fe20003f05270 */
[----:B------:R-:W-:-:S02]  /*152f0*/  WARPGROUP.DEPBAR.LE gsb0, 0x0 ;  /* 0x00008000000079c5 */ /* 0x000fc40000010000 */
[----:B------:R-:W-:-:S08]  /*15300*/  WARPGROUP.ARRIVE ;  /* 0x00000000000079c5 */ /* 0x000fd00000000000 */
        /* <DEDUP_REMOVED lines=9> */
[----:B------:R-:W-:Y:S02]  /*153a0*/  WARPGROUP.DEPBAR.LE gsb0, 0x0 ;  /* 0x00008000000079c5 */ /* 0x000fe40000010000 */
[----:B------:R-:W-:-:S09]  /*153b0*/  WARPGROUP.ARRIVE ;  /* 0x00000000000079c5 */ /* 0x000fd20000000000 */
        /* <DEDUP_REMOVED lines=9> */
[----:B0-2---:R-:W0:Y:S02]  /*15450*/  SHFL.BFLY PT, R0, R13, 0x2, 0x1f ;  /* 0x0c401f000d007f89 */ /* 0x005e2400000e0000 */
[----:B0-----:R-:W-:Y:S01]  /*15460*/  FADD.FTZ R0, R0, R13 ;  /* 0x0000000d00007221 */ /* 0x001fe20000010000 */
[----:B------:R-:W-:-:S02]  /*15470*/  WARPGROUP.DEPBAR.LE gsb0, 0x0 ;  /* 0x00008000000079c5 */ /* 0x000fc40000010000 */
[----:B------:R-:W-:-:S06]  /*15480*/  WARPGROUP.ARRIVE ;  /* 0x00000000000079c5 */ /* 0x000fcc0000000000 */
        /* <DEDUP_REMOVED lines=30> */
[----:B------:R-:W-:Y:S02]  /*15670*/  IMAD.MOV.U32 R7, RZ, RZ, -0x7fffffe0 ;  /* 0x80000020ff077424 */ /* 0x000fe400078e00ff */
[----:B------:R-:W-:-:S02]  /*15680*/  VIADD R2, R2, 0xc00 ;  /* 0x00000c0002027836 */ /* 0x000fc40000000000 */
[----:B------:R-:W-:Y:S01]  /*15690*/  VIADD R4, R4, 0x200 ;  /* 0x0000020004047836 */ /* 0x000fe20000000000 */
[----:B------:R-:W-:Y:S02]  /*156a0*/  WARPGROUP.DEPBAR.LE gsb0, 0x0 ;  /* 0x00008000000079c5 */ /* 0x000fe40000010000 */
[----:B------:R-:W-:-:S06]  /*156b0*/  WARPGROUP.ARRIVE ;  /* 0x00000000000079c5 */ /* 0x000fcc0000000000 */
[----:B------:R-:W-:Y:S01]  /*156c0*/  HGMMA.64x96x16.F32.BF16 R24, gdesc[UR4].tnspB, R24, gsb0 ;  /* 0x41600000041879f0 */ /* 0x000fe20008001818 */
[----:B------:R-:W-:Y:S02]  /*156d0*/  R2UR UR4, R10 ;  /* 0x000000000a0472ca */ /* 0x000fe400000e0000 */
[----:B------:R-:W-:Y:S02]  /*156e0*/  R2UR UR5, R11 ;  /* 0x000000000b0572ca */ /* 0x000fe400000e0000 */
[----:B------:R-:W-:Y:S02]  /*156f0*/  R2UR UR6, R6 ;  /* 0x00000000060672ca */ /* 0x000fe400000e0000 */
[----:B------:R-:W-:Y:S01]  /*15700*/  R2UR UR7, R7 ;  /* 0x00000000070772ca */ /* 0x000fe200000e0000 */
[----:B------:R-:W-:Y:S02]  /*15710*/  WARPGROUP.DEPBAR.LE gsb0, 0x0 ;  /* 0x00008000000079c5 */ /* 0x000fe40000010000 */
[----:B------:R-:W-:-:S10]  /*15720*/  WARPGROUP.ARRIVE ;  /* 0x00000000000079c5 */ /* 0x000fd40000000000 */
[----:B------:R-:W-:Y:S01]  /*15730*/  HGMMA.64x96x16.F32.BF16 R24, gdesc[UR4].tnspB, R24, gsb0 ;  /* 0x41600000041879f0 */ /* 0x000fe20008001818 */
[----:B------:R-:W-:Y:S02]  /*15740*/  R2UR UR4, R2 ;  /* 0x00000000020472ca */ /* 0x000fe400000e0000 */
[----:B---3--:R-:W0:Y:S01]  /*15750*/  SHFL.BFLY PT, R2, R12, 0x2, 0x1f ;  /* 0x0c401f000c027f89 */ /* 0x008e2200000e0000 */
[----:B------:R-:W-:Y:S02]  /*15760*/  R2UR UR5, R3 ;  /* 0x00000000030572ca */ /* 0x000fe400000e0000 */
[----:B------:R-:W-:Y:S01]  /*15770*/  R2UR UR7, R5 ;  /* 0x00000000050772ca */ /* 0x000fe200000e0000 */
[----:B------:R-:W2:Y:S01]  /*15780*/  SHFL.BFLY PT, R3, R0, 0x1, 0x1f ;  /* 0x0c201f0000037f89 */ /* 0x000ea200000e0000 */
[----:B------:R-:W-:Y:S01]  /*15790*/  R2UR UR6, R4 ;  /* 0x00000000040672ca */ /* 0x000fe200000e0000 */
[----:B------:R-:W-:Y:S02]  /*157a0*/  IMAD.MOV.U32 R4, RZ, RZ, RZ ;  /* 0x000000ffff047224 */ /* 0x000fe400078e00ff */
[----:B0-----:R-:W-:Y:S01]  /*157b0*/  FADD.FTZ R2, R2, R12 ;  /* 0x0000000c02027221 */ /* 0x001fe20000010000 */
[----:B--2---:R-:W-:-:S04]  /*157c0*/  FADD.FTZ R10, R0, R3 ;  /* 0x00000003000a7221 */ /* 0x004fc80000010000 */
[----:B------:R-:W0:Y:S01]  /*157d0*/  SHFL.BFLY PT, R5, R2, 0x1, 0x1f ;  /* 0x0c201f0002057f89 */ /* 0x000e2200000e0000 */
[----:B------:R-:W-:Y:S02]  /*157e0*/  SEL R0, RZ, 0x1, P0 ;  /* 0x00000001ff007807 */ /* 0x000fe40000000000 */
[----:B------:R-:W-:Y:S02]  /*157f0*/  FSETP.NE.FTZ.AND P2, PT, R10, RZ, PT ;  /* 0x000000ff0a00720b */ /* 0x000fe40003f55000 */
[----:B----4-:R-:W-:-:S11]  /*15800*/  LOP3.LUT R8, R8, R0, RZ, 0x3c, !PT ;  /* 0x0000000008087212 */ /* 0x010fd600078e3cff */
[----:B------:R-:W-:Y:S01]  /*15810*/  @P2 MUFU.RCP R4, R10 ;  /* 0x0000000a00042308 */ /* 0x000fe20000001000 */
[----:B0-----:R-:W-:-:S07]  /*15820*/  FADD.FTZ R11, R2, R5 ;  /* 0x00000005020b7221 */ /* 0x001fce0000010000 */
[----:B------:R0:W-:Y:S01]  /*15830*/  @P2 MUFU.LG2 R5, R10 ;  /* 0x0000000a00052308 */ /* 0x0001e20000000c00 */
[----:B------:R-:W-:Y:S01]  /*15840*/  FSETP.NE.FTZ.AND P3, PT, R11, RZ, PT ;  /* 0x000000ff0b00720b */ /* 0x000fe20003f75000 */
[----:B0-----:R-:W2:Y:S01]  /*15850*/  LDL.LU R10, [R1+0x98] ;  /* 0x00009800010a7983 */ /* 0x001ea20000300800 */
[----:B------:R-:W-:Y:S02]  /*15860*/  WARPGROUP.DEPBAR.LE gsb0, 0x0 ;  /* 0x00008000000079c5 */ /* 0x000fe40000010000 */
[----:B------:R-:W-:-:S09]  /*15870*/  WARPGROUP.ARRIVE ;  /* 0x00000000000079c5 */ /* 0x000fd20000000000 */
[----:B------:R-:W0:Y:S01]  /*15880*/  @P3 MUFU.LG2 R7, R11 ;  /* 0x0000000b00073308 */ /* 0x000e220000000c00 */
[----:B------:R-:W-:Y:S01]  /*15890*/  HGMMA.64x96x16.F32.BF16 R24, gdesc[UR4].tnspB, R24, gsb0 ;  /* 0x41600000041879f0 */ /* 0x000fe20008001818 */
[----:B------:R3:W-:Y:S02]  /*158a0*/  STL [R1+0x60], R8 ;  /* 0x0000600801007387 */ /* 0x0007e40000100800 */
[----:B---3--:R-:W-:-:S06]  /*158b0*/  IMAD.MOV.U32 R8, RZ, RZ, RZ ;  /* 0x000000ffff087224 */ /* 0x008fcc00078e00ff */
[----:B------:R-:W3:Y:S01]  /*158c0*/  @P3 MUFU.RCP R8, R11 ;  /* 0x0000000b00083308 */ /* 0x000ee20000001000 */
[----:B------:R-:W-:Y:S02]  /*158d0*/  @!P1 VIADD R9, R9, 0x31c60 ;  /* 0x00031c6009099836 */ /* 0x000fe40000000000 */
[----:B------:R-:W-:Y:S01]  /*158e0*/  @P3 FMUL.FTZ R12, R15, 0.69314718246459960938 ;  /* 0x3f3172180f0c3820 */ /* 0x000fe20000410000 */
[----:B0-----:R-:W-:Y:S01]  /*158f0*/  @P3 FMUL.FTZ R7, R7, 0.69314718246459960938 ;  /* 0x3f31721807073820 */ /* 0x001fe20000410000 */
[----:B------:R-:W-:Y:S01]  /*15900*/  @P2 FMUL.FTZ R3, R15, 0.69314718246459960938 ;  /* 0x3f3172180f032820 */ /* 0x000fe20000410000 */
[----:B------:R-:W-:Y:S01]  /*15910*/  @P2 FMUL.FTZ R6, R5, 0.69314718246459960938 ;  /* 0x3f31721805062820 */ /* 0x000fe20000410000 */
[----:B------:R-:W-:Y:S01]  /*15920*/  IMAD.MOV.U32 R2, RZ, RZ, -0x800000 ;  /* 0xff800000ff027424 */ /* 0x000fe200078e00ff */
[----:B------:R-:W-:Y:S01]  /*15930*/  @!P1 PRMT R9, RZ, 0x654, R9 ;  /* 0x00000654ff099816 */ /* 0x000fe20000000009 */
[----:B------:R-:W-:Y:S02]  /*15940*/  IMAD.MOV.U32 R0, RZ, RZ, -0x800000 ;  /* 0xff800000ff007424 */ /* 0x000fe400078e00ff */
[----:B------:R-:W-:Y:S01]  /*15950*/  @P3 FFMA.FTZ R2, R12, R74, R7 ;  /* 0x0000004a0c023223 */ /* 0x000fe20000010007 */
[----:B------:R-:W-:Y:S01]  /*15960*/  @P2 FFMA.FTZ R0, R3, R14, R6 ;  /* 0x0000000e03002223 */ /* 0x000fe20000010006 */
[----:B------:R-:W-:Y:S01]  /*15970*/  SEL R144, R144, RZ, P0 ;  /* 0x000000ff90907207 */ /* 0x000fe20000000000 */
[----:B------:R-:W-:-:S02]  /*15980*/  WARPGROUP.DEPBAR.LE gsb0, 0x0 ;  /* 0x00008000000079c5 */ /* 0x000fc40000010000 */
        /* <DEDUP_REMOVED lines=16> */
[-C--:B---3--:R-:W-:Y:S01]  /*15a90*/  FMUL.FTZ R86, R27, R8.reuse ;  /* 0x000000081b567220 */ /* 0x088fe20000410000 */
[----:B------:R-:W-:Y:S01]  /*15aa0*/  FMUL.FTZ R56, R51, R8 ;  /* 0x0000000833387220 */ /* 0x000fe20000410000 */
[----:B------:R1:W-:Y:S01]  /*15ab0*/  @!P1 SYNCS.ARRIVE.TRANS64.RED.A1T0 RZ, [R9+URZ], RZ ;  /* 0x000000ff09ff99a7 */ /* 0x0003e2000810043f */
        /* <DEDUP_REMOVED lines=16> */
[----:B------:R-:W-:Y:S01]  /*15bc0*/  FMUL.FTZ R44, R44, R4 ;  /* 0x000000042c2c7220 */ /* 0x000fe20000410000 */
[----:B------:R-:W-:Y:S01]  /*15bd0*/  PLOP3.LUT P1, PT, PT, PT, PT, 0x8, 0x0 ;  /* 0x000000000000781c */ /* 0x000fe20003f2e170 */
        /* <DEDUP_REMOVED lines=13> */
[----:B--2---:R-:W-:-:S05]  /*15cb0*/  VIADD R10, R10, 0x1 ;  /* 0x000000010a0a7836 */ /* 0x004fca0000000000 */
[----:B------:R1:W-:Y:S02]  /*15cc0*/  STL [R1+0x98], R10 ;  /* 0x0000980a01007387 */ /* 0x0003e40000100800 */
.L_x_474:
[----:B------:R-:W2:Y:S01]  /*15cd0*/  LDL R70, [R1+0x8c] ;  /* 0x00008c0001467983 */ /* 0x000ea20000100800 */
[----:B------:R-:W3:Y:S01]  /*15ce0*/  S2R R4, SR_TID.X ;  /* 0x0000000000047919 */ /* 0x000ee20000002100 */
[----:B------:R-:W-:Y:S05]  /*15cf0*/  WARPSYNC.ALL ;  /* 0x0000000000007948 */ /* 0x000fea0003800000 */
[----:B------:R-:W4:Y:S01]  /*15d00*/  S2UR UR5, SR_CgaCtaId ;  /* 0x00000000000579c3 */ /* 0x000f220000008800 */
[----:B------:R-:W-:Y:S01]  /*15d10*/  UMOV UR4, 0x400 ;  /* 0x0000040000047882 */ /* 0x000fe20000000000 */
[----:B---3--:R-:W-:-:S05]  /*15d20*/  VIADD R85, R4, 0xffffff80 ;  /* 0xffffff8004557836 */ /* 0x008fca0000000000 */
[----:B------:R-:W-:-:S04]  /*15d30*/  SHF.R.S32.HI R66, RZ, 0x1f, R85 ;  /* 0x0000001fff427819 */ /* 0x000fc80000011455 */
[----:B------:R-:W-:Y:S01]  /*15d40*/  LEA.HI R66, R66, R85, RZ, 0x2 ;  /* 0x0000005542427211 */ /* 0x000fe200078f10ff */
[----:B----4-:R-:W-:-:S03]  /*15d50*/  ULEA UR4, UR5, UR4, 0x18 ;  /* 0x0000000405047291 */ /* 0x010fc6000f8ec03f */
[----:B------:R-:W-:-:S05]  /*15d60*/  LOP3.LUT R66, R66, 0xfffffffc, RZ, 0xc0, !PT ;  /* 0xfffffffc42427812 */ /* 0x000fca00078ec0ff */
[----:B------:R-:W-:Y:S02]  /*15d70*/  IMAD.IADD R66, R85, 0x1, -R66 ;  /* 0x0000000155427824 */ /* 0x000fe400078e0a42 */
[----:B------:R-:W-:Y:S01]  /*15d80*/  IMAD.U32 R16, RZ, RZ, UR4 ;  /* 0x00000004ff107e24 */ /* 0x000fe2000f8e00ff */
[----:B------:R-:W-:Y:S01]  /*15d90*/  BAR.SYNC.DEFER_BLOCKING 0x5, 0x200 ;  /* 0x0148000000007b1d */ /* 0x000fe20000010000 */
[----:B------:R-:W-:-:S04]  /*15da0*/  IMAD.SHL.U32 R36, R66, 0x8, RZ ;  /* 0x0000000842247824 */ /* 0x000fc800078e00ff */
[C---:B------:R-:W-:Y:S02]  /*15db0*/  VIADD R37, R36.reuse, 0x40 ;  /* 0x0000004024257836 */ /* 0x040fe40000000000 */
[----:B------:R-:W-:Y:S01]  /*15dc0*/  VIADD R38, R36, 0x20 ;  /* 0x0000002024267836 */ /* 0x000fe20000000000 */
[----:B------:R-:W-:Y:S02]  /*15dd0*/  BSSY B0, `(.L_x_530) ;  /* 0x00001b9000007945 */ /* 0x000fe40003800000 */
[----:B------:R-:W-:Y:S02]  /*15de0*/  SHF.R.S32.HI R40, RZ, 0x1f, R37 ;  /* 0x0000001fff287819 */ /* 0x000fe40000011425 */
[----:B------:R-:W-:Y:S01]  /*15df0*/  SHF.R.S32.HI R39, RZ, 0x1f, R38 ;  /* 0x0000001fff277819 */ /* 0x000fe20000011426 */
[----:B------:R3:W4:Y:S01]  /*15e00*/  LDS.128 R108, [R16+0x31cd0] ;  /* 0x031cd000106c7984 */ /* 0x0007220000000c00 */
[----:B------:R-:W-:Y:S06]  /*15e10*/  BAR.ARV 0x4, 0x200 ;  /* 0x0108000000007b1d */ /* 0x000fec0000002000 */
[----:B--2---:R-:W-:Y:S01]  /*15e20*/  SHF.R.S32.HI R30, RZ, 0x1f, R70 ;  /* 0x0000001fff1e7819 */ /* 0x004fe20000011446 */
[----:B------:R-:W-:-:S03]  /*15e30*/  IMAD.SHL.U32 R42, R70, 0x4, RZ ;  /* 0x00000004462a7824 */ /* 0x000fc600078e00ff */
[----:B------:R-:W-:Y:S01]  /*15e40*/  SHF.L.U64.HI R31, R70, 0x2, R30 ;  /* 0x00000002461f7819 */ /* 0x000fe2000001021e */
[----:B---34-:R-:W-:Y:S06]  /*15e50*/  @P1 BRA `(.L_x_531) ;  /* 0x0000001000481947 */ /* 0x018fec0003800000 */
[----:B------:R-:W2:Y:S01]  /*15e60*/  LDL R4, [R1+0xc0] ;  /* 0x0000c00001047983 */ /* 0x000ea20000100800 */
[----:B------:R-:W-:Y:S05]  /*15e70*/  WARPSYNC.ALL ;  /* 0x0000000000007948 */ /* 0x000fea0003800000 */
[----:B------:R-:W0:Y:S01]  /*15e80*/  S2R R5, SR_SWINHI ;  /* 0x0000000000057919 */ /* 0x000e220000002f00 */
[----:B------:R-:W-:Y:S01]  /*15e90*/  F2FP.BF16.F32.PACK_AB R6, R81, R6 ;  /* 0x000000065106723e */ /* 0x000fe200000010ff */
[----:B------:R-:W-:Y:S01]  /*15ea0*/  ULDC.64 UR4, c[0x0][0xc00] ;  /* 0x0003000000047ab9 */ /* 0x000fe20000000a00 */
[----:B------:R-:W-:Y:S02]  /*15eb0*/  F2FP.BF16.F32.PACK_AB R27, R64, R27 ;  /* 0x0000001b401b723e */ /* 0x000fe400000010ff */
[----:B------:R-:W-:-:S02]  /*15ec0*/  MOV R20, R16 ;  /* 0x0000001000147202 */ /* 0x000fc40000000f00 */
[----:B0-----:R-:W-:Y:S01]  /*15ed0*/  MOV R21, R5 ;  /* 0x0000000500157202 */ /* 0x001fe20000000f00 */
[----:B------:R-:W-:Y:S02]  /*15ee0*/  BAR.SYNC.DEFER_BLOCKING 0x1, 0x180 ;  /* 0x0046000000007b1d */ /* 0x000fe40000010000 */
[----:B--2---:R-:W-:-:S03]  /*15ef0*/  IMAD.WIDE R4, R4, 0x2, R20 ;  /* 0x0000000204047825 */ /* 0x004fc600078e0214 */
[C---:B------:R-:W-:Y:S02]  /*15f00*/  IADD3 R59, P4, R4.reuse, 0x20, RZ ;  /* 0x00000020043b7810 */ /* 0x040fe40007f9e0ff */
[C---:B------:R-:W-:Y:S02]  /*15f10*/  IADD3 R63, P3, R4.reuse, 0x3000, RZ ;  /* 0x00003000043f7810 */ /* 0x040fe40007f7e0ff */
[----:B------:R-:W-:Y:S01]  /*15f20*/  LOP3.LUT R8, R59, 0x180, RZ, 0xc0, !PT ;  /* 0x000001803b087812 */ /* 0x000fe200078ec0ff */
[--C-:B------:R-:W-:Y:S01]  /*15f30*/  IMAD.X R13, RZ, RZ, R5.reuse, P4 ;  /* 0x000000ffff0d7224 */ /* 0x100fe200020e0605 */
[----:B------:R-:W-:Y:S01]  /*15f40*/  IADD3 R67, P2, R4, 0x3020, RZ ;  /* 0x0000302004437810 */ /* 0x000fe20007f5e0ff */
[--C-:B------:R-:W-:Y:S01]  /*15f50*/  IMAD.X R15, RZ, RZ, R5.reuse, P3 ;  /* 0x000000ffff0f7224 */ /* 0x100fe200018e0605 */
[----:B------:R-:W-:Y:S02]  /*15f60*/  SHF.R.U64 R8, R8, 0x3, RZ ;  /* 0x0000000308087819 */ /* 0x000fe400000012ff */
[C---:B-1----:R-:W-:Y:S01]  /*15f70*/  LOP3.LUT R9, R4.reuse, 0x180, RZ, 0xc0, !PT ;  /* 0x0000018004097812 */ /* 0x042fe200078ec0ff */
[----:B------:R-:W-:Y:S01]  /*15f80*/  IMAD.X R25, RZ, RZ, R5, P2 ;  /* 0x000000ffff197224 */ /* 0x000fe200010e0605 */
[----:B------:R-:W-:-:S02]  /*15f90*/  IADD3 R71, P1, R4, 0x6000, RZ ;  /* 0x0000600004477810 */ /* 0x000fc40007f3e0ff */
[----:B------:R-:W-:Y:S02]  /*15fa0*/  IADD3 R62, P0, R4, 0x6020, RZ ;  /* 0x00006020043e7810 */ /* 0x000fe40007f1e0ff */
[----:B------:R-:W-:Y:S02]  /*15fb0*/  LOP3.LUT R12, R8, R59, RZ, 0x3c, !PT ;  /* 0x0000003b080c7212 */ /* 0x000fe400078e3cff */
[----:B------:R-:W-:Y:S01]  /*15fc0*/  LOP3.LUT R8, R63, 0x180, RZ, 0xc0, !PT ;  /* 0x000001803f087812 */ /* 0x000fe200078ec0ff */
[----:B------:R-:W-:Y:S01]  /*15fd0*/  IMAD.X R11, RZ, RZ, R5, P0 ;  /* 0x000000ffff0b7224 */ /* 0x000fe200000e0605 */
[----:B------:R-:W-:Y:S02]  /*15fe0*/  LOP3.LUT R10, R67, 0x180, RZ, 0xc0, !PT ;  /* 0x00000180430a7812 */ /* 0x000fe400078ec0ff */
[----:B------:R-:W-:Y:S02]  /*15ff0*/  SHF.R.U64 R9, R9, 0x3, RZ ;  /* 0x0000000309097819 */ /* 0x000fe400000012ff */
[----:B------:R-:W-:-:S02]  /*16000*/  LOP3.LUT R58, R71, 0x180, RZ, 0xc0, !PT ;  /* 0x00000180473a7812 */ /* 0x000fc400078ec0ff */
[----:B------:R-:W-:Y:S02]  /*16010*/  LOP3.LUT R59, R62, 0x180, RZ, 0xc0, !PT ;  /* 0x000001803e3b7812 */ /* 0x000fe400078ec0ff */
[----:B------:R-:W-:Y:S02]  /*16020*/  SHF.R.U64 R8, R8, 0x3, RZ ;  /* 0x0000000308087819 */ /* 0x000fe400000012ff */
[----:B------:R-:W-:Y:S02]  /*16030*/  SHF.R.U64 R10, R10, 0x3, RZ ;  /* 0x000000030a0a7819 */ /* 0x000fe400000012ff */
[----:B------:R-:W-:Y:S01]  /*16040*/  LOP3.LUT R4, R9, R4, RZ, 0x3c, !PT ;  /* 0x0000000409047212 */ /* 0x000fe200078e3cff */
[----:B------:R-:W-:Y:S01]  /*16050*/  IMAD.X R9, RZ, RZ, R5, P1 ;  /* 0x000000ffff097224 */ /* 0x000fe200008e0605 */
[----:B------:R-:W-:Y:S02]  /*16060*/  SHF.R.U64 R58, R58, 0x3, RZ ;  /* 0x000000033a3a7819 */ /* 0x000fe400000012ff */
[----:B------:R-:W-:-:S02]  /*16070*/  SHF.R.U64 R59, R59, 0x3, RZ ;  /* 0x000000033b3b7819 */ /* 0x000fc400000012ff */
[----:B------:R-:W-:Y:S02]  /*16080*/  LOP3.LUT R14, R8, R63, RZ, 0x3c, !PT ;  /* 0x0000003f080e7212 */ /* 0x000fe400078e3cff */
[----:B------:R-:W-:Y:S02]  /*16090*/  LOP3.LUT R24, R10, R67, RZ, 0x3c, !PT ;  /* 0x000000430a187212 */ /* 0x000fe400078e3cff */
[----:B------:R-:W-:Y:S02]  /*160a0*/  MOV R63, R4 ;  /* 0x00000004003f7202 */ /* 0x000fe40000000f00 */
[----:B------:R-:W-:Y:S02]  /*160b0*/  LOP3.LUT R8, R58, R71, RZ, 0x3c, !PT ;  /* 0x000000473a087212 */ /* 0x000fe400078e3cff */
[----:B------:R-:W-:Y:S02]  /*160c0*/  LOP3.LUT R10, R59, R62, RZ, 0x3c, !PT ;  /* 0x0000003e3b0a7212 */ /* 0x000fe400078e3cff */
[----:B------:R-:W-:-:S02]  /*160d0*/  F2FP.BF16.F32.PACK_AB R4, R82, R7 ;  /* 0x000000075204723e */ /* 0x000fc400000010ff */
[----:B------:R-:W-:Y:S02]  /*160e0*/  F2FP.BF16.F32.PACK_AB R5, R86, R83 ;  /* 0x000000535605723e */ /* 0x000fe400000010ff */
[----:B------:R-:W-:Y:S02]  /*160f0*/  F2FP.BF16.F32.PACK_AB R7, R88, R69 ;  /* 0x000000455807723e */ /* 0x000fe400000010ff */
[----:B------:R-:W-:Y:S02]  /*16100*/  MOV R62, R12 ;  /* 0x0000000c003e7202 */ /* 0x000fe40000000f00 */
[----:B------:R-:W-:Y:S01]  /*16110*/  MOV R59, R14 ;  /* 0x0000000e003b7202 */ /* 0x000fe20000000f00 */
[----:B------:R0:W-:Y:S01]  /*16120*/  STSM.16.M88.4 [R63], R4 ;  /* 0x000000043f007844 */ /* 0x0001e20000000200 */
[----:B------:R-:W-:Y:S02]  /*16130*/  MOV R58, R24 ;  /* 0x00000018003a7202 */ /* 0x000fe40000000f00 */
[----:B------:R-:W-:-:S02]  /*16140*/  F2FP.BF16.F32.PACK_AB R12, R79, R74 ;  /* 0x0000004a4f0c723e */ /* 0x000fc400000010ff */
[----:B------:R-:W-:Y:S02]  /*16150*/  F2FP.BF16.F32.PACK_AB R13, R68, R61 ;  /* 0x0000003d440d723e */ /* 0x000fe400000010ff */
[----:B------:R-:W-:Y:S02]  /*16160*/  F2FP.BF16.F32.PACK_AB R14, R80, R73 ;  /* 0x00000049500e723e */ /* 0x000fe400000010ff */
[----:B------:R-:W-:Y:S02]  /*16170*/  F2FP.BF16.F32.PACK_AB R15, R84, R57 ;  /* 0x00000039540f723e */ /* 0x000fe400000010ff */
[----:B------:R-:W-:Y:S02]  /*16180*/  F2FP.BF16.F32.PACK_AB R25, R65, R26 ;  /* 0x0000001a4119723e */ /* 0x000fe400000010ff */
[----:B------:R-:W-:Y:S01]  /*16190*/  F2FP.BF16.F32.PACK_AB R24, R77, R72 ;  /* 0x000000484d18723e */ /* 0x000fe200000010ff */
[----:B------:R-:W-:Y:S01]  /*161a0*/  STSM.16.M88.4 [R62], R12 ;  /* 0x0000000c3e007844 */ /* 0x000fe20000000200 */
[----:B------:R-:W-:-:S02]  /*161b0*/  F2FP.BF16.F32.PACK_AB R26, R75, R44 ;  /* 0x0000002c4b1a723e */ /* 0x000fc400000010ff */
[----:B------:R-:W-:Y:S02]  /*161c0*/  ISETP.NE.U32.AND P0, PT, RZ, UR4, PT ;  /* 0x00000004ff007c0c */ /* 0x000fe4000bf05070 */
[----:B------:R-:W-:Y:S01]  /*161d0*/  MOV R57, R8 ;  /* 0x0000000800397202 */ /* 0x000fe20000000f00 */
[----:B------:R1:W-:Y:S01]  /*161e0*/  STSM.16.M88.4 [R59], R24 ;  /* 0x000000183b007844 */ /* 0x0003e20000000200 */
[----:B------:R-:W-:Y:S02]  /*161f0*/  MOV R44, R10 ;  /* 0x0000000a002c7202 */ /* 0x000fe40000000f00 */
[----:B0-----:R-:W-:Y:S01]  /*16200*/  F2FP.BF16.F32.PACK_AB R4, R78, R41 ;  /* 0x000000294e04723e */ /* 0x001fe200000010ff */
[----:B------:R-:W-:Y:S01]  /*16210*/  IMAD.MOV.U32 R41, RZ, RZ, RZ ;  /* 0x000000ffff297224 */ /* 0x000fe200078e00ff */
[----:B------:R-:W-:Y:S02]  /*16220*/  F2FP.BF16.F32.PACK_AB R5, R56, R53 ;  /* 0x000000353805723e */ /* 0x000fe400000010ff */
[----:B------:R-:W-:-:S02]  /*16230*/  F2FP.BF16.F32.PACK_AB R6, R76, R33 ;  /* 0x000000214c06723e */ /* 0x000fc400000010ff */
[----:B------:R-:W-:Y:S02]  /*16240*/  F2FP.BF16.F32.PACK_AB R7, R60, R51 ;  /* 0x000000333c07723e */ /* 0x000fe400000010ff */
[----:B------:R-:W-:Y:S02]  /*16250*/  F2FP.BF16.F32.PACK_AB R8, R45, R32 ;  /* 0x000000202d08723e */ /* 0x000fe400000010ff */
[----:B------:R-:W-:Y:S01]  /*16260*/  F2FP.BF16.F32.PACK_AB R9, R55, R50 ;  /* 0x000000323709723e */ /* 0x000fe200000010ff */
[----:B------:R0:W-:Y:S01]  /*16270*/  STSM.16.M88.4 [R58], R4 ;  /* 0x000000043a007844 */ /* 0x0001e20000000200 */
[----:B------:R-:W-:Y:S02]  /*16280*/  F2FP.BF16.F32.PACK_AB R10, R48, R3 ;  /* 0x00000003300a723e */ /* 0x000fe400000010ff */
[----:B-1----:R-:W-:Y:S01]  /*16290*/  IADD3 R24, P1, R42, UR4, RZ ;  /* 0x000000042a187c10 */ /* 0x002fe2000ff3e0ff */
[----:B------:R-:W1:Y:S01]  /*162a0*/  LDC R3, c[0x0][0xbe8] ;  /* 0x0002fa00ff037b82 */ /* 0x000e620000000800 */
[----:B------:R-:W-:-:S02]  /*162b0*/  F2FP.BF16.F32.PACK_AB R11, R54, R47 ;  /* 0x0000002f360b723e */ /* 0x000fc400000010ff */
[----:B------:R-:W-:Y:S02]  /*162c0*/  F2FP.BF16.F32.PACK_AB R12, R49, R28 ;  /* 0x0000001c310c723e */ /* 0x000fe400000010ff */
[----:B------:R-:W-:Y:S01]  /*162d0*/  F2FP.BF16.F32.PACK_AB R13, R43, R34 ;  /* 0x000000222b0d723e */ /* 0x000fe200000010ff */
[----:B------:R2:W-:Y:S01]  /*162e0*/  STSM.16.M88.4 [R57], R8 ;  /* 0x0000000839007844 */ /* 0x0005e20000000200 */
[----:B------:R-:W-:Y:S02]  /*162f0*/  F2FP.BF16.F32.PACK_AB R14, R52, R29 ;  /* 0x0000001d340e723e */ /* 0x000fe400000010ff */
[----:B------:R-:W-:Y:S02]  /*16300*/  F2FP.BF16.F32.PACK_AB R15, R46, R35 ;  /* 0x000000232e0f723e */ /* 0x000fe400000010ff */
[----:B------:R-:W-:Y:S02]  /*16310*/  ISETP.NE.AND.EX P0, PT, RZ, UR5, PT, P0 ;  /* 0x00000005ff007c0c */ /* 0x000fe4000bf05300 */
[----:B------:R-:W-:Y:S01]  /*16320*/  IADD3.X R25, R31, UR5, RZ, P1, !PT ;  /* 0x000000051f197c10 */ /* 0x000fe20008ffe4ff */
[----:B------:R-:W-:Y:S01]  /*16330*/  ULDC.64 UR4, c[0x0][0xc08] ;  /* 0x0003020000047ab9 */ /* 0x000fe20000000a00 */
[----:B------:R2:W-:Y:S01]  /*16340*/  STSM.16.M88.4 [R44], R12 ;  /* 0x0000000c2c007844 */ /* 0x0005e20000000200 */
[----:B------:R-:W-:Y:S01]  /*16350*/  BAR.SYNC.DEFER_BLOCKING 0x1, 0x180 ;  /* 0x0046000000007b1d */ /* 0x000fe20000010000 */
[----:B------:R-:W-:-:S04]  /*16360*/  ISETP.NE.U32.AND P2, PT, RZ, UR4, PT ;  /* 0x00000004ff007c0c */ /* 0x000fc8000bf45070 */
[----:B------:R-:W-:-:S13]  /*16370*/  ISETP.NE.AND.EX P2, PT, RZ, UR5, PT, P2 ;  /* 0x00000005ff007c0c */ /* 0x000fda000bf45320 */
[----:B------:R-:W-:Y:S01]  /*16380*/  @P2 IADD3 R42, P3, R42, UR4, RZ ;  /* 0x000000042a2a2c10 */ /* 0x000fe2000ff7e0ff */
[----:B------:R-:W-:Y:S02]  /*16390*/  ULDC UR4, c[0x0][0xa88] ;  /* 0x0002a20000047ab9 */ /* 0x000fe40000000800 */
[----:B------:R-:W-:Y:S01]  /*163a0*/  IMAD.U32 R50, RZ, RZ, UR4 ;  /* 0x00000004ff327e24 */ /* 0x000fe2000f8e00ff */
[----:B------:R-:W-:Y:S01]  /*163b0*/  @P2 IADD3.X R43, R31, UR5, RZ, P3, !PT ;  /* 0x000000051f2b2c10 */ /* 0x000fe20009ffe4ff */
[----:B------:R2:W5:Y:S01]  /*163c0*/  @P0 LDG.E R41, desc[UR60][R24.64] ;  /* 0x0000003c18290981 */ /* 0x000562000c1e1900 */
[----:B-1----:R-:W-:-:S03]  /*163d0*/  ISETP.NE.AND P1, PT, R3, 0x1, PT ;  /* 0x000000010300780c */ /* 0x002fc60003f25270 */
[----:B------:R2:W5:Y:S10]  /*163e0*/  @P2 LDG.E R50, desc[UR60][R42.64] ;  /* 0x0000003c2a322981 */ /* 0x000574000c1e1900 */
[----:B0-----:R-:W0:Y:S08]  /*163f0*/  @P1 LDC R6, c[0x0][0xbec] ;  /* 0x0002fb00ff061b82 */ /* 0x001e300000000800 */
[----:B------:R-:W1:Y:S01]  /*16400*/  @P1 LDC R27, c[0x0][0xbf0] ;  /* 0x0002fc00ff1b1b82 */ /* 0x000e620000000800 */
[----:B--2---:R-:W-:Y:S05]  /*16410*/  @P2 BRA `(.L_x_532) ;  /* 0x0000000000102947 */ /* 0x004fea0003800000 */
[----:B------:R-:W-:Y:S05]  /*16420*/  @!P0 BRA `(.L_x_532) ;  /* 0x00000000000c8947 */ /* 0x000fea0003800000 */
[----:B------:R-:W2:Y:S04]  /*16430*/  LDG.E R5, desc[UR60][R24.64] ;  /* 0x0000003c18057981 */ /* 0x000ea8000c1e1900 */
[----:B-----5:R-:W2:Y:S02]  /*16440*/  LDG.E R50, desc[UR60][R24.64+0x4] ;  /* 0x0000043c18327981 */ /* 0x020ea4000c1e1900 */
[----:B--2---:R-:W-:-:S07]  /*16450*/  IMAD.IADD R50, R50, 0x1, -R5 ;  /* 0x0000000132327824 */ /* 0x004fce00078e0a05 */
.L_x_532:
[----:B------:R-:W2:Y:S01]  /*16460*/  LDL R4, [R1+0xbc] ;  /* 0x0000bc0001047983 */ /* 0x000ea20000100800 */
[----:B------:R-:W-:Y:S01]  /*16470*/  SHF.R.S32.HI R54, RZ, 0x1f, R85 ;  /* 0x0000001fff367819 */ /* 0x000fe20000011455 */
[----:B------:R-:W-:Y:S01]  /*16480*/  ULDC.64 UR4, c[0x0][0xb90] ;  /* 0x0002e40000047ab9 */ /* 0x000fe20000000a00 */
[--C-:B-----5:R-:W-:Y:S01]  /*16490*/  SHF.R.S32.HI R43, RZ, 0x1f, R41.reuse ;  /* 0x0000001fff2b7819 */ /* 0x120fe20000011429 */
[----:B------:R-:W3:Y:S01]  /*164a0*/  LDL.LU R55, [R1+0x90] ;  /* 0x0000900001377983 */ /* 0x000ee20000300800 */
[----:B------:R-:W-:Y:S01]  /*164b0*/  IMAD.MOV.U32 R42, RZ, RZ, R41 ;  /* 0x000000ffff2a7224 */ /* 0x000fe200078e0029 */
[----:B------:R-:W-:Y:S02]  /*164c0*/  SEL R48, R70, RZ, !P0 ;  /* 0x000000ff46307207 */ /* 0x000fe40004000000 */
[----:B------:R-:W-:Y:S01]  /*164d0*/  SHF.R.S32.HI R14, RZ, 0x1f, R85 ;  /* 0x0000001fff0e7819 */ /* 0x000fe20000011455 */
[----:B------:R-:W2:Y:S01]  /*164e0*/  LDL.LU R53, [R1+0x94] ;  /* 0x0000940001357983 */ /* 0x000ea20000300800 */
[----:B------:R-:W-:Y:S01]  /*164f0*/  LEA.HI R54, R54, R85, RZ, 0x2 ;  /* 0x0000005536367211 */ /* 0x000fe200078f10ff */
[----:B------:R-:W-:Y:S01]  /*16500*/  IMAD R50, R50, R3, RZ ;  /* 0x0000000332327224 */ /* 0x000fe200078e02ff */
[----:B------:R-:W4:Y:S01]  /*16510*/  @P1 LDC R51, c[0x0][0xbec] ;  /* 0x0002fb00ff331b82 */ /* 0x000f220000000800 */
[----:B------:R-:W4:Y:S01]  /*16520*/  LDL R10, [R1+0xb4] ;  /* 0x0000b400010a7983 */ /* 0x000f220000100800 */
[----:B------:R-:W-:-:S05]  /*16530*/  SHF.R.S32.HI R54, RZ, 0x2, R54 ;  /* 0x00000002ff367819 */ /* 0x000fca0000011436 */
[----:B------:R-:W-:-:S04]  /*16540*/  IMAD R9, R54, 0x20, R36 ;  /* 0x0000002036097824 */ /* 0x000fc800078e0224 */
[----:B------:R-:W-:Y:S01]  /*16550*/  IMAD.WIDE R20, R9, 0x2, R20 ;  /* 0x0000000209147825 */ /* 0x000fe200078e0214 */
[----:B------:R-:W-:-:S04]  /*16560*/  LEA.HI R14, R14, R85, RZ, 0x7 ;  /* 0x000000550e0e7211 */ /* 0x000fc800078f38ff */
[----:B------:R-:W-:-:S05]  /*16570*/  LOP3.LUT R14, R14, 0xffffff80, RZ, 0xc0, !PT ;  /* 0xffffff800e0e7812 */ /* 0x000fca00078ec0ff */
[----:B------:R-:W-:Y:S01]  /*16580*/  IMAD.IADD R14, R85, 0x1, -R14 ;  /* 0x00000001550e7824 */ /* 0x000fe200078e0a0e */
[C---:B------:R-:W-:Y:S02]  /*16590*/  IADD3 R25, P5, R20.reuse, 0x4800, RZ ;  /* 0x0000480014197810 */ /* 0x040fe40007fbe0ff */
[----:B------:R-:W-:Y:S02]  /*165a0*/  IADD3 R29, P4, R20, 0x6000, RZ ;  /* 0x00006000141d7810 */ /* 0x000fe40007f9e0ff */
[----:B------:R-:W-:Y:S02]  /*165b0*/  LOP3.LUT R24, R25, 0x180, RZ, 0xc0, !PT ;  /* 0x0000018019187812 */ /* 0x000fe400078ec0ff */
[----:B------:R-:W-:Y:S02]  /*165c0*/  LOP3.LUT R28, R29, 0x180, RZ, 0xc0, !PT ;  /* 0x000001801d1c7812 */ /* 0x000fe400078ec0ff */
[----:B------:R-:W-:Y:S02]  /*165d0*/  SHF.R.U64 R24, R24, 0x3, RZ ;  /* 0x0000000318187819 */ /* 0x000fe400000012ff */
[----:B------:R-:W-:-:S02]  /*165e0*/  SHF.R.U64 R28, R28, 0x3, RZ ;  /* 0x000000031c1c7819 */ /* 0x000fc400000012ff */
[----:B------:R-:W-:Y:S01]  /*165f0*/  LOP3.LUT R24, R24, R25, RZ, 0x3c, !PT ;  /* 0x0000001918187212 */ /* 0x000fe200078e3cff */
[--C-:B------:R-:W-:Y:S01]  /*16600*/  IMAD.X R25, RZ, RZ, R21.reuse, P5 ;  /* 0x000000ffff197224 */ /* 0x100fe200028e0615 */
[----:B------:R-:W-:Y:S01]  /*16610*/  LOP3.LUT R28, R28, R29, RZ, 0x3c, !PT ;  /* 0x0000001d1c1c7212 */ /* 0x000fe200078e3cff */
[----:B------:R-:W-:Y:S01]  /*16620*/  IMAD.X R29, RZ, RZ, R21, P4 ;  /* 0x000000ffff1d7224 */ /* 0x000fe200020e0615 */
[----:B------:R-:W-:Y:S01]  /*16630*/  BSSY B1, `(.L_x_533) ;  /* 0x0000081000017945 */ /* 0x000fe20003800000 */
[----:B---3--:R-:W-:Y:S01]  /*16640*/  SHF.R.S32.HI R49, RZ, 0x1f, R55 ;  /* 0x0000001fff317819 */ /* 0x008fe20000011437 */
[----:B--2---:R-:W-:-:S04]  /*16650*/  IMAD R13, R53, 0xc0, R4 ;  /* 0x000000c0350d7824 */ /* 0x004fc800078e0204 */
[----:B------:R-:W-:Y:S02]  /*16660*/  IMAD R4, R49, UR4, RZ ;  /* 0x0000000431047c24 */ /* 0x000fe4000f8e02ff */
[----:B0-----:R-:W-:-:S04]  /*16670*/  @P1 IMAD.HI.U32 R6, R13, R6, RZ ;  /* 0x000000060d061227 */ /* 0x001fc800078e00ff */
[----:B------:R-:W-:Y:S01]  /*16680*/  IMAD.MOV.U32 R7, RZ, RZ, R13 ;  /* 0x000000ffff077224 */ /* 0x000fe200078e000d */
[----:B-1----:R-:W-:Y:S01]  /*16690*/  @P1 SHF.R.U32.HI R7, RZ, R27, R6 ;  /* 0x0000001bff071219 */ /* 0x002fe20000011606 */
[C---:B------:R-:W-:Y:S02]  /*166a0*/  IMAD R11, R55.reuse, UR5, R4 ;  /* 0x00000005370b7c24 */ /* 0x040fe4000f8e0204 */
[----:B------:R-:W-:Y:S01]  /*166b0*/  IMAD.WIDE.U32 R4, R55, UR4, R42 ;  /* 0x0000000437047c25 */ /* 0x000fe2000f8e002a */
[----:B------:R-:W-:Y:S01]  /*166c0*/  SEL R42, R30, RZ, !P0 ;  /* 0x000000ff1e2a7207 */ /* 0x000fe20004000000 */
[----:B------:R-:W-:Y:S02]  /*166d0*/  ULDC.64 UR4, c[0x0][0xb98] ;  /* 0x0002e60000047ab9 */ /* 0x000fe40000000a00 */
[----:B------:R-:W-:Y:S02]  /*166e0*/  IMAD.IADD R5, R5, 0x1, R11 ;  /* 0x0000000105057824 */ /* 0x000fe400078e020b */
[----:B------:R-:W-:-:S02]  /*166f0*/  IMAD.MOV R6, RZ, RZ, -R7 ;  /* 0x000000ffff067224 */ /* 0x000fc400078e0a07 */
[----:B------:R-:W-:Y:S02]  /*16700*/  IMAD R11, R42, UR4, RZ ;  /* 0x000000042a0b7c24 */ /* 0x000fe4000f8e02ff */
[----:B------:R-:W-:-:S04]  /*16710*/  IMAD.WIDE.U32 R4, R48, UR4, R4 ;  /* 0x0000000430047c25 */ /* 0x000fc8000f8e0004 */
[----:B------:R-:W-:Y:S01]  /*16720*/  IMAD R9, R3, R6, R13 ;  /* 0x0000000603097224 */ /* 0x000fe200078e020d */
[----:B------:R-:W-:Y:S01]  /*16730*/  IADD3 R4, P0, R7, R4, RZ ;  /* 0x0000000407047210 */ /* 0x000fe20007f1e0ff */
[----:B------:R-:W-:Y:S01]  /*16740*/  IMAD R8, R48, UR5, R11 ;  /* 0x0000000530087c24 */ /* 0x000fe2000f8e020b */
[----:B------:R-:W-:Y:S01]  /*16750*/  SHF.R.S32.HI R11, RZ, 0x1f, R7 ;  /* 0x0000001fff0b7819 */ /* 0x000fe20000011407 */
[----:B------:R-:W-:Y:S01]  /*16760*/  ULDC.64 UR4, c[0x0][0xb88] ;  /* 0x0002e20000047ab9 */ /* 0x000fe20000000a00 */
[----:B------:R-:W-:Y:S02]  /*16770*/  SHF.R.S32.HI R6, RZ, 0x1f, R9 ;  /* 0x0000001fff067819 */ /* 0x000fe40000011409 */
[----:B------:R-:W-:-:S03]  /*16780*/  IADD3.X R5, R11, R5, R8, P0, !PT ;  /* 0x000000050b057210 */ /* 0x000fc600007fe408 */
[----:B------:R-:W-:Y:S02]  /*16790*/  IMAD R6, R6, UR4, RZ ;  /* 0x0000000406067c24 */ /* 0x000fe4000f8e02ff */
[----:B------:R-:W-:-:S04]  /*167a0*/  IMAD.WIDE.U32 R4, R9, UR4, R4 ;  /* 0x0000000409047c25 */ /* 0x000fc8000f8e0004 */
[----:B------:R-:W-:Y:S01]  /*167b0*/  IMAD R11, R9, UR5, R6 ;  /* 0x00000005090b7c24 */ /* 0x000fe2000f8e0206 */
[----:B------:R-:W-:Y:S02]  /*167c0*/  ULDC.64 UR4, c[0x0][0xb50] ;  /* 0x0002d40000047ab9 */ /* 0x000fe40000000a00 */
[----:B------:R-:W-:Y:S01]  /*167d0*/  LEA R6, P0, R4, UR4, 0x2 ;  /* 0x0000000404067c11 */ /* 0x000fe2000f8010ff */
[----:B------:R-:W-:-:S05]  /*167e0*/  IMAD.IADD R5, R5, 0x1, R11 ;  /* 0x0000000105057824 */ /* 0x000fca00078e020b */
[----:B------:R-:W-:Y:S01]  /*167f0*/  LEA.HI.X R4, R4, UR5, R5, 0x2, P0 ;  /* 0x0000000504047c11 */ /* 0x000fe200080f1405 */
[----:B------:R-:W-:Y:S01]  /*16800*/  SHFL.IDX PT, R46, R6, RZ, 0x1c1f ;  /* 0x001c1fff062e7589 */ /* 0x000fe200000e0000 */
[----:B------:R-:W-:Y:S01]  /*16810*/  IADD3 R7, P2, R20, 0x1800, RZ ;  /* 0x0000180014077810 */ /* 0x000fe20007f5e0ff */
[----:B------:R-:W-:Y:S02]  /*16820*/  ULDC.64 UR4, c[0x0][0xaa0] ;  /* 0x0002a80000047ab9 */ /* 0x000fe40000000a00 */
[----:B------:R-:W0:Y:S01]  /*16830*/  SHFL.IDX PT, R47, R4, RZ, 0x1c1f ;  /* 0x001c1fff042f7589 */ /* 0x000e2200000e0000 */
[----:B----4-:R-:W-:Y:S01]  /*16840*/  IMAD R5, R53, 0xc0, R10 ;  /* 0x000000c035057824 */ /* 0x010fe200078e020a */
[----:B------:R-:W-:Y:S01]  /*16850*/  LOP3.LUT P0, RZ, R14, 0x3, RZ, 0xc0, !PT ;  /* 0x000000030eff7812 */ /* 0x000fe2000780c0ff */
[----:B------:R-:W-:Y:S01]  /*16860*/  IMAD.X R9, RZ, RZ, R21, P2 ;  /* 0x000000ffff097224 */ /* 0x000fe200010e0615 */
[----:B------:R-:W-:Y:S01]  /*16870*/  IADD3 R13, P3, R20, 0x3000, RZ ;  /* 0x00003000140d7810 */ /* 0x000fe20007f7e0ff */
[----:B------:R-:W-:Y:S01]  /*16880*/  SHFL.IDX PT, R44, R6, 0x1, 0x1c1f ;  /* 0x003c1f00062c7f89 */ /* 0x000fe200000e0000 */
[----:B------:R-:W-:-:S03]  /*16890*/  ISETP.GE.OR P2, PT, R5, R50, P0 ;  /* 0x000000320500720c */ /* 0x000fc60000746670 */
[----:B------:R1:W2:Y:S01]  /*168a0*/  SHFL.IDX PT, R45, R4, 0x1, 0x1c1f ;  /* 0x003c1f00042d7f89 */ /* 0x0002a200000e0000 */
[----:B------:R-:W-:Y:S01]  /*168b0*/  LOP3.LUT R12, R13, 0x180, RZ, 0xc0, !PT ;  /* 0x000001800d0c7812 */ /* 0x000fe200078ec0ff */
[----:B------:R-:W-:Y:S01]  /*168c0*/  VIADD R5, R5, 0x8 ;  /* 0x0000000805057836 */ /* 0x000fe20000000000 */
[----:B------:R-:W-:Y:S02]  /*168d0*/  LOP3.LUT R8, R7, 0x180, RZ, 0xc0, !PT ;  /* 0x0000018007087812 */ /* 0x000fe400078ec0ff */
[----:B------:R-:W-:Y:S02]  /*168e0*/  SHF.R.U64 R12, R12, 0x3, RZ ;  /* 0x000000030c0c7819 */ /* 0x000fe400000012ff */
[----:B------:R-:W-:Y:S02]  /*168f0*/  SHF.R.U64 R8, R8, 0x3, RZ ;  /* 0x0000000308087819 */ /* 0x000fe400000012ff */
[----:B------:R-:W-:Y:S02]  /*16900*/  ISETP.GE.OR P0, PT, R5, R50, P0 ;  /* 0x000000320500720c */ /* 0x000fe40000706670 */
[----:B------:R-:W-:Y:S01]  /*16910*/  LOP3.LUT R12, R12, R13, RZ, 0x3c, !PT ;  /* 0x0000000d0c0c7212 */ /* 0x000fe200078e3cff */
[----:B------:R-:W-:Y:S01]  /*16920*/  IMAD.X R13, RZ, RZ, R21, P3 ;  /* 0x000000ffff0d7224 */ /* 0x000fe200018e0615 */
[----:B------:R-:W-:-:S02]  /*16930*/  LOP3.LUT R8, R8, R7, RZ, 0x3c, !PT ;  /* 0x0000000708087212 */ /* 0x000fc400078e3cff */
[C---:B------:R-:W-:Y:S01]  /*16940*/  IADD3 R7, P3, R20.reuse, 0x7800, RZ ;  /* 0x0000780014077810 */ /* 0x040fe20007f7e0ff */
[----:B0-----:R0:W-:Y:S01]  /*16950*/  @!P2 ST.E desc[UR60][R46.64], R0 ;  /* 0x000000002e00a985 */ /* 0x0011e2000c10193c */
[----:B------:R-:W-:Y:S02]  /*16960*/  LOP3.LUT R11, R20, 0x180, RZ, 0xc0, !PT ;  /* 0x00000180140b7812 */ /* 0x000fe400078ec0ff */
[----:B-1----:R-:W-:Y:S02]  /*16970*/  LOP3.LUT R4, R7, 0x180, RZ, 0xc0, !PT ;  /* 0x0000018007047812 */ /* 0x002fe400078ec0ff */
[----:B------:R-:W-:Y:S01]  /*16980*/  SHF.R.U64 R11, R11, 0x3, RZ ;  /* 0x000000030b0b7819 */ /* 0x000fe200000012ff */
[----:B0-----:R-:W0:Y:S01]  /*16990*/  @P1 LDC R47, c[0x0][0xbf0] ;  /* 0x0002fc00ff2f1b82 */ /* 0x001e220000000800 */
[----:B------:R-:W-:Y:S01]  /*169a0*/  SHF.R.U64 R4, R4, 0x3, RZ ;  /* 0x0000000304047819 */ /* 0x000fe200000012ff */
[----:B--2---:R1:W-:Y:S01]  /*169b0*/  @!P0 ST.E desc[UR60][R44.64], R2 ;  /* 0x000000022c008985 */ /* 0x0043e2000c10193c */
[----:B------:R-:W-:Y:S01]  /*169c0*/  LOP3.LUT R20, R11, R20, RZ, 0x3c, !PT ;  /* 0x000000140b147212 */ /* 0x000fe200078e3cff */
[----:B------:R-:W-:Y:S01]  /*169d0*/  IMAD R52, R43, UR4, RZ ;  /* 0x000000042b347c24 */ /* 0x000fe2000f8e02ff */
[----:B------:R-:W-:Y:S01]  /*169e0*/  LOP3.LUT R32, R4, R7, RZ, 0x3c, !PT ;  /* 0x0000000704207212 */ /* 0x000fe200078e3cff */
[----:B------:R-:W-:Y:S01]  /*169f0*/  IMAD R0, R66, 0x60, R54 ;  /* 0x0000006042007824 */ /* 0x000fe200078e0236 */
[----:B------:R-:W5:Y:S01]  /*16a00*/  LD.E.128 R8, desc[UR60][R8.64] ;  /* 0x0000003c08087980 */ /* 0x000f62000c101d00 */
[----:B------:R-:W-:-:S03]  /*16a10*/  IMAD R43, R41, UR5, R52 ;  /* 0x00000005292b7c24 */ /* 0x000fc6000f8e0234 */
[----:B------:R2:W5:Y:S01]  /*16a20*/  LD.E.128 R4, desc[UR60][R20.64] ;  /* 0x0000003c14047980 */ /* 0x000562000c101d00 */
[----:B-1----:R-:W-:Y:S01]  /*16a30*/  IMAD.WIDE.U32 R44, R41, UR4, RZ ;  /* 0x00000004292c7c25 */ /* 0x002fe2000f8e00ff */
[----:B------:R-:W-:Y:S02]  /*16a40*/  ULDC.64 UR4, c[0x0][0xae8] ;  /* 0x0002ba0000047ab9 */ /* 0x000fe40000000a00 */
[----:B------:R-:W5:Y:S01]  /*16a50*/  LD.E.128 R12, desc[UR60][R12.64] ;  /* 0x0000003c0c0c7980 */ /* 0x000f62000c101d00 */
[----:B------:R-:W-:-:S03]  /*16a60*/  IMAD.X R33, RZ, RZ, R21, P3 ;  /* 0x000000ffff217224 */ /* 0x000fc600018e0615 */
[----:B------:R-:W5:Y:S01]  /*16a70*/  LD.E.128 R24, desc[UR60][R24.64] ;  /* 0x0000003c18187980 */ /* 0x000f62000c101d00 */
[----:B--2---:R-:W-:Y:S02]  /*16a80*/  IMAD.MOV.U32 R20, RZ, RZ, R44 ;  /* 0x000000ffff147224 */ /* 0x004fe400078e002c */
[----:B------:R-:W-:Y:S01]  /*16a90*/  IMAD R44, R53, 0xc0, R0 ;  /* 0x000000c0352c7824 */ /* 0x000fe200078e0200 */
[----:B------:R-:W5:Y:S01]  /*16aa0*/  LD.E.128 R28, desc[UR60][R28.64] ;  /* 0x0000003c1c1c7980 */ /* 0x000f62000c101d00 */
[----:B------:R-:W-:Y:S02]  /*16ab0*/  IMAD.IADD R21, R45, 0x1, R43 ;  /* 0x000000012d157824 */ /* 0x000fe400078e022b */
[----:B------:R-:W-:Y:S01]  /*16ac0*/  IMAD R49, R49, UR4, RZ ;  /* 0x0000000431317c24 */ /* 0x000fe2000f8e02ff */
[----:B------:R-:W5:Y:S01]  /*16ad0*/  LD.E.128 R32, desc[UR60][R32.64] ;  /* 0x0000003c20207980 */ /* 0x000f62000c101d00 */
[----:B------:R-:W-:Y:S01]  /*16ae0*/  @P1 IMAD.HI.U32 R0, R44, R51, RZ ;  /* 0x000000332c001227 */ /* 0x000fe200078e00ff */
[----:B------:R-:W-:Y:S01]  /*16af0*/  @!PT LDS RZ, [RZ] ;  /* 0x00000000fffff984 */ /* 0x000fe20000000800 */
[----:B------:R-:W-:Y:S01]  /*16b00*/  @!PT LDS RZ, [RZ] ;  /* 0x00000000fffff984 */ /* 0x000fe20000000800 */
[----:B------:R-:W-:Y:S01]  /*16b10*/  @!PT LDS RZ, [RZ] ;  /* 0x00000000fffff984 */ /* 0x000fe20000000800 */
[----:B------:R-:W-:Y:S01]  /*16b20*/  @!PT LDS RZ, [RZ] ;  /* 0x00000000fffff984 */ /* 0x000fe20000000800 */
[----:B------:R1:W-:Y:S06]  /*16b30*/  MEMBAR.ALL.CTA ;  /* 0x0000000000007992 */ /* 0x0003ec0000008000 */
[----:B-1----:R-:W1:Y:S01]  /*16b40*/  FENCE.VIEW.ASYNC.S ;  /* 0x00000000000073c6 */ /* 0x002e620000000000 */
[----:B------:R-:W-:-:S02]  /*16b50*/  IMAD R49, R55, UR5, R49 ;  /* 0x0000000537317c24 */ /* 0x000fc4000f8e0231 */
[----:B------:R-:W-:Y:S01]  /*16b60*/  IMAD.WIDE.U32 R20, R55, UR4, R20 ;  /* 0x0000000437147c25 */ /* 0x000fe2000f8e0014 */
[----:B------:R-:W-:-:S03]  /*16b70*/  ULDC.64 UR4, c[0x0][0xaf0] ;  /* 0x0002bc0000047ab9 */ /* 0x000fc60000000a00 */
[----:B------:R-:W-:Y:S01]  /*16b80*/  IMAD.MOV.U32 R41, RZ, RZ, R44 ;  /* 0x000000ffff297224 */ /* 0x000fe200078e002c */
[----:B0-----:R-:W-:Y:S01]  /*16b90*/  @P1 SHF.R.U32.HI R41, RZ, R47, R0 ;  /* 0x0000002fff291219 */ /* 0x001fe20000011600 */
[----:B------:R-:W-:Y:S02]  /*16ba0*/  IMAD R43, R42, UR4, RZ ;  /* 0x000000042a2b7c24 */ /* 0x000fe4000f8e02ff */
[----:B------:R-:W-:Y:S01]  /*16bb0*/  IMAD.IADD R21, R21, 0x1, R49 ;  /* 0x0000000115157824 */ /* 0x000fe200078e0231 */
[----:B------:R-:W-:Y:S01]  /*16bc0*/  SHF.R.S32.HI R0, RZ, 0x1f, R41 ;  /* 0x0000001fff007819 */ /* 0x000fe20000011429 */
[C---:B------:R-:W-:Y:S02]  /*16bd0*/  IMAD R43, R48.reuse, UR5, R43 ;  /* 0x00000005302b7c24 */ /* 0x040fe4000f8e022b */
[----:B------:R-:W-:Y:S02]  /*16be0*/  IMAD.MOV R2, RZ, RZ, -R41 ;  /* 0x000000ffff027224 */ /* 0x000fe400078e0a29 */
[----:B------:R-:W-:Y:S01]  /*16bf0*/  IMAD.WIDE.U32 R48, R48, UR4, R20 ;  /* 0x0000000430307c25 */ /* 0x000fe2000f8e0014 */
[----:B------:R-:W-:-:S03]  /*16c00*/  ULDC.64 UR4, c[0x0][0xae0] ;  /* 0x0002b80000047ab9 */ /* 0x000fc60000000a00 */
[----:B------:R-:W-:Y:S02]  /*16c10*/  IMAD R0, R0, UR4, RZ ;  /* 0x0000000400007c24 */ /* 0x000fe4000f8e02ff */
[----:B------:R-:W-:Y:S02]  /*16c20*/  IMAD R21, R3, R2, R44 ;  /* 0x0000000203157224 */ /* 0x000fe400078e022c */
[----:B------:R-:W-:Y:S02]  /*16c30*/  IMAD.IADD R49, R49, 0x1, R43 ;  /* 0x0000000131317824 */ /* 0x000fe400078e022b */
[C---:B------:R-:W-:Y:S01]  /*16c40*/  IMAD R43, R41.reuse, UR5, R0 ;  /* 0x00000005292b7c24 */ /* 0x040fe2000f8e0200 */
[----:B------:R-:W-:Y:S01]  /*16c50*/  SHF.R.S32.HI R0, RZ, 0x1f, R21 ;  /* 0x0000001fff007819 */ /* 0x000fe20000011415 */
[----:B------:R-:W-:Y:S01]  /*16c60*/  IMAD.WIDE.U32 R2, R41, UR4, R48 ;  /* 0x0000000429027c25 */ /* 0x000fe2000f8e0030 */
[----:B------:R-:W-:-:S03]  /*16c70*/  ULDC.64 UR4, c[0x0][0xad8] ;  /* 0x0002b60000047ab9 */ /* 0x000fc60000000a00 */
[----:B------:R-:W-:Y:S02]  /*16c80*/  IMAD.IADD R3, R3, 0x1, R43 ;  /* 0x0000000103037824 */ /* 0x000fe400078e022b */
[----:B------:R-:W-:Y:S02]  /*16c90*/  IMAD R0, R0, UR4, RZ ;  /* 0x0000000400007c24 */ /* 0x000fe4000f8e02ff */
[----:B------:R-:W-:Y:S02]  /*16ca0*/  IMAD R47, R53, 0xc0, R54 ;  /* 0x000000c0352f7824 */ /* 0x000fe400078e0236 */
[C---:B------:R-:W-:Y:S02]  /*16cb0*/  IMAD R41, R21.reuse, UR5, R0 ;  /* 0x0000000515297c24 */ /* 0x040fe4000f8e0200 */
[----:B------:R-:W-:Y:S01]  /*16cc0*/  IMAD.WIDE.U32 R2, R21, UR4, R2 ;  /* 0x0000000415027c25 */ /* 0x000fe2000f8e0002 */
[----:B------:R-:W-:Y:S01]  /*16cd0*/  ISETP.GE.AND P0, PT, R47, R50, PT ;  /* 0x000000322f00720c */ /* 0x000fe20003f06270 */
[----:B------:R-:W-:-:S02]  /*16ce0*/  ULDC.64 UR4, c[0x0][0xa80] ;  /* 0x0002a00000047ab9 */ /* 0x000fc40000000a00 */
[----:B------:R-:W-:Y:S01]  /*16cf0*/  IMAD.IADD R3, R3, 0x1, R41 ;  /* 0x0000000103037824 */ /* 0x000fe200078e0229 */
[----:B------:R-:W-:Y:S01]  /*16d00*/  LEA R41, P1, R2, UR4, 0x1 ;  /* 0x0000000402297c11 */ /* 0x000fe2000f8208ff */
[----:B------:R-:W-:-:S03]  /*16d10*/  VIADD R0, R16, 0x31c20 ;  /* 0x00031c2010007836 */ /* 0x000fc60000000000 */
[----:B------:R-:W-:Y:S02]  /*16d20*/  LEA.HI.X R46, R2, UR5, R3, 0x1, P1 ;  /* 0x00000005022e7c11 */ /* 0x000fe400088f0c03 */
[----:B------:R-:W-:Y:S01]  /*16d30*/  PRMT R0, RZ, 0x654, R0 ;  /* 0x00000654ff007816 */ /* 0x000fe20000000000 */
[----:B-1----:R0:W1:Y:S03]  /*16d40*/  SHFL.IDX PT, R20, R41, RZ, 0x1c1f ;  /* 0x001c1fff29147589 */ /* 0x00206600000e0000 */
[----:B------:R0:W-:Y:S01]  /*16d50*/  SYNCS.ARRIVE.TRANS64.RED.A1T0 RZ, [R0+URZ], RZ ;  /* 0x000000ff00ff79a7 */ /* 0x0001e2000810043f */
[----:B------:R0:W2:Y:S01]  /*16d60*/  SHFL.IDX PT, R21, R46, RZ, 0x1c1f ;  /* 0x001c1fff2e157589 */ /* 0x0000a200000e0000 */
        /* <DEDUP_REMOVED lines=13> */
.L_x_534:
[----:B------:R-:W-:Y:S05]  /*16e40*/  BSYNC B1 ;  /* 0x0000000000017941 */ /* 0x000fea0003800000 */
.L_x_533:
[----:B---3--:R-:W-:Y:S01]  /*16e50*/  VIADD R3, R47, 0x60 ;  /* 0x000000602f037836 */ /* 0x008fe20000000000 */
[----:B-----5:R3:W4:Y:S04]  /*16e60*/  SHFL.IDX PT, R5, R46, 0x1, 0x1c1f ;  /* 0x003c1f002e057f89 */ /* 0x02072800000e0000 */
        /* <DEDUP_REMOVED lines=17> */
.L_x_531:
[----:B------:R-:W-:Y:S01]  /*16f80*/  ULDC.64 UR4, c[0x0][0xc00] ;  /* 0x0003000000047ab9 */ /* 0x000fe20000000a00 */
[----:B------:R-:W-:Y:S01]  /*16f90*/  IMAD.MOV.U32 R0, RZ, RZ, RZ ;  /* 0x000000ffff007224 */ /* 0x000fe200078e00ff */
[----:B------:R-:W-:Y:S01]  /*16fa0*/  ISETP.NE.U32.AND P0, PT, RZ, UR4, PT ;  /* 0x00000004ff007c0c */ /* 0x000fe2000bf05070 */
[----:B------:R-:W2:Y:S01]  /*16fb0*/  LDC R25, c[0x0][0xbe8] ;  /* 0x0002fa00ff197b82 */ /* 0x000ea20000000800 */
[----:B------:R-:W-:Y:S02]  /*16fc0*/  IADD3 R2, P1, R42, UR4, RZ ;  /* 0x000000042a027c10 */ /* 0x000fe4000ff3e0ff */
[----:B------:R-:W-:Y:S02]  /*16fd0*/  ISETP.NE.AND.EX P0, PT, RZ, UR5, PT, P0 ;  /* 0x00000005ff007c0c */ /* 0x000fe4000bf05300 */
[----:B------:R-:W-:Y:S01]  /*16fe0*/  IADD3.X R3, R31, UR5, RZ, P1, !PT ;  /* 0x000000051f037c10 */ /* 0x000fe20008ffe4ff */
[----:B------:R-:W-:Y:S02]  /*16ff0*/  ULDC.64 UR4, c[0x0][0xc08] ;  /* 0x0003020000047ab9 */ /* 0x000fe40000000a00 */
[----:B------:R-:W-:-:S04]  /*17000*/  ISETP.NE.U32.AND P1, PT, RZ, UR4, PT ;  /* 0x00000004ff007c0c */ /* 0x000fc8000bf25070 */
[----:B------:R-:W-:-:S04]  /*17010*/  ISETP.NE.AND.EX P1, PT, RZ, UR5, PT, P1 ;  /* 0x00000005ff007c0c */ /* 0x000fc8000bf25310 */
[----:B------:R3:W5:Y:S01]  /*17020*/  @P0 LDG.E R0, desc[UR60][R2.64] ;  /* 0x0000003c02000981 */ /* 0x000762000c1e1900 */
[----:B------:R-:W4:Y:S08]  /*17030*/  S2R R4, SR_TID.X ;  /* 0x0000000000047919 */ /* 0x000f300000002100 */
[----:B------:R-:W-:Y:S01]  /*17040*/  @P1 IADD3 R42, P2, R42, UR4, RZ ;  /* 0x000000042a2a1c10 */ /* 0x000fe2000ff5e0ff */
[----:B------:R-:W-:-:S02]  /*17050*/  ULDC UR4, c[0x0][0xa88] ;  /* 0x0002a20000047ab9 */ /* 0x000fc40000000800 */
[----:B------:R-:W-:Y:S01]  /*17060*/  IMAD.U32 R6, RZ, RZ, UR4 ;  /* 0x00000004ff067e24 */ /* 0x000fe2000f8e00ff */
[----:B------:R-:W-:-:S05]  /*17070*/  @P1 IADD3.X R43, R31, UR5, RZ, P2, !PT ;  /* 0x000000051f2b1c10 */ /* 0x000fca00097fe4ff */
[----:B------:R3:W5:Y:S01]  /*17080*/  @P1 LDG.E R6, desc[UR60][R42.64] ;  /* 0x0000003c2a061981 */ /* 0x000762000c1e1900 */
[----:B--2---:R-:W-:-:S13]  /*17090*/  ISETP.NE.AND P2, PT, R25, 0x1, PT ;  /* 0x000000011900780c */ /* 0x004fda0003f45270 */
[----:B------:R-:W2:Y:S01]  /*170a0*/  @P2 LDC R12, c[0x0][0xbec] ;  /* 0x0002fb00ff0c2b82 */ /* 0x000ea20000000800 */
[----:B----4-:R-:W-:-:S07]  /*170b0*/  VIADD R24, R4, 0xffffff80 ;  /* 0xffffff8004187836 */ /* 0x010fce0000000000 */
[----:B------:R-:W4:Y:S01]  /*170c0*/  @P2 LDC R27, c[0x0][0xbf0] ;  /* 0x0002fc00ff1b2b82 */ /* 0x000f220000000800 */
[----:B------:R-:W-:Y:S01]  /*170d0*/  ISETP.GE.AND P3, PT, R24, 0xc0, PT ;  /* 0x000000c01800780c */ /* 0x000fe20003f66270 */
[----:B---3--:R-:W-:-:S12]  /*170e0*/  @P1 BRA `(.L_x_536) ;  /* 0x0000000000101947 */ /* 0x008fd80003800000 */
[----:B------:R-:W-:Y:S05]  /*170f0*/  @!P0 BRA `(.L_x_536) ;  /* 0x00000000000c8947 */ /* 0x000fea0003800000 */
[----:B------:R-:W3:Y:S04]  /*17100*/  LDG.E R5, desc[UR60][R2.64] ;  /* 0x0000003c02057981 */ /* 0x000ee8000c1e1900 */
[----:B-----5:R-:W3:Y:S02]  /*17110*/  LDG.E R6, desc[UR60][R2.64+0x4] ;  /* 0x0000043c02067981 */ /* 0x020ee4000c1e1900 */
[----:B---3--:R-:W-:-:S07]  /*17120*/  IMAD.IADD R6, R6, 0x1, -R5 ;  /* 0x0000000106067824 */ /* 0x008fce00078e0a05 */
.L_x_536:
[----:B------:R-:W1:Y:S04]  /*17130*/  LDL R14, [R1+0x90] ;  /* 0x00009000010e7983 */ /* 0x000e680000100800 */
[----:B------:R3:W5:Y:S01]  /*17140*/  LDL R20, [R1+0x94] ;  /* 0x0000940001147983 */ /* 0x0007620000100800 */
[----:B------:R-:W-:Y:S01]  /*17150*/  BSSY B1, `(.L_x_537) ;  /* 0x000002d000017945 */ /* 0x000fe20003800000 */
[----:B------:R-:W-:Y:S02]  /*17160*/  SEL R13, R70, RZ, !P0 ;  /* 0x000000ff460d7207 */ /* 0x000fe40004000000 */
[----:B------:R-:W-:Y:S02]  /*17170*/  SEL R30, R30, RZ, !P0 ;  /* 0x000000ff1e1e7207 */ /* 0x000fe40004000000 */
[----:B-----5:R-:W-:-:S02]  /*17180*/  SHF.R.S32.HI R11, RZ, 0x1f, R0 ;  /* 0x0000001fff0b7819 */ /* 0x020fc40000011400 */
[----:B-1----:R-:W-:Y:S01]  /*17190*/  SHF.R.S32.HI R10, RZ, 0x1f, R14 ;  /* 0x0000001fff0a7819 */ /* 0x002fe2000001140e */
[----:B---3--:R-:W-:Y:S06]  /*171a0*/  @P3 BRA `(.L_x_538) ;  /* 0x00000000009c3947 */ /* 0x008fec0003800000 */
[----:B------:R-:W1:Y:S01]  /*171b0*/  LDC R9, c[0x0][0xbe8] ;  /* 0x0002fa00ff097b82 */ /* 0x000e620000000800 */
[----:B------:R-:W-:-:S04]  /*171c0*/  IMAD R2, R20, 0xc0, R4 ;  /* 0x000000c014027824 */ /* 0x000fc800078e0204 */
[----:B------:R-:W-:Y:S02]  /*171d0*/  VIADD R8, R2, 0xffffff80 ;  /* 0xffffff8002087836 */ /* 0x000fe40000000000 */
[----:B-1----:R-:W-:-:S05]  /*171e0*/  IMAD R3, R6, R9, RZ ;  /* 0x0000000906037224 */ /* 0x002fca00078e02ff */
        /* <DEDUP_REMOVED lines=9> */
[----:B------:R-:W1:Y:S01]  /*17280*/  @P0 LDC R15, c[0x0][0xbec] ;  /* 0x0002fb00ff0f0b82 */ /* 0x000e620000000800 */
[----:B------:R-:W-:Y:S01]  /*17290*/  IMAD R7, R14, UR5, R7 ;  /* 0x000000050e077c24 */ /* 0x000fe2000f8e0207 */
[----:B------:R-:W-:-:S03]  /*172a0*/  ULDC.64 UR4, c[0x0][0xb98] ;  /* 0x0002e60000047ab9 */ /* 0x000fc60000000a00 */
[----:B------:R-:W-:-:S03]  /*172b0*/  IMAD.IADD R3, R3, 0x1, R7 ;  /* 0x0000000103037824 */ /* 0x000fc600078e0207 */
[----:B0-----:R-:W0:Y:S01]  /*172c0*/  @P0 LDC R21, c[0x0][0xbf0] ;  /* 0x0002fc00ff150b82 */ /* 0x001e220000000800 */
[----:B------:R-:W-:-:S04]  /*172d0*/  IMAD.WIDE.U32 R2, R13, UR4, R2 ;  /* 0x000000040d027c25 */ /* 0x000fc8000f8e0002 */
[----:B-1----:R-:W-:-:S05]  /*172e0*/  @P0 IMAD.HI.U32 R4, R8, R15, RZ ;  /* 0x0000000f08040227 */ /* 0x002fca00078e00ff */
[----:B0-----:R-:W-:Y:S01]  /*172f0*/  @P0 SHF.R.U32.HI R5, RZ, R21, R4 ;  /* 0x00000015ff050219 */ /* 0x001fe20000011604 */
        /* <DEDUP_REMOVED lines=16> */
[----:B------:R-:W-:-:S05]  /*17400*/  IMAD.MOV.U32 R3, RZ, RZ, -0x800000 ;  /* 0xff800000ff037424 */ /* 0x000fca00078e00ff */
[----:B------:R1:W-:Y:S02]  /*17410*/  STG.E desc[UR60][R4.64], R3 ;  /* 0x0000000304007986 */ /* 0x0003e4000c10193c */
.L_x_538:
[----:B------:R-:W-:Y:S05]  /*17420*/  BSYNC B1 ;  /* 0x0000000000017941 */ /* 0x000fea0003800000 */
.L_x_537:
[----:B------:R-:W-:Y:S01]  /*17430*/  SHF.R.S32.HI R8, RZ, 0x1f, R24 ;  /* 0x0000001fff087819 */ /* 0x000fe20000011418 */
[----:B------:R-:W-:Y:S02]  /*17440*/  ULDC.64 UR4, c[0x0][0xaa0] ;  /* 0x0002a80000047ab9 */ /* 0x000fe40000000a00 */
[----:B-1----:R-:W-:Y:S01]  /*17450*/  IMAD R3, R11, UR4, RZ ;  /* 0x000000040b037c24 */ /* 0x002fe2000f8e02ff */
[----:B------:R-:W-:-:S03]  /*17460*/  LEA.HI R8, R8, R24, RZ, 0x2 ;  /* 0x0000001808087211 */ /* 0x000fc600078f10ff */
[C---:B------:R-:W-:Y:S01]  /*17470*/  IMAD R5, R0.reuse, UR5, R3 ;  /* 0x0000000500057c24 */ /* 0x040fe2000f8e0203 */
[----:B------:R-:W-:Y:S01]  /*17480*/  SHF.R.S32.HI R8, RZ, 0x2, R8 ;  /* 0x00000002ff087819 */ /* 0x000fe20000011408 */
[----:B------:R-:W-:Y:S01]  /*17490*/  IMAD.WIDE.U32 R2, R0, UR4, RZ ;  /* 0x0000000400027c25 */ /* 0x000fe2000f8e00ff */
[----:B------:R-:W-:-:S03]  /*174a0*/  ULDC.64 UR4, c[0x0][0xae8] ;  /* 0x0002ba0000047ab9 */ /* 0x000fc60000000a00 */
[----:B------:R-:W-:Y:S02]  /*174b0*/  IMAD R0, R66, 0x60, R8 ;  /* 0x0000006042007824 */ /* 0x000fe400078e0208 */
[----:B------:R-:W-:Y:S02]  /*174c0*/  IMAD.IADD R3, R3, 0x1, R5 ;  /* 0x0000000103037824 */ /* 0x000fe400078e0205 */
[----:B------:R-:W-:Y:S02]  /*174d0*/  IMAD R9, R20, 0xc0, R0 ;  /* 0x000000c014097824 */ /* 0x000fe400078e0200 */
[----:B------:R-:W-:Y:S02]  /*174e0*/  IMAD R4, R10, UR4, RZ ;  /* 0x000000040a047c24 */ /* 0x000fe4000f8e02ff */
[----:B--2---:R-:W-:-:S04]  /*174f0*/  @P2 IMAD.HI.U32 R0, R9, R12, RZ ;  /* 0x0000000c09002227 */ /* 0x004fc800078e00ff */
[C---:B------:R-:W-:Y:S02]  /*17500*/  IMAD R7, R14.reuse, UR5, R4 ;  /* 0x000000050e077c24 */ /* 0x040fe4000f8e0204 */
[----:B------:R-:W-:Y:S01]  /*17510*/  IMAD.WIDE.U32 R2, R14, UR4, R2 ;  /* 0x000000040e027c25 */ /* 0x000fe2000f8e0002 */
[----:B------:R-:W-:-:S03]  /*17520*/  ULDC.64 UR4, c[0x0][0xaf0] ;  /* 0x0002bc0000047ab9 */ /* 0x000fc60000000a00 */
[----:B------:R-:W-:Y:S01]  /*17530*/  IMAD.MOV.U32 R5, RZ, RZ, R9 ;  /* 0x000000ffff057224 */ /* 0x000fe200078e0009 */
[----:B----4-:R-:W-:Y:S01]  /*17540*/  @P2 SHF.R.U32.HI R5, RZ, R27, R0 ;  /* 0x0000001bff052219 */ /* 0x010fe20000011600 */
[----:B------:R-:W-:Y:S02]  /*17550*/  IMAD R4, R30, UR4, RZ ;  /* 0x000000041e047c24 */ /* 0x000fe4000f8e02ff */
[----:B------:R-:W-:Y:S01]  /*17560*/  IMAD.IADD R3, R3, 0x1, R7 ;  /* 0x0000000103037824 */ /* 0x000fe200078e0207 */
[----:B------:R-:W-:Y:S01]  /*17570*/  SHF.R.S32.HI R0, RZ, 0x1f, R5 ;  /* 0x0000001fff007819 */ /* 0x000fe20000011405 */
[C---:B------:R-:W-:Y:S02]  /*17580*/  IMAD R7, R13.reuse, UR5, R4 ;  /* 0x000000050d077c24 */ /* 0x040fe4000f8e0204 */
[----:B------:R-:W-:Y:S01]  /*17590*/  IMAD.WIDE.U32 R2, R13, UR4, R2 ;  /* 0x000000040d027c25 */ /* 0x000fe2000f8e0002 */
[----:B------:R-:W-:-:S03]  /*175a0*/  ULDC.64 UR4, c[0x0][0xae0] ;  /* 0x0002b80000047ab9 */ /* 0x000fc60000000a00 */
[----:B------:R-:W-:Y:S02]  /*175b0*/  IMAD.MOV R4, RZ, RZ, -R5 ;  /* 0x000000ffff047224 */ /* 0x000fe400078e0a05 */
[----:B------:R-:W-:Y:S02]  /*175c0*/  IMAD.IADD R3, R3, 0x1, R7 ;  /* 0x0000000103037824 */ /* 0x000fe400078e0207 */
[----:B------:R-:W-:Y:S02]  /*175d0*/  IMAD R0, R0, UR4, RZ ;  /* 0x0000000400007c24 */ /* 0x000fe4000f8e02ff */
[----:B------:R-:W-:Y:S02]  /*175e0*/  IMAD R7, R25, R4, R9 ;  /* 0x0000000419077224 */ /* 0x000fe400078e0209 */
[C---:B------:R-:W-:Y:S02]  /*175f0*/  IMAD R9, R5.reuse, UR5, R0 ;  /* 0x0000000505097c24 */ /* 0x040fe4000f8e0200 */
[----:B------:R-:W-:Y:S01]  /*17600*/  IMAD.WIDE.U32 R2, R5, UR4, R2 ;  /* 0x0000000405027c25 */ /* 0x000fe2000f8e0002 */
[----:B------:R-:W-:Y:S01]  /*17610*/  SHF.R.S32.HI R0, RZ, 0x1f, R7 ;  /* 0x0000001fff007819 */ /* 0x000fe20000011407 */
[----:B------:R-:W-:-:S02]  /*17620*/  ULDC.64 UR4, c[0x0][0xad8] ;  /* 0x0002b60000047ab9 */ /* 0x000fc40000000a00 */
[----:B------:R-:W-:Y:S02]  /*17630*/  IMAD.IADD R3, R3, 0x1, R9 ;  /* 0x0000000103037824 */ /* 0x000fe400078e0209 */
[----:B------:R-:W-:Y:S02]  /*17640*/  IMAD R0, R0, UR4, RZ ;  /* 0x0000000400007c24 */ /* 0x000fe4000f8e02ff */
[----:B------:R-:W-:-:S04]  /*17650*/  IMAD.WIDE.U32 R2, R7, UR4, R2 ;  /* 0x0000000407027c25 */ /* 0x000fc8000f8e0002 */
[----:B------:R-:W-:Y:S01]  /*17660*/  IMAD R7, R7, UR5, R0 ;  /* 0x0000000507077c24 */ /* 0x000fe2000f8e0200 */
[----:B------:R-:W-:Y:S02]  /*17670*/  ULDC.64 UR4, c[0x0][0xa80] ;  /* 0x0002a00000047ab9 */ /* 0x000fe40000000a00 */
[----:B------:R-:W-:Y:S01]  /*17680*/  LEA R0, P0, R2, UR4, 0x1 ;  /* 0x0000000402007c11 */ /* 0x000fe2000f8008ff */
[----:B------:R-:W-:Y:S01]  /*17690*/  IMAD.IADD R3, R3, 0x1, R7 ;  /* 0x0000000103037824 */ /* 0x000fe200078e0207 */
[----:B------:R-:W-:-:S04]  /*176a0*/  UMOV UR4, 0xffffffff ;  /* 0xffffffff00047882 */ /* 0x000fc80000000000 */
[----:B------:R-:W-:Y:S01]  /*176b0*/  LEA.HI.X R2, R2, UR5, R3, 0x1, P0 ;  /* 0x0000000502027c11 */ /* 0x000fe200080f0c03 */
[----:B------:R-:W-:Y:S06]  /*176c0*/  BRA.DIV UR4, `(.L_x_539) ;  /* 0x0000008204287947 */ /* 0x000fec000b800000 */
[----:B------:R1:W2:Y:S04]  /*176d0*/  SHFL.IDX PT, R3, R2, RZ, 0x1c1f ;  /* 0x001c1fff02037589 */ /* 0x0002a800000e0000 */
[----:B------:R1:W3:Y:S02]  /*176e0*/  SHFL.IDX PT, R14, R0, RZ, 0x1c1f ;  /* 0x001c1fff000e7589 */ /* 0x0002e400000e0000 */
.L_x_731:
[----:B------:R-:W-:Y:S01]  /*176f0*/  IMAD R25, R6, R25, RZ ;  /* 0x0000001906197224 */ /* 0x000fe200078e02ff */
[----:B------:R-:W-:Y:S01]  /*17700*/  BSSY B1, `(.L_x_540) ;  /* 0x0000011000017945 */ /* 0x000fe20003800000 */
[----:B------:R-:W-:-:S05]  /*17710*/  IMAD R4, R20, 0xc0, R8 ;  /* 0x000000c014047824 */ /* 0x000fca00078e0208 */
[----:B------:R-:W-:-:S13]  /*17720*/  ISETP.GE.AND P0, PT, R4, R25, PT ;  /* 0x000000190400720c */ /* 0x000fda0003f06270 */
[----:B------:R-:W-:Y:S05]  /*17730*/  @P0 BRA `(.L_x_541) ;  /* 0x0000000000340947 */ /* 0x000fea0003800000 */
[----:B------:R-:W-:Y:S02]  /*17740*/  ULDC UR4, c[0x0][0xac8] ;  /* 0x0002b20000047ab9 */ /* 0x000fe40000000800 */
[----:B------:R-:W-:Y:S02]  /*17750*/  ISETP.GE.AND P2, PT, R36, UR4, PT ;  /* 0x0000000424007c0c */ /* 0x000fe4000bf46270 */
[----:B------:R-:W-:Y:S02]  /*17760*/  ISETP.GE.AND P3, PT, R38, UR4, PT ;  /* 0x0000000426007c0c */ /* 0x000fe4000bf66270 */
[----:B------:R-:W-:-:S09]  /*17770*/  ISETP.GE.AND P4, PT, R37, UR4, PT ;  /* 0x0000000425007c0c */ /* 0x000fd2000bf86270 */
[----:B--2---:R-:W-:Y:S02]  /*17780*/  @!P2 IMAD.MOV.U32 R15, RZ, RZ, R3 ;  /* 0x000000ffff0fa224 */ /* 0x004fe400078e0003 */
[-C--:B---3--:R-:W-:Y:S02]  /*17790*/  @!P3 LEA R8, P0, R38, R14.reuse, 0x1 ;  /* 0x0000000e2608b211 */ /* 0x088fe400078008ff */
[C---:B------:R-:W-:Y:S01]  /*177a0*/  @!P4 LEA R10, P1, R37.reuse, R14, 0x1 ;  /* 0x0000000e250ac211 */ /* 0x040fe200078208ff */
[----:B------:R-:W-:Y:S01]  /*177b0*/  @!P2 IMAD.WIDE R6, R36, 0x2, R14 ;  /* 0x000000022406a825 */ /* 0x000fe200078e020e */
[-C--:B------:R-:W-:Y:S02]  /*177c0*/  @!P3 LEA.HI.X R9, R38, R3.reuse, R39, 0x1, P0 ;  /* 0x000000032609b211 */ /* 0x080fe400000f0c27 */
[----:B------:R-:W-:Y:S02]  /*177d0*/  @!P4 LEA.HI.X R11, R37, R3, R40, 0x1, P1 ;  /* 0x00000003250bc211 */ /* 0x000fe400008f0c28 */
[----:B------:R4:W-:Y:S04]  /*177e0*/  @!P2 ST.E.128 desc[UR60][R6.64], RZ ;  /* 0x000000ff0600a985 */ /* 0x0009e8000c101d3c */
[----:B------:R4:W-:Y:S04]  /*177f0*/  @!P3 ST.E.128 desc[UR60][R8.64], RZ ;  /* 0x000000ff0800b985 */ /* 0x0009e8000c101d3c */
[----:B------:R4:W-:Y:S02]  /*17800*/  @!P4 ST.E.128 desc[UR60][R10.64], RZ ;  /* 0x000000ff0a00c985 */ /* 0x0009e4000c101d3c */
.L_x_541:
[----:B------:R-:W-:Y:S05]  /*17810*/  BSYNC B1 ;  /* 0x0000000000017941 */ /* 0x000fea0003800000 */
.L_x_540:
[----:B------:R-:W-:-:S03]  /*17820*/  UMOV UR4, 0xffffffff ;  /* 0xffffffff00047882 */ /* 0x000fc60000000000 */
[----:B------:R-:W-:Y:S05]  /*17830*/  BRA.DIV UR4, `(.L_x_542) ;  /* 0x0000008204007947 */ /* 0x000fea000b800000 */
[----:B--2---:R2:W0:Y:S04]  /*17840*/  SHFL.IDX PT, R3, R2, 0x1, 0x1c1f ;  /* 0x003c1f0002037f89 */ /* 0x00442800000e0000 */
[----:B---3--:R2:W3:Y:S02]  /*17850*/  SHFL.IDX PT, R14, R0, 0x1, 0x1c1f ;  /* 0x003c1f00000e7f89 */ /* 0x0084e400000e0000 */
.L_x_735:
[----:B-12---:R-:W-:-:S05]  /*17860*/  VIADD R0, R4, 0x60 ;  /* 0x0000006004007836 */ /* 0x006fca0000000000 */
[----:B------:R-:W-:-:S13]  /*17870*/  ISETP.GE.AND P0, PT, R0, R25, PT ;  /* 0x000000190000720c */ /* 0x000fda0003f06270 */
[----:B------:R-:W-:Y:S05]  /*17880*/  @P0 BRA `(.L_x_535) ;  /* 0x0000000000340947 */ /* 0x000fea0003800000 */
[----:B------:R-:W-:Y:S02]  /*17890*/  ULDC UR4, c[0x0][0xac8] ;  /* 0x0002b20000047ab9 */ /* 0x000fe40000000800 */
[----:B------:R-:W-:Y:S02]  /*178a0*/  ISETP.GE.AND P2, PT, R36, UR4, PT ;  /* 0x0000000424007c0c */ /* 0x000fe4000bf46270 */
[----:B------:R-:W-:Y:S02]  /*178b0*/  ISETP.GE.AND P3, PT, R38, UR4, PT ;  /* 0x0000000426007c0c */ /* 0x000fe4000bf66270 */
[----:B------:R-:W-:-:S09]  /*178c0*/  ISETP.GE.AND P4, PT, R37, UR4, PT ;  /* 0x0000000425007c0c */ /* 0x000fd2000bf86270 */
[----:B0-----:R-:W-:Y:S02]  /*178d0*/  @!P2 IMAD.MOV.U32 R15, RZ, RZ, R3 ;  /* 0x000000ffff0fa224 */ /* 0x001fe400078e0003 */
[-C--:B---34-:R-:W-:Y:S02]  /*178e0*/  @!P3 LEA R6, P0, R38, R14.reuse, 0x1 ;  /* 0x0000000e2606b211 */ /* 0x098fe400078008ff */
[C---:B------:R-:W-:Y:S01]  /*178f0*/  @!P4 LEA R2, P1, R37.reuse, R14, 0x1 ;  /* 0x0000000e2502c211 */ /* 0x040fe200078208ff */
[----:B------:R-:W-:Y:S01]  /*17900*/  @!P2 IMAD.WIDE R4, R36, 0x2, R14 ;  /* 0x000000022404a825 */ /* 0x000fe200078e020e */
[-C--:B------:R-:W-:Y:S02]  /*17910*/  @!P3 LEA.HI.X R7, R38, R3.reuse, R39, 0x1, P0 ;  /* 0x000000032607b211 */ /* 0x080fe400000f0c27 */
[----:B------:R-:W-:Y:S02]  /*17920*/  @!P4 LEA.HI.X R3, R37, R3, R40, 0x1, P1 ;  /* 0x000000032503c211 */ /* 0x000fe400008f0c28 */
[----:B------:R1:W-:Y:S04]  /*17930*/  @!P2 ST.E.128 desc[UR60][R4.64], RZ ;  /* 0x000000ff0400a985 */ /* 0x0003e8000c101d3c */
[----:B------:R1:W-:Y:S04]  /*17940*/  @!P3 ST.E.128 desc[UR60][R6.64], RZ ;  /* 0x000000ff0600b985 */ /* 0x0003e8000c101d3c */
[----:B------:R1:W-:Y:S02]  /*17950*/  @!P4 ST.E.128 desc[UR60][R2.64], RZ ;  /* 0x000000ff0200c985 */ /* 0x0003e4000c101d3c */
.L_x_535:
[----:B------:R-:W-:Y:S05]  /*17960*/  BSYNC B0 ;  /* 0x0000000000007941 */ /* 0x000fea0003800000 */
.L_x_530:
[----:B------:R-:W-:Y:S02]  /*17970*/  ULDC UR4, c[0x0][0xc3c] ;  /* 0x00030f0000047ab9 */ /* 0x000fe40000000800 */
[----:B------:R-:W-:-:S13]  /*17980*/  ISETP.GE.AND P0, PT, R111, UR4, PT ;  /* 0x000000046f007c0c */ /* 0x000fda000bf06270 */
[----:B------:R-:W-:Y:S05]  /*17990*/  @!P0 BRA `(.L_x_543) ;  /* 0xfffffe9800a88947 */ /* 0x000fea000383ffff */
[----:B------:R-:W-:Y:S05]  /*179a0*/  BRA `(.L_x_408) ;  /* 0x0000007400787947 */ /* 0x000fea0003800000 */
.L_x_406:
[----:B------:R-:W-:-:S08]  /*179b0*/  NOP ;  /* 0x0000000000007918 */ /* 0x000fd00000000000 */
[----:B--2---:R-:W0:-:S00]  /*179c0*/  USETMAXREG.DEALLOC.CTAPOOL 0x20 ;  /* 0x00000020000079c8 */ /* 0x004e0000080e0500 */
[----:B0-----:R-:W2:Y:S01]  /*179d0*/  LDL.LU R2, [R1+0x50] ;  /* 0x0000500001027983 */ /* 0x001ea20000300800 */
[----:B------:R-:W-:-:S06]  /*179e0*/  LOP3.LUT R0, R0, 0x3, RZ, 0xc0, !PT ;  /* 0x0000000300007812 */ /* 0x000fcc00078ec0ff */
[----:B------:R-:W0:Y:S02]  /*179f0*/  SHFL.IDX PT, R0, R0, RZ, 0x1f ;  /* 0x00001fff00007589 */ /* 0x000e2400000e0000 */
[----:B0-----:R-:W-:Y:S01]  /*17a00*/  ISETP.NE.AND P0, PT, R0, RZ, PT ;  /* 0x000000ff0000720c */ /* 0x001fe20003f05270 */
[----:B------:R-:W-:Y:S01]  /*17a10*/  IMAD.MOV.U32 R0, RZ, RZ, RZ ;  /* 0x000000ffff007224 */ /* 0x000fe200078e00ff */
[----:B--2---:R-:W-:-:S11]  /*17a20*/  LOP3.LUT R2, R2, 0xfffffffd, RZ, 0xc0, !PT ;  /* 0xfffffffd02027812 */ /* 0x004fd600078ec0ff */
[----:B------:R-:W-:-:S05]  /*17a30*/  @P0 LOP3.LUT R2, R2, 0x2, RZ, 0xfc, !PT ;  /* 0x0000000202020812 */ /* 0x000fca00078efcff */
[----:B------:R0:W-:Y:S01]  /*17a40*/  STL [R1+0x50], R2 ;  /* 0x0000500201007387 */ /* 0x0001e20000100800 */
        /* <DEDUP_REMOVED lines=8> */
.L_x_544:
        /* <DEDUP_REMOVED lines=42> */
.L_x_550:
[----:B------:R-:W-:Y:S01]  /*17d70*/  UIADD3 UR4, UR4, 0x1f, URZ ;  /* 0x0000001f04047890 */ /* 0x000fe2000fffe03f */
[----:B------:R-:W-:-:S05]  /*17d80*/  IMAD.U32 R19, RZ, RZ, UR7 ;  /* 0x00000007ff137e24 */ /* 0x000fca000f8e00ff */
[----:B0-----:R-:W-:-:S13]  /*17d90*/  ISETP.LE.AND P6, PT, R6, UR4, PT ;  /* 0x0000000406007c0c */ /* 0x001fda000bfc3270 */
[----:B------:R-:W-:Y:S05]  /*17da0*/  @P6 BRA `(.L_x_547) ;  /* 0x0000000400246947 */ /* 0x000fea0003800000 */
[----:B------:R-:W-:Y:S01]  /*17db0*/  VIADD R7, R5, UR4 ;  /* 0x0000000405077c36 */ /* 0x000fe20008000000 */
[----:B------:R-:W-:Y:S01]  /*17dc0*/  BSSY B0, `(.L_x_548) ;  /* 0x0000007000007945 */ /* 0x000fe20003800000 */
[----:B------:R-:W-:-:S03]  /*17dd0*/  IMAD.MOV.U32 R0, RZ, RZ, RZ ;  /* 0x000000ffff007224 */ /* 0x000fc600078e00ff */
[----:B------:R-:W-:-:S13]  /*17de0*/  ISETP.GE.OR P6, PT, R7, R6, !P0 ;  /* 0x000000060700720c */ /* 0x000fda00047c6670 */
[----:B------:R-:W-:Y:S05]  /*17df0*/  @P6 BRA `(.L_x_549) ;  /* 0x00000000000c6947 */ /* 0x000fea0003800000 */
[----:B------:R-:W0:Y:S02]  /*17e00*/  LDC.64 R2, c[0x0][0xc80] ;  /* 0x00032000ff027b82 */ /* 0x000e240000000a00 */
[----:B0-----:R-:W-:-:S05]  /*17e10*/  IMAD.WIDE R2, R7, 0x4, R2 ;  /* 0x0000000407027825 */ /* 0x001fca00078e0202 */
[----:B------:R0:W5:Y:S02]  /*17e20*/  LDG.E R0, desc[UR60][R2.64] ;  /* 0x0000003c02007981 */ /* 0x000164000c1e1900 */
.L_x_549:
[----:B------:R-:W-:Y:S05]  /*17e30*/  BSYNC B0 ;  /* 0x0000000000007941 */ /* 0x000fea0003800000 */
.L_x_548:
        /* <DEDUP_REMOVED lines=21> */
.L_x_546:
        /* <DEDUP_REMOVED lines=15> */
.L_x_551:
[----:B---3--:R-:W-:Y:S01]  /*18080*/  IMAD R16, R16, UR5, R9 ;  /* 0x0000000510107c24 */ /* 0x008fe2000f8e0209 */
[----:B0-----:R-:W-:Y:S01]  /*18090*/  IABS R2, R0 ;  /* 0x0000000000027213 */ /* 0x001fe20000000000 */
[----:B-12---:R-:W-:Y:S02]  /*180a0*/  IMAD.MOV R7, RZ, RZ, -R3 ;  /* 0x000000ffff077224 */ /* 0x006fe400078e0a03 */
[----:B------:R-:W-:Y:S01]  /*180b0*/  VIADD R19, R19, UR4 ;  /* 0x0000000413137c36 */ /* 0x000fe20008000000 */
        /* <DEDUP_REMOVED lines=24> */
.L_x_547:
[----:B------:R-:W-:Y:S02]  /*18240*/  IMAD.MOV.U32 R17, RZ, RZ, RZ ;  /* 0x000000ffff117224 */ /* 0x000fe400078e00ff */
[----:B------:R-:W-:Y:S02]  /*18250*/  IMAD.U32 R16, RZ, RZ, UR6 ;  /* 0x00000006ff107e24 */ /* 0x000fe4000f8e00ff */
[----:B------:R-:W-:-:S07]  /*18260*/  IMAD.MOV.U32 R18, RZ, RZ, RZ ;  /* 0x000000ffff127224 */ /* 0x000fce00078e00ff */
.L_x_552:
[----:B------:R-:W-:-:S13]  /*18270*/  ISETP.NE.AND P0, PT, R5, RZ, PT ;  /* 0x000000ff0500720c */ /* 0x000fda0003f05270 */
[----:B------:R-:W0:Y:S01]  /*18280*/  @!P0 S2R R3, SR_CgaCtaId ;  /* 0x0000000000038919 */ /* 0x000e220000008800 */
[----:B------:R-:W-:-:S04]  /*18290*/  @!P0 MOV R0, 0x400 ;  /* 0x0000040000008802 */ /* 0x000fc80000000f00 */
[----:B0-----:R-:W-:-:S05]  /*182a0*/  @!P0 LEA R0, R3, R0, 0x18 ;  /* 0x0000000003008211 */ /* 0x001fca00078ec0ff */
[----:B------:R2:W-:Y:S01]  /*182b0*/  @!P0 STS.128 [R0+0x31cd0], R16 ;  /* 0x031cd01000008388 */ /* 0x0005e20000000c00 */
[----:B------:R-:W-:Y:S06]  /*182c0*/  BAR.ARV 0x5, 0x200 ;  /* 0x0148000000007b1d */ /* 0x000fec0000002000 */
.L_x_545:
        /* <DEDUP_REMOVED lines=10> */
[----:B------:R-:W-:Y:S01]  /*18370*/  IMAD.MOV.U32 R26, RZ, RZ, 0x1 ;  /* 0x00000001ff1a7424 */ /* 0x000fe200078e00ff */
[----:B------:R-:W-:Y:S01]  /*18380*/  ULDC.64 UR36, c[0x0][0x198] ;  /* 0x0000660000247ab9 */ /* 0x000fe20000000a00 */
[----:B------:R-:W-:Y:S01]  /*18390*/  IMAD.MOV.U32 R23, RZ, RZ, RZ ;  /* 0x000000ffff177224 */ /* 0x000fe200078e00ff */
[----:B------:R-:W-:Y:S01]  /*183a0*/  ULDC UR38, c[0x0][0xc] ;  /* 0x0000030000267ab9 */ /* 0x000fe20000000800 */
[----:B------:R-:W-:Y:S01]  /*183b0*/  IMAD.MOV.U32 R29, RZ, RZ, RZ ;  /* 0x000000ffff1d7224 */ /* 0x000fe200078e00ff */
        /* <DEDUP_REMOVED lines=9> */
[----:B------:R-:W-:Y:S01]  /*18450*/  SHF.R.U32.HI R4, RZ, 0x2, R5 ;  /* 0x00000002ff047819 */ /* 0x000fe20000011605 */
[----:B------:R-:W-:Y:S01]  /*18460*/  IMAD.MOV.U32 R5, RZ, RZ, 0x1 ;  /* 0x00000001ff057424 */ /* 0x000fe200078e00ff */
[----:B------:R-:W-:Y:S01]  /*18470*/  LOP3.LUT R3, R3, R2, RZ, 0xfc, !PT ;  /* 0x0000000203037212 */ /* 0x000fe200078efcff */
[----:B------:R-:W-:Y:S01]  /*18480*/  IMAD.SHL.U32 R2, R6, 0x20, RZ ;  /* 0x0000002006027824 */ /* 0x000fe200078e00ff */
[----:B------:R-:W-:-:S02]  /*18490*/  LOP3.LUT R0, R0, 0x18, RZ, 0xc0, !PT ;  /* 0x0000001800007812 */ /* 0x000fc400078ec0ff */
[----:B------:R-:W-:Y:S02]  /*184a0*/  STL [R1], R5 ;  /* 0x0000000501007387 */ /* 0x000fe40000100800 */
[----:B------:R-:W-:Y:S01]  /*184b0*/  LOP3.LUT R4, R4, 0x60, R2, 0xf8, !PT ;  /* 0x0000006004047812 */ /* 0x000fe200078ef802 */
[----:B------:R-:W-:-:S05]  /*184c0*/  IMAD R2, R3, 0x2, R22 ;  /* 0x0000000203027824 */ /* 0x000fca00078e0216 */
[----:B------:R0:W-:Y:S04]  /*184d0*/  STL [R1+0x8], R2 ;  /* 0x0000080201007387 */ /* 0x0001e80000100800 */
[----:B------:R1:W-:Y:S01]  /*184e0*/  STL [R1+0x28], RZ ;  /* 0x000028ff01007387 */ /* 0x0003e20000100800 */
[C---:B0-----:R-:W-:Y:S02]  /*184f0*/  LOP3.LUT R2, R0.reuse, 0x20, RZ, 0xfc, !PT ;  /* 0x0000002000027812 */ /* 0x041fe400078efcff */
[----:B-1----:R-:W-:-:S07]  /*18500*/  LOP3.LUT R0, R0, 0x40, RZ, 0xfc, !PT ;  /* 0x0000004000007812 */ /* 0x002fce00078efcff */
.L_x_697:
[----:B0-----:R-:W0:Y:S02]  /*18510*/  LDC.64 R2, c[0x0][0xc88] ;  /* 0x00032200ff027b82 */ /* 0x001e240000000a00 */
[----:B0-----:R-:W-:-:S05]  /*18520*/  IMAD.WIDE R2, R19, 0x4, R2 ;  /* 0x0000000413027825 */ /* 0x001fca00078e0202 */
[----:B--2---:R-:W2:Y:S01]  /*18530*/  LDG.E R13, desc[UR60][R2.64] ;  /* 0x0000003c020d7981 */ /* 0x004ea2000c1e1900 */
[----:B------:R-:W-:Y:S05]  /*18540*/  YIELD ;  /* 0x0000000000007946 */ /* 0x000fea0003800000 */
[----:B------:R-:W-:Y:S01]  /*18550*/  ULDC.64 UR4, c[0x0][0xa28] ;  /* 0x00028a0000047ab9 */ /* 0x000fe20000000a00 */
[----:B------:R-:W-:Y:S01]  /*18560*/  ULDC.64 UR6, c[0x0][0xa00] ;  /* 0x0002800000067ab9 */ /* 0x000fe20000000a00 */
[----:B------:R-:W-:Y:S02]  /*18570*/  ISETP.NE.U32.AND P0, PT, RZ, UR4, PT ;  /* 0x00000004ff007c0c */ /* 0x000fe4000bf05070 */
[----:B------:R-:W-:Y:S01]  /*18580*/  CS2R R8, SRZ ;  /* 0x0000000000087805 */ /* 0x000fe2000001ff00 */
[----:B------:R-:W-:Y:S01]  /*18590*/  ULDC.64 UR8, c[0x0][0xa18] ;  /* 0x0002860000087ab9 */ /* 0x000fe20000000a00 */
[----:B------:R-:W-:-:S02]  /*185a0*/  ISETP.NE.AND.EX P1, PT, RZ, UR5, PT, P0 ;  /* 0x00000005ff007c0c */ /* 0x000fc4000bf25300 */
[----:B------:R-:W-:-:S04]  /*185b0*/  ISETP.NE.U32.AND P0, PT, RZ, UR6, PT ;  /* 0x00000006ff007c0c */ /* 0x000fc8000bf05070 */
[----:B------:R-:W-:Y:S02]  /*185c0*/  ISETP.NE.AND.EX P0, PT, RZ, UR7, PT, P0 ;  /* 0x00000007ff007c0c */ /* 0x000fe4000bf05300 */
[----:B--2---:R-:W-:Y:S01]  /*185d0*/  SHF.R.S32.HI R0, RZ, 0x1f, R13 ;  /* 0x0000001fff007819 */ /* 0x004fe2000001140d */
[----:B------:R-:W-:-:S04]  /*185e0*/  IMAD.SHL.U32 R24, R13, 0x4, RZ ;  /* 0x000000040d187824 */ /* 0x000fc800078e00ff */
[C---:B------:R-:W-:Y:S01]  /*185f0*/  @P1 LEA R4, P2, R13.reuse, UR4, 0x2 ;  /* 0x000000040d041c11 */ /* 0x040fe2000f8410ff */
[----:B------:R-:W-:Y:S01]  /*18600*/  STL [R1+0xc], R13 ;  /* 0x00000c0d01007387 */ /* 0x000fe20000100800 */
[C-C-:B------:R-:W-:Y:S02]  /*18610*/  SHF.L.U64.HI R12, R13.reuse, 0x2, R0.reuse ;  /* 0x000000020d0c7819 */ /* 0x140fe40000010200 */
[----:B------:R-:W-:Y:S01]  /*18620*/  @P1 LEA.HI.X R5, R13, UR5, R0, 0x2, P2 ;  /* 0x000000050d051c11 */ /* 0x000fe200090f1400 */
[----:B------:R-:W-:Y:S01]  /*18630*/  ULDC.64 UR4, c[0x0][0xa08] ;  /* 0x0002820000047ab9 */ /* 0x000fe20000000a00 */
[----:B------:R-:W-:Y:S01]  /*18640*/  IADD3 R2, P2, R24, UR6, RZ ;  /* 0x0000000618027c10 */ /* 0x000fe2000ff5e0ff */
[----:B------:R0:W-:Y:S03]  /*18650*/  STL [R1+0x2c], R0 ;  /* 0x00002c0001007387 */ /* 0x0001e60000100800 */
[----:B------:R-:W-:Y:S01]  /*18660*/  IADD3.X R3, R12, UR7, RZ, P2, !PT ;  /* 0x000000070c037c10 */ /* 0x000fe200097fe4ff */
[----:B------:R-:W-:Y:S01]  /*18670*/  ULDC.64 UR6, c[0x0][0xa10] ;  /* 0x0002840000067ab9 */ /* 0x000fe20000000a00 */
[----:B------:R-:W-:Y:S01]  /*18680*/  ISETP.NE.U32.AND P3, PT, RZ, UR8, PT ;  /* 0x00000008ff007c0c */ /* 0x000fe2000bf65070 */
[----:B-1----:R1:W5:Y:S04]  /*18690*/  @P1 LDG.E R8, desc[UR60][R4.64] ;  /* 0x0000003c04081981 */ /* 0x002368000c1e1900 */
[----:B------:R-:W2:Y:S01]  /*186a0*/  @P0 LDG.E R9, desc[UR60][R2.64] ;  /* 0x0000003c02090981 */ /* 0x000ea2000c1e1900 */
[----:B------:R-:W-:-:S02]  /*186b0*/  ISETP.NE.AND.EX P3, PT, RZ, UR9, PT, P3 ;  /* 0x00000009ff007c0c */ /* 0x000fc4000bf65330 */
[----:B------:R-:W-:Y:S01]  /*186c0*/  IADD3 R6, P4, R24, UR4, RZ ;  /* 0x0000000418067c10 */ /* 0x000fe2000ff9e0ff */
[----:B------:R-:W-:Y:S03]  /*186d0*/  STL [R1+0x4], R12 ;  /* 0x0000040c01007387 */ /* 0x000fe60000100800 */
[----:B------:R-:W-:Y:S02]  /*186e0*/  IADD3.X R7, R12, UR5, RZ, P4, !PT ;  /* 0x000000050c077c10 */ /* 0x000fe4000a7fe4ff */
[----:B-1----:R-:W-:Y:S02]  /*186f0*/  IADD3 R4, P4, R24, UR6, RZ ;  /* 0x0000000618047c10 */ /* 0x002fe4000ff9e0ff */
[----:B------:R-:W-:Y:S02]  /*18700*/  ISETP.NE.U32.AND P1, PT, RZ, UR4, PT ;  /* 0x00000004ff007c0c */ /* 0x000fe4000bf25070 */
[----:B------:R-:W-:Y:S01]  /*18710*/  IADD3.X R5, R12, UR7, RZ, P4, !PT ;  /* 0x000000070c057c10 */ /* 0x000fe2000a7fe4ff */
[----:B------:R-:W-:Y:S01]  /*18720*/  ULDC UR4, c[0x0][0x288] ;  /* 0x0000a20000047ab9 */ /* 0x000fe20000000800 */
[----:B------:R-:W-:-:S02]  /*18730*/  ISETP.NE.U32.AND P2, PT, RZ, UR6, PT ;  /* 0x00000006ff007c0c */ /* 0x000fc4000bf45070 */
[----:B------:R-:W-:Y:S02]  /*18740*/  @P3 IADD3 R10, P4, R24, UR8, RZ ;  /* 0x00000008180a3c10 */ /* 0x000fe4000ff9e0ff */
[----:B------:R-:W-:Y:S02]  /*18750*/  ISETP.NE.AND.EX P1, PT, RZ, UR5, PT, P1 ;  /* 0x00000005ff007c0c */ /* 0x000fe4000bf25310 */
[----:B------:R-:W-:Y:S02]  /*18760*/  ISETP.NE.AND.EX P2, PT, RZ, UR7, PT, P2 ;  /* 0x00000007ff007c0c */ /* 0x000fe4000bf45320 */
[----:B------:R-:W-:Y:S01]  /*18770*/  @P3 IADD3.X R11, R12, UR9, RZ, P4, !PT ;  /* 0x000000090c0b3c10 */ /* 0x000fe2000a7fe4ff */
[----:B------:R-:W-:Y:S02]  /*18780*/  IMAD.MOV.U32 R28, RZ, RZ, RZ ;  /* 0x000000ffff1c7224 */ /* 0x000fe400078e00ff */
[----:B0-----:R-:W-:-:S06]  /*18790*/  IMAD.MOV.U32 R0, RZ, RZ, RZ ;  /* 0x000000ffff007224 */ /* 0x001fcc00078e00ff */
[----:B------:R-:W5:Y:S04]  /*187a0*/  @P1 LDG.E R28, desc[UR60][R6.64] ;  /* 0x0000003c061c1981 */ /* 0x000f68000c1e1900 */
[----:B------:R-:W5:Y:S04]  /*187b0*/  @P2 LDG.E R0, desc[UR60][R4.64] ;  /* 0x0000003c04002981 */ /* 0x000f68000c1e1900 */
[----:B--2---:R0:W-:Y:S02]  /*187c0*/  STL [R1+0x18], R9 ;  /* 0x0000180901007387 */ /* 0x0041e40000100800 */
[----:B0-----:R-:W-:Y:S01]  /*187d0*/  IMAD.U32 R9, RZ, RZ, UR4 ;  /* 0x00000004ff097e24 */ /* 0x001fe2000f8e00ff */
[----:B------:R-:W-:-:S05]  /*187e0*/  ULDC.64 UR4, c[0x0][0x418] ;  /* 0x0001060000047ab9 */ /* 0x000fca0000000a00 */
[----:B------:R0:W2:Y:S01]  /*187f0*/  @P3 LDG.E R9, desc[UR60][R10.64] ;  /* 0x0000003c0a093981 */ /* 0x0000a2000c1e1900 */
[----:B------:R-:W-:-:S03]  /*18800*/  UISETP.NE.U32.AND UP0, UPT, UR4, URZ, UPT ;  /* 0x0000003f0400728c */ /* 0x000fc6000bf05070 */
[----:B------:R-:W-:Y:S01]  /*18810*/  ULDC UR4, c[0x0][0x424] ;  /* 0x0001090000047ab9 */ /* 0x000fe20000000800 */
[----:B------:R-:W-:-:S03]  /*18820*/  UISETP.NE.AND.EX UP0, UPT, UR5, URZ, UPT, UP0 ;  /* 0x0000003f0500728c */ /* 0x000fc6000bf05300 */
[----:B------:R-:W-:Y:S01]  /*18830*/  ULDC UR5, c[0x0][0x2f0] ;  /* 0x0000bc0000057ab9 */ /* 0x000fe20000000800 */
[----:B------:R-:W-:-:S04]  /*18840*/  USEL UR4, UR4, 0x1, UP0 ;  /* 0x0000000104047887 */ /* 0x000fc80008000000 */
[----:B------:R-:W-:-:S03]  /*18850*/  UIMAD UR4, UR4, UR5, URZ ;  /* 0x00000005040472a4 */ /* 0x000fc6000f8e023f */
[----:B------:R-:W-:-:S03]  /*18860*/  ULDC UR5, c[0x0][0x348] ;  /* 0x0000d20000057ab9 */ /* 0x000fc60000000800 */
[----:B0-----:R-:W-:Y:S01]  /*18870*/  IMAD.U32 R10, RZ, RZ, UR4 ;  /* 0x00000004ff0a7e24 */ /* 0x001fe2000f8e00ff */
[----:B--2---:R0:W-:Y:S02]  /*18880*/  STL [R1+0x34], R9 ;  /* 0x0000340901007387 */ /* 0x0041e40000100800 */
[----:B0-----:R-:W-:Y:S01]  /*18890*/  IMAD.U32 R9, RZ, RZ, UR5 ;  /* 0x00000005ff097e24 */ /* 0x001fe2000f8e00ff */
[----:B------:R-:W-:Y:S06]  /*188a0*/  @P3 BRA `(.L_x_554) ;  /* 0x0000000000143947 */ /* 0x000fec0003800000 */
[----:B------:R-:W-:Y:S05]  /*188b0*/  @!P0 BRA `(.L_x_554) ;  /* 0x0000000000108947 */ /* 0x000fea0003800000 */
[----:B------:R-:W2:Y:S04]  /*188c0*/  LDG.E R11, desc[UR60][R2.64] ;  /* 0x0000003c020b7981 */ /* 0x000ea8000c1e1900 */
[----:B------:R-:W2:Y:S02]  /*188d0*/  LDG.E R2, desc[UR60][R2.64+0x4] ;  /* 0x0000043c02027981 */ /* 0x000ea4000c1e1900 */
[----:B--2---:R-:W-:-:S05]  /*188e0*/  IMAD.IADD R2, R2, 0x1, -R11 ;  /* 0x0000000102027824 */ /* 0x004fca00078e0a0b */
[----:B------:R0:W-:Y:S02]  /*188f0*/  STL [R1+0x34], R2 ;  /* 0x0000340201007387 */ /* 0x0001e40000100800 */
.L_x_554:
[----:B------:R-:W-:Y:S01]  /*18900*/  ULDC.64 UR4, c[0x0][0xa20] ;  /* 0x0002880000047ab9 */ /* 0x000fe20000000a00 */
[----:B-----5:R-:W-:Y:S01]  /*18910*/  IMAD.IADD R28, R28, 0x1, R8 ;  /* 0x000000011c1c7824 */ /* 0x020fe200078e0208 */
[----:B------:R-:W-:Y:S01]  /*18920*/  ISETP.NE.U32.AND P0, PT, RZ, UR4, PT ;  /* 0x00000004ff007c0c */ /* 0x000fe2000bf05070 */
[----:B------:R-:W-:-:S03]  /*18930*/  IMAD.MOV.U32 R25, RZ, RZ, R13 ;  /* 0x000000ffff197224 */ /* 0x000fc600078e000d */
[----:B------:R-:W-:-:S13]  /*18940*/  ISETP.NE.AND.EX P0, PT, RZ, UR5, PT, P0 ;  /* 0x00000005ff007c0c */ /* 0x000fda000bf05300 */
[----:B------:R-:W-:Y:S05]  /*18950*/  @!P0 BRA `(.L_x_555) ;  /* 0x0000000000108947 */ /* 0x000fea0003800000 */
[----:B0-----:R-:W-:-:S04]  /*18960*/  IADD3 R2, P0, R24, UR4, RZ ;  /* 0x0000000418027c10 */ /* 0x001fc8000ff1e0ff */
[----:B------:R-:W-:-:S05]  /*18970*/  IADD3.X R3, R12, UR5, RZ, P0, !PT ;  /* 0x000000050c037c10 */ /* 0x000fca00087fe4ff */
[----:B------:R1:W5:Y:S01]  /*18980*/  LDG.E R10, desc[UR60][R2.64] ;  /* 0x0000003c020a7981 */ /* 0x000362000c1e1900 */
[----:B------:R-:W-:Y:S05]  /*18990*/  BRA `(.L_x_556) ;  /* 0x0000000000107947 */ /* 0x000fea0003800000 */
.L_x_555:
[----:B------:R-:W-:Y:S05]  /*189a0*/  @!P1 BRA `(.L_x_556) ;  /* 0x00000000000c9947 */ /* 0x000fea0003800000 */
[----:B------:R-:W2:Y:S04]  /*189b0*/  LDG.E R10, desc[UR60][R6.64] ;  /* 0x0000003c060a7981 */ /* 0x000ea8000c1e1900 */
[----:B------:R-:W2:Y:S02]  /*189c0*/  LDG.E R6, desc[UR60][R6.64+0x4] ;  /* 0x0000043c06067981 */ /* 0x000ea4000c1e1900 */
[----:B--2---:R-:W-:-:S07]  /*189d0*/  IMAD.IADD R10, R6, 0x1, -R10 ;  /* 0x00000001060a7824 */ /* 0x004fce00078e0a0a */
.L_x_556:
[----:B01----:R-:W2:Y:S01]  /*189e0*/  @P2 LDG.E R2, desc[UR60][R4.64] ;  /* 0x0000003c04022981 */ /* 0x003ea2000c1e1900 */
[----:B-----5:R-:W-:-:S03]  /*189f0*/  IMAD.IADD R10, R10, 0x1, -R8 ;  /* 0x000000010a0a7824 */ /* 0x020fc600078e0a08 */
[----:B------:R-:W2:Y:S01]  /*18a00*/  @P2 LDG.E R4, desc[UR60][R4.64+0x4] ;  /* 0x0000043c04042981 */ /* 0x000ea2000c1e1900 */
[----:B------:R-:W-:Y:S01]  /*18a10*/  BSSY B0, `(.L_x_557) ;  /* 0x000015e000007945 */ /* 0x000fe20003800000 */
[----:B--2---:R-:W-:-:S04]  /*18a20*/  @P2 IMAD.IADD R9, R4, 0x1, -R2 ;  /* 0x0000000104092824 */ /* 0x004fc800078e0a02 */
[----:B------:R-:W-:-:S04]  /*18a30*/  IMAD.IADD R3, R10, 0x1, R9 ;  /* 0x000000010a037824 */ /* 0x000fc800078e0209 */
[----:B------:R-:W-:-:S04]  /*18a40*/  VIADD R2, R3, 0x8f ;  /* 0x0000008f03027836 */ /* 0x000fc80000000000 */
[----:B------:R-:W-:Y:S01]  /*18a50*/  IMAD.HI R2, R2, 0x38e38e39, RZ ;  /* 0x38e38e3902027827 */ /* 0x000fe200078e02ff */
[----:B------:R0:W-:Y:S04]  /*18a60*/  STL [R1+0x30], R3 ;  /* 0x0000300301007387 */ /* 0x0001e80000100800 */
[----:B0-----:R-:W-:-:S04]  /*18a70*/  SHF.R.U32.HI R3, RZ, 0x1f, R2 ;  /* 0x0000001fff037819 */ /* 0x001fc80000011602 */
[----:B------:R-:W-:-:S05]  /*18a80*/  LEA.HI.SX32 R4, R2, R3, 0x1b ;  /* 0x0000000302047211 */ /* 0x000fca00078fdaff */
[--C-:B------:R-:W-:Y:S02]  /*18a90*/  IMAD R2, R4, 0x90, -R10.reuse ;  /* 0x0000009004027824 */ /* 0x100fe400078e0a0a */
[----:B------:R-:W-:-:S03]  /*18aa0*/  IMAD.MOV R10, RZ, RZ, -R10 ;  /* 0x000000ffff0a7224 */ /* 0x000fc600078e0a0a */
[----:B------:R-:W-:Y:S02]  /*18ab0*/  VIMNMX R2, R2, R9, PT ;  /* 0x0000000902027248 */ /* 0x000fe40003fe0100 */
[----:B------:R-:W-:-:S04]  /*18ac0*/  VIMNMX R10, RZ, R10, !PT ;  /* 0x0000000aff0a7248 */ /* 0x000fc80007fe0100 */
[----:B------:R-:W-:Y:S01]  /*18ad0*/  ISETP.GT.AND P0, PT, R2, R10, PT ;  /* 0x0000000a0200720c */ /* 0x000fe20003f04270 */
[----:B------:R0:W-:-:S12]  /*18ae0*/  STL [R1+0x10], R4 ;  /* 0x0000100401007387 */ /* 0x0001d80000100800 */
[----:B0-----:R-:W-:Y:S02]  /*18af0*/  @P0 VIADD R4, R2, 0x8f ;  /* 0x0000008f02040836 */ /* 0x001fe40000000000 */
[----:B------:R-:W-:-:S04]  /*18b00*/  IMAD.WIDE.U32 R2, R10, 0x38e38e39, RZ ;  /* 0x38e38e390a027825 */ /* 0x000fc800078e00ff */
[----:B------:R-:W-:Y:S01]  /*18b10*/  @P0 IMAD.HI R2, R4, 0x38e38e39, RZ ;  /* 0x38e38e3904020827 */ /* 0x000fe200078e02ff */
[----:B------:R-:W-:-:S04]  /*18b20*/  SHF.R.U32.HI R3, RZ, 0x5, R3 ;  /* 0x00000005ff037819 */ /* 0x000fc80000011603 */
[----:B------:R-:W-:Y:S01]  /*18b30*/  @P0 SHF.R.U32.HI R5, RZ, 0x1f, R2 ;  /* 0x0000001fff050819 */ /* 0x000fe20000011602 */
[----:B------:R-:W-:-:S03]  /*18b40*/  IMAD.MOV.U32 R4, RZ, RZ, R3 ;  /* 0x000000ffff047224 */ /* 0x000fc600078e0003 */
[----:B------:R-:W-:-:S04]  /*18b50*/  @P0 LEA.HI.SX32 R4, R2, R5, 0x1b ;  /* 0x0000000502040211 */ /* 0x000fc800078fdaff */
[----:B------:R-:W-:Y:S02]  /*18b60*/  ISETP.GT.AND P1, PT, R4, R3, PT ;  /* 0x000000030400720c */ /* 0x000fe40003f24270 */
[----:B------:R-:W-:-:S11]  /*18b70*/  PLOP3.LUT P0, PT, PT, PT, PT, 0x80, 0x0 ;  /* 0x000000000000781c */ /* 0x000fd60003f0f070 */
[----:B------:R-:W-:Y:S05]  /*18b80*/  @!P1 BRA `(.L_x_558) ;  /* 0x0000001400189947 */ /* 0x000fea0003800000 */
[----:B------:R-:W-:Y:S01]  /*18b90*/  UMOV UR4, 0xffffffff ;  /* 0xffffffff00047882 */ /* 0x000fe20000000000 */
[----:B------:R-:W-:Y:S02]  /*18ba0*/  SEL R2, R25, RZ, !P2 ;  /* 0x000000ff19027207 */ /* 0x000fe40005000000 */
[----:B------:R-:W-:Y:S05]  /*18bb0*/  BRA.DIV UR4, `(.L_x_559) ;  /* 0x0000006e04687947 */ /* 0x000fea000b800000 */
[----:B------:R-:W0:Y:S02]  /*18bc0*/  S2R R5, SR_TID.X ;  /* 0x0000000000057919 */ /* 0x000e240000002100 */
[----:B0-----:R-:W-:-:S04]  /*18bd0*/  SHF.R.U32.HI R5, RZ, 0x5, R5 ;  /* 0x00000005ff057819 */ /* 0x001fc80000011605 */
[----:B------:R-:W-:-:S05]  /*18be0*/  LOP3.LUT R5, R5, 0x3, RZ, 0xc0, !PT ;  /* 0x0000000305057812 */ /* 0x000fca00078ec0ff */
[----:B------:R0:W1:Y:S02]  /*18bf0*/  SHFL.IDX PT, R14, R5, RZ, 0x1f ;  /* 0x00001fff050e7589 */ /* 0x00006400000e0000 */
.L_x_738:
[----:B-1----:R-:W-:Y:S02]  /*18c00*/  ISETP.NE.AND P0, PT, R14, RZ, PT ;  /* 0x000000ff0e00720c */ /* 0x002fe40003f05270 */
[----:B------:R-:W-:-:S11]  /*18c10*/  PLOP3.LUT P6, PT, PT, PT, PT, 0x8, 0x0 ;  /* 0x000000000000781c */ /* 0x000fd60003fce170 */
[----:B------:R-:W-:Y:S05]  /*18c20*/  @P0 BRA `(.L_x_560) ;  /* 0x00000000000c0947 */ /* 0x000fea0003800000 */
[----:B------:R-:W-:-:S03]  /*18c30*/  UMOV UR4, 0xffffffff ;  /* 0xffffffff00047882 */ /* 0x000fc60000000000 */
[----:B------:R-:W-:Y:S05]  /*18c40*/  BRA.DIV UR4, `(.L_x_561) ;  /* 0x0000006e04787947 */ /* 0x000fea000b800000 */
[----:B------:R-:W-:-:S13]  /*18c50*/  ELECT P6, URZ, PT ;  /* 0x00000000003f782f */ /* 0x000fda00038c0000 */
.L_x_560:
[----:B0-----:R-:W2:Y:S01]  /*18c60*/  LDL R5, [R1+0x28] ;  /* 0x0000280001057983 */ /* 0x001ea20000100800 */
[----:B------:R-:W-:Y:S01]  /*18c70*/  BSSY B1, `(.L_x_562) ;  /* 0x0000008000017945 */ /* 0x000fe20003800000 */
[----:B--2---:R-:W-:-:S05]  /*18c80*/  VIADD R5, R5, 0x1 ;  /* 0x0000000105057836 */ /* 0x004fca0000000000 */
[----:B------:R-:W-:-:S04]  /*18c90*/  LEA.HI R6, R5, R5, RZ, 0x1 ;  /* 0x0000000505067211 */ /* 0x000fc800078f08ff */
[----:B------:R-:W-:-:S05]  /*18ca0*/  LOP3.LUT R6, R6, 0xfffffffe, RZ, 0xc0, !PT ;  /* 0xfffffffe06067812 */ /* 0x000fca00078ec0ff */
[----:B------:R-:W-:-:S05]  /*18cb0*/  IMAD.IADD R5, R5, 0x1, -R6 ;  /* 0x0000000105057824 */ /* 0x000fca00078e0a06 */
[----:B------:R-:W-:-:S04]  /*18cc0*/  SHF.L.U32 R5, R5, 0x1f, RZ ;  /* 0x0000001f05057819 */ /* 0x000fc800000006ff */
[----:B------:R-:W0:Y:S02]  /*18cd0*/  SYNCS.PHASECHK.TRANS64.TRYWAIT P0, [R22+URZ+0x31c20], R5 ;  /* 0x031c2005160075a7 */ /* 0x000e24000800017f */
[----:B0-----:R-:W-:Y:S05]  /*18ce0*/  @!P0 BRA `(.L_x_563) ;  /* 0x0000006c00708947 */ /* 0x001fea0003800000 */
.L_x_741:
[----:B------:R-:W-:Y:S05]  /*18cf0*/  BSYNC B1 ;  /* 0x0000000000017941 */ /* 0x000fea0003800000 */
.L_x_562:
[----:B------:R-:W-:Y:S04]  /*18d00*/  BSSY B1, `(.L_x_564) ;  /* 0x000008c000017945 */ /* 0x000fe80003800000 */
[----:B------:R-:W-:Y:S05]  /*18d10*/  @!P6 BRA `(.L_x_565) ;  /* 0x000000080028e947 */ /* 0x000fea0003800000 */
[----:B------:R-:W2:Y:S01]  /*18d20*/  LDL R7, [R1] ;  /* 0x0000000001077983 */ /* 0x000ea20000100800 */
[----:B------:R-:W-:Y:S01]  /*18d30*/  IMAD R8, R29, 0x8, R22 ;  /* 0x000000081d087824 */ /* 0x000fe200078e0216 */
[----:B------:R-:W1:Y:S01]  /*18d40*/  S2R R6, SR_TID.X ;  /* 0x0000000000067919 */ /* 0x000e620000002100 */
[----:B------:R-:W-:Y:S01]  /*18d50*/  BSSY B2, `(.L_x_566) ;  /* 0x0000006000027945 */ /* 0x000fe20003800000 */
[----:B-1----:R-:W-:-:S04]  /*18d60*/  LOP3.LUT R6, R6, 0x7f, RZ, 0xc0, !PT ;  /* 0x0000007f06067812 */ /* 0x002fc800078ec0ff */
[----:B------:R-:W-:Y:S02]  /*18d70*/  ISETP.NE.AND P1, PT, R6, RZ, PT ;  /* 0x000000ff0600720c */ /* 0x000fe40003f25270 */
[----:B--2---:R-:W-:-:S04]  /*18d80*/  SHF.L.U32 R10, R7, 0x1f, RZ ;  /* 0x0000001f070a7819 */ /* 0x004fc800000006ff */
[----:B------:R-:W1:Y:S02]  /*18d90*/  SYNCS.PHASECHK.TRANS64.TRYWAIT P0, [R8+URZ+0x31ca0], R10 ;  /* 0x031ca00a080075a7 */ /* 0x000e64000800017f */
[----:B-1----:R-:W-:Y:S05]  /*18da0*/  @!P0 BRA `(.L_x_567) ;  /* 0x0000006c00548947 */ /* 0x002fea0003800000 */
.L_x_742:
[----:B------:R-:W-:Y:S05]  /*18db0*/  BSYNC B2 ;  /* 0x0000000000027941 */ /* 0x000fea0003800000 */
.L_x_566:
[----:B------:R-:W-:Y:S04]  /*18dc0*/  BSSY B2, `(.L_x_568) ;  /* 0x0000009000027945 */ /* 0x000fe80003800000 */
[----:B------:R-:W-:Y:S05]  /*18dd0*/  @P1 BRA `(.L_x_569) ;  /* 0x00000000001c1947 */ /* 0x000fea0003800000 */
[----:B0-----:R-:W0:Y:S02]  /*18de0*/  S2R R5, SR_TID.X ;  /* 0x0000000000057919 */ /* 0x001e240000002100 */
[----:B0-----:R-:W-:Y:S01]  /*18df0*/  LOP3.LUT R6, R5, 0x1f, RZ, 0xc0, !PT ;  /* 0x0000001f05067812 */ /* 0x001fe200078ec0ff */
[----:B------:R-:W-:-:S03]  /*18e00*/  IMAD.MOV.U32 R5, RZ, RZ, 0x6c00 ;  /* 0x00006c00ff057424 */ /* 0x000fc600078e00ff */
[----:B------:R-:W-:Y:S01]  /*18e10*/  ISETP.NE.AND P0, PT, R6, RZ, PT ;  /* 0x000000ff0600720c */ /* 0x000fe20003f05270 */
[----:B------:R2:W-:-:S12]  /*18e20*/  SYNCS.ARRIVE.TRANS64 RZ, [R8+URZ+0x31c90], R5 ;  /* 0x031c900508ff79a7 */ /* 0x0005d8000800003f */
[----:B--2---:R-:W-:Y:S05]  /*18e30*/  @!P0 BRA `(.L_x_569) ;  /* 0x0000000000048947 */ /* 0x004fea0003800000 */
[----:B------:R-:W-:Y:S01]  /*18e40*/  BPT.TRAP 0x1 ;  /* 0x000000040000795c */ /* 0x000fe20000300000 */
.L_x_569:
[----:B------:R-:W-:Y:S05]  /*18e50*/  BSYNC B2 ;  /* 0x0000000000027941 */ /* 0x000fea0003800000 */
.L_x_568:
[----:B------:R-:W-:Y:S01]  /*18e60*/  IMAD.MOV.U32 R14, RZ, RZ, RZ ;  /* 0x000000ffff0e7224 */ /* 0x000fe200078e00ff */
[----:B------:R-:W-:Y:S01]  /*18e70*/  UIADD3 UR4, UP0, UR36, 0x570, URZ ;  /* 0x0000057024047890 */ /* 0x000fe2000ff1e03f */
[----:B------:R-:W-:Y:S01]  /*18e80*/  IMAD R6, R4, 0x90, R0 ;  /* 0x0000009004067824 */ /* 0x000fe200078e0200 */
[----:B------:R-:W-:Y:S01]  /*18e90*/  PLOP3.LUT P0, PT, PT, PT, PT, 0x80, 0x0 ;  /* 0x000000000000781c */ /* 0x000fe20003f0f070 */
[----:B------:R-:W-:Y:S01]  /*18ea0*/  IMAD R7, R29, 0x6c00, R22 ;  /* 0x00006c001d077824 */ /* 0x000fe200078e0216 */
[----:B------:R-:W-:Y:S01]  /*18eb0*/  R2UR UR10, R14 ;  /* 0x000000000e0a72ca */ /* 0x000fe200000e0000 */
[----:B------:R-:W-:Y:S01]  /*18ec0*/  VIADD R6, R6, 0xffffff70 ;  /* 0xffffff7006067836 */ /* 0x000fe20000000000 */
[----:B------:R-:W-:Y:S01]  /*18ed0*/  UIADD3.X UR5, URZ, UR37, URZ, UP0, !UPT ;  /* 0x000000253f057290 */ /* 0x000fe200087fe43f */
[----:B0-----:R-:W-:Y:S01]  /*18ee0*/  VIADD R5, R8, 0x31c90 ;  /* 0x00031c9008057836 */ /* 0x001fe20000000000 */
[----:B------:R-:W-:Y:S01]  /*18ef0*/  UMOV UR6, 0x0 ;  /* 0x0000000000067882 */ /* 0x000fe20000000000 */
[----:B------:R-:W-:Y:S01]  /*18f00*/  VIADD R9, R7, 0x16a00 ;  /* 0x00016a0007097836 */ /* 0x000fe20000000000 */
[----:B------:R-:W-:-:S09]  /*18f10*/  UMOV UR7, 0x12f00000 ;  /* 0x12f0000000077882 */ /* 0x000fd20000000000 */
.L_x_570:
        /* <DEDUP_REMOVED lines=16> */
.L_x_571:
        /* <DEDUP_REMOVED lines=16> */
.L_x_572:
        /* <DEDUP_REMOVED lines=10> */
[----:B------:R-:W0:Y:S01]  /*191c0*/  SYNCS.PHASECHK.TRANS64.TRYWAIT P0, [R8+URZ+0x31cc0], R10 ;  /* 0x031cc00a080075a7 */ /* 0x000e22000800017f */
[----:B------:R-:W-:Y:S04]  /*191d0*/  BSSY B2, `(.L_x_573) ;  /* 0x0000002000027945 */ /* 0x000fe80003800000 */
[----:B0-----:R-:W-:Y:S05]  /*191e0*/  @!P0 BRA `(.L_x_574) ;  /* 0x0000006800588947 */ /* 0x001fea0003800000 */
.L_x_743:
[----:B------:R-:W-:Y:S05]  /*191f0*/  BSYNC B2 ;  /* 0x0000000000027941 */ /* 0x000fea0003800000 */
.L_x_573:
[----:B------:R-:W-:Y:S01]  /*19200*/  BSSY B2, `(.L_x_575) ;  /* 0x000000b000027945 */ /* 0x000fe20003800000 */
[----:B01----:R-:W-:Y:S02]  /*19210*/  IMAD.MOV.U32 R10, RZ, RZ, 0x0 ;  /* 0x00000000ff0a7424 */ /* 0x003fe400078e00ff */
        /* <DEDUP_REMOVED lines=9> */
.L_x_576:
[----:B------:R-:W-:Y:S05]  /*192b0*/  BSYNC B2 ;  /* 0x0000000000027941 */ /* 0x000fea0003800000 */
.L_x_575:
[----:B------:R-:W-:Y:S01]  /*192c0*/  R2UR UR10, R14 ;  /* 0x000000000e0a72ca */ /* 0x000fe200000e0000 */
[----:B------:R-:W-:Y:S01]  /*192d0*/  UIADD3 UR4, UP0, UR36, 0x670, URZ ;  /* 0x0000067024047890 */ /* 0x000fe2000ff1e03f */
[----:B------:R-:W-:Y:S01]  /*192e0*/  R2UR UR6, R10 ;  /* 0x000000000a0672ca */ /* 0x000fe200000e0000 */
[----:B------:R-:W-:Y:S01]  /*192f0*/  VIADD R8, R8, 0x31cb0 ;  /* 0x00031cb008087836 */ /* 0x000fe20000000000 */
[----:B------:R-:W-:Y:S01]  /*19300*/  R2UR UR7, R11 ;  /* 0x000000000b0772ca */ /* 0x000fe200000e0000 */
[----:B------:R-:W-:Y:S01]  /*19310*/  VIADD R5, R7, 0x200 ;  /* 0x0000020007057836 */ /* 0x000fe20000000000 */
[----:B------:R-:W-:Y:S01]  /*19320*/  PLOP3.LUT P0, PT, PT, PT, PT, 0x80, 0x0 ;  /* 0x000000000000781c */ /* 0x000fe20003f0f070 */
[----:B------:R-:W-:-:S12]  /*19330*/  UIADD3.X UR5, URZ, UR37, URZ, UP0, !UPT ;  /* 0x000000253f057290 */ /* 0x000fd800087fe43f */
.L_x_577:
        /* <DEDUP_REMOVED lines=15> */
.L_x_578:
        /* <DEDUP_REMOVED lines=15> */
.L_x_579:
        /* <DEDUP_REMOVED lines=10> */
.L_x_565:
[----:B------:R-:W-:Y:S05]  /*195c0*/  BSYNC B1 ;  /* 0x0000000000017941 */ /* 0x000fea0003800000 */
.L_x_564:
[----:B0-----:R-:W2:Y:S01]  /*195d0*/  LDL.LU R5, [R1] ;  /* 0x0000000001057983 */ /* 0x001ea20000300800 */
[----:B------:R-:W-:Y:S01]  /*195e0*/  VIADD R29, R29, 0x1 ;  /* 0x000000011d1d7836 */ /* 0x000fe20000000000 */
[----:B------:R-:W-:Y:S01]  /*195f0*/  PLOP3.LUT P0, PT, PT, PT, PT, 0x8, 0x0 ;  /* 0x000000000000781c */ /* 0x000fe20003f0e170 */
[----:B------:R-:W-:-:S03]  /*19600*/  VIADD R9, R4, 0xfffffffe ;  /* 0xfffffffe04097836 */ /* 0x000fc60000000000 */
[----:B------:R-:W-:Y:S02]  /*19610*/  ISETP.NE.AND P1, PT, R29, 0x2, PT ;  /* 0x000000021d00780c */ /* 0x000fe40003f25270 */
[----:B------:R-:W-:Y:S02]  /*19620*/  ISETP.GE.AND P2, PT, R9, R3, PT ;  /* 0x000000030900720c */ /* 0x000fe40003f46270 */
[----:B------:R-:W-:Y:S02]  /*19630*/  SEL R4, RZ, 0x1, P1 ;  /* 0x00000001ff047807 */ /* 0x000fe40000800000 */
[----:B------:R-:W-:Y:S02]  /*19640*/  SEL R29, R29, RZ, P1 ;  /* 0x000000ff1d1d7207 */ /* 0x000fe40000800000 */
[----:B--2---:R-:W-:-:S05]  /*19650*/  LOP3.LUT R5, R5, R4, RZ, 0x3c, !PT ;  /* 0x0000000405057212 */ /* 0x004fca00078e3cff */
[----:B------:R0:W-:Y:S02]  /*19660*/  STL [R1], R5 ;  /* 0x0000000501007387 */ /* 0x0001e40000100800 */
[----:B------:R-:W-:Y:S05]  /*19670*/  @!P2 BRA `(.L_x_558) ;  /* 0x00000008005ca947 */ /* 0x000fea0003800000 */
.L_x_596:
[----:B------:R-:W-:Y:S05]  /*19680*/  YIELD ;  /* 0x0000000000007946 */ /* 0x000fea0003800000 */
[----:B------:R-:W-:Y:S04]  /*19690*/  BSSY B1, `(.L_x_580) ;  /* 0x000008b000017945 */ /* 0x000fe80003800000 */
[----:B-1----:R-:W-:Y:S05]  /*196a0*/  @!P6 BRA `(.L_x_581) ;  /* 0x000000080024e947 */ /* 0x002fea0003800000 */
[----:B0-----:R-:W2:Y:S01]  /*196b0*/  LDL R5, [R1] ;  /* 0x0000000001057983 */ /* 0x001ea20000100800 */
[----:B------:R-:W-:Y:S01]  /*196c0*/  IMAD R8, R29, 0x8, R22 ;  /* 0x000000081d087824 */ /* 0x000fe200078e0216 */
[----:B------:R-:W0:Y:S01]  /*196d0*/  S2R R4, SR_TID.X ;  /* 0x0000000000047919 */ /* 0x000e220000002100 */
[----:B------:R-:W-:Y:S01]  /*196e0*/  BSSY B2, `(.L_x_582) ;  /* 0x0000006000027945 */ /* 0x000fe20003800000 */
[----:B0-----:R-:W-:-:S04]  /*196f0*/  LOP3.LUT R4, R4, 0x7f, RZ, 0xc0, !PT ;  /* 0x0000007f04047812 */ /* 0x001fc800078ec0ff */
[----:B------:R-:W-:Y:S02]  /*19700*/  ISETP.NE.AND P2, PT, R4, RZ, PT ;  /* 0x000000ff0400720c */ /* 0x000fe40003f45270 */
[----:B--2---:R-:W-:-:S04]  /*19710*/  SHF.L.U32 R7, R5, 0x1f, RZ ;  /* 0x0000001f05077819 */ /* 0x004fc800000006ff */
[----:B------:R-:W0:Y:S02]  /*19720*/  SYNCS.PHASECHK.TRANS64.TRYWAIT P1, [R8+URZ+0x31ca0], R7 ;  /* 0x031ca007080075a7 */ /* 0x000e24000802017f */
[----:B0-----:R-:W-:Y:S05]  /*19730*/  @!P1 BRA `(.L_x_583) ;  /* 0x0000006400189947 */ /* 0x001fea0003800000 */
.L_x_744:
[----:B------:R-:W-:Y:S05]  /*19740*/  BSYNC B2 ;  /* 0x0000000000027941 */ /* 0x000fea0003800000 */
.L_x_582:
[----:B------:R-:W-:Y:S04]  /*19750*/  BSSY B2, `(.L_x_584) ;  /* 0x0000009000027945 */ /* 0x000fe80003800000 */
[----:B------:R-:W-:Y:S05]  /*19760*/  @P2 BRA `(.L_x_585) ;  /* 0x00000000001c2947 */ /* 0x000fea0003800000 */
[----:B------:R-:W1:Y:S02]  /*19770*/  S2R R4, SR_TID.X ;  /* 0x0000000000047919 */ /* 0x000e640000002100 */
[----:B-1----:R-:W-:Y:S01]  /*19780*/  LOP3.LUT R5, R4, 0x1f, RZ, 0xc0, !PT ;  /* 0x0000001f04057812 */ /* 0x002fe200078ec0ff */
[----:B------:R-:W-:-:S03]  /*19790*/  IMAD.MOV.U32 R4, RZ, RZ, 0x6c00 ;  /* 0x00006c00ff047424 */ /* 0x000fc600078e00ff */
[----:B------:R-:W-:Y:S01]  /*197a0*/  ISETP.NE.AND P1, PT, R5, RZ, PT ;  /* 0x000000ff0500720c */ /* 0x000fe20003f25270 */
[----:B------:R1:W-:-:S12]  /*197b0*/  SYNCS.ARRIVE.TRANS64 RZ, [R8+URZ+0x31c90], R4 ;  /* 0x031c900408ff79a7 */ /* 0x0003d8000800003f */
[----:B-1----:R-:W-:Y:S05]  /*197c0*/  @!P1 BRA `(.L_x_585) ;  /* 0x0000000000049947 */ /* 0x002fea0003800000 */
[----:B------:R-:W-:Y:S01]  /*197d0*/  BPT.TRAP 0x1 ;  /* 0x000000040000795c */ /* 0x000fe20000300000 */
.L_x_585:
[----:B------:R-:W-:Y:S05]  /*197e0*/  BSYNC B2 ;  /* 0x0000000000027941 */ /* 0x000fea0003800000 */
.L_x_584:
        /* <DEDUP_REMOVED lines=8> */
[----:B------:R-:W-:Y:S01]  /*19870*/  VIADD R10, R6, 0x16a00 ;  /* 0x00016a00060a7836 */ /* 0x000fe20000000000 */
[----:B------:R-:W-:Y:S01]  /*19880*/  UMOV UR6, 0x0 ;  /* 0x0000000000067882 */ /* 0x000fe20000000000 */
[----:B------:R-:W-:-:S10]  /*19890*/  UMOV UR7, 0x12f00000 ;  /* 0x12f0000000077882 */ /* 0x000fd40000000000 */
.L_x_586:
        /* <DEDUP_REMOVED lines=10> */
[----:B------:R-:W-:Y:S01]  /*19940*/  IMAD.MOV.U32 R14, RZ, RZ, 0x20 ;  /* 0x00000020ff0e7424 */ /* 0x000fe200078e00ff */
[----:B------:R-:W-:Y:S01]  /*19950*/  PLOP3.LUT P1, PT, PT, PT, PT, 0x80, 0x0 ;  /* 0x000000000000781c */ /* 0x000fe20003f2f070 */
[----:B------:R-:W-:Y:S01]  /*19960*/  VIADD R10, R6, 0x18e00 ;  /* 0x00018e00060a7836 */ /* 0x000fe20000000000 */
[----:B------:R-:W-:Y:S01]  /*19970*/  UMOV UR6, 0x0 ;  /* 0x0000000000067882 */ /* 0x000fe20000000000 */
[----:B------:R-:W-:Y:S01]  /*19980*/  UMOV UR7, 0x12f00000 ;  /* 0x12f0000000077882 */ /* 0x000fe20000000000 */
[----:B------:R-:W-:-:S15]  /*19990*/  R2UR UR10, R14 ;  /* 0x000000000e0a72ca */ /* 0x000fde00000e0000 */
.L_x_587:
        /* <DEDUP_REMOVED lines=16> */
.L_x_588:
        /* <DEDUP_REMOVED lines=10> */
[----:B------:R-:W1:Y:S01]  /*19b40*/  SYNCS.PHASECHK.TRANS64.TRYWAIT P1, [R8+URZ+0x31cc0], R7 ;  /* 0x031cc007080075a7 */ /* 0x000e62000802017f */
[----:B------:R-:W-:Y:S04]  /*19b50*/  BSSY B2, `(.L_x_589) ;  /* 0x0000002000027945 */ /* 0x000fe80003800000 */
[----:B-1----:R-:W-:Y:S05]  /*19b60*/  @!P1 BRA `(.L_x_590) ;  /* 0x0000006000209947 */ /* 0x002fea0003800000 */
.L_x_745:
[----:B------:R-:W-:Y:S05]  /*19b70*/  BSYNC B2 ;  /* 0x0000000000027941 */ /* 0x000fea0003800000 */
.L_x_589:
[----:B------:R-:W-:Y:S01]  /*19b80*/  BSSY B2, `(.L_x_591) ;  /* 0x000000b000027945 */ /* 0x000fe20003800000 */
[----:B------:R-:W-:Y:S02]  /*19b90*/  IMAD.MOV.U32 R10, RZ, RZ, 0x0 ;  /* 0x00000000ff0a7424 */ /* 0x000fe400078e00ff */
[----:B------:R-:W-:Y:S01]  /*19ba0*/  IMAD.MOV.U32 R11, RZ, RZ, 0x12f00000 ;  /* 0x12f00000ff0b7424 */ /* 0x000fe200078e00ff */
[----:B------:R-:W-:Y:S06]  /*19bb0*/  @P2 BRA `(.L_x_592) ;  /* 0x00000000001c2947 */ /* 0x000fec0003800000 */
[----:B------:R-:W2:Y:S02]  /*19bc0*/  S2R R4, SR_TID.X ;  /* 0x0000000000047919 */ /* 0x000ea40000002100 */
[----:B--2---:R-:W-:Y:S01]  /*19bd0*/  LOP3.LUT R15, R4, 0x1f, RZ, 0xc0, !PT ;  /* 0x0000001f040f7812 */ /* 0x004fe200078ec0ff */
[----:B------:R-:W-:-:S03]  /*19be0*/  IMAD.MOV.U32 R4, RZ, RZ, 0x6c00 ;  /* 0x00006c00ff047424 */ /* 0x000fc600078e00ff */
[----:B------:R-:W-:Y:S01]  /*19bf0*/  ISETP.NE.AND P1, PT, R15, RZ, PT ;  /* 0x000000ff0f00720c */ /* 0x000fe20003f25270 */
[----:B------:R2:W-:-:S12]  /*19c00*/  SYNCS.ARRIVE.TRANS64 RZ, [R8+URZ+0x31cb0], R4 ;  /* 0x031cb00408ff79a7 */ /* 0x0005d8000800003f */
[----:B--2---:R-:W-:Y:S05]  /*19c10*/  @!P1 BRA `(.L_x_592) ;  /* 0x0000000000049947 */ /* 0x004fea0003800000 */
[----:B------:R-:W-:Y:S01]  /*19c20*/  BPT.TRAP 0x1 ;  /* 0x000000040000795c */ /* 0x000fe20000300000 */
.L_x_592:
[----:B------:R-:W-:Y:S05]  /*19c30*/  BSYNC B2 ;  /* 0x0000000000027941 */ /* 0x000fea0003800000 */
.L_x_591:
[----:B------:R-:W-:Y:S01]  /*19c40*/  R2UR UR10, R12 ;  /* 0x000000000c0a72ca */ /* 0x000fe200000e0000 */
[----:B------:R-:W-:Y:S01]  /*19c50*/  UIADD3 UR4, UP0, UR36, 0x670, URZ ;  /* 0x0000067024047890 */ /* 0x000fe2000ff1e03f */
[----:B------:R-:W-:Y:S01]  /*19c60*/  R2UR UR6, R10 ;  /* 0x000000000a0672ca */ /* 0x000fe200000e0000 */
[----:B01----:R-:W-:Y:S01]  /*19c70*/  VIADD R8, R8, 0x31cb0 ;  /* 0x00031cb008087836 */ /* 0x003fe20000000000 */
[----:B------:R-:W-:Y:S01]  /*19c80*/  R2UR UR7, R11 ;  /* 0x000000000b0772ca */ /* 0x000fe200000e0000 */
[----:B------:R-:W-:Y:S01]  /*19c90*/  VIADD R4, R6, 0x200 ;  /* 0x0000020006047836 */ /* 0x000fe20000000000 */
[----:B------:R-:W-:Y:S01]  /*19ca0*/  PLOP3.LUT P1, PT, PT, PT, PT, 0x80, 0x0 ;  /* 0x000000000000781c */ /* 0x000fe20003f2f070 */
[----:B------:R-:W-:-:S12]  /*19cb0*/  UIADD3.X UR5, URZ, UR37, URZ, UP0, !UPT ;  /* 0x000000253f057290 */ /* 0x000fd800087fe43f */
.L_x_593:
        /* <DEDUP_REMOVED lines=15> */
.L_x_594:
        /* <DEDUP_REMOVED lines=15> */
.L_x_595:
        /* <DEDUP_REMOVED lines=10> */
.L_x_581:
[----:B------:R-:W-:Y:S05]  /*19f40*/  BSYNC B1 ;  /* 0x0000000000017941 */ /* 0x000fea0003800000 */
.L_x_580:
[----:B------:R-:W2:Y:S01]  /*19f50*/  LDL.LU R7, [R1] ;  /* 0x0000000001077983 */ /* 0x000ea20000300800 */
[----:B------:R-:W-:Y:S01]  /*19f60*/  VIADD R29, R29, 0x1 ;  /* 0x000000011d1d7836 */ /* 0x000fe20000000000 */
[C---:B------:R-:W-:Y:S01]  /*19f70*/  ISETP.GT.AND P2, PT, R9.reuse, R3, PT ;  /* 0x000000030900720c */ /* 0x040fe20003f44270 */
[----:B------:R-:W-:-:S03]  /*19f80*/  VIADD R9, R9, 0xffffffff ;  /* 0xffffffff09097836 */ /* 0x000fc60000000000 */
[----:B------:R-:W-:-:S04]  /*19f90*/  ISETP.NE.AND P1, PT, R29, 0x2, PT ;  /* 0x000000021d00780c */ /* 0x000fc80003f25270 */
[----:B------:R-:W-:Y:S02]  /*19fa0*/  SEL R4, RZ, 0x1, P1 ;  /* 0x00000001ff047807 */ /* 0x000fe40000800000 */
[----:B------:R-:W-:Y:S02]  /*19fb0*/  SEL R29, R29, RZ, P1 ;  /* 0x000000ff1d1d7207 */ /* 0x000fe40000800000 */
[----:B--2---:R-:W-:-:S05]  /*19fc0*/  LOP3.LUT R7, R7, R4, RZ, 0x3c, !PT ;  /* 0x0000000407077212 */ /* 0x004fca00078e3cff */
[----:B------:R1:W-:Y:S01]  /*19fd0*/  STL [R1], R7 ;  /* 0x0000000701007387 */ /* 0x0003e20000100800 */
[----:B------:R-:W-:Y:S05]  /*19fe0*/  @P2 BRA `(.L_x_596) ;  /* 0xfffffff400a42947 */ /* 0x000fea000383ffff */
.L_x_558:
[----:B------:R-:W-:Y:S05]  /*19ff0*/  BSYNC B0 ;  /* 0x0000000000007941 */ /* 0x000fea0003800000 */
.L_x_557:
[----:B------:R-:W2:Y:S01]  /*1a000*/  LDL R4, [R1+0x30] ;  /* 0x0000300001047983 */ /* 0x000ea20000100800 */
[----:B------:R-:W-:Y:S05]  /*1a010*/  @!P0 WARPSYNC.ALL ;  /* 0x0000000000008948 */ /* 0x000fea0003800000 */
[----:B------:R-:W-:Y:S06]  /*1a020*/  @!P0 BAR.SYNC.DEFER_BLOCKING 0xc, 0x200 ;  /* 0x0308000000008b1d */ /* 0x000fec0000010000 */
[----:B------:R-:W-:Y:S01]  /*1a030*/  BSSY B7, `(.L_x_597) ;  /* 0x000041e000077945 */ /* 0x000fe20003800000 */
[----:B--2---:R-:W-:-:S13]  /*1a040*/  ISETP.GT.AND P0, PT, R4, RZ, PT ;  /* 0x000000ff0400720c */ /* 0x004fda0003f04270 */
[----:B------:R-:W-:Y:S05]  /*1a050*/  @P0 BRA `(.L_x_598) ;  /* 0x0000000000440947 */ /* 0x000fea0003800000 */
[----:B------:R-:W2:Y:S02]  /*1a060*/  S2R R4, SR_TID.X ;  /* 0x0000000000047919 */ /* 0x000ea40000002100 */
[----:B--2---:R-:W-:-:S04]  /*1a070*/  LOP3.LUT R4, R4, 0x7f, RZ, 0xc0, !PT ;  /* 0x0000007f04047812 */ /* 0x004fc800078ec0ff */
[----:B------:R-:W-:-:S13]  /*1a080*/  ISETP.NE.AND P0, PT, R4, RZ, PT ;  /* 0x000000ff0400720c */ /* 0x000fda0003f05270 */
[----:B------:R-:W-:Y:S05]  /*1a090*/  @P0 BRA `(.L_x_599) ;  /* 0x00000040005c0947 */ /* 0x000fea0003800000 */
[----:B0-----:R-:W0:Y:S01]  /*1a0a0*/  S2R R5, SR_LANEID ;  /* 0x0000000000057919 */ /* 0x001e220000000000 */
[----:B------:R-:W-:Y:S01]  /*1a0b0*/  VOTEU.ANY UR4, UPT, PT ;  /* 0x0000000000047886 */ /* 0x000fe200038e0100 */
[----:B------:R-:W2:Y:S01]  /*1a0c0*/  LDC.64 R2, c[0x0][0xc60] ;  /* 0x00031800ff027b82 */ /* 0x000ea20000000a00 */
[----:B------:R-:W0:Y:S02]  /*1a0d0*/  FLO.U32 R0, UR4 ;  /* 0x0000000400007d00 */ /* 0x000e2400080e0000 */
[----:B0-----:R-:W-:-:S06]  /*1a0e0*/  ISETP.EQ.U32.AND P0, PT, R0, R5, PT ;  /* 0x000000050000720c */ /* 0x001fcc0003f02070 */
[----:B------:R-:W2:Y:S07]  /*1a0f0*/  POPC R5, UR4 ;  /* 0x0000000400057d09 */ /* 0x000eae0008000000 */
[----:B--2---:R-:W2:Y:S01]  /*1a100*/  @P0 ATOMG.E.ADD.STRONG.GPU PT, R3, desc[UR60][R2.64], R5 ;  /* 0x00000005020309a8 */ /* 0x004ea200081ee1fc */
[----:B------:R-:W0:Y:S02]  /*1a110*/  S2R R4, SR_LTMASK ;  /* 0x0000000000047919 */ /* 0x000e240000003900 */
[----:B0-----:R-:W-:-:S04]  /*1a120*/  LOP3.LUT R4, R4, UR4, RZ, 0xc0, !PT ;  /* 0x0000000404047c12 */ /* 0x001fc8000f8ec0ff */
[----:B-1----:R-:W0:Y:S01]  /*1a130*/  POPC R7, R4 ;  /* 0x0000000400077309 */ /* 0x002e220000000000 */
[----:B--2---:R-:W0:Y:S02]  /*1a140*/  SHFL.IDX PT, R0, R3, R0, 0x1f ;  /* 0x00001f0003007589 */ /* 0x004e2400000e0000 */
[----:B0-----:R-:W-:Y:S01]  /*1a150*/  IADD3 R16, R0, UR38, R7 ;  /* 0x0000002600107c10 */ /* 0x001fe2000fffe007 */
[----:B------:R-:W-:Y:S06]  /*1a160*/  BRA `(.L_x_599) ;  /* 0x0000004000287947 */ /* 0x000fec0003800000 */
.L_x_598:
        /* <DEDUP_REMOVED lines=9> */
[----:B------:R-:W2:Y:S01]  /*1a200*/  LDC.64 R2, c[0x4][R2] ;  /* 0x0100000002027b82 */ /* 0x000ea20000000a00 */
[----:B0-----:R-:W-:Y:S02]  /*1a210*/  IMAD.U32 R5, RZ, RZ, UR7 ;  /* 0x00000007ff057e24 */ /* 0x001fe4000f8e00ff */
[----:B------:R-:W-:Y:S02]  /*1a220*/  IMAD.U32 R6, RZ, RZ, UR8 ;  /* 0x00000008ff067e24 */ /* 0x000fe4000f8e00ff */
[----:B-1----:R-:W-:-:S02]  /*1a230*/  IMAD.U32 R7, RZ, RZ, UR9 ;  /* 0x00000009ff077e24 */ /* 0x002fc4000f8e00ff */
[----:B------:R-:W-:Y:S02]  /*1a240*/  IMAD.U32 R10, RZ, RZ, UR4 ;  /* 0x00000004ff0a7e24 */ /* 0x000fe4000f8e00ff */
[----:B------:R-:W-:Y:S02]  /*1a250*/  IMAD.U32 R11, RZ, RZ, UR5 ;  /* 0x00000005ff0b7e24 */ /* 0x000fe4000f8e00ff */
[----:B------:R-:W-:Y:S02]  /*1a260*/  IMAD.MOV.U32 R8, RZ, RZ, 0x70 ;  /* 0x00000070ff087424 */ /* 0x000fe400078e00ff */
[----:B------:R-:W-:Y:S02]  /*1a270*/  IMAD.MOV.U32 R12, RZ, RZ, 0x1 ;  /* 0x00000001ff0c7424 */ /* 0x000fe400078e00ff */
[----:B------:R-:W-:-:S07]  /*1a280*/  IMAD.MOV.U32 R13, RZ, RZ, RZ ;  /* 0x000000ffff0d7224 */ /* 0x000fce00078e00ff */
[----:B------:R-:W-:-:S07]  /*1a290*/  LEPC R20, `(.L_x_601) ;  /* 0x000000001014794e */ /* 0x000fce0000000000 */
[----:B--2---:R-:W-:Y:S05]  /*1a2a0*/  CALL.ABS.NOINC R2 ;  /* 0x0000000002007343 */ /* 0x004fea0003c00000 */
.L_x_601:
[----:B------:R-:W-:Y:S05]  /*1a2b0*/  BSYNC B6 ;  /* 0x0000000000067941 */ /* 0x000fea0003800000 */
.L_x_600:
        /* <DEDUP_REMOVED lines=8> */
[----:B------:R2:W3:Y:S01]  /*1a340*/  LDC.64 R2, c[0x4][R0] ;  /* 0x0100000000027b82 */ /* 0x0004e20000000a00 */
[----:B------:R-:W-:Y:S02]  /*1a350*/  IMAD.U32 R4, RZ, RZ, UR6 ;  /* 0x00000006ff047e24 */ /* 0x000fe4000f8e00ff */
[----:B0-----:R-:W-:Y:S02]  /*1a360*/  IMAD.U32 R5, RZ, RZ, UR7 ;  /* 0x00000007ff057e24 */ /* 0x001fe4000f8e00ff */
[----:B------:R-:W-:Y:S02]  /*1a370*/  IMAD.U32 R6, RZ, RZ, UR8 ;  /* 0x00000008ff067e24 */ /* 0x000fe4000f8e00ff */
[----:B-1----:R-:W-:-:S02]  /*1a380*/  IMAD.U32 R7, RZ, RZ, UR9 ;  /* 0x00000009ff077e24 */ /* 0x002fc4000f8e00ff */
[----:B------:R-:W-:Y:S02]  /*1a390*/  IMAD.U32 R10, RZ, RZ, UR4 ;  /* 0x00000004ff0a7e24 */ /* 0x000fe4000f8e00ff */
[----:B------:R-:W-:Y:S02]  /*1a3a0*/  IMAD.U32 R11, RZ, RZ, UR5 ;  /* 0x00000005ff0b7e24 */ /* 0x000fe4000f8e00ff */
[----:B------:R-:W-:Y:S02]  /*1a3b0*/  IMAD.MOV.U32 R8, RZ, RZ, 0x70 ;  /* 0x00000070ff087424 */ /* 0x000fe400078e00ff */
[----:B------:R-:W-:Y:S02]  /*1a3c0*/  IMAD.MOV.U32 R12, RZ, RZ, 0x1 ;  /* 0x00000001ff0c7424 */ /* 0x000fe400078e00ff */
[----:B--2---:R-:W-:-:S07]  /*1a3d0*/  IMAD.MOV.U32 R13, RZ, RZ, RZ ;  /* 0x000000ffff0d7224 */ /* 0x004fce00078e00ff */
[----:B------:R-:W-:-:S07]  /*1a3e0*/  LEPC R20, `(.L_x_604) ;  /* 0x000000001014794e */ /* 0x000fce0000000000 */
[----:B---3--:R-:W-:Y:S05]  /*1a3f0*/  CALL.ABS.NOINC R2 ;  /* 0x0000000002007343 */ /* 0x008fea0003c00000 */
.L_x_604:
        /* <DEDUP_REMOVED lines=16> */
.L_x_603:
[----:B------:R-:W-:Y:S05]  /*1a500*/  BSYNC B6 ;  /* 0x0000000000067941 */ /* 0x000fea0003800000 */
.L_x_602:
[----:B------:R-:W2:Y:S01]  /*1a510*/  LDL.LU R21, [R1+0x4] ;  /* 0x0000040001157983 */ /* 0x000ea20000300800 */
[----:B------:R-:W-:Y:S02]  /*1a520*/  ULDC.64 UR4, c[0x0][0x9f8] ;  /* 0x00027e0000047ab9 */ /* 0x000fe40000000a00 */
[----:B------:R-:W-:Y:S01]  /*1a530*/  ISETP.NE.U32.AND P0, PT, RZ, UR4, PT ;  /* 0x00000004ff007c0c */ /* 0x000fe2000bf05070 */
[----:B------:R-:W3:Y:S03]  /*1a540*/  LDL R20, [R1+0x10] ;  /* 0x0000100001147983 */ /* 0x000ee60000100800 */
[----:B------:R-:W-:-:S13]  /*1a550*/  ISETP.NE.AND.EX P0, PT, RZ, UR5, PT, P0 ;  /* 0x00000005ff007c0c */ /* 0x000fda000bf05300 */
[----:B------:R-:W-:-:S04]  /*1a560*/  @P0 IADD3 R2, P1, R24, UR4, RZ ;  /* 0x0000000418020c10 */ /* 0x000fc8000ff3e0ff */
[----:B--2---:R-:W-:Y:S01]  /*1a570*/  @P0 IADD3.X R3, R21, UR5, RZ, P1, !PT ;  /* 0x0000000515030c10 */ /* 0x004fe20008ffe4ff */
[----:B------:R-:W-:-:S04]  /*1a580*/  ULDC.64 UR4, c[0x0][0xa08] ;  /* 0x0002820000047ab9 */ /* 0x000fc80000000a00 */
[----:B------:R2:W1:Y:S01]  /*1a590*/  @P0 LDG.E R25, desc[UR60][R2.64] ;  /* 0x0000003c02190981 */ /* 0x000462000c1e1900 */
[----:B---3--:R-:W-:-:S05]  /*1a5a0*/  VIADD R8, R20, 0xffffffff ;  /* 0xffffffff14087836 */ /* 0x008fca0000000000 */
[----:B------:R3:W-:Y:S01]  /*1a5b0*/  STL [R1+0x14], R8 ;  /* 0x0000140801007387 */ /* 0x0007e20000100800 */
[----:B--2---:R-:W2:Y:S02]  /*1a5c0*/  LDC.64 R2, c[0x0][0x418] ;  /* 0x00010600ff027b82 */ /* 0x004ea40000000a00 */
[----:B--2---:R-:W-:Y:S01]  /*1a5d0*/  LOP3.LUT P0, RZ, R2, UR4, RZ, 0xfc, !PT ;  /* 0x0000000402ff7c12 */ /* 0x004fe2000f80fcff */
[----:B------:R-:W-:-:S03]  /*1a5e0*/  UMOV UR4, 0xffffffff ;  /* 0xffffffff00047882 */ /* 0x000fc60000000000 */
[----:B------:R-:W-:Y:S02]  /*1a5f0*/  LOP3.LUT P0, RZ, R3, UR5, RZ, 0xfc, P0 ;  /* 0x0000000503ff7c12 */ /* 0x000fe4000800fcff */
[----:B-1----:R-:W-:Y:S02]  /*1a600*/  SHF.R.S32.HI R7, RZ, 0x1f, R25 ;  /* 0x0000001fff077819 */ /* 0x002fe40000011419 */
[----:B------:R-:W-:-:S03]  /*1a610*/  SEL R24, R25, RZ, !P0 ;  /* 0x000000ff19187207 */ /* 0x000fc60004000000 */
[----:B------:R3:W-:Y:S01]  /*1a620*/  STL [R1+0x4], R7 ;  /* 0x0000040701007387 */ /* 0x0007e20000100800 */
[----:B------:R-:W-:Y:S05]  /*1a630*/  BRA.DIV UR4, `(.L_x_605) ;  /* 0x0000005604807947 */ /* 0x000fea000b800000 */
[----:B------:R-:W1:Y:S02]  /*1a640*/  S2R R0, SR_TID.X ;  /* 0x0000000000007919 */ /* 0x000e640000002100 */
[----:B-1----:R-:W-:-:S04]  /*1a650*/  SHF.R.U32.HI R0, RZ, 0x5, R0 ;  /* 0x00000005ff007819 */ /* 0x002fc80000011600 */
[----:B------:R-:W-:-:S05]  /*1a660*/  LOP3.LUT R0, R0, 0x3, RZ, 0xc0, !PT ;  /* 0x0000000300007812 */ /* 0x000fca00078ec0ff */
[----:B------:R1:W2:Y:S02]  /*1a670*/  SHFL.IDX PT, R14, R0, RZ, 0x1f ;  /* 0x00001fff000e7589 */ /* 0x0002a400000e0000 */
.L_x_748:
[----:B-1----:R-:W4:Y:S01]  /*1a680*/  LDL.LU R0, [R1+0x50] ;  /* 0x0000500001007983 */ /* 0x002f220000300800 */
[----:B------:R-:W-:Y:S02]  /*1a690*/  PLOP3.LUT P1, PT, PT, PT, PT, 0x8, 0x0 ;  /* 0x000000000000781c */ /* 0x000fe40003f2e170 */
[----:B--2---:R-:W-:Y:S02]  /*1a6a0*/  ISETP.NE.AND P0, PT, R14, RZ, PT ;  /* 0x000000ff0e00720c */ /* 0x004fe40003f05270 */
[----:B----4-:R-:W-:-:S09]  /*1a6b0*/  LOP3.LUT R0, R0, 0xfffffffe, RZ, 0xc0, !PT ;  /* 0xfffffffe00007812 */ /* 0x010fd200078ec0ff */
[----:B------:R-:W-:-:S05]  /*1a6c0*/  @P1 LOP3.LUT R0, R0, 0x1, RZ, 0xfc, !PT ;  /* 0x0000000100001812 */ /* 0x000fca00078efcff */
[----:B------:R1:W-:Y:S01]  /*1a6d0*/  STL [R1+0x50], R0 ;  /* 0x0000500001007387 */ /* 0x0003e20000100800 */
[----:B------:R-:W-:Y:S05]  /*1a6e0*/  @P0 BRA `(.L_x_606) ;  /* 0x0000000400280947 */ /* 0x000fea0003800000 */
[----:B------:R-:W-:-:S03]  /*1a6f0*/  UMOV UR4, 0xffffffff ;  /* 0xffffffff00047882 */ /* 0x000fc60000000000 */
[----:B------:R-:W-:Y:S05]  /*1a700*/  BRA.DIV UR4, `(.L_x_607) ;  /* 0x0000005604807947 */ /* 0x000fea000b800000 */
[----:B------:R-:W-:-:S13]  /*1a710*/  ELECT P6, URZ, PT ;  /* 0x00000000003f782f */ /* 0x000fda00038c0000 */
.L_x_751:
[----:B------:R-:W-:Y:S05]  /*1a720*/  @!P6 BRA `(.L_x_606) ;  /* 0x000000040018e947 */ /* 0x000fea0003800000 */
[----:B------:R-:W-:Y:S01]  /*1a730*/  ISETP.NE.U32.AND P0, PT, R2, RZ, PT ;  /* 0x000000ff0200720c */ /* 0x000fe20003f05070 */
[----:B------:R-:W-:-:S03]  /*1a740*/  IMAD.MOV.U32 R27, RZ, RZ, R8 ;  /* 0x000000ffff1b7224 */ /* 0x000fc600078e0008 */
[----:B------:R-:W-:-:S13]  /*1a750*/  ISETP.NE.AND.EX P0, PT, R3, RZ, PT, P0 ;  /* 0x000000ff0300720c */ /* 0x000fda0003f05300 */
[----:B------:R-:W-:Y:S05]  /*1a760*/  @!P0 BRA `(.L_x_608) ;  /* 0x0000000000488947 */ /* 0x000fea0003800000 */
[----:B------:R-:W2:Y:S01]  /*1a770*/  LDC R6, c[0x0][0x43c] ;  /* 0x00010f00ff067b82 */ /* 0x000ea20000000800 */
[----:B-1----:R-:W-:Y:S01]  /*1a780*/  IMAD.MOV.U32 R0, RZ, RZ, R8 ;  /* 0x000000ffff007224 */ /* 0x002fe200078e0008 */
[----:B------:R-:W-:Y:S01]  /*1a790*/  ULDC.64 UR4, c[0x0][0x428] ;  /* 0x00010a0000047ab9 */ /* 0x000fe20000000a00 */
[----:B--2---:R-:W-:-:S13]  /*1a7a0*/  ISETP.NE.AND P0, PT, R6, 0x1, PT ;  /* 0x000000010600780c */ /* 0x004fda0003f05270 */
[----:B0-----:R-:W0:Y:S02]  /*1a7b0*/  @P0 LDC.64 R4, c[0x0][0x440] ;  /* 0x00011000ff040b82 */ /* 0x001e240000000a00 */
[----:B0-----:R-:W-:-:S05]  /*1a7c0*/  @P0 IMAD.HI.U32 R4, R8, R4, RZ ;  /* 0x0000000408040227 */ /* 0x001fca00078e00ff */
[----:B------:R-:W-:-:S04]  /*1a7d0*/  @P0 SHF.R.U32.HI R0, RZ, R5, R4 ;  /* 0x00000005ff000219 */ /* 0x000fc80000011604 */
[--C-:B------:R-:W-:Y:S01]  /*1a7e0*/  SHF.R.S32.HI R5, RZ, 0x1f, R0.reuse ;  /* 0x0000001fff057819 */ /* 0x100fe20000011400 */
[--C-:B------:R-:W-:Y:S02]  /*1a7f0*/  IMAD.MOV R27, RZ, RZ, -R0.reuse ;  /* 0x000000ffff1b7224 */ /* 0x100fe400078e0a00 */
[----:B------:R-:W-:Y:S02]  /*1a800*/  IMAD.MOV.U32 R4, RZ, RZ, R0 ;  /* 0x000000ffff047224 */ /* 0x000fe400078e0000 */
        /* <DEDUP_REMOVED lines=8> */
.L_x_608:
[----:B-1----:R-:W-:Y:S01]  /*1a890*/  IMAD R0, R23, 0x8, R22 ;  /* 0x0000000817007824 */ /* 0x002fe200078e0216 */
[----:B--2---:R-:W-:-:S04]  /*1a8a0*/  SHF.L.U32 R2, R26, 0x1f, RZ ;  /* 0x0000001f1a027819 */ /* 0x004fc800000006ff */
[----:B------:R-:W1:Y:S02]  /*1a8b0*/  SYNCS.PHASECHK.TRANS64.TRYWAIT P0, [R0+URZ+0x31c40], R2 ;  /* 0x031c4002000075a7 */ /* 0x000e64000800017f */
[----:B-1----:R-:W-:Y:S05]  /*1a8c0*/  @!P0 BRA `(.L_x_609) ;  /* 0x0000005400308947 */ /* 0x002fea0003800000 */
.L_x_752:
        /* <DEDUP_REMOVED lines=9> */
[----:B----4-:R-:W-:Y:S05]  /*1a960*/  @!P0 BRA `(.L_x_610) ;  /* 0x0000000000048947 */ /* 0x010fea0003800000 */
[----:B------:R-:W-:Y:S01]  /*1a970*/  BPT.TRAP 0x1 ;  /* 0x000000040000795c */ /* 0x000fe20000300000 */
.L_x_610:
[----:B-1----:R-:W2:Y:S01]  /*1a980*/  LDL.LU R2, [R1+0x50] ;  /* 0x0000500001027983 */ /* 0x002ea20000300800 */
[----:B------:R-:W-:Y:S01]  /*1a990*/  R2UR UR9, R0 ;  /* 0x00000000000972ca */ /* 0x000fe200000e0000 */
[----:B------:R-:W-:Y:S01]  /*1a9a0*/  IMAD R0, R23, 0x6c00, R22 ;  /* 0x00006c0017007824 */ /* 0x000fe200078e0216 */
        /* <DEDUP_REMOVED lines=11> */
[----:B------:R-:W-:-:S04]  /*1aa60*/  UIADD3 UR9, UR9, 0x31c30, URZ ;  /* 0x00031c3009097890 */ /* 0x000fc8000fffe03f */
[----:B------:R-:W-:Y:S02]  /*1aa70*/  UIMAD UR11, UR11, 0x90, UR5 ;  /* 0x000000900b0b78a4 */ /* 0x000fe4000f8e0205 */
[----:B------:R-:W-:Y:S02]  /*1aa80*/  UIADD3 UR14, UR8, 0x16a00, URZ ;  /* 0x00016a00080e7890 */ /* 0x000fe4000fffe03f */
[----:B------:R-:W-:Y:S02]  /*1aa90*/  UIADD3.X UR5, URZ, UR37, URZ, UP0, !UPT ;  /* 0x000000253f057290 */ /* 0x000fe400087fe43f */
        /* <DEDUP_REMOVED lines=10> */
[----:B------:R4:W-:Y:S01]  /*1ab40*/  UTMALDG.4D [UR8], [UR4], desc[UR6] ;  /* 0x00000608040075b4 */ /* 0x0009e20008019000 */
[----:B--2---:R-:W-:-:S04]  /*1ab50*/  LOP3.LUT R2, R2, 0xfffffffe, RZ, 0xc0, !PT ;  /* 0xfffffffe02027812 */ /* 0x004fc800078ec0ff */
[----:B------:R-:W-:-:S05]  /*1ab60*/  @P0 LOP3.LUT R2, R2, 0x1, RZ, 0xfc, !PT ;  /* 0x0000000102020812 */ /* 0x000fca00078efcff */
[----:B------:R4:W-:Y:S01]  /*1ab70*/  STL [R1+0x50], R2 ;  /* 0x0000500201007387 */ /* 0x0009e20000100800 */
[----:B------:R-:W-:Y:S01]  /*1ab80*/  NOP ;  /* 0x0000000000007918 */ /* 0x000fe20000000000 */
.L_x_606:
[----:B------:R-:W2:Y:S04]  /*1ab90*/  LDL.LU R4, [R1+0x18] ;  /* 0x0000180001047983 */ /* 0x000ea80000300800 */
[----:B------:R-:W5:Y:S04]  /*1aba0*/  LDL.LU R6, [R1+0xc] ;  /* 0x00000c0001067983 */ /* 0x000f680000300800 */
[----:B------:R-:W3:Y:S01]  /*1abb0*/  LDL.LU R3, [R1+0x2c] ;  /* 0x00002c0001037983 */ /* 0x000ee20000300800 */
[----:B------:R-:W-:Y:S05]  /*1abc0*/  WARPSYNC.ALL ;  /* 0x0000000000007948 */ /* 0x000fea0003800000 */
[----:B----4-:R-:W-:Y:S01]  /*1abd0*/  ULDC.64 UR6, c[0x0][0xa00] ;  /* 0x0002800000067ab9 */ /* 0x010fe20000000a00 */
        /* <DEDUP_REMOVED lines=9> */
[----:B---3--:R-:W-:-:S03]  /*1ac70*/  SEL R3, R3, RZ, !P0 ;  /* 0x000000ff03037207 */ /* 0x008fc60004000000 */
[----:B------:R-:W-:Y:S01]  /*1ac80*/  IMAD R0, R4, UR5, R2 ;  /* 0x0000000504007c24 */ /* 0x000fe2000f8e0202 */
[----:B-----5:R-:W-:Y:S01]  /*1ac90*/  SEL R2, R6, RZ, !P0 ;  /* 0x000000ff06027207 */ /* 0x020fe20004000000 */
[----:B0-----:R-:W-:-:S05]  /*1aca0*/  IMAD.WIDE.U32 R4, R4, UR4, RZ ;  /* 0x0000000404047c25 */ /* 0x001fca000f8e00ff */
[----:B------:R-:W-:Y:S04]  /*1acb0*/  STL.64 [R1+0x20], R4 ;  /* 0x0000200401007387 */ /* 0x000fe80000100a00 */
[----:B------:R0:W-:Y:S04]  /*1acc0*/  STL [R1+0xc], R2 ;  /* 0x00000c0201007387 */ /* 0x0001e80000100800 */
[----:B------:R1:W-:Y:S01]  /*1acd0*/  STL [R1+0x38], R3 ;  /* 0x0000380301007387 */ /* 0x0003e20000100800 */
[----:B0-----:R-:W-:Y:S01]  /*1ace0*/  IMAD.IADD R2, R5, 0x1, R0 ;  /* 0x0000000105027824 */ /* 0x001fe200078e0200 */
[----:B------:R-:W-:-:S05]  /*1acf0*/  SHF.R.S32.HI R0, RZ, 0x1f, R18 ;  /* 0x0000001fff007819 */ /* 0x000fca0000011412 */
[----:B------:R1:W-:Y:S04]  /*1ad00*/  STL [R1+0x2c], R0 ;  /* 0x00002c0001007387 */ /* 0x0003e80000100800 */
[----:B------:R1:W-:Y:S01]  /*1ad10*/  STL [R1+0x18], R2 ;  /* 0x0000180201007387 */ /* 0x0003e20000100800 */
[----:B------:R-:W-:Y:S05]  /*1ad20*/  @!P1 BRA `(.L_x_612) ;  /* 0x0000000000409947 */ /* 0x000fea0003800000 */
[----:B-1----:R-:W-:Y:S01]  /*1ad30*/  MOV R2, 0x0 ;  /* 0x0000000000027802 */ /* 0x002fe20000000f00 */
        /* <DEDUP_REMOVED lines=15> */
.L_x_612:
[----:B------:R-:W-:Y:S05]  /*1ae30*/  BSYNC B6 ;  /* 0x0000000000067941 */ /* 0x000fea0003800000 */
.L_x_611:
[----:B-1----:R-:W2:Y:S01]  /*1ae40*/  LDL.LU R0, [R1+0x18] ;  /* 0x0000180001007983 */ /* 0x002ea20000300800 */
[----:B------:R-:W0:Y:S01]  /*1ae50*/  LDC R10, c[0x0][0x448] ;  /* 0x00011200ff0a7b82 */ /* 0x000e220000000800 */
        /* <DEDUP_REMOVED lines=10> */
[----:B------:R-:W0:Y:S01]  /*1af00*/  @P0 LDC R5, c[0x0][0x44c] ;  /* 0x00011300ff050b82 */ /* 0x000e220000000800 */
[----:B--2---:R-:W-:Y:S02]  /*1af10*/  IMAD.MOV.U32 R3, RZ, RZ, R0 ;  /* 0x000000ffff037224 */ /* 0x004fe400078e0000 */
[----:B---3--:R-:W-:Y:S02]  /*1af20*/  IMAD R0, R20, UR4, RZ ;  /* 0x0000000414007c24 */ /* 0x008fe4000f8e02ff */
        /* <DEDUP_REMOVED lines=20> */
[----:B------:R-:W-:Y:S02]  /*1b070*/  LOP3.LUT R20, R20, 0x18, RZ, 0xc0, !PT ;  /* 0x0000001814147812 */ /* 0x000fe400078ec0ff */
[C---:B------:R-:W-:Y:S01]  /*1b080*/  LOP3.LUT R13, R21.reuse, 0x20, RZ, 0xfc, !PT ;  /* 0x00000020150d7812 */ /* 0x040fe200078efcff */
[----:B0-----:R-:W-:Y:S01]  /*1b090*/  @P0 IMAD.HI.U32 R0, R8, R5, RZ ;  /* 0x0000000508000227 */ /* 0x001fe200078e00ff */
[----:B------:R-:W-:-:S03]  /*1b0a0*/  LOP3.LUT R12, R21, 0x40, RZ, 0xfc, !PT ;  /* 0x00000040150c7812 */ /* 0x000fc600078efcff */
[----:B------:R-:W-:Y:S01]  /*1b0b0*/  IMAD.MOV.U32 R5, RZ, RZ, R8 ;  /* 0x000000ffff057224 */ /* 0x000fe200078e0008 */
[----:B----4-:R-:W-:-:S04]  /*1b0c0*/  @P0 SHF.R.U32.HI R5, RZ, R4, R0 ;  /* 0x00000004ff050219 */ /* 0x010fc80000011600 */
[----:B------:R-:W-:-:S05]  /*1b0d0*/  SHF.R.S32.HI R0, RZ, 0x1f, R5 ;  /* 0x0000001fff007819 */ /* 0x000fca0000011405 */
[----:B------:R-:W-:-:S04]  /*1b0e0*/  IMAD R0, R0, UR4, RZ ;  /* 0x0000000400007c24 */ /* 0x000fc8000f8e02ff */
[C---:B------:R-:W-:Y:S02]  /*1b0f0*/  IMAD R6, R5.reuse, UR5, R0 ;  /* 0x0000000505067c24 */ /* 0x040fe4000f8e0200 */
[----:B------:R-:W-:Y:S02]  /*1b100*/  IMAD.MOV R0, RZ, RZ, -R5 ;  /* 0x000000ffff007224 */ /* 0x000fe400078e0a05 */
[----:B------:R-:W-:-:S04]  /*1b110*/  IMAD.WIDE.U32 R4, R5, UR4, R2 ;  /* 0x0000000405047c25 */ /* 0x000fc8000f8e0002 */
[----:B------:R-:W-:Y:S02]  /*1b120*/  IMAD R0, R10, R0, R8 ;  /* 0x000000000a007224 */ /* 0x000fe400078e0208 */
[----:B------:R-:W-:Y:S02]  /*1b130*/  IMAD.IADD R5, R5, 0x1, R6 ;  /* 0x0000000105057824 */ /* 0x000fe400078e0206 */
[----:B------:R-:W-:Y:S01]  /*1b140*/  VIADD R8, R8, 0x80 ;  /* 0x0000008008087836 */ /* 0x000fe20000000000 */
[----:B------:R-:W-:Y:S01]  /*1b150*/  SHF.R.S32.HI R9, RZ, 0x1f, R0 ;  /* 0x0000001fff097819 */ /* 0x000fe20000011400 */
[----:B------:R-:W-:Y:S02]  /*1b160*/  IMAD.WIDE.U32 R6, R0, UR6, R4 ;  /* 0x0000000600067c25 */ /* 0x000fe4000f8e0004 */
[----:B------:R-:W0:Y:S02]  /*1b170*/  @P0 LDC R5, c[0x0][0x44c] ;  /* 0x00011300ff050b82 */ /* 0x000e240000000800 */
[----:B------:R-:W-:Y:S01]  /*1b180*/  IMAD R9, R9, UR6, RZ ;  /* 0x0000000609097c24 */ /* 0x000fe2000f8e02ff */
[----:B------:R-:W-:-:S03]  /*1b190*/  LEA R4, P1, R6, UR8, 0x1 ;  /* 0x0000000806047c11 */ /* 0x000fc6000f8208ff */
[----:B------:R-:W-:Y:S02]  /*1b1a0*/  IMAD R0, R0, UR7, R9 ;  /* 0x0000000700007c24 */ /* 0x000fe4000f8e0209 */
[----:B------:R1:W5:Y:S02]  /*1b1b0*/  LDL R9, [R1+0x8] ;  /* 0x0000080001097983 */ /* 0x0003640000100800 */
[----:B------:R-:W-:Y:S02]  /*1b1c0*/  IMAD.IADD R0, R7, 0x1, R0 ;  /* 0x0000000107007824 */ /* 0x000fe400078e0200 */
[----:B------:R-:W2:Y:S03]  /*1b1d0*/  @P0 LDC R7, c[0x0][0x450] ;  /* 0x00011400ff070b82 */ /* 0x000ea60000000800 */
[----:B------:R-:W-:Y:S01]  /*1b1e0*/  LEA.HI.X R0, R6, UR9, R0, 0x1, P1 ;  /* 0x0000000906007c11 */ /* 0x000fe200088f0c00 */
[----:B------:R-:W-:-:S02]  /*1b1f0*/  IMAD.MOV.U32 R6, RZ, RZ, R8 ;  /* 0x000000ffff067224 */ /* 0x000fc400078e0008 */
[----:B0-----:R-:W-:-:S05]  /*1b200*/  @P0 IMAD.HI.U32 R5, R8, R5, RZ ;  /* 0x0000000508050227 */ /* 0x001fca00078e00ff */
[----:B--2---:R-:W-:-:S04]  /*1b210*/  @P0 SHF.R.U32.HI R6, RZ, R7, R5 ;  /* 0x00000007ff060219 */ /* 0x004fc80000011605 */
[--C-:B------:R-:W-:Y:S01]  /*1b220*/  SHF.R.S32.HI R7, RZ, 0x1f, R6.reuse ;  /* 0x0000001fff077819 */ /* 0x100fe20000011406 */
[----:B------:R-:W-:Y:S02]  /*1b230*/  IMAD.MOV R5, RZ, RZ, -R6 ;  /* 0x000000ffff057224 */ /* 0x000fe400078e0a06 */
[----:B------:R-:W-:-:S04]  /*1b240*/  IMAD.WIDE.U32 R2, R6, UR4, R2 ;  /* 0x0000000406027c25 */ /* 0x000fc8000f8e0002 */
[----:B------:R-:W-:Y:S02]  /*1b250*/  IMAD R5, R10, R5, R8 ;  /* 0x000000050a057224 */ /* 0x000fe400078e0208 */
        /* <DEDUP_REMOVED lines=8> */
[----:B------:R-:W-:-:S02]  /*1b2e0*/  IMAD R6, R6, UR6, RZ ;  /* 0x0000000606067c24 */ /* 0x000fc4000f8e02ff */
        /* <DEDUP_REMOVED lines=8> */
[----:B-1----:R-:W-:Y:S06]  /*1b370*/  BRA.DIV UR4, `(.L_x_613) ;  /* 0x0000004a04987947 */ /* 0x002fec000b800000 */
        /* <DEDUP_REMOVED lines=40> */
[----:B0-----:R-:W0:Y:S01]  /*1b600*/  SHFL.IDX PT, R2, R4, 0x3, 0x1c1f ;  /* 0x007c1f0004027f89 */ /* 0x001e2200000e0000 */
[----:B------:R-:W-:-:S03]  /*1b610*/  VIADD R3, R17, 0x80 ;  /* 0x0000008011037836 */ /* 0x000fc60000000000 */
[----:B------:R-:W1:Y:S02]  /*1b620*/  SHFL.IDX PT, R4, R7, RZ, 0x1c1f ;  /* 0x001c1fff07047589 */ /* 0x000e6400000e0000 */
[----:B------:R-:W-:Y:S01]  /*1b630*/  ISETP.GE.AND P3, PT, R3, R5, PT ;  /* 0x000000050300720c */ /* 0x000fe20003f66270 */
[----:B------:R-:W-:-:S05]  /*1b640*/  VIADD R3, R17, 0x60 ;  /* 0x0000006011037836 */ /* 0x000fca0000000000 */
[----:B------:R-:W-:-:S13]  /*1b650*/  ISETP.GE.AND P4, PT, R3, R5, PT ;  /* 0x000000050300720c */ /* 0x000fda0003f86270 */
[----:B0-----:R-:W-:-:S05]  /*1b660*/  @!P4 LEA R2, P5, R20, R2, 0x1 ;  /* 0x000000021402c211 */ /* 0x001fca00078a08ff */
[----:B------:R-:W-:Y:S01]  /*1b670*/  @!P4 IMAD.X R3, RZ, RZ, R0, P5 ;  /* 0x000000ffff03c224 */ /* 0x000fe200028e0600 */
[----:B-1----:R-:W-:Y:S01]  /*1b680*/  @!P3 LEA R4, P5, R20, R4, 0x1 ;  /* 0x000000041404b211 */ /* 0x002fe200078a08ff */
[----:B------:R-:W0:Y:S04]  /*1b690*/  SHFL.IDX PT, R0, R6, RZ, 0x1c1f ;  /* 0x001c1fff06007589 */ /* 0x000e2800000e0000 */
[----:B------:R-:W-:Y:S04]  /*1b6a0*/  @!P4 LDGSTS.E.BYPASS.LTC128B.128 [R9+0xf200], desc[UR60][R2.64], !P2 ;  /* 0x0f2000000209cfae */ /* 0x000fe8000d101d7c */
[----:B------:R-:W-:Y:S04]  /*1b6b0*/  @!P4 LDGSTS.E.BYPASS.LTC128B.128 [R9+0x12200], desc[UR60][R2.64+0x40], !P1 ;  /* 0x122000400209cfae */ /* 0x000fe8000c901d7c */
[----:B------:R1:W-:Y:S04]  /*1b6c0*/  @!P4 LDGSTS.E.BYPASS.LTC128B.128 [R9+0x15200], desc[UR60][R2.64+0x80], !P0 ;  /* 0x152000800209cfae */ /* 0x0003e8000c101d7c */
[----:B------:R-:W2:Y:S01]  /*1b6d0*/  SHFL.IDX PT, R6, R6, 0x1, 0x1c1f ;  /* 0x003c1f0006067f89 */ /* 0x000ea200000e0000 */
[----:B0-----:R-:W-:-:S02]  /*1b6e0*/  @!P3 IMAD.X R0, RZ, RZ, R0, P5 ;  /* 0x000000ffff00b224 */ /* 0x001fc400028e0600 */
[----:B-1----:R-:W-:Y:S02]  /*1b6f0*/  @!P3 IMAD.MOV.U32 R2, RZ, RZ, R4 ;  /* 0x000000ffff02b224 */ /* 0x002fe400078e0004 */
[----:B------:R-:W-:-:S05]  /*1b700*/  @!P3 IMAD.MOV.U32 R3, RZ, RZ, R0 ;  /* 0x000000ffff03b224 */ /* 0x000fca00078e0000 */
[----:B------:R-:W-:Y:S04]  /*1b710*/  @!P3 LDGSTS.E.BYPASS.LTC128B.128 [R9+0xfa00], desc[UR60][R2.64], !P2 ;  /* 0x0fa000000209bfae */ /* 0x000fe8000d101d7c */
[----:B------:R-:W-:Y:S04]  /*1b720*/  @!P3 LDGSTS.E.BYPASS.LTC128B.128 [R9+0x12a00], desc[UR60][R2.64+0x40], !P1 ;  /* 0x12a000400209bfae */ /* 0x000fe8000c901d7c */
[----:B------:R0:W-:Y:S04]  /*1b730*/  @!P3 LDGSTS.E.BYPASS.LTC128B.128 [R9+0x15a00], desc[UR60][R2.64+0x80], !P0 ;  /* 0x15a000800209bfae */ /* 0x0001e8000c101d7c */
[----:B0-2---:R0:W1:Y:S02]  /*1b740*/  SHFL.IDX PT, R2, R7, 0x1, 0x1c1f ;  /* 0x003c1f0007027f89 */ /* 0x00506400000e0000 */
.L_x_765:
        /* <DEDUP_REMOVED lines=13> */
.L_x_614:
        /* <DEDUP_REMOVED lines=8> */
[----:B------:R1:W-:Y:S01]  /*1b8a0*/  STL [R1+0x28], R2 ;  /* 0x0000280201007387 */ /* 0x0003e20000100800 */
[----:B------:R-:W-:-:S04]  /*1b8b0*/  LEA.HI R0, R2, R2, RZ, 0x1 ;  /* 0x0000000202007211 */ /* 0x000fc800078f08ff */
[----:B------:R-:W-:-:S05]  /*1b8c0*/  LOP3.LUT R0, R0, 0xfffffffe, RZ, 0xc0, !PT ;  /* 0xfffffffe00007812 */ /* 0x000fca00078ec0ff */
[----:B------:R-:W-:-:S05]  /*1b8d0*/  IMAD.IADD R0, R2, 0x1, -R0 ;  /* 0x0000000102007824 */ /* 0x000fca00078e0a00 */
[----:B------:R-:W-:Y:S01]  /*1b8e0*/  SHF.L.U32 R0, R0, 0x1f, RZ ;  /* 0x0000001f00007819 */ /* 0x000fe200000006ff */
[----:B------:R-:W-:Y:S01]  /*1b8f0*/  NOP ;  /* 0x0000000000007918 */ /* 0x000fe20000000000 */
[----:B------:R1:W-:Y:S01]  /*1b900*/  SYNCS.ARRIVE.TRANS64.A1T0 RZ, [R22+URZ+0x31c00], RZ ;  /* 0x031c00ff16ff79a7 */ /* 0x0003e2000810003f */
[----:B------:R-:W-:Y:S01]  /*1b910*/  BSSY B0, `(.L_x_615) ;  /* 0x0000003000007945 */ /* 0x000fe20003800000 */
[----:B------:R-:W2:Y:S03]  /*1b920*/  SYNCS.PHASECHK.TRANS64.TRYWAIT P0, [R22+URZ+0x31c20], R0 ;  /* 0x031c2000160075a7 */ /* 0x000ea6000800017f */
[----:B-12---:R-:W-:Y:S05]  /*1b930*/  @!P0 BRA `(.L_x_616) ;  /* 0x0000004c00388947 */ /* 0x006fea0003800000 */
.L_x_766:
[----:B------:R-:W-:Y:S05]  /*1b940*/  BSYNC B0 ;  /* 0x0000000000007941 */ /* 0x000fea0003800000 */
.L_x_615:
[----:B------:R-:W2:Y:S01]  /*1b950*/  LDL.LU R2, [R1+0x30] ;  /* 0x0000300001027983 */ /* 0x000ea20000300800 */
[----:B------:R-:W-:Y:S01]  /*1b960*/  BSSY B0, `(.L_x_617) ;  /* 0x000022b000007945 */ /* 0x000fe20003800000 */
[----:B--2---:R-:W-:-:S13]  /*1b970*/  ISETP.GE.AND P0, PT, R2, 0x91, PT ;  /* 0x000000910200780c */ /* 0x004fda0003f06270 */
[----:B------:R-:W-:Y:S05]  /*1b980*/  @!P0 BRA `(.L_x_618) ;  /* 0x0000002000a08947 */ /* 0x000fea0003800000 */
[----:B------:R-:W0:Y:S01]  /*1b990*/  LDL R2, [R1+0x10] ;  /* 0x0000100001027983 */ /* 0x000e220000100800 */
[----:B-1----:R-:W-:Y:S01]  /*1b9a0*/  IMAD.MOV.U32 R0, RZ, RZ, 0x1 ;  /* 0x00000001ff007424 */ /* 0x002fe200078e00ff */
[----:B------:R-:W-:Y:S01]  /*1b9b0*/  BSSY B2, `(.L_x_619) ;  /* 0x00000bd000027945 */ /* 0x000fe20003800000 */
[----:B0-----:R-:W-:-:S05]  /*1b9c0*/  IMAD.MOV R7, RZ, RZ, -R2 ;  /* 0x000000ffff077224 */ /* 0x001fca00078e0a02 */
[----:B------:R-:W-:-:S05]  /*1b9d0*/  VIADDMNMX R7, R7, R0, 0xffffffff, !PT ;  /* 0xffffffff07077446 */ /* 0x000fca0007800100 */
[----:B------:R-:W-:-:S05]  /*1b9e0*/  IMAD.IADD R0, R2, 0x1, R7 ;  /* 0x0000000102007824 */ /* 0x000fca00078e0207 */
[----:B------:R-:W-:-:S04]  /*1b9f0*/  LOP3.LUT R0, R0, 0x1, RZ, 0xc0, !PT ;  /* 0x0000000100007812 */ /* 0x000fc800078ec0ff */
[----:B------:R-:W-:Y:S01]  /*1ba00*/  ISETP.NE.U32.AND P0, PT, R0, 0x1, PT ;  /* 0x000000010000780c */ /* 0x000fe20003f05070 */
[----:B------:R-:W-:-:S12]  /*1ba10*/  VIADD R0, R2, 0xfffffffe ;  /* 0xfffffffe02007836 */ /* 0x000fd80000000000 */
[----:B------:R-:W-:Y:S05]  /*1ba20*/  @P0 BRA `(.L_x_620) ;  /* 0x0000000800d40947 */ /* 0x000fea0003800000 */
[----:B------:R-:W2:Y:S01]  /*1ba30*/  LDL R2, [R1+0x50] ;  /* 0x0000500001027983 */ /* 0x000ea20000100800 */
[----:B------:R-:W-:Y:S01]  /*1ba40*/  VIADD R6, R23, 0x1 ;  /* 0x0000000117067836 */ /* 0x000fe20000000000 */
[----:B------:R-:W-:Y:S04]  /*1ba50*/  BSSY B1, `(.L_x_621) ;  /* 0x00000ae000017945 */ /* 0x000fe80003800000 */
[----:B------:R-:W-:-:S04]  /*1ba60*/  ISETP.NE.AND P0, PT, R6, 0x2, PT ;  /* 0x000000020600780c */ /* 0x000fc80003f05270 */
[----:B------:R-:W-:Y:S02]  /*1ba70*/  SEL R9, RZ, 0x1, P0 ;  /* 0x00000001ff097807 */ /* 0x000fe40000000000 */
[----:B------:R-:W-:Y:S02]  /*1ba80*/  SEL R6, R6, RZ, P0 ;  /* 0x000000ff06067207 */ /* 0x000fe40000000000 */
[----:B------:R-:W-:Y:S02]  /*1ba90*/  LOP3.LUT R9, R26, R9, RZ, 0x3c, !PT ;  /* 0x000000091a097212 */ /* 0x000fe400078e3cff */
[----:B--2---:R-:W-:-:S13]  /*1baa0*/  LOP3.LUT P1, RZ, R2, 0x1, RZ, 0xc0, !PT ;  /* 0x0000000102ff7812 */ /* 0x004fda000782c0ff */
[----:B------:R-:W-:Y:S05]  /*1bab0*/  @!P1 BRA `(.L_x_622) ;  /* 0x00000008009c9947 */ /* 0x000fea0003800000 */
[----:B------:R-:W-:Y:S01]  /*1bac0*/  ULDC.64 UR4, c[0x0][0x418] ;  /* 0x0001060000047ab9 */ /* 0x000fe20000000a00 */
[----:B------:R-:W-:Y:S01]  /*1bad0*/  IMAD.MOV.U32 R5, RZ, RZ, R24 ;  /* 0x000000ffff057224 */ /* 0x000fe200078e0018 */
[----:B------:R-:W-:-:S04]  /*1bae0*/  ISETP.NE.U32.AND P0, PT, RZ, UR4, PT ;  /* 0x00000004ff007c0c */ /* 0x000fc8000bf05070 */
[----:B------:R-:W-:-:S13]  /*1baf0*/  ISETP.NE.AND.EX P0, PT, RZ, UR5, PT, P0 ;  /* 0x00000005ff007c0c */ /* 0x000fda000bf05300 */
[----:B------:R-:W-:Y:S05]  /*1bb00*/  @!P0 BRA `(.L_x_623) ;  /* 0x0000000000488947 */ /* 0x000fea0003800000 */
[----:B------:R-:W2:Y:S01]  /*1bb10*/  LDL R10, [R1+0x4] ;  /* 0x00000400010a7983 */ /* 0x000ea20000100800 */
        /* <DEDUP_REMOVED lines=9> */
[----:B------:R-:W-:-:S03]  /*1bbb0*/  SHF.R.S32.HI R3, RZ, 0x1f, R2 ;  /* 0x0000001fff037819 */ /* 0x000fc60000011402 */
[----:B------:R-:W-:-:S04]  /*1bbc0*/  IMAD.WIDE.U32 R2, R25, UR6, R2 ;  /* 0x0000000619027c25 */ /* 0x000fc8000f8e0002 */
[----:B--2---:R-:W-:-:S04]  /*1bbd0*/  IMAD R4, R10, UR6, RZ ;  /* 0x000000060a047c24 */ /* 0x004fc8000f8e02ff */
[----:B------:R-:W-:-:S04]  /*1bbe0*/  IMAD R4, R25, UR7, R4 ;  /* 0x0000000719047c24 */ /* 0x000fc8000f8e0204 */
[----:B------:R-:W-:Y:S01]  /*1bbf0*/  IMAD.IADD R3, R4, 0x1, R3 ;  /* 0x0000000104037824 */ /* 0x000fe200078e0203 */
[----:B------:R-:W-:-:S04]  /*1bc00*/  LEA R4, P0, R2, UR4, 0x2 ;  /* 0x0000000402047c11 */ /* 0x000fc8000f8010ff */
[----:B------:R-:W-:-:S06]  /*1bc10*/  LEA.HI.X R5, R2, UR5, R3, 0x2, P0 ;  /* 0x0000000502057c11 */ /* 0x000fcc00080f1403 */
[----:B------:R0:W5:Y:S03]  /*1bc20*/  LDG.E R5, desc[UR60][R4.64] ;  /* 0x0000003c04057981 */ /* 0x000166000c1e1900 */
.L_x_623:
[----:B------:R-:W-:Y:S01]  /*1bc30*/  IMAD R3, R6, 0x8, R22 ;  /* 0x0000000806037824 */ /* 0x000fe200078e0216 */
[----:B------:R-:W-:Y:S01]  /*1bc40*/  SHF.L.U32 R2, R9, 0x1f, RZ ;  /* 0x0000001f09027819 */ /* 0x000fe200000006ff */
[----:B------:R-:W-:Y:S03]  /*1bc50*/  BSSY B3, `(.L_x_624) ;  /* 0x0000003000037945 */ /* 0x000fe60003800000 */
[----:B------:R-:W1:Y:S02]  /*1bc60*/  SYNCS.PHASECHK.TRANS64.TRYWAIT P0, [R3+URZ+0x31c40], R2 ;  /* 0x031c4002030075a7 */ /* 0x000e64000800017f */
[----:B-1----:R-:W-:Y:S05]  /*1bc70*/  @!P0 BRA `(.L_x_625) ;  /* 0x00000048007c8947 */ /* 0x002fea0003800000 */
.L_x_767:
[----:B------:R-:W-:Y:S05]  /*1bc80*/  BSYNC B3 ;  /* 0x0000000000037941 */ /* 0x000fea0003800000 */
.L_x_624:
        /* <DEDUP_REMOVED lines=12> */
.L_x_627:
[----:B------:R-:W-:Y:S05]  /*1bd50*/  BSYNC B3 ;  /* 0x0000000000037941 */ /* 0x000fea0003800000 */
.L_x_626:
        /* <DEDUP_REMOVED lines=11> */
.L_x_628:
        /* <DEDUP_REMOVED lines=16> */
.L_x_629:
        /* <DEDUP_REMOVED lines=16> */
.L_x_630:
        /* <DEDUP_REMOVED lines=15> */
.L_x_768:
[----:B------:R-:W-:Y:S05]  /*1c100*/  BSYNC B3 ;  /* 0x0000000000037941 */ /* 0x000fea0003800000 */
.L_x_631:
[----:B------:R-:W-:Y:S01]  /*1c110*/  BSSY B3, `(.L_x_633) ;  /* 0x000000c000037945 */ /* 0x000fe20003800000 */
[----:B------:R-:W-:Y:S02]  /*1c120*/  IMAD.MOV.U32 R12, RZ, RZ, 0x0 ;  /* 0x00000000ff0c7424 */ /* 0x000fe400078e00ff */
[----:B------:R-:W-:Y:S01]  /*1c130*/  IMAD.MOV.U32 R13, RZ, RZ, 0x14f00000 ;  /* 0x14f00000ff0d7424 */ /* 0x000fe200078e00ff */
[----:B------:R-:W-:Y:S06]  /*1c140*/  @P1 BRA `(.L_x_634) ;  /* 0x0000000000201947 */ /* 0x000fec0003800000 */
[----:B------:R-:W1:Y:S01]  /*1c150*/  S2R R4, SR_TID.X ;  /* 0x0000000000047919 */ /* 0x000e620000002100 */
[----:B0-----:R-:W-:Y:S02]  /*1c160*/  IMAD R2, R23, 0x8, R22 ;  /* 0x0000000817027824 */ /* 0x001fe400078e0216 */
[----:B------:R-:W-:-:S04]  /*1c170*/  IMAD.MOV.U32 R3, RZ, RZ, 0x6c00 ;  /* 0x00006c00ff037424 */ /* 0x000fc800078e00ff */
[----:B------:R2:W-:Y:S01]  /*1c180*/  SYNCS.ARRIVE.TRANS64 RZ, [R2+URZ+0x31c50], R3 ;  /* 0x031c500302ff79a7 */ /* 0x0005e2000800003f */
[----:B-1----:R-:W-:-:S04]  /*1c190*/  LOP3.LUT R4, R4, 0x1f, RZ, 0xc0, !PT ;  /* 0x0000001f04047812 */ /* 0x002fc800078ec0ff */
[----:B------:R-:W-:-:S13]  /*1c1a0*/  ISETP.NE.AND P0, PT, R4, RZ, PT ;  /* 0x000000ff0400720c */ /* 0x000fda0003f05270 */
[----:B--2---:R-:W-:Y:S05]  /*1c1b0*/  @!P0 BRA `(.L_x_634) ;  /* 0x0000000000048947 */ /* 0x004fea0003800000 */
[----:B------:R-:W-:Y:S01]  /*1c1c0*/  BPT.TRAP 0x1 ;  /* 0x000000040000795c */ /* 0x000fe20000300000 */
.L_x_634:
[----:B------:R-:W-:Y:S05]  /*1c1d0*/  BSYNC B3 ;  /* 0x0000000000037941 */ /* 0x000fea0003800000 */
.L_x_633:
        /* <DEDUP_REMOVED lines=11> */
.L_x_635:
        /* <DEDUP_REMOVED lines=15> */
.L_x_636:
        /* <DEDUP_REMOVED lines=15> */
.L_x_637:
        /* <DEDUP_REMOVED lines=12> */
.L_x_622:
[----:B------:R-:W-:Y:S05]  /*1c530*/  BSYNC B1 ;  /* 0x0000000000017941 */ /* 0x000fea0003800000 */
.L_x_621:
[----:B------:R-:W2:Y:S01]  /*1c540*/  LDL.LU R0, [R1+0x10] ;  /* 0x0000100001007983 */ /* 0x000ea20000300800 */
[----:B------:R-:W-:Y:S02]  /*1c550*/  IMAD.MOV.U32 R23, RZ, RZ, R6 ;  /* 0x000000ffff177224 */ /* 0x000fe400078e0006 */
[----:B------:R-:W-:Y:S02]  /*1c560*/  IMAD.MOV.U32 R26, RZ, RZ, R9 ;  /* 0x000000ffff1a7224 */ /* 0x000fe400078e0009 */
[----:B--2---:R-:W-:-:S07]  /*1c570*/  VIADD R0, R0, 0xfffffffd ;  /* 0xfffffffd00007836 */ /* 0x004fce0000000000 */
.L_x_620:
[----:B------:R-:W-:Y:S05]  /*1c580*/  BSYNC B2 ;  /* 0x0000000000027941 */ /* 0x000fea0003800000 */
.L_x_619:
[----:B------:R-:W2:Y:S01]  /*1c590*/  LDL.LU R2, [R1+0x14] ;  /* 0x0000140001027983 */ /* 0x000ea20000300800 */
[----:B------:R-:W-:-:S05]  /*1c5a0*/  IMAD.MOV R7, RZ, RZ, -R7 ;  /* 0x000000ffff077224 */ /* 0x000fca00078e0a07 */
[----:B--2---:R-:W-:-:S13]  /*1c5b0*/  ISETP.NE.AND P0, PT, R2, R7, PT ;  /* 0x000000070200720c */ /* 0x004fda0003f05270 */
[----:B------:R-:W-:Y:S05]  /*1c5c0*/  @!P0 BRA `(.L_x_618) ;  /* 0x0000001400908947 */ /* 0x000fea0003800000 */
[----:B------:R-:W-:-:S07]  /*1c5d0*/  IMAD.MOV.U32 R4, RZ, RZ, R24 ;  /* 0x000000ffff047224 */ /* 0x000fce00078e0018 */
.L_x_672:
[----:B------:R-:W2:Y:S01]  /*1c5e0*/  LDL R2, [R1+0x50] ;  /* 0x0000500001027983 */ /* 0x000ea20000100800 */
[----:B------:R-:W-:Y:S01]  /*1c5f0*/  VIADD R6, R23, 0x1 ;  /* 0x0000000117067836 */ /* 0x000fe20000000000 */
[----:B------:R-:W-:Y:S05]  /*1c600*/  YIELD ;  /* 0x0000000000007946 */ /* 0x000fea0003800000 */
[----:B------:R-:W-:Y:S01]  /*1c610*/  ISETP.NE.AND P0, PT, R6, 0x2, PT ;  /* 0x000000020600780c */ /* 0x000fe20003f05270 */
[----:B------:R-:W-:Y:S03]  /*1c620*/  BSSY B1, `(.L_x_638) ;  /* 0x00000ab000017945 */ /* 0x000fe60003800000 */
[----:B------:R-:W-:-:S02]  /*1c630*/  SEL R7, RZ, 0x1, P0 ;  /* 0x00000001ff077807 */ /* 0x000fc40000000000 */
        /* <DEDUP_REMOVED lines=25> */
[----:B------:R-:W-:-:S05]  /*1c7d0*/  LEA.HI.X R5, R2, UR5, R3, 0x2, P0 ;  /* 0x0000000502057c11 */ /* 0x000fca00080f1403 */
[----:B------:R0:W5:Y:S04]  /*1c7e0*/  LDG.E R4, desc[UR60][R4.64] ;  /* 0x0000003c04047981 */ /* 0x000168000c1e1900 */
.L_x_640:
[----:B------:R-:W-:Y:S01]  /*1c7f0*/  IMAD R3, R6, 0x8, R22 ;  /* 0x0000000806037824 */ /* 0x000fe200078e0216 */
[----:B------:R-:W-:Y:S01]  /*1c800*/  SHF.L.U32 R2, R7, 0x1f, RZ ;  /* 0x0000001f07027819 */ /* 0x000fe200000006ff */
[----:B------:R-:W-:Y:S03]  /*1c810*/  BSSY B2, `(.L_x_641) ;  /* 0x0000003000027945 */ /* 0x000fe60003800000 */
[----:B------:R-:W1:Y:S02]  /*1c820*/  SYNCS.PHASECHK.TRANS64.TRYWAIT P0, [R3+URZ+0x31c40], R2 ;  /* 0x031c4002030075a7 */ /* 0x000e64000800017f */
[----:B-1----:R-:W-:Y:S05]  /*1c830*/  @!P0 BRA `(.L_x_642) ;  /* 0x0000003c00b48947 */ /* 0x002fea0003800000 */
.L_x_769:
[----:B------:R-:W-:Y:S05]  /*1c840*/  BSYNC B2 ;  /* 0x0000000000027941 */ /* 0x000fea0003800000 */
.L_x_641:
        /* <DEDUP_REMOVED lines=12> */
.L_x_644:
[----:B------:R-:W-:Y:S05]  /*1c910*/  BSYNC B2 ;  /* 0x0000000000027941 */ /* 0x000fea0003800000 */
.L_x_643:
        /* <DEDUP_REMOVED lines=11> */
.L_x_645:
        /* <DEDUP_REMOVED lines=16> */
.L_x_646:
        /* <DEDUP_REMOVED lines=16> */
.L_x_647:
        /* <DEDUP_REMOVED lines=15> */
.L_x_770:
[----:B------:R-:W-:Y:S05]  /*1ccc0*/  BSYNC B2 ;  /* 0x0000000000027941 */ /* 0x000fea0003800000 */
.L_x_648:
        /* <DEDUP_REMOVED lines=11> */
.L_x_651:
[----:B------:R-:W-:Y:S05]  /*1cd80*/  BSYNC B2 ;  /* 0x0000000000027941 */ /* 0x000fea0003800000 */
.L_x_650:
        /* <DEDUP_REMOVED lines=10> */
.L_x_652:
        /* <DEDUP_REMOVED lines=15> */
.L_x_653:
        /* <DEDUP_REMOVED lines=15> */
.L_x_654:
        /* <DEDUP_REMOVED lines=12> */
.L_x_639:
[----:B------:R-:W-:Y:S05]  /*1d0d0*/  BSYNC B1 ;  /* 0x0000000000017941 */ /* 0x000fea0003800000 */
.L_x_638:
        /* <DEDUP_REMOVED lines=10> */
[----:B------:R-:W-:Y:S01]  /*1d180*/  VIADD R9, R0, 0xffffffff ;  /* 0xffffffff00097836 */ /* 0x000fe20000000000 */
        /* <DEDUP_REMOVED lines=21> */
.L_x_657:
[----:B------:R-:W-:Y:S01]  /*1d2e0*/  IMAD R2, R23, 0x8, R22 ;  /* 0x0000000817027824 */ /* 0x000fe200078e0216 */
[----:B------:R-:W-:Y:S01]  /*1d2f0*/  SHF.L.U32 R3, R26, 0x1f, RZ ;  /* 0x0000001f1a037819 */ /* 0x000fe200000006ff */
[----:B------:R-:W-:Y:S03]  /*1d300*/  BSSY B2, `(.L_x_658) ;  /* 0x0000003000027945 */ /* 0x000fe60003800000 */
[----:B------:R-:W1:Y:S02]  /*1d310*/  SYNCS.PHASECHK.TRANS64.TRYWAIT P0, [R2+URZ+0x31c40], R3 ;  /* 0x031c4003020075a7 */ /* 0x000e64000800017f */
[----:B-1----:R-:W-:Y:S05]  /*1d320*/  @!P0 BRA `(.L_x_659) ;  /* 0x0000003400208947 */ /* 0x002fea0003800000 */
.L_x_771:
[----:B------:R-:W-:Y:S05]  /*1d330*/  BSYNC B2 ;  /* 0x0000000000027941 */ /* 0x000fea0003800000 */
.L_x_658:
        /* <DEDUP_REMOVED lines=12> */
.L_x_661:
[----:B------:R-:W-:Y:S05]  /*1d400*/  BSYNC B2 ;  /* 0x0000000000027941 */ /* 0x000fea0003800000 */
.L_x_660:
        /* <DEDUP_REMOVED lines=12> */
.L_x_662:
        /* <DEDUP_REMOVED lines=16> */
.L_x_663:
        /* <DEDUP_REMOVED lines=16> */
.L_x_664:
        /* <DEDUP_REMOVED lines=15> */
.L_x_772:
[----:B------:R-:W-:Y:S05]  /*1d7c0*/  BSYNC B2 ;  /* 0x0000000000027941 */ /* 0x000fea0003800000 */
.L_x_665:
        /* <DEDUP_REMOVED lines=11> */
.L_x_668:
[----:B------:R-:W-:Y:S05]  /*1d880*/  BSYNC B2 ;  /* 0x0000000000027941 */ /* 0x000fea0003800000 */
.L_x_667:
        /* <DEDUP_REMOVED lines=10> */
.L_x_669:
        /* <DEDUP_REMOVED lines=15> */
.L_x_670:
        /* <DEDUP_REMOVED lines=15> */
.L_x_671:
        /* <DEDUP_REMOVED lines=12> */
.L_x_656:
[----:B------:R-:W-:Y:S05]  /*1dbd0*/  BSYNC B1 ;  /* 0x0000000000017941 */ /* 0x000fea0003800000 */
.L_x_655:
[C---:B------:R-:W-:Y:S01]  /*1dbe0*/  ISETP.GT.AND P0, PT, R0.reuse, 0x1, PT ;  /* 0x000000010000780c */ /* 0x040fe20003f04270 */
[----:B------:R-:W-:-:S12]  /*1dbf0*/  VIADD R0, R0, 0xfffffffe ;  /* 0xfffffffe00007836 */ /* 0x000fd80000000000 */
[----:B------:R-:W-:Y:S05]  /*1dc00*/  @P0 BRA `(.L_x_672) ;  /* 0xffffffe800740947 */ /* 0x000fea000383ffff */
.L_x_618:
[----:B------:R-:W-:Y:S05]  /*1dc10*/  BSYNC B0 ;  /* 0x0000000000007941 */ /* 0x000fea0003800000 */
.L_x_617:
[----:B------:R-:W2:Y:S01]  /*1dc20*/  S2R R2, SR_TID.X ;  /* 0x0000000000027919 */ /* 0x000ea20000002100 */
[----:B------:R-:W-:Y:S01]  /*1dc30*/  BSSY B0, `(.L_x_673) ;  /* 0x0000010000007945 */ /* 0x000fe20003800000 */
        /* <DEDUP_REMOVED lines=12> */
[----:B0-----:R-:W0:Y:S01]  /*1dd00*/  POPC R7, R4 ;  /* 0x0000000400077309 */ /* 0x001e220000000000 */
[----:B--2---:R-:W0:Y:S02]  /*1dd10*/  SHFL.IDX PT, R0, R3, R0, 0x1f ;  /* 0x00001f0003007589 */ /* 0x004e2400000e0000 */
[----:B0-----:R-:W-:-:S07]  /*1dd20*/  IADD3 R16, R0, UR38, R7 ;  /* 0x0000002600107c10 */ /* 0x001fce000fffe007 */
.L_x_674:
[----:B------:R-:W-:Y:S05]  /*1dd30*/  BSYNC B0 ;  /* 0x0000000000007941 */ /* 0x000fea0003800000 */
.L_x_673:
[----:B-1----:R-:W2:Y:S01]  /*1dd40*/  LDL R0, [R1+0x50] ;  /* 0x0000500001007983 */ /* 0x002ea20000100800 */
[----:B------:R-:W-:Y:S01]  /*1dd50*/  BSSY B0, `(.L_x_675) ;  /* 0x0000046000007945 */ /* 0x000fe20003800000 */
[----:B--2---:R-:W-:-:S13]  /*1dd60*/  LOP3.LUT P0, RZ, R0, 0x1, RZ, 0xc0, !PT ;  /* 0x0000000100ff7812 */ /* 0x004fda000780c0ff */
[----:B------:R-:W-:Y:S05]  /*1dd70*/  @!P0 BRA `(.L_x_676) ;  /* 0x00000004000c8947 */ /* 0x000fea0003800000 */
[----:B------:R-:W-:Y:S01]  /*1dd80*/  IMAD R3, R23, 0x8, R22 ;  /* 0x0000000817037824 */ /* 0x000fe200078e0216 */
[----:B------:R-:W-:Y:S01]  /*1dd90*/  SHF.L.U32 R0, R26, 0x1f, RZ ;  /* 0x0000001f1a007819 */ /* 0x000fe200000006ff */
[----:B------:R-:W-:Y:S01]  /*1dda0*/  BSSY B1, `(.L_x_677) ;  /* 0x0000004000017945 */ /* 0x000fe20003800000 */
[----:B------:R-:W-:Y:S02]  /*1ddb0*/  ISETP.NE.AND P1, PT, R6, RZ, PT ;  /* 0x000000ff0600720c */ /* 0x000fe40003f25270 */
[----:B------:R-:W1:Y:S02]  /*1ddc0*/  SYNCS.PHASECHK.TRANS64.TRYWAIT P0, [R3+URZ+0x31c60], R0 ;  /* 0x031c6000030075a7 */ /* 0x000e64000800017f */
[----:B-1----:R-:W-:Y:S09]  /*1ddd0*/  @!P0 BRA `(.L_x_678) ;  /* 0x00000028009c8947 */ /* 0x002ff20003800000 */
.L_x_773:
[----:B------:R-:W-:Y:S05]  /*1dde0*/  BSYNC B1 ;  /* 0x0000000000017941 */ /* 0x000fea0003800000 */
.L_x_677:
        /* <DEDUP_REMOVED lines=9> */
.L_x_680:
[----:B------:R-:W-:Y:S05]  /*1de80*/  BSYNC B1 ;  /* 0x0000000000017941 */ /* 0x000fea0003800000 */
.L_x_679:
        /* <DEDUP_REMOVED lines=10> */
.L_x_681:
        /* <DEDUP_REMOVED lines=15> */
.L_x_682:
        /* <DEDUP_REMOVED lines=15> */
.L_x_683:
        /* <DEDUP_REMOVED lines=10> */
.L_x_676:
[----:B------:R-:W-:Y:S05]  /*1e1b0*/  BSYNC B0 ;  /* 0x0000000000007941 */ /* 0x000fea0003800000 */
.L_x_675:
[----:B------:R-:W-:-:S05]  /*1e1c0*/  VIADD R23, R23, 0x1 ;  /* 0x0000000117177836 */ /* 0x000fca0000000000 */
[----:B------:R-:W-:-:S04]  /*1e1d0*/  ISETP.NE.AND P0, PT, R23, 0x2, PT ;  /* 0x000000021700780c */ /* 0x000fc80003f05270 */
[----:B------:R-:W-:Y:S02]  /*1e1e0*/  SEL R3, RZ, 0x1, P0 ;  /* 0x00000001ff037807 */ /* 0x000fe40000000000 */
[----:B------:R-:W-:Y:S02]  /*1e1f0*/  SEL R23, R23, RZ, P0 ;  /* 0x000000ff17177207 */ /* 0x000fe40000000000 */
[----:B------:R-:W-:-:S07]  /*1e200*/  LOP3.LUT R26, R26, R3, RZ, 0x3c, !PT ;  /* 0x000000031a1a7212 */ /* 0x000fce00078e3cff */
.L_x_599:
[----:B------:R-:W-:Y:S05]  /*1e210*/  BSYNC B7 ;  /* 0x0000000000077941 */ /* 0x000fea0003800000 */
.L_x_597:
[----:B------:R-:W2:Y:S02]  /*1e220*/  LDL R0, [R1+0x50] ;  /* 0x0000500001007983 */ /* 0x000ea40000100800 */
[----:B--2---:R-:W-:-:S13]  /*1e230*/  LOP3.LUT P0, RZ, R0, 0x2, RZ, 0xc0, !PT ;  /* 0x0000000200ff7812 */ /* 0x004fda000780c0ff */
[----:B------:R-:W-:Y:S05]  /*1e240*/  @!P0 BRA `(.L_x_684) ;  /* 0x0000000000248947 */ /* 0x000fea0003800000 */
[----:B------:R-:W-:Y:S05]  /*1e250*/  WARPSYNC.ALL ;  /* 0x0000000000007948 */ /* 0x000fea0003800000 */
[----:B------:R-:W2:Y:S08]  /*1e260*/  S2UR UR5, SR_CgaCtaId ;  /* 0x00000000000579c3 */ /* 0x000eb00000008800 */
[----:B------:R-:W-:Y:S06]  /*1e270*/  BAR.SYNC.DEFER_BLOCKING 0x5, 0x200 ;  /* 0x0148000000007b1d */ /* 0x000fec0000010000 */
[----:B------:R-:W-:-:S02]  /*1e280*/  UMOV UR4, 0x400 ;  /* 0x0000040000047882 */ /* 0x000fc40000000000 */
[----:B--2---:R-:W-:-:S06]  /*1e290*/  ULEA UR4, UR5, UR4, 0x18 ;  /* 0x0000000405047291 */ /* 0x004fcc000f8ec03f */
[----:B------:R-:W-:-:S05]  /*1e2a0*/  IMAD.U32 R22, RZ, RZ, UR4 ;  /* 0x00000004ff167e24 */ /* 0x000fca000f8e00ff */
[----:B------:R2:W3:Y:S01]  /*1e2b0*/  LDS.128 R16, [R22+0x31cd0] ;  /* 0x031cd00016107984 */ /* 0x0004e20000000c00 */
[----:B------:R-:W-:Y:S06]  /*1e2c0*/  BAR.ARV 0x4, 0x200 ;  /* 0x0108000000007b1d */ /* 0x000fec0000002000 */
[----:B------:R-:W-:Y:S05]  /*1e2d0*/  BRA `(.L_x_685) ;  /* 0x0000000800407947 */ /* 0x000fea0003800000 */
.L_x_684:
[----:B------:R-:W2:Y:S01]  /*1e2e0*/  S2R R0, SR_TID.X ;  /* 0x0000000000007919 */ /* 0x000ea20000002100 */
[----:B------:R-:W-:Y:S01]  /*1e2f0*/  UMOV UR4, 0xffffffff ;  /* 0xffffffff00047882 */ /* 0x000fe20000000000 */
[----:B--2---:R-:W-:-:S04]  /*1e300*/  LOP3.LUT R8, R0, 0x1f, RZ, 0xc0, !PT ;  /* 0x0000001f00087812 */ /* 0x004fc800078ec0ff */
[----:B------:R-:W-:Y:S01]  /*1e310*/  ISETP.NE.AND P0, PT, R8, 0x1f, PT ;  /* 0x0000001f0800780c */ /* 0x000fe20003f05270 */
[----:B------:R-:W-:-:S12]  /*1e320*/  BRA.DIV UR4, `(.L_x_686) ;  /* 0x00000026045c7947 */ /* 0x000fd8000b800000 */
[----:B0-----:R-:W-:Y:S01]  /*1e330*/  IMAD.IADD R5, R19, 0x1, R8 ;  /* 0x0000000113057824 */ /* 0x001fe200078e0208 */
[----:B------:R-:W-:-:S04]  /*1e340*/  ULDC UR4, c[0x0][0xc3c] ;  /* 0x00030f0000047ab9 */ /* 0x000fc80000000800 */
[----:B------:R-:W-:-:S13]  /*1e350*/  ISETP.GE.OR P1, PT, R5, UR4, !P0 ;  /* 0x0000000405007c0c */ /* 0x000fda000c726670 */
[----:B------:R-:W0:Y:S02]  /*1e360*/  @!P1 LDC.64 R2, c[0x0][0xc80] ;  /* 0x00032000ff029b82 */ /* 0x000e240000000a00 */
[----:B0-----:R-:W-:-:S06]  /*1e370*/  @!P1 IMAD.WIDE R2, R5, 0x4, R2 ;  /* 0x0000000405029825 */ /* 0x001fcc00078e0202 */
[----:B------:R0:W2:Y:S01]  /*1e380*/  @!P1 LDG.E R3, desc[UR60][R2.64] ;  /* 0x0000003c02039981 */ /* 0x0000a2000c1e1900 */
[C---:B------:R-:W-:Y:S02]  /*1e390*/  ISETP.GE.U32.AND P2, PT, R8.reuse, 0x2, PT ;  /* 0x000000020800780c */ /* 0x040fe40003f46070 */
[C---:B------:R-:W-:Y:S01]  /*1e3a0*/  ISETP.GE.U32.AND P3, PT, R8.reuse, 0x4, PT ;  /* 0x000000040800780c */ /* 0x040fe20003f66070 */
[----:B------:R-:W-:Y:S01]  /*1e3b0*/  SHFL.IDX PT, R0, R16, RZ, 0x1f ;  /* 0x00001fff10007589 */ /* 0x000fe200000e0000 */
[C---:B------:R-:W-:Y:S02]  /*1e3c0*/  ISETP.GE.U32.AND P4, PT, R8.reuse, 0x8, PT ;  /* 0x000000080800780c */ /* 0x040fe40003f86070 */
[C---:B------:R-:W-:Y:S01]  /*1e3d0*/  ISETP.GE.U32.AND P5, PT, R8.reuse, 0x10, PT ;  /* 0x000000100800780c */ /* 0x040fe20003fa6070 */
[----:B------:R-:W-:Y:S01]  /*1e3e0*/  SHFL.IDX PT, R4, R16, 0x1, 0x1f ;  /* 0x00201f0010047f89 */ /* 0x000fe200000e0000 */
[----:B0-----:R-:W-:Y:S02]  /*1e3f0*/  IMAD.MOV.U32 R2, RZ, RZ, RZ ;  /* 0x000000ffff027224 */ /* 0x001fe400078e00ff */
[----:B--2---:R-:W-:Y:S01]  /*1e400*/  @!P1 IMAD.MOV.U32 R2, RZ, RZ, R3 ;  /* 0x000000ffff029224 */ /* 0x004fe200078e0003 */
[----:B------:R-:W-:-:S04]  /*1e410*/  ISETP.NE.AND P1, PT, R8, RZ, PT ;  /* 0x000000ff0800720c */ /* 0x000fc80003f25270 */
[----:B------:R-:W0:Y:S02]  /*1e420*/  SHFL.UP PT, R14, R2, 0x1, RZ ;  /* 0x04200000020e7989 */ /* 0x000e2400000e00ff */
[----:B0-----:R-:W-:-:S05]  /*1e430*/  SEL R5, R14, RZ, P1 ;  /* 0x000000ff0e057207 */ /* 0x001fca0000800000 */
[----:B------:R-:W-:-:S05]  /*1e440*/  IMAD.IADD R5, R2, 0x1, R5 ;  /* 0x0000000102057824 */ /* 0x000fca00078e0205 */
[----:B------:R-:W0:Y:S02]  /*1e450*/  SHFL.UP PT, R14, R5, 0x2, RZ ;  /* 0x04400000050e7989 */ /* 0x000e2400000e00ff */
[----:B0-----:R-:W-:-:S05]  /*1e460*/  SEL R6, R14, RZ, P2 ;  /* 0x000000ff0e067207 */ /* 0x001fca0001000000 */
        /* <DEDUP_REMOVED lines=11> */
.L_x_783:
[----:B------:R-:W-:Y:S02]  /*1e520*/  ULDC UR4, c[0x0][0xc38] ;  /* 0x00030e0000047ab9 */ /* 0x000fe40000000800 */
[----:B------:R-:W-:-:S04]  /*1e530*/  IMAD.U32 R16, RZ, RZ, UR4 ;  /* 0x00000004ff107e24 */ /* 0x000fc8000f8e00ff */
[----:B-1----:R-:W-:-:S04]  /*1e540*/  IMAD R5, R14, R16, RZ ;  /* 0x000000100e057224 */ /* 0x002fc800078e02ff */
[----:B------:R-:W-:-:S05]  /*1e550*/  IMAD.IADD R4, R4, 0x1, R5 ;  /* 0x0000000104047824 */ /* 0x000fca00078e0205 */
[----:B------:R-:W-:-:S13]  /*1e560*/  ISETP.GT.AND P6, PT, R4, R0, PT ;  /* 0x000000000400720c */ /* 0x000fda0003fc4270 */
[----:B------:R-:W-:Y:S05]  /*1e570*/  @P6 BRA `(.L_x_687) ;  /* 0x00000000009c6947 */ /* 0x000fea0003800000 */
.L_x_692:
        /* <DEDUP_REMOVED lines=14> */
.L_x_690:
[----:B------:R-:W-:Y:S05]  /*1e660*/  BSYNC B0 ;  /* 0x0000000000007941 */ /* 0x000fea0003800000 */
.L_x_689:
        /* <DEDUP_REMOVED lines=18> */
.L_x_791:
[----:B------:R-:W-:Y:S02]  /*1e790*/  ULDC UR4, c[0x0][0xc38] ;  /* 0x00030e0000047ab9 */ /* 0x000fe40000000800 */
[----:B------:R-:W-:-:S04]  /*1e7a0*/  IMAD.U32 R16, RZ, RZ, UR4 ;  /* 0x00000004ff107e24 */ /* 0x000fc8000f8e00ff */
[----:B-1----:R-:W-:-:S04]  /*1e7b0*/  IMAD R5, R14, R16, RZ ;  /* 0x000000100e057224 */ /* 0x002fc800078e02ff */
[----:B------:R-:W-:-:S05]  /*1e7c0*/  IMAD.IADD R4, R5, 0x1, R4 ;  /* 0x0000000105047824 */ /* 0x000fca00078e0204 */
[----:B------:R-:W-:-:S13]  /*1e7d0*/  ISETP.GT.AND P6, PT, R4, R0, PT ;  /* 0x000000000400720c */ /* 0x000fda0003fc4270 */
[----:B------:R-:W-:Y:S05]  /*1e7e0*/  @!P6 BRA `(.L_x_692) ;  /* 0xfffffffc0064e947 */ /* 0x000fea000383ffff */
.L_x_687:
        /* <DEDUP_REMOVED lines=8> */
.L_x_795:
[----:B------:R-:W-:Y:S01]  /*1e870*/  ISETP.NE.AND P0, PT, R6, RZ, PT ;  /* 0x000000ff0600720c */ /* 0x000fe20003f05270 */
[----:B------:R-:W-:-:S12]  /*1e880*/  IMAD.MOV.U32 R14, RZ, RZ, RZ ;  /* 0x000000ffff0e7224 */ /* 0x000fd800078e00ff */
[----:B------:R-:W-:Y:S05]  /*1e890*/  @!P0 BRA `(.L_x_694) ;  /* 0x0000000000108947 */ /* 0x000fea0003800000 */
[----:B------:R-:W-:Y:S01]  /*1e8a0*/  UMOV UR4, 0xffffffff ;  /* 0xffffffff00047882 */ /* 0x000fe20000000000 */
[----:B------:R-:W-:Y:S02]  /*1e8b0*/  VIADD R12, R4, 0xffffffff ;  /* 0xffffffff040c7836 */ /* 0x000fe40000000000 */
[----:B------:R-:W-:Y:S05]  /*1e8c0*/  BRA.DIV UR4, `(.L_x_695) ;  /* 0x0000002a041c7947 */ /* 0x000fea000b800000 */
[----:B------:R3:W4:Y:S02]  /*1e8d0*/  SHFL.IDX PT, R14, R3, R12, 0x1f ;  /* 0x00001f0c030e7589 */ /* 0x00072400000e0000 */
.L_x_694:
[----:B--2---:R-:W-:Y:S01]  /*1e8e0*/  IABS R6, R17 ;  /* 0x0000001100067213 */ /* 0x004fe20000000000 */
[----:B----4-:R-:W-:Y:S02]  /*1e8f0*/  IMAD R16, R14, R16, R5 ;  /* 0x000000100e107224 */ /* 0x010fe400078e0205 */
[----:B-1----:R-:W-:Y:S01]  /*1e900*/  IMAD.MOV.U32 R2, RZ, RZ, RZ ;  /* 0x000000ffff027224 */ /* 0x002fe200078e00ff */
[----:B------:R-:W1:Y:S01]  /*1e910*/  I2F.RP R7, R6 ;  /* 0x0000000600077306 */ /* 0x000e620000209400 */
[----:B------:R-:W-:Y:S02]  /*1e920*/  IMAD.IADD R0, R0, 0x1, -R16 ;  /* 0x0000000100007824 */ /* 0x000fe400078e0a10 */
[----:B------:R-:W-:-:S05]  /*1e930*/  IMAD.IADD R19, R4, 0x1, R19 ;  /* 0x0000000104137824 */ /* 0x000fca00078e0213 */
[----:B-1----:R-:W0:Y:S02]  /*1e940*/  MUFU.RCP R7, R7 ;  /* 0x0000000700077308 */ /* 0x002e240000001000 */
[----:B0--3--:R-:W-:-:S06]  /*1e950*/  VIADD R3, R7, 0xffffffe ;  /* 0x0ffffffe07037836 */ /* 0x009fcc0000000000 */
[----:B------:R-:W0:Y:S02]  /*1e960*/  F2I.FTZ.U32.TRUNC.NTZ R3, R3 ;  /* 0x0000000300037305 */ /* 0x000e24000021f000 */
[----:B0-----:R-:W-:-:S04]  /*1e970*/  IMAD.MOV R5, RZ, RZ, -R3 ;  /* 0x000000ffff057224 */ /* 0x001fc800078e0a03 */
[----:B------:R-:W-:-:S04]  /*1e980*/  IMAD R5, R5, R6, RZ ;  /* 0x0000000605057224 */ /* 0x000fc800078e02ff */
[----:B------:R-:W-:Y:S01]  /*1e990*/  IMAD.HI.U32 R2, R3, R5, R2 ;  /* 0x0000000503027227 */ /* 0x000fe200078e0002 */
[----:B------:R-:W-:Y:S02]  /*1e9a0*/  IABS R5, R17 ;  /* 0x0000001100057213 */ /* 0x000fe40000000000 */
[----:B------:R-:W-:-:S03]  /*1e9b0*/  IABS R3, R0 ;  /* 0x0000000000037213 */ /* 0x000fc60000000000 */
[----:B------:R-:W-:Y:S02]  /*1e9c0*/  IMAD.MOV R5, RZ, RZ, -R5 ;  /* 0x000000ffff057224 */ /* 0x000fe400078e0a05 */
        /* <DEDUP_REMOVED lines=16> */
.L_x_688:
[----:B------:R-:W-:Y:S01]  /*1ead0*/  UMOV UR4, URZ ;  /* 0x0000003f00047c82 */ /* 0x000fe20008000000 */
[----:B------:R-:W-:Y:S01]  /*1eae0*/  UMOV UR5, URZ ;  /* 0x0000003f00057c82 */ /* 0x000fe20008000000 */
[----:B------:R-:W-:Y:S01]  /*1eaf0*/  ULDC UR6, c[0x0][0xc3c] ;  /* 0x00030f0000067ab9 */ /* 0x000fe20000000800 */
[----:B------:R-:W-:Y:S02]  /*1eb00*/  IMAD.MOV.U32 R16, RZ, RZ, R0 ;  /* 0x000000ffff107224 */ /* 0x000fe400078e0000 */
[----:B------:R-:W-:Y:S02]  /*1eb10*/  IMAD.U32 R17, RZ, RZ, UR4 ;  /* 0x00000004ff117e24 */ /* 0x000fe4000f8e00ff */
[----:B------:R-:W-:Y:S02]  /*1eb20*/  IMAD.U32 R18, RZ, RZ, UR5 ;  /* 0x00000005ff127e24 */ /* 0x000fe4000f8e00ff */
[----:B------:R-:W-:-:S07]  /*1eb30*/  IMAD.U32 R19, RZ, RZ, UR6 ;  /* 0x00000006ff137e24 */ /* 0x000fce000f8e00ff */
.L_x_696:
        /* <DEDUP_REMOVED lines=10> */
.L_x_685:
[----:B------:R-:W-:Y:S02]  /*1ebe0*/  ULDC UR4, c[0x0][0xc3c] ;  /* 0x00030f0000047ab9 */ /* 0x000fe40000000800 */
[----:B---3--:R-:W-:-:S13]  /*1ebf0*/  ISETP.GE.AND P0, PT, R19, UR4, PT ;  /* 0x0000000413007c0c */ /* 0x008fda000bf06270 */
[----:B------:R-:W-:Y:S05]  /*1ec00*/  @!P0 BRA `(.L_x_697) ;  /* 0xffffff9800408947 */ /* 0x000fea000383ffff */
[----:B------:R-:W-:Y:S05]  /*1ec10*/  BSYNC B8 ;  /* 0x0000000000087941 */ /* 0x000fea0003800000 */
.L_x_553:
[----:B--2---:R-:W2:Y:S01]  /*1ec20*/  LDL.LU R0, [R1+0x28] ;  /* 0x0000280001007983 */ /* 0x004ea20000300800 */
[----:B------:R-:W-:Y:S01]  /*1ec30*/  BSSY B0, `(.L_x_698) ;  /* 0x000000b000007945 */ /* 0x000fe20003800000 */
[----:B0-----:R-:W0:Y:S01]  /*1ec40*/  S2R R5, SR_CgaCtaId ;  /* 0x0000000000057919 */ /* 0x001e220000008800 */
[----:B--2---:R-:W-:-:S05]  /*1ec50*/  VIADD R0, R0, 0x1 ;  /* 0x0000000100007836 */ /* 0x004fca0000000000 */
[----:B------:R-:W-:-:S04]  /*1ec60*/  LEA.HI R2, R0, R0, RZ, 0x1 ;  /* 0x0000000000027211 */ /* 0x000fc800078f08ff */
[----:B------:R-:W-:Y:S02]  /*1ec70*/  LOP3.LUT R3, R2, 0xfffffffe, RZ, 0xc0, !PT ;  /* 0xfffffffe02037812 */ /* 0x000fe400078ec0ff */
[----:B------:R-:W-:-:S03]  /*1ec80*/  MOV R2, 0x400 ;  /* 0x0000040000027802 */ /* 0x000fc60000000f00 */
[----:B------:R-:W-:Y:S01]  /*1ec90*/  IMAD.IADD R0, R0, 0x1, -R3 ;  /* 0x0000000100007824 */ /* 0x000fe200078e0a03 */
[----:B0-----:R-:W-:-:S04]  /*1eca0*/  LEA R9, R5, R2, 0x18 ;  /* 0x0000000205097211 */ /* 0x001fc800078ec0ff */
[----:B------:R-:W-:-:S04]  /*1ecb0*/  SHF.L.U32 R0, R0, 0x1f, RZ ;  /* 0x0000001f00007819 */ /* 0x000fc800000006ff */
[----:B------:R-:W0:Y:S02]  /*1ecc0*/  SYNCS.PHASECHK.TRANS64.TRYWAIT P0, [R9+URZ+0x31c20], R0 ;  /* 0x031c2000090075a7 */ /* 0x000e24000800017f */
[----:B0-----:R-:W-:Y:S05]  /*1ecd0*/  @!P0 BRA `(.L_x_699) ;  /* 0x00000024003c8947 */ /* 0x001fea0003800000 */
.L_x_798:
[----:B------:R-:W-:Y:S05]  /*1ece0*/  BSYNC B0 ;  /* 0x0000000000007941 */ /* 0x000fea0003800000 */
.L_x_698:
[----:B------:R-:W-:-:S03]  /*1ecf0*/  UMOV UR4, 0xffffffff ;  /* 0xffffffff00047882 */ /* 0x000fc60000000000 */
[----:B------:R-:W-:Y:S05]  /*1ed00*/  BRA.DIV UR4, `(.L_x_700) ;  /* 0x0000002604447947 */ /* 0x000fea000b800000 */
[----:B0-----:R-:W0:Y:S02]  /*1ed10*/  S2R R0, SR_TID.X ;  /* 0x0000000000007919 */ /* 0x001e240000002100 */
[----:B0-----:R-:W-:-:S04]  /*1ed20*/  SHF.R.U32.HI R0, RZ, 0x5, R0 ;  /* 0x00000005ff007819 */ /* 0x001fc80000011600 */
[----:B------:R-:W-:-:S05]  /*1ed30*/  LOP3.LUT R0, R0, 0x3, RZ, 0xc0, !PT ;  /* 0x0000000300007812 */ /* 0x000fca00078ec0ff */
[----:B------:R0:W2:Y:S02]  /*1ed40*/  SHFL.IDX PT, R14, R0, RZ, 0x1f ;  /* 0x00001fff000e7589 */ /* 0x0000a400000e0000 */
.L_x_801:
[----:B--2---:R-:W-:-:S13]  /*1ed50*/  ISETP.NE.AND P0, PT, R14, RZ, PT ;  /* 0x000000ff0e00720c */ /* 0x004fda0003f05270 */
[----:B------:R-:W-:Y:S05]  /*1ed60*/  @P0 BRA `(.L_x_408) ;  /* 0x0000000000880947 */ /* 0x000fea0003800000 */
[----:B------:R-:W-:-:S03]  /*1ed70*/  UMOV UR4, 0xffffffff ;  /* 0xffffffff00047882 */ /* 0x000fc60000000000 */
[----:B------:R-:W-:Y:S05]  /*1ed80*/  BRA.DIV UR4, `(.L_x_701) ;  /* 0x0000002604587947 */ /* 0x000fea000b800000 */
[----:B------:R-:W-:-:S13]  /*1ed90*/  ELECT P6, URZ, PT ;  /* 0x00000000003f782f */ /* 0x000fda00038c0000 */
.L_x_804:
[----:B------:R-:W-:Y:S05]  /*1eda0*/  @!P6 BRA `(.L_x_408) ;  /* 0x000000000078e947 */ /* 0x000fea0003800000 */
[----:B0-----:R-:W2:Y:S02]  /*1edb0*/  LDL.LU R0, [R1+0x60] ;  /* 0x0000600001007983 */ /* 0x001ea40000300800 */
[----:B--2---:R-:W-:-:S04]  /*1edc0*/  LOP3.LUT R0, R0, 0x2, RZ, 0xfc, !PT ;  /* 0x0000000200007812 */ /* 0x004fc800078efcff */
[----:B------:R-:W-:-:S13]  /*1edd0*/  ISETP.NE.AND P2, PT, R0, 0x3, PT ;  /* 0x000000030000780c */ /* 0x000fda0003f45270 */
[----:B------:R-:W-:Y:S05]  /*1ede0*/  @!P2 BRA `(.L_x_702) ;  /* 0x000000000004a947 */ /* 0x000fea0003800000 */
[----:B------:R-:W-:Y:S01]  /*1edf0*/  BPT.TRAP 0x1 ;  /* 0x000000040000795c */ /* 0x000fe20000300000 */
.L_x_702:
[----:B------:R-:W-:Y:S01]  /*1ee00*/  VIADD R0, R9, 0x31c40 ;  /* 0x00031c4009007836 */ /* 0x000fe20000000000 */
[----:B------:R-:W-:Y:S01]  /*1ee10*/  SHF.L.U32 R4, R26, 0x1f, RZ ;  /* 0x0000001f1a047819 */ /* 0x000fe200000006ff */
[C---:B------:R-:W-:Y:S02]  /*1ee20*/  VIADD R2, R23.reuse, 0x1 ;  /* 0x0000000117027836 */ /* 0x040fe40000000000 */
[----:B------:R-:W-:-:S03]  /*1ee30*/  IMAD R5, R23, 0x8, R0 ;  /* 0x0000000817057824 */ /* 0x000fc600078e0200 */
[C---:B------:R-:W-:Y:S01]  /*1ee40*/  ISETP.NE.AND P1, PT, R2.reuse, 0x2, PT ;  /* 0x000000020200780c */ /* 0x040fe20003f25270 */
[----:B------:R-:W0:Y:S03]  /*1ee50*/  SYNCS.PHASECHK.TRANS64.TRYWAIT P0, [R5+URZ], R4 ;  /* 0x00000004050075a7 */ /* 0x000e26000800017f */
[----:B------:R-:W-:Y:S02]  /*1ee60*/  SEL R3, RZ, 0x1, P1 ;  /* 0x00000001ff037807 */ /* 0x000fe40000800000 */
[----:B-1----:R-:W-:Y:S02]  /*1ee70*/  SEL R7, R2, RZ, P1 ;  /* 0x000000ff02077207 */ /* 0x002fe40000800000 */
[----:B------:R-:W-:-:S03]  /*1ee80*/  LOP3.LUT R2, R26, R3, RZ, 0x3c, !PT ;  /* 0x000000031a027212 */ /* 0x000fc600078e3cff */
[----:B------:R-:W-:Y:S01]  /*1ee90*/  IMAD R3, R7, 0x8, R0 ;  /* 0x0000000807037824 */ /* 0x000fe200078e0200 */
[----:B------:R-:W-:Y:S01]  /*1eea0*/  SHF.L.U32 R2, R2, 0x1f, RZ ;  /* 0x0000001f02027819 */ /* 0x000fe200000006ff */
[----:B0-----:R-:W-:Y:S06]  /*1eeb0*/  @!P0 BRA `(.L_x_703) ;  /* 0x00000024002c8947 */ /* 0x001fec0003800000 */
.L_x_805:
[----:B------:R-:W1:Y:S02]  /*1eec0*/  SYNCS.PHASECHK.TRANS64.TRYWAIT P0, [R3+URZ], R2 ;  /* 0x00000002030075a7 */ /* 0x000e64000800017f */
[----:B-1----:R-:W-:Y:S05]  /*1eed0*/  @!P0 BRA `(.L_x_704) ;  /* 0x0000002400388947 */ /* 0x002fea0003800000 */
.L_x_806:
[----:B------:R-:W-:Y:S05]  /*1eee0*/  @!P2 BRA `(.L_x_705) ;  /* 0x000000000004a947 */ /* 0x000fea0003800000 */
[----:B------:R-:W-:Y:S01]  /*1eef0*/  BPT.TRAP 0x1 ;  /* 0x000000040000795c */ /* 0x000fe20000300000 */
.L_x_705:
[----:B------:R-:W-:-:S04]  /*1ef00*/  VIADD R0, R9, 0x31c60 ;  /* 0x00031c6009007836 */ /* 0x000fc80000000000 */
[----:B------:R-:W-:-:S04]  /*1ef10*/  IMAD R23, R23, 0x8, R0 ;  /* 0x0000000817177824 */ /* 0x000fc800078e0200 */
[----:B------:R-:W2:Y:S02]  /*1ef20*/  SYNCS.PHASECHK.TRANS64.TRYWAIT P0, [R23+URZ], R4 ;  /* 0x00000004170075a7 */ /* 0x000ea4000800017f */
[----:B--2---:R-:W-:Y:S05]  /*1ef30*/  @!P0 BRA `(.L_x_706) ;  /* 0x0000002400348947 */ /* 0x004fea0003800000 */
.L_x_807:
[----:B------:R-:W-:-:S07]  /*1ef40*/  IMAD R7, R7, 0x8, R0 ;  /* 0x0000000807077824 */ /* 0x000fce00078e0200 */
.L_x_707:
[----:B---3--:R3:W4:Y:S02]  /*1ef50*/  SYNCS.PHASECHK.TRANS64.TRYWAIT P0, [R7+URZ], R2 ;  /* 0x00000002070075a7 */ /* 0x008724000800017f */
[----:B----4-:R-:W-:Y:S05]  /*1ef60*/  @!P0 NANOSLEEP.SYNCS 0x989680 ;  /* 0x009896800000895d */ /* 0x010fea0003900000 */
[----:B------:R-:W4:Y:S02]  /*1ef70*/  @!P0 SYNCS.PHASECHK.TRANS64 P0, [R7+URZ], R2 ;  /* 0x00000002070085a7 */ /* 0x000f24000800007f */
[----:B----4-:R-:W-:Y:S05]  /*1ef80*/  @!P0 BRA `(.L_x_707) ;  /* 0xfffffffc00f08947 */ /* 0x010fea000383ffff */
.L_x_408:
[----:B------:R-:W-:Y:S05]  /*1ef90*/  BSYNC B9 ;  /* 0x0000000000097941 */ /* 0x000fea0003800000 */
.L_x_405:
[----:B------:R-:W-:Y:S05]  /*1efa0*/  EXIT ;  /* 0x000000000000794d */ /* 0x000fea0003800000 */
.L_x_424:
[----:B0-----:R0:W1:Y:S02]  /*1efb0*/  SYNCS.PHASECHK.TRANS64.TRYWAIT P5, [R21+URZ+0x31c90], R91 ;  /* 0x031c905b150075a7 */ /* 0x00106400080a017f */
[----:B-1----:R-:W-:Y:S05]  /*1efc0*/  @!P5 NANOSLEEP.SYNCS 0x989680 ;  /* 0x009896800000d95d */ /* 0x002fea0003900000 */
[----:B------:R-:W1:Y:S02]  /*1efd0*/  @!P5 SYNCS.PHASECHK.TRANS64 P5, [R21+URZ+0x31c90], R91 ;  /* 0x031c905b1500d5a7 */ /* 0x000e6400080a007f */
[----:B-1----:R-:W-:Y:S05]  /*1efe0*/  @!P5 BRA `(.L_x_424) ;  /* 0xfffffffc00f0d947 */ /* 0x002fea000383ffff */
[----:B------:R-:W-:Y:S05]  /*1eff0*/  BRA `(.L_x_708) ;  /* 0xfffffe4000807947 */ /* 0x000fea000383ffff */
.L_x_452:
[----:B0-----:R0:W1:Y:S02]  /*1f000*/  SYNCS.PHASECHK.TRANS64.TRYWAIT P5, [R21+URZ+0x31c90], R91 ;  /* 0x031c905b150075a7 */ /* 0x00106400080a017f */
[----:B-1----:R-:W-:Y:S05]  /*1f010*/  @!P5 NANOSLEEP.SYNCS 0x989680 ;  /* 0x009896800000d95d */ /* 0x002fea0003900000 */
[----:B------:R-:W1:Y:S02]  /*1f020*/  @!P5 SYNCS.PHASECHK.TRANS64 P5, [R21+URZ+0x31c90], R91 ;  /* 0x031c905b1500d5a7 */ /* 0x000e6400080a007f */
[----:B-1----:R-:W-:Y:S05]  /*1f030*/  @!P5 BRA `(.L_x_452) ;  /* 0xfffffffc00f0d947 */ /* 0x002fea000383ffff */
[----:B------:R-:W-:Y:S05]  /*1f040*/  BRA `(.L_x_709) ;  /* 0xfffffe5c00207947 */ /* 0x000fea000383ffff */
.L_x_465:
[----:B0-----:R0:W1:Y:S02]  /*1f050*/  SYNCS.PHASECHK.TRANS64.TRYWAIT P4, [R21+URZ+0x31c90], R91 ;  /* 0x031c905b150075a7 */ /* 0x001064000808017f */
[----:B-1----:R-:W-:Y:S05]  /*1f060*/  @!P4 NANOSLEEP.SYNCS 0x989680 ;  /* 0x009896800000c95d */ /* 0x002fea0003900000 */
[----:B------:R-:W1:Y:S02]  /*1f070*/  @!P4 SYNCS.PHASECHK.TRANS64 P4, [R21+URZ+0x31c90], R91 ;  /* 0x031c905b1500c5a7 */ /* 0x000e64000808007f */
[----:B-1----:R-:W-:Y:S05]  /*1f080*/  @!P4 BRA `(.L_x_465) ;  /* 0xfffffffc00f0c947 */ /* 0x002fea000383ffff */
[----:B------:R-:W-:Y:S05]  /*1f090*/  BRA `(.L_x_710) ;  /* 0xfffffe7400cc7947 */ /* 0x000fea000383ffff */
.L_x_469:
[----:B--2---:R2:W3:Y:S02]  /*1f0a0*/  SYNCS.PHASECHK.TRANS64.TRYWAIT P3, [R21+URZ+0x31cb0], R91 ;  /* 0x031cb05b150075a7 */ /* 0x0044e4000806017f */
[----:B---3--:R-:W-:Y:S05]  /*1f0b0*/  @!P3 NANOSLEEP.SYNCS 0x989680 ;  /* 0x009896800000b95d */ /* 0x008fea0003900000 */
[----:B------:R-:W3:Y:S02]  /*1f0c0*/  @!P3 SYNCS.PHASECHK.TRANS64 P3, [R21+URZ+0x31cb0], R91 ;  /* 0x031cb05b1500b5a7 */ /* 0x000ee4000806007f */
[----:B---3--:R-:W-:Y:S05]  /*1f0d0*/  @!P3 BRA `(.L_x_469) ;  /* 0xfffffffc00f0b947 */ /* 0x008fea000383ffff */
[----:B------:R-:W-:Y:S05]  /*1f0e0*/  BRA `(.L_x_711) ;  /* 0xfffffe7800647947 */ /* 0x000fea000383ffff */
.L_x_475:
[----:B------:R-:W1:Y:S01]  /*1f0f0*/  S2R R4, SR_TID.X ;  /* 0x0000000000047919 */ /* 0x000e620000002100 */
[----:B------:R-:W-:Y:S01]  /*1f100*/  BSSY B0, `(.L_x_712) ;  /* 0x000000c000007945 */ /* 0x000fe20003800000 */
[----:B------:R-:W-:Y:S02]  /*1f110*/  IMAD.MOV.U32 R12, RZ, RZ, RZ ;  /* 0x000000ffff0c7224 */ /* 0x000fe400078e00ff */
[----:B------:R-:W-:Y:S02]  /*1f120*/  IMAD.MOV.U32 R11, RZ, RZ, 0x1f ;  /* 0x0000001fff0b7424 */ /* 0x000fe400078e00ff */
[----:B------:R-:W-:Y:S02]  /*1f130*/  IMAD.MOV.U32 R15, RZ, RZ, -0x1 ;  /* 0xffffffffff0f7424 */ /* 0x000fe400078e00ff */
[----:B-1----:R-:W-:-:S05]  /*1f140*/  VIADD R5, R4, 0xffffff80 ;  /* 0xffffff8004057836 */ /* 0x002fca0000000000 */
[----:B------:R-:W-:-:S04]  /*1f150*/  SHF.R.S32.HI R4, RZ, 0x1f, R5 ;  /* 0x0000001fff047819 */ /* 0x000fc80000011405 */
[----:B------:R-:W-:-:S04]  /*1f160*/  LEA.HI R4, R4, R5, RZ, 0x7 ;  /* 0x0000000504047211 */ /* 0x000fc800078f38ff */
[----:B------:R-:W-:-:S05]  /*1f170*/  SHF.R.S32.HI R4, RZ, 0x7, R4 ;  /* 0x00000007ff047819 */ /* 0x000fca0000011404 */
[----:B------:R-:W-:-:S07]  /*1f180*/  IMAD.MOV.U32 R13, RZ, RZ, R4 ;  /* 0x000000ffff0d7224 */ /* 0x000fce00078e0004 */
[----:B0----5:R-:W-:Y:S05]  /*1f190*/  WARPSYNC.COLLECTIVE R15, `(.L_x_713) ;  /* 0x000000000f087348 */ /* 0x021fea0003c00000 */
[----:B------:R1:W2:Y:S02]  /*1f1a0*/  SHFL.IDX P6, R14, R13, R12, R11 ;  /* 0x0000000c0d0e7389 */ /* 0x0002a400000c000b */
[----:B012--5:R-:W-:Y:S01]  /*1f1b0*/  ENDCOLLECTIVE ;  /* 0x000000000000791b */ /* 0x027fe20003800000 */
.L_x_713:
[----:B------:R-:W-:Y:S05]  /*1f1c0*/  BSYNC B0 ;  /* 0x0000000000007941 */ /* 0x000fea0003800000 */
.L_x_712:
[----:B------:R0:W-:Y:S01]  /*1f1d0*/  STL [R1+0x78], R14 ;  /* 0x0000780e01007387 */ /* 0x0001e20000100800 */
[----:B------:R-:W-:Y:S05]  /*1f1e0*/  BRA `(.L_x_714) ;  /* 0xfffffe7c00bc7947 */ /* 0x000fea000383ffff */
.L_x_486:
[----:B------:R-:W-:Y:S01]  /*1f1f0*/  BSSY B1, `(.L_x_715) ;  /* 0x0000008000017945 */ /* 0x000fe20003800000 */
[----:B------:R-:W-:Y:S02]  /*1f200*/  IMAD.MOV.U32 R13, RZ, RZ, R25 ;  /* 0x000000ffff0d7224 */ /* 0x000fe400078e0019 */
[----:B------:R-:W-:Y:S02]  /*1f210*/  IMAD.MOV.U32 R12, RZ, RZ, RZ ;  /* 0x000000ffff0c7224 */ /* 0x000fe400078e00ff */
[----:B------:R-:W-:Y:S02]  /*1f220*/  IMAD.MOV.U32 R11, RZ, RZ, 0x1e1f ;  /* 0x00001e1fff0b7424 */ /* 0x000fe400078e00ff */
[----:B------:R-:W-:-:S07]  /*1f230*/  IMAD.MOV.U32 R15, RZ, RZ, -0x1 ;  /* 0xffffffffff0f7424 */ /* 0x000fce00078e00ff */
[----:B0-----:R-:W-:Y:S05]  /*1f240*/  WARPSYNC.COLLECTIVE R15, `(.L_x_716) ;  /* 0x000000000f087348 */ /* 0x001fea0003c00000 */
[----:B0-----:R0:W1:Y:S02]  /*1f250*/  SHFL.IDX P6, R14, R13, R12, R11 ;  /* 0x0000000c0d0e7389 */ /* 0x00106400000c000b */
[----:B01----:R-:W-:Y:S01]  /*1f260*/  ENDCOLLECTIVE ;  /* 0x000000000000791b */ /* 0x003fe20003800000 */
.L_x_716:
[----:B------:R-:W-:Y:S05]  /*1f270*/  BSYNC B1 ;  /* 0x0000000000017941 */ /* 0x000fea0003800000 */
.L_x_715:
[----:B------:R-:W-:Y:S02]  /*1f280*/  IMAD.MOV.U32 R13, RZ, RZ, R24 ;  /* 0x000000ffff0d7224 */ /* 0x000fe400078e0018 */
[----:B------:R-:W-:Y:S02]  /*1f290*/  IMAD.MOV.U32 R12, RZ, RZ, RZ ;  /* 0x000000ffff0c7224 */ /* 0x000fe400078e00ff */
[----:B------:R-:W-:Y:S02]  /*1f2a0*/  IMAD.MOV.U32 R11, RZ, RZ, 0x1e1f ;  /* 0x00001e1fff0b7424 */ /* 0x000fe400078e00ff */
[----:B------:R-:W-:Y:S02]  /*1f2b0*/  IMAD.MOV.U32 R15, RZ, RZ, -0x1 ;  /* 0xffffffffff0f7424 */ /* 0x000fe400078e00ff */
[----:B------:R-:W-:-:S07]  /*1f2c0*/  IMAD.MOV.U32 R3, RZ, RZ, R14 ;  /* 0x000000ffff037224 */ /* 0x000fce00078e000e */
[----:B------:R-:W-:Y:S05]  /*1f2d0*/  WARPSYNC.COLLECTIVE R15, `(.L_x_717) ;  /* 0x000000000f087348 */ /* 0x000fea0003c00000 */
[----:B------:R0:W1:Y:S02]  /*1f2e0*/  SHFL.IDX P6, R14, R13, R12, R11 ;  /* 0x0000000c0d0e7389 */ /* 0x00006400000c000b */
[----:B01----:R-:W-:Y:S01]  /*1f2f0*/  ENDCOLLECTIVE ;  /* 0x000000000000791b */ /* 0x003fe20003800000 */
.L_x_717:
[----:B------:R-:W-:Y:S02]  /*1f300*/  IMAD.MOV.U32 R13, RZ, RZ, R27 ;  /* 0x000000ffff0d7224 */ /* 0x000fe400078e001b */
[----:B------:R-:W-:-:S07]  /*1f310*/  IMAD.MOV.U32 R0, RZ, RZ, R14 ;  /* 0x000000ffff007224 */ /* 0x000fce00078e000e */
[----:B------:R-:W-:Y:S05]  /*1f320*/  WARPSYNC.COLLECTIVE R15, `(.L_x_718) ;  /* 0x000000000f087348 */ /* 0x000fea0003c00000 */
[----:B------:R0:W1:Y:S02]  /*1f330*/  SHFL.IDX P6, R14, R13, R12, R11 ;  /* 0x0000000c0d0e7389 */ /* 0x00006400000c000b */
[----:B01----:R-:W-:Y:S01]  /*1f340*/  ENDCOLLECTIVE ;  /* 0x000000000000791b */ /* 0x003fe20003800000 */
.L_x_718:
[----:B------:R-:W-:Y:S02]  /*1f350*/  IMAD.MOV.U32 R13, RZ, RZ, R26 ;  /* 0x000000ffff0d7224 */ /* 0x000fe400078e001a */
[----:B------:R-:W-:-:S07]  /*1f360*/  IMAD.MOV.U32 R5, RZ, RZ, R14 ;  /* 0x000000ffff057224 */ /* 0x000fce00078e000e */
[----:B------:R-:W-:Y:S05]  /*1f370*/  WARPSYNC.COLLECTIVE R15, `(.L_x_719) ;  /* 0x000000000f087348 */ /* 0x000fea0003c00000 */
[----:B------:R0:W1:Y:S02]  /*1f380*/  SHFL.IDX P6, R14, R13, R12, R11 ;  /* 0x0000000c0d0e7389 */ /* 0x00006400000c000b */
[----:B01----:R-:W-:Y:S01]  /*1f390*/  ENDCOLLECTIVE ;  /* 0x000000000000791b */ /* 0x003fe20003800000 */
.L_x_719:
[----:B------:R-:W-:Y:S05]  /*1f3a0*/  BRA `(.L_x_720) ;  /* 0xfffffe8000c87947 */ /* 0x000fea000383ffff */
.L_x_490:
[----:B0-----:R0:W1:Y:S02]  /*1f3b0*/  SYNCS.PHASECHK.TRANS64.TRYWAIT P1, [R16+URZ+0x31c00], R3 ;  /* 0x031c0003100075a7 */ /* 0x001064000802017f */
[----:B-1----:R-:W-:Y:S05]  /*1f3c0*/  @!P1 NANOSLEEP.SYNCS 0x989680 ;  /* 0x009896800000995d */ /* 0x002fea0003900000 */
[----:B------:R-:W1:Y:S02]  /*1f3d0*/  @!P1 SYNCS.PHASECHK.TRANS64 P1, [R16+URZ+0x31c00], R3 ;  /* 0x031c0003100095a7 */ /* 0x000e64000802007f */
[----:B-1----:R-:W-:Y:S05]  /*1f3e0*/  @!P1 BRA `(.L_x_490) ;  /* 0xfffffffc00f09947 */ /* 0x002fea000383ffff */
[----:B------:R-:W-:Y:S05]  /*1f3f0*/  BRA `(.L_x_721) ;  /* 0xfffffe8c00147947 */ /* 0x000fea000383ffff */
.L_x_502:
        /* <DEDUP_REMOVED lines=8> */
.L_x_723:
[----:B------:R-:W-:Y:S05]  /*1f480*/  BSYNC B1 ;  /* 0x0000000000017941 */ /* 0x000fea0003800000 */
.L_x_722:
        /* <DEDUP_REMOVED lines=8> */
.L_x_724:
[----:B------:R-:W-:Y:S02]  /*1f510*/  IMAD.MOV.U32 R21, RZ, RZ, R3 ;  /* 0x000000ffff157224 */ /* 0x000fe400078e0003 */
[----:B------:R-:W-:Y:S02]  /*1f520*/  IMAD.MOV.U32 R13, RZ, RZ, R27 ;  /* 0x000000ffff0d7224 */ /* 0x000fe400078e001b */
[----:B------:R-:W-:-:S07]  /*1f530*/  IMAD.MOV.U32 R0, RZ, RZ, R14 ;  /* 0x000000ffff007224 */ /* 0x000fce00078e000e */
[----:B------:R-:W-:Y:S05]  /*1f540*/  WARPSYNC.COLLECTIVE R15, `(.L_x_725) ;  /* 0x000000000f087348 */ /* 0x000fea0003c00000 */
[----:B------:R0:W1:Y:S02]  /*1f550*/  SHFL.IDX P6, R14, R13, R12, R11 ;  /* 0x0000000c0d0e7389 */ /* 0x00006400000c000b */
[----:B01----:R-:W-:Y:S01]  /*1f560*/  ENDCOLLECTIVE ;  /* 0x000000000000791b */ /* 0x003fe20003800000 */
.L_x_725:
[----:B------:R-:W-:Y:S02]  /*1f570*/  IMAD.MOV.U32 R20, RZ, RZ, R0 ;  /* 0x000000ffff147224 */ /* 0x000fe400078e0000 */
[----:B------:R-:W-:Y:S02]  /*1f580*/  IMAD.MOV.U32 R13, RZ, RZ, R26 ;  /* 0x000000ffff0d7224 */ /* 0x000fe400078e001a */
[----:B------:R-:W-:-:S07]  /*1f590*/  IMAD.MOV.U32 R5, RZ, RZ, R14 ;  /* 0x000000ffff057224 */ /* 0x000fce00078e000e */
[----:B------:R-:W-:Y:S05]  /*1f5a0*/  WARPSYNC.COLLECTIVE R15, `(.L_x_726) ;  /* 0x000000000f087348 */ /* 0x000fea0003c00000 */
[----:B------:R0:W1:Y:S02]  /*1f5b0*/  SHFL.IDX P6, R14, R13, R12, R11 ;  /* 0x0000000c0d0e7389 */ /* 0x00006400000c000b */
[----:B01----:R-:W-:Y:S01]  /*1f5c0*/  ENDCOLLECTIVE ;  /* 0x000000000000791b */ /* 0x003fe20003800000 */
.L_x_726:
[----:B------:R-:W-:Y:S05]  /*1f5d0*/  BRA `(.L_x_727) ;  /* 0xfffffe9c00ac7947 */ /* 0x000fea000383ffff */
.L_x_506:
[----:B0-----:R0:W1:Y:S02]  /*1f5e0*/  SYNCS.PHASECHK.TRANS64.TRYWAIT P1, [R16+URZ+0x31c00], R3 ;  /* 0x031c0003100075a7 */ /* 0x001064000802017f */
[----:B-1----:R-:W-:Y:S05]  /*1f5f0*/  @!P1 NANOSLEEP.SYNCS 0x989680 ;  /* 0x009896800000995d */ /* 0x002fea0003900000 */
[----:B------:R-:W1:Y:S02]  /*1f600*/  @!P1 SYNCS.PHASECHK.TRANS64 P1, [R16+URZ+0x31c00], R3 ;  /* 0x031c0003100095a7 */ /* 0x000e64000802007f */
[----:B-1----:R-:W-:Y:S05]  /*1f610*/  @!P1 BRA `(.L_x_506) ;  /* 0xfffffffc00f09947 */ /* 0x002fea000383ffff */
[----:B------:R-:W-:Y:S05]  /*1f620*/  BRA `(.L_x_728) ;  /* 0xfffffea400547947 */ /* 0x000fea000383ffff */
.L_x_514:
[----:B-1----:R1:W3:Y:S02]  /*1f630*/  SYNCS.PHASECHK.TRANS64.TRYWAIT P1, [R0+URZ+0x31c30], R5 ;  /* 0x031c3005000075a7 */ /* 0x0022e4000802017f */
[----:B---3--:R-:W-:Y:S05]  /*1f640*/  @!P1 NANOSLEEP.SYNCS 0x989680 ;  /* 0x009896800000995d */ /* 0x008fea0003900000 */
[----:B------:R-:W3:Y:S02]  /*1f650*/  @!P1 SYNCS.PHASECHK.TRANS64 P1, [R0+URZ+0x31c30], R5 ;  /* 0x031c3005000095a7 */ /* 0x000ee4000802007f */
[----:B---3--:R-:W-:Y:S05]  /*1f660*/  @!P1 BRA `(.L_x_514) ;  /* 0xfffffffc00f09947 */ /* 0x008fea000383ffff */
[----:B------:R-:W-:Y:S05]  /*1f670*/  BRA `(.L_x_513) ;  /* 0xfffffeb800fc7947 */ /* 0x000fea000383ffff */
.L_x_520:
[----:B-1----:R1:W2:Y:S02]  /*1f680*/  SYNCS.PHASECHK.TRANS64.TRYWAIT P3, [R14+URZ+0x31c30], R15 ;  /* 0x031c300f0e0075a7 */ /* 0x0022a4000806017f */
[----:B--2---:R-:W-:Y:S05]  /*1f690*/  @!P3 NANOSLEEP.SYNCS 0x989680 ;  /* 0x009896800000b95d */ /* 0x004fea0003900000 */
[----:B------:R-:W2:Y:S02]  /*1f6a0*/  @!P3 SYNCS.PHASECHK.TRANS64 P3, [R14+URZ+0x31c30], R15 ;  /* 0x031c300f0e00b5a7 */ /* 0x000ea4000806007f */
[----:B--2---:R-:W-:Y:S05]  /*1f6b0*/  @!P3 BRA `(.L_x_520) ;  /* 0xfffffffc00f0b947 */ /* 0x004fea000383ffff */
[----:B------:R-:W-:Y:S05]  /*1f6c0*/  BRA `(.L_x_519) ;  /* 0xffffff0400dc7947 */ /* 0x000fea000383ffff */
.L_x_524:
[----:B-1----:R1:W2:Y:S02]  /*1f6d0*/  SYNCS.PHASECHK.TRANS64.TRYWAIT P2, [R15+URZ+0x31c50], R14 ;  /* 0x031c500e0f0075a7 */ /* 0x0022a4000804017f */
[----:B--2---:R-:W-:Y:S05]  /*1f6e0*/  @!P2 NANOSLEEP.SYNCS 0x989680 ;  /* 0x009896800000a95d */ /* 0x004fea0003900000 */
[----:B------:R-:W2:Y:S02]  /*1f6f0*/  @!P2 SYNCS.PHASECHK.TRANS64 P2, [R15+URZ+0x31c50], R14 ;  /* 0x031c500e0f00a5a7 */ /* 0x000ea4000804007f */
[----:B--2---:R-:W-:Y:S05]  /*1f700*/  @!P2 BRA `(.L_x_524) ;  /* 0xfffffffc00f0a947 */ /* 0x004fea000383ffff */
[----:B------:R-:W-:Y:S05]  /*1f710*/  BRA `(.L_x_521) ;  /* 0xffffff2c00407947 */ /* 0x000fea000383ffff */
.L_x_529:
[----:B--2---:R2:W3:Y:S02]  /*1f720*/  SYNCS.PHASECHK.TRANS64.TRYWAIT P0, [R9+URZ+0x31c50], R0 ;  /* 0x031c5000090075a7 */ /* 0x0044e4000800017f */
[----:B---3--:R-:W-:Y:S05]  /*1f730*/  @!P0 NANOSLEEP.SYNCS 0x989680 ;  /* 0x009896800000895d */ /* 0x008fea0003900000 */
[----:B------:R-:W3:Y:S02]  /*1f740*/  @!P0 SYNCS.PHASECHK.TRANS64 P0, [R9+URZ+0x31c50], R0 ;  /* 0x031c5000090085a7 */ /* 0x000ee4000800007f */
[----:B---3--:R-:W-:Y:S05]  /*1f750*/  @!P0 BRA `(.L_x_529) ;  /* 0xfffffffc00f08947 */ /* 0x008fea000383ffff */
[----:B------:R-:W-:Y:S05]  /*1f760*/  BRA `(.L_x_528) ;  /* 0xffffff5800707947 */ /* 0x000fea000383ffff */
.L_x_539:
[----:B------:R-:W-:Y:S02]  /*1f770*/  IMAD.MOV.U32 R13, RZ, RZ, R2 ;  /* 0x000000ffff0d7224 */ /* 0x000fe400078e0002 */
[----:B------:R-:W-:Y:S02]  /*1f780*/  IMAD.MOV.U32 R12, RZ, RZ, RZ ;  /* 0x000000ffff0c7224 */ /* 0x000fe400078e00ff */
[----:B------:R-:W-:Y:S02]  /*1f790*/  IMAD.MOV.U32 R11, RZ, RZ, 0x1c1f ;  /* 0x00001c1fff0b7424 */ /* 0x000fe400078e00ff */
[----:B------:R-:W-:-:S07]  /*1f7a0*/  IMAD.MOV.U32 R15, RZ, RZ, -0x1 ;  /* 0xffffffffff0f7424 */ /* 0x000fce00078e00ff */
[----:B0-----:R-:W-:Y:S05]  /*1f7b0*/  WARPSYNC.COLLECTIVE R15, `(.L_x_729) ;  /* 0x000000000f087348 */ /* 0x001fea0003c00000 */
[----:B------:R1:W2:Y:S02]  /*1f7c0*/  SHFL.IDX P6, R14, R13, R12, R11 ;  /* 0x0000000c0d0e7389 */ /* 0x0002a400000c000b */
[----:B012---:R-:W-:Y:S01]  /*1f7d0*/  ENDCOLLECTIVE ;  /* 0x000000000000791b */ /* 0x007fe20003800000 */
.L_x_729:
[----:B------:R-:W-:Y:S02]  /*1f7e0*/  IMAD.MOV.U32 R13, RZ, RZ, R0 ;  /* 0x000000ffff0d7224 */ /* 0x000fe400078e0000 */
[----:B------:R-:W-:-:S07]  /*1f7f0*/  IMAD.MOV.U32 R3, RZ, RZ, R14 ;  /* 0x000000ffff037224 */ /* 0x000fce00078e000e */
[----:B------:R-:W-:Y:S05]  /*1f800*/  WARPSYNC.COLLECTIVE R15, `(.L_x_730) ;  /* 0x000000000f087348 */ /* 0x000fea0003c00000 */
[----:B------:R0:W1:Y:S02]  /*1f810*/  SHFL.IDX P6, R14, R13, R12, R11 ;  /* 0x0000000c0d0e7389 */ /* 0x00006400000c000b */
[----:B01----:R-:W-:Y:S01]  /*1f820*/  ENDCOLLECTIVE ;  /* 0x000000000000791b */ /* 0x003fe20003800000 */
.L_x_730:
[----:B------:R-:W-:Y:S05]  /*1f830*/  BRA `(.L_x_731) ;  /* 0xffffff7c00ac7947 */ /* 0x000fea000383ffff */
.L_x_542:
[----:B------:R-:W-:Y:S01]  /*1f840*/  BSSY B1, `(.L_x_732) ;  /* 0x0000008000017945 */ /* 0x000fe20003800000 */
[----:B------:R-:W-:Y:S02]  /*1f850*/  IMAD.MOV.U32 R13, RZ, RZ, R2 ;  /* 0x000000ffff0d7224 */ /* 0x000fe400078e0002 */
[----:B------:R-:W-:Y:S02]  /*1f860*/  IMAD.MOV.U32 R12, RZ, RZ, 0x1 ;  /* 0x00000001ff0c7424 */ /* 0x000fe400078e00ff */
[----:B----4-:R-:W-:Y:S02]  /*1f870*/  IMAD.MOV.U32 R11, RZ, RZ, 0x1c1f ;  /* 0x00001c1fff0b7424 */ /* 0x010fe400078e00ff */
[----:B------:R-:W-:-:S07]  /*1f880*/  IMAD.MOV.U32 R15, RZ, RZ, -0x1 ;  /* 0xffffffffff0f7424 */ /* 0x000fce00078e00ff */
[----:B0123--:R-:W-:Y:S05]  /*1f890*/  WARPSYNC.COLLECTIVE R15, `(.L_x_733) ;  /* 0x000000000f087348 */ /* 0x00ffea0003c00000 */
[----:B---3--:R3:W4:Y:S02]  /*1f8a0*/  SHFL.IDX P6, R14, R13, R12, R11 ;  /* 0x0000000c0d0e7389 */ /* 0x00872400000c000b */
[----:B01234-:R-:W-:Y:S01]  /*1f8b0*/  ENDCOLLECTIVE ;  /* 0x000000000000791b */ /* 0x01ffe20003800000 */
.L_x_733:
[----:B------:R-:W-:Y:S05]  /*1f8c0*/  BSYNC B1 ;  /* 0x0000000000017941 */ /* 0x000fea0003800000 */
.L_x_732:
[----:B------:R-:W-:Y:S02]  /*1f8d0*/  IMAD.MOV.U32 R13, RZ, RZ, R0 ;  /* 0x000000ffff0d7224 */ /* 0x000fe400078e0000 */
[----:B------:R-:W-:Y:S02]  /*1f8e0*/  IMAD.MOV.U32 R12, RZ, RZ, 0x1 ;  /* 0x00000001ff0c7424 */ /* 0x000fe400078e00ff */
[----:B------:R-:W-:Y:S02]  /*1f8f0*/  IMAD.MOV.U32 R11, RZ, RZ, 0x1c1f ;  /* 0x00001c1fff0b7424 */ /* 0x000fe400078e00ff */
[----:B------:R-:W-:Y:S02]  /*1f900*/  IMAD.MOV.U32 R15, RZ, RZ, -0x1 ;  /* 0xffffffffff0f7424 */ /* 0x000fe400078e00ff */
[----:B------:R-:W-:-:S07]  /*1f910*/  IMAD.MOV.U32 R3, RZ, RZ, R14 ;  /* 0x000000ffff037224 */ /* 0x000fce00078e000e */
[----:B------:R-:W-:Y:S05]  /*1f920*/  WARPSYNC.COLLECTIVE R15, `(.L_x_734) ;  /* 0x000000000f087348 */ /* 0x000fea0003c00000 */
[----:B------:R0:W1:Y:S02]  /*1f930*/  SHFL.IDX P6, R14, R13, R12, R11 ;  /* 0x0000000c0d0e7389 */ /* 0x00006400000c000b */
[----:B01----:R-:W-:Y:S01]  /*1f940*/  ENDCOLLECTIVE ;  /* 0x000000000000791b */ /* 0x003fe20003800000 */
.L_x_734:
[----:B------:R-:W-:Y:S05]  /*1f950*/  BRA `(.L_x_735) ;  /* 0xffffff7c00c07947 */ /* 0x000fea000383ffff */
.L_x_559:
        /* <DEDUP_REMOVED lines=11> */
.L_x_737:
[----:B------:R-:W-:Y:S05]  /*1fa10*/  BSYNC B1 ;  /* 0x0000000000017941 */ /* 0x000fea0003800000 */
.L_x_736:
[----:B------:R-:W-:Y:S05]  /*1fa20*/  BRA `(.L_x_738) ;  /* 0xffffff9000747947 */ /* 0x000fea000383ffff */
.L_x_561:
[----:B------:R-:W-:Y:S01]  /*1fa30*/  BSSY B1, `(.L_x_739) ;  /* 0x0000006000017945 */ /* 0x000fe20003800000 */
[----:B------:R-:W-:-:S07]  /*1fa40*/  IMAD.MOV.U32 R15, RZ, RZ, -0x1 ;  /* 0xffffffffff0f7424 */ /* 0x000fce00078e00ff */
[----:B0-----:R-:W-:Y:S05]  /*1fa50*/  WARPSYNC.COLLECTIVE R15, `(.L_x_740) ;  /* 0x000000000f0c7348 */ /* 0x001fea0003c00000 */
[----:B------:R-:W-:Y:S02]  /*1fa60*/  ELECT P6, UR62, PT ;  /* 0x00000000003e782f */ /* 0x000fe400038c0000 */
[----:B------:R-:W-:Y:S01]  /*1fa70*/  MOV R14, UR62 ;  /* 0x0000003e000e7c02 */ /* 0x000fe20008000f00 */
[----:B0-----:R-:W-:Y:S10]  /*1fa80*/  ENDCOLLECTIVE ;  /* 0x000000000000791b */ /* 0x001ff40003800000 */
.L_x_740:
[----:B------:R-:W-:Y:S05]  /*1fa90*/  BSYNC B1 ;  /* 0x0000000000017941 */ /* 0x000fea0003800000 */
.L_x_739:
[----:B------:R-:W-:Y:S05]  /*1faa0*/  BRA `(.L_x_560) ;  /* 0xffffff90006c7947 */ /* 0x000fea000383ffff */
.L_x_563:
[----:B0-----:R0:W1:Y:S02]  /*1fab0*/  SYNCS.PHASECHK.TRANS64.TRYWAIT P0, [R22+URZ+0x31c20], R5 ;  /* 0x031c2005160075a7 */ /* 0x001064000800017f */
[----:B-1----:R-:W-:Y:S05]  /*1fac0*/  @!P0 NANOSLEEP.SYNCS 0x989680 ;  /* 0x009896800000895d */ /* 0x002fea0003900000 */
[----:B------:R-:W1:Y:S02]  /*1fad0*/  @!P0 SYNCS.PHASECHK.TRANS64 P0, [R22+URZ+0x31c20], R5 ;  /* 0x031c2005160085a7 */ /* 0x000e64000800007f */
[----:B-1----:R-:W-:Y:S05]  /*1fae0*/  @!P0 BRA `(.L_x_563) ;  /* 0xfffffffc00f08947 */ /* 0x002fea000383ffff */
[----:B------:R-:W-:Y:S05]  /*1faf0*/  BRA `(.L_x_741) ;  /* 0xffffff90007c7947 */ /* 0x000fea000383ffff */
.L_x_567:
[----:B-1----:R1:W2:Y:S02]  /*1fb00*/  SYNCS.PHASECHK.TRANS64.TRYWAIT P0, [R8+URZ+0x31ca0], R10 ;  /* 0x031ca00a080075a7 */ /* 0x0022a4000800017f */
[----:B--2---:R-:W-:Y:S05]  /*1fb10*/  @!P0 NANOSLEEP.SYNCS 0x989680 ;  /* 0x009896800000895d */ /* 0x004fea0003900000 */
[----:B------:R-:W2:Y:S02]  /*1fb20*/  @!P0 SYNCS.PHASECHK.TRANS64 P0, [R8+URZ+0x31ca0], R10 ;  /* 0x031ca00a080085a7 */ /* 0x000ea4000800007f */
[----:B--2---:R-:W-:Y:S05]  /*1fb30*/  @!P0 BRA `(.L_x_567) ;  /* 0xfffffffc00f08947 */ /* 0x004fea000383ffff */
[----:B------:R-:W-:Y:S05]  /*1fb40*/  BRA `(.L_x_742) ;  /* 0xffffff9000987947 */ /* 0x000fea000383ffff */
.L_x_574:
[----:B0-----:R0:W2:Y:S02]  /*1fb50*/  SYNCS.PHASECHK.TRANS64.TRYWAIT P0, [R8+URZ+0x31cc0], R10 ;  /* 0x031cc00a080075a7 */ /* 0x0010a4000800017f */
[----:B--2---:R-:W-:Y:S05]  /*1fb60*/  @!P0 NANOSLEEP.SYNCS 0x989680 ;  /* 0x009896800000895d */ /* 0x004fea0003900000 */
[----:B------:R-:W2:Y:S02]  /*1fb70*/  @!P0 SYNCS.PHASECHK.TRANS64 P0, [R8+URZ+0x31cc0], R10 ;  /* 0x031cc00a080085a7 */ /* 0x000ea4000800007f */
[----:B--2---:R-:W-:Y:S05]  /*1fb80*/  @!P0 BRA `(.L_x_574) ;  /* 0xfffffffc00f08947 */ /* 0x004fea000383ffff */
[----:B------:R-:W-:Y:S05]  /*1fb90*/  BRA `(.L_x_743) ;  /* 0xffffff9400947947 */ /* 0x000fea000383ffff */
.L_x_583:
[----:B0-----:R0:W1:Y:S02]  /*1fba0*/  SYNCS.PHASECHK.TRANS64.TRYWAIT P1, [R8+URZ+0x31ca0], R7 ;  /* 0x031ca007080075a7 */ /* 0x001064000802017f */
[----:B-1----:R-:W-:Y:S05]  /*1fbb0*/  @!P1 NANOSLEEP.SYNCS 0x989680 ;  /* 0x009896800000995d */ /* 0x002fea0003900000 */
[----:B------:R-:W1:Y:S02]  /*1fbc0*/  @!P1 SYNCS.PHASECHK.TRANS64 P1, [R8+URZ+0x31ca0], R7 ;  /* 0x031ca007080095a7 */ /* 0x000e64000802007f */
[----:B-1----:R-:W-:Y:S05]  /*1fbd0*/  @!P1 BRA `(.L_x_583) ;  /* 0xfffffffc00f09947 */ /* 0x002fea000383ffff */
[----:B------:R-:W-:Y:S05]  /*1fbe0*/  BRA `(.L_x_744) ;  /* 0xffffff9800d47947 */ /* 0x000fea000383ffff */
.L_x_590:
[----:B-1----:R1:W2:Y:S02]  /*1fbf0*/  SYNCS.PHASECHK.TRANS64.TRYWAIT P1, [R8+URZ+0x31cc0], R7 ;  /* 0x031cc007080075a7 */ /* 0x0022a4000802017f */
[----:B--2---:R-:W-:Y:S05]  /*1fc00*/  @!P1 NANOSLEEP.SYNCS 0x989680 ;  /* 0x009896800000995d */ /* 0x004fea0003900000 */
[----:B------:R-:W2:Y:S02]  /*1fc10*/  @!P1 SYNCS.PHASECHK.TRANS64 P1, [R8+URZ+0x31cc0], R7 ;  /* 0x031cc007080095a7 */ /* 0x000ea4000802007f */
[----:B--2---:R-:W-:Y:S05]  /*1fc20*/  @!P1 BRA `(.L_x_590) ;  /* 0xfffffffc00f09947 */ /* 0x004fea000383ffff */
[----:B------:R-:W-:Y:S05]  /*1fc30*/  BRA `(.L_x_745) ;  /* 0xffffff9c00cc7947 */ /* 0x000fea000383ffff */
.L_x_605:
        /* <DEDUP_REMOVED lines=8> */
[----:B0--3--:R-:W-:Y:S05]  /*1fcc0*/  WARPSYNC.COLLECTIVE R15, `(.L_x_747) ;  /* 0x000000000f087348 */ /* 0x009fea0003c00000 */
[----:B------:R1:W2:Y:S02]  /*1fcd0*/  SHFL.IDX P6, R14, R13, R12, R11 ;  /* 0x0000000c0d0e7389 */ /* 0x0002a400000c000b */
[----:B0123--:R-:W-:Y:S01]  /*1fce0*/  ENDCOLLECTIVE ;  /* 0x000000000000791b */ /* 0x00ffe20003800000 */
.L_x_747:
[----:B------:R-:W-:Y:S05]  /*1fcf0*/  BSYNC B0 ;  /* 0x0000000000007941 */ /* 0x000fea0003800000 */
.L_x_746:
[----:B------:R-:W-:Y:S05]  /*1fd00*/  BRA `(.L_x_748) ;  /* 0xffffffa8005c7947 */ /* 0x000fea000383ffff */
.L_x_607:
[----:B------:R-:W-:Y:S01]  /*1fd10*/  BSSY B0, `(.L_x_749) ;  /* 0x0000006000007945 */ /* 0x000fe20003800000 */
[----:B------:R-:W-:-:S07]  /*1fd20*/  IMAD.MOV.U32 R15, RZ, RZ, -0x1 ;  /* 0xffffffffff0f7424 */ /* 0x000fce00078e00ff */
[----:B01-3--:R-:W-:Y:S05]  /*1fd30*/  WARPSYNC.COLLECTIVE R15, `(.L_x_750) ;  /* 0x000000000f0c7348 */ /* 0x00bfea0003c00000 */
[----:B------:R-:W-:Y:S02]  /*1fd40*/  ELECT P6, UR62, PT ;  /* 0x00000000003e782f */ /* 0x000fe400038c0000 */
[----:B------:R-:W-:Y:S01]  /*1fd50*/  MOV R14, UR62 ;  /* 0x0000003e000e7c02 */ /* 0x000fe20008000f00 */
[----:B01-3--:R-:W-:Y:S10]  /*1fd60*/  ENDCOLLECTIVE ;  /* 0x000000000000791b */ /* 0x00bff40003800000 */
.L_x_750:
[----:B------:R-:W-:Y:S05]  /*1fd70*/  BSYNC B0 ;  /* 0x0000000000007941 */ /* 0x000fea0003800000 */
.L_x_749:
[----:B------:R-:W-:Y:S05]  /*1fd80*/  BRA `(.L_x_751) ;  /* 0xffffffa800647947 */ /* 0x000fea000383ffff */
.L_x_609:
[----:B-1----:R1:W2:Y:S02]  /*1fd90*/  SYNCS.PHASECHK.TRANS64.TRYWAIT P0, [R0+URZ+0x31c40], R2 ;  /* 0x031c4002000075a7 */ /* 0x0022a4000800017f */
[----:B--2---:R-:W-:Y:S05]  /*1fda0*/  @!P0 NANOSLEEP.SYNCS 0x989680 ;  /* 0x009896800000895d */ /* 0x004fea0003900000 */
[----:B------:R-:W2:Y:S02]  /*1fdb0*/  @!P0 SYNCS.PHASECHK.TRANS64 P0, [R0+URZ+0x31c40], R2 ;  /* 0x031c4002000085a7 */ /* 0x000ea4000800007f */
[----:B--2---:R-:W-:Y:S05]  /*1fdc0*/  @!P0 BRA `(.L_x_609) ;  /* 0xfffffffc00f08947 */ /* 0x004fea000383ffff */
[----:B------:R-:W-:Y:S05]  /*1fdd0*/  BRA `(.L_x_752) ;  /* 0xffffffa800bc7947 */ /* 0x000fea000383ffff */
.L_x_613:
        /* <DEDUP_REMOVED lines=12> */
.L_x_753:
[----:B------:R-:W-:Y:S02]  /*1fea0*/  IMAD.MOV.U32 R13, RZ, RZ, R4 ;  /* 0x000000ffff0d7224 */ /* 0x000fe400078e0004 */
[----:B------:R-:W-:-:S07]  /*1feb0*/  IMAD.MOV.U32 R2, RZ, RZ, R14 ;  /* 0x000000ffff027224 */ /* 0x000fce00078e000e */
[----:B------:R-:W-:Y:S05]  /*1fec0*/  WARPSYNC.COLLECTIVE R15, `(.L_x_754) ;  /* 0x000000000f087348 */ /* 0x000fea0003c00000 */
[----:B------:R0:W1:Y:S02]  /*1fed0*/  SHFL.IDX P6, R14, R13, R12, R11 ;  /* 0x0000000c0d0e7389 */ /* 0x00006400000c000b */
[----:B01----:R-:W-:Y:S01]  /*1fee0*/  ENDCOLLECTIVE ;  /* 0x000000000000791b */ /* 0x003fe20003800000 */
.L_x_754:
[----:B------:R-:W-:Y:S02]  /*1fef0*/  IMAD.MOV.U32 R13, RZ, RZ, R0 ;  /* 0x000000ffff0d7224 */ /* 0x000fe400078e0000 */
[----:B------:R-:W-:Y:S02]  /*1ff00*/  IMAD.MOV.U32 R12, RZ, RZ, 0x1 ;  /* 0x00000001ff0c7424 */ /* 0x000fe400078e00ff */
[----:B------:R-:W-:-:S07]  /*1ff10*/  IMAD.MOV.U32 R3, RZ, RZ, R14 ;  /* 0x000000ffff037224 */ /* 0x000fce00078e000e */
[----:B------:R-:W-:Y:S05]  /*1ff20*/  WARPSYNC.COLLECTIVE R15, `(.L_x_755) ;  /* 0x000000000f087348 */ /* 0x000fea0003c00000 */
[----:B------:R0:W1:Y:S02]  /*1ff30*/  SHFL.IDX P6, R14, R13, R12, R11 ;  /* 0x0000000c0d0e7389 */ /* 0x00006400000c000b */
[----:B01----:R-:W-:Y:S01]  /*1ff40*/  ENDCOLLECTIVE ;  /* 0x000000000000791b */ /* 0x003fe20003800000 */
.L_x_755:
        /* <DEDUP_REMOVED lines=17> */
.L_x_756:
[----:B------:R-:W-:Y:S02]  /*20060*/  IMAD.MOV.U32 R13, RZ, RZ, R0 ;  /* 0x000000ffff0d7224 */ /* 0x000fe400078e0000 */
[----:B------:R-:W-:Y:S02]  /*20070*/  IMAD.MOV.U32 R12, RZ, RZ, 0x2 ;  /* 0x00000002ff0c7424 */ /* 0x000fe400078e00ff */
[----:B------:R-:W-:-:S07]  /*20080*/  IMAD.MOV.U32 R3, RZ, RZ, R14 ;  /* 0x000000ffff037224 */ /* 0x000fce00078e000e */
[----:B------:R-:W-:Y:S05]  /*20090*/  WARPSYNC.COLLECTIVE R15, `(.L_x_757) ;  /* 0x000000000f087348 */ /* 0x000fea0003c00000 */
[----:B------:R0:W1:Y:S02]  /*200a0*/  SHFL.IDX P6, R14, R13, R12, R11 ;  /* 0x0000000c0d0e7389 */ /* 0x00006400000c000b */
[----:B01----:R-:W-:Y:S01]  /*200b0*/  ENDCOLLECTIVE ;  /* 0x000000000000791b */ /* 0x003fe20003800000 */
.L_x_757:
        /* <DEDUP_REMOVED lines=18> */
.L_x_758:
[----:B------:R-:W-:Y:S02]  /*201e0*/  IMAD.MOV.U32 R13, RZ, RZ, R0 ;  /* 0x000000ffff0d7224 */ /* 0x000fe400078e0000 */
[----:B------:R-:W-:Y:S02]  /*201f0*/  IMAD.MOV.U32 R12, RZ, RZ, 0x3 ;  /* 0x00000003ff0c7424 */ /* 0x000fe400078e00ff */
[----:B------:R-:W-:-:S07]  /*20200*/  IMAD.MOV.U32 R3, RZ, RZ, R14 ;  /* 0x000000ffff037224 */ /* 0x000fce00078e000e */
[----:B------:R-:W-:Y:S05]  /*20210*/  WARPSYNC.COLLECTIVE R15, `(.L_x_759) ;  /* 0x000000000f087348 */ /* 0x000fea0003c00000 */
[----:B------:R0:W1:Y:S02]  /*20220*/  SHFL.IDX P6, R14, R13, R12, R11 ;  /* 0x0000000c0d0e7389 */ /* 0x00006400000c000b */
[----:B01----:R-:W-:Y:S01]  /*20230*/  ENDCOLLECTIVE ;  /* 0x000000000000791b */ /* 0x003fe20003800000 */
.L_x_759:
[----:B------:R-:W-:-:S05]  /*20240*/  @!P3 LEA R3, P4, R20, R3, 0x1 ;  /* 0x000000031403b211 */ /* 0x000fca00078808ff */
[----:B------:R-:W-:-:S05]  /*20250*/  @!P3 IMAD.X R2, RZ, RZ, R2, P4 ;  /* 0x000000ffff02b224 */ /* 0x000fca00020e0602 */
[----:B------:R-:W-:Y:S01]  /*20260*/  @!P3 LOP3.LUT R3, R3, R2, RZ, 0x3c, !PT ;  /* 0x000000020303b212 */ /* 0x000fe200078e3cff */
[----:B------:R-:W-:-:S03]  /*20270*/  IMAD.MOV.U32 R13, RZ, RZ, R4 ;  /* 0x000000ffff0d7224 */ /* 0x000fc600078e0004 */
[----:B------:R-:W-:-:S04]  /*20280*/  @!P3 LOP3.LUT R2, R3, R2, RZ, 0x3c, !PT ;  /* 0x000000020302b212 */ /* 0x000fc800078e3cff */
[----:B------:R-:W-:Y:S01]  /*20290*/  @!P3 LOP3.LUT R3, R3, R2, RZ, 0x3c, !PT ;  /* 0x000000020303b212 */ /* 0x000fe200078e3cff */
[----:B------:R-:W-:-:S07]  /*202a0*/  IMAD.MOV.U32 R0, RZ, RZ, R14 ;  /* 0x000000ffff007224 */ /* 0x000fce00078e000e */
[----:B------:R-:W-:Y:S05]  /*202b0*/  WARPSYNC.COLLECTIVE R15, `(.L_x_760) ;  /* 0x000000000f087348 */ /* 0x000fea0003c00000 */
[----:B------:R0:W1:Y:S02]  /*202c0*/  SHFL.IDX P6, R14, R13, R12, R11 ;  /* 0x0000000c0d0e7389 */ /* 0x00006400000c000b */
[----:B01----:R-:W-:Y:S01]  /*202d0*/  ENDCOLLECTIVE ;  /* 0x000000000000791b */ /* 0x003fe20003800000 */
.L_x_760:
[----:B------:R-:W-:Y:S01]  /*202e0*/  @!PT LDS RZ, [RZ] ;  /* 0x00000000fffff984 */ /* 0x000fe20000000800 */
[----:B------:R-:W-:Y:S01]  /*202f0*/  @!PT LDS RZ, [RZ] ;  /* 0x00000000fffff984 */ /* 0x000fe20000000800 */
[----:B------:R-:W-:Y:S01]  /*20300*/  @!PT LDS RZ, [RZ] ;  /* 0x00000000fffff984 */ /* 0x000fe20000000800 */
[----:B------:R-:W-:Y:S04]  /*20310*/  @!P3 LDGSTS.E.BYPASS.LTC128B.128 [R9+0xea00], desc[UR60][R2.64], !P2 ;  /* 0x0ea000000209bfae */ /* 0x000fe8000d101d7c */
[----:B------:R-:W-:Y:S04]  /*20320*/  @!P3 LDGSTS.E.BYPASS.LTC128B.128 [R9+0x11a00], desc[UR60][R2.64+0x40], !P1 ;  /* 0x11a000400209bfae */ /* 0x000fe8000c901d7c */
[----:B------:R0:W-:Y:S01]  /*20330*/  @!P3 LDGSTS.E.BYPASS.LTC128B.128 [R9+0x14a00], desc[UR60][R2.64+0x80], !P0 ;  /* 0x14a000800209bfae */ /* 0x0001e2000c101d7c */
[----:B------:R-:W-:Y:S02]  /*20340*/  IMAD.MOV.U32 R13, RZ, RZ, R6 ;  /* 0x000000ffff0d7224 */ /* 0x000fe400078e0006 */
[----:B------:R-:W-:-:S02]  /*20350*/  IMAD.MOV.U32 R12, RZ, RZ, RZ ;  /* 0x000000ffff0c7224 */ /* 0x000fc400078e00ff */
[----:B0-----:R-:W-:Y:S02]  /*20360*/  IMAD.MOV.U32 R2, RZ, RZ, R14 ;  /* 0x000000ffff027224 */ /* 0x001fe400078e000e */
[----:B------:R-:W-:-:S07]  /*20370*/  VIADD R3, R17, 0x60 ;  /* 0x0000006011037836 */ /* 0x000fce0000000000 */
[----:B------:R-:W-:Y:S05]  /*20380*/  WARPSYNC.COLLECTIVE R15, `(.L_x_761) ;  /* 0x000000000f087348 */ /* 0x000fea0003c00000 */
[----:B------:R0:W1:Y:S02]  /*20390*/  SHFL.IDX P6, R14, R13, R12, R11 ;  /* 0x0000000c0d0e7389 */ /* 0x00006400000c000b */
[----:B01----:R-:W-:Y:S01]  /*203a0*/  ENDCOLLECTIVE ;  /* 0x000000000000791b */ /* 0x003fe20003800000 */
.L_x_761:
[----:B------:R-:W-:Y:S01]  /*203b0*/  ISETP.GE.AND P3, PT, R3, R5, PT ;  /* 0x000000050300720c */ /* 0x000fe20003f66270 */
[----:B------:R-:W-:-:S12]  /*203c0*/  IMAD.MOV.U32 R13, RZ, RZ, R7 ;  /* 0x000000ffff0d7224 */ /* 0x000fd800078e0007 */
[----:B------:R-:W-:-:S05]  /*203d0*/  @!P3 LEA R2, P5, R20, R2, 0x1 ;  /* 0x000000021402b211 */ /* 0x000fca00078a08ff */
[----:B------:R-:W-:Y:S02]  /*203e0*/  @!P3 IMAD.X R3, RZ, RZ, R0, P5 ;  /* 0x000000ffff03b224 */ /* 0x000fe400028e0600 */
[----:B------:R-:W-:-:S07]  /*203f0*/  IMAD.MOV.U32 R0, RZ, RZ, R14 ;  /* 0x000000ffff007224 */ /* 0x000fce00078e000e */
[----:B------:R-:W-:Y:S05]  /*20400*/  WARPSYNC.COLLECTIVE R15, `(.L_x_762) ;  /* 0x000000000f087348 */ /* 0x000fea0003c00000 */
[----:B------:R0:W1:Y:S02]  /*20410*/  SHFL.IDX P6, R14, R13, R12, R11 ;  /* 0x0000000c0d0e7389 */ /* 0x00006400000c000b */
[----:B01----:R-:W-:Y:S01]  /*20420*/  ENDCOLLECTIVE ;  /* 0x000000000000791b */ /* 0x003fe20003800000 */
.L_x_762:
[----:B------:R-:W-:Y:S01]  /*20430*/  @!PT LDS RZ, [RZ] ;  /* 0x00000000fffff984 */ /* 0x000fe20000000800 */
[----:B------:R-:W-:Y:S01]  /*20440*/  @!PT LDS RZ, [RZ] ;  /* 0x00000000fffff984 */ /* 0x000fe20000000800 */
[----:B------:R-:W-:Y:S01]  /*20450*/  @!PT LDS RZ, [RZ] ;  /* 0x00000000fffff984 */ /* 0x000fe20000000800 */
[----:B------:R0:W-:Y:S04]  /*20460*/  @!P3 LDGSTS.E.BYPASS.LTC128B.128 [R9+0xf200], desc[UR60][R2.64], !P2 ;  /* 0x0f2000000209bfae */ /* 0x0001e8000d101d7c */
[----:B------:R0:W-:Y:S04]  /*20470*/  @!P3 LDGSTS.E.BYPASS.LTC128B.128 [R9+0x12200], desc[UR60][R2.64+0x40], !P1 ;  /* 0x122000400209bfae */ /* 0x0001e8000c901d7c */
[----:B------:R0:W-:Y:S01]  /*20480*/  @!P3 LDGSTS.E.BYPASS.LTC128B.128 [R9+0x15200], desc[UR60][R2.64+0x80], !P0 ;  /* 0x152000800209bfae */ /* 0x0001e2000c101d7c */
[----:B------:R-:W-:Y:S02]  /*20490*/  IMAD.MOV.U32 R13, RZ, RZ, R6 ;  /* 0x000000ffff0d7224 */ /* 0x000fe400078e0006 */
[----:B------:R-:W-:-:S02]  /*204a0*/  IMAD.MOV.U32 R12, RZ, RZ, 0x1 ;  /* 0x00000001ff0c7424 */ /* 0x000fc400078e00ff */
[----:B------:R-:W-:-:S07]  /*204b0*/  IMAD.MOV.U32 R4, RZ, RZ, R14 ;  /* 0x000000ffff047224 */ /* 0x000fce00078e000e */
[----:B0-----:R-:W-:Y:S05]  /*204c0*/  WARPSYNC.COLLECTIVE R15, `(.L_x_763) ;  /* 0x000000000f087348 */ /* 0x001fea0003c00000 */
[----:B------:R1:W2:Y:S02]  /*204d0*/  SHFL.IDX P6, R14, R13, R12, R11 ;  /* 0x0000000c0d0e7389 */ /* 0x0002a400000c000b */
[----:B012---:R-:W-:Y:S01]  /*204e0*/  ENDCOLLECTIVE ;  /* 0x000000000000791b */ /* 0x007fe20003800000 */
.L_x_763:
[----:B------:R-:W-:-:S05]  /*204f0*/  VIADD R2, R17, 0x80 ;  /* 0x0000008011027836 */ /* 0x000fca0000000000 */
[----:B------:R-:W-:Y:S01]  /*20500*/  ISETP.GE.AND P3, PT, R2, R5, PT ;  /* 0x000000050200720c */ /* 0x000fe20003f66270 */
[----:B------:R-:W-:-:S12]  /*20510*/  IMAD.MOV.U32 R13, RZ, RZ, R7 ;  /* 0x000000ffff0d7224 */ /* 0x000fd800078e0007 */
[----:B------:R-:W-:Y:S01]  /*20520*/  @!P3 LEA R4, P5, R20, R4, 0x1 ;  /* 0x000000041404b211 */ /* 0x000fe200078a08ff */
[----:B------:R-:W-:-:S12]  /*20530*/  IMAD.MOV.U32 R6, RZ, RZ, R14 ;  /* 0x000000ffff067224 */ /* 0x000fd800078e000e */
[----:B------:R-:W-:Y:S05]  /*20540*/  WARPSYNC.COLLECTIVE R15, `(.L_x_764) ;  /* 0x000000000f087348 */ /* 0x000fea0003c00000 */
[----:B------:R0:W1:Y:S02]  /*20550*/  SHFL.IDX P6, R14, R13, R12, R11 ;  /* 0x0000000c0d0e7389 */ /* 0x00006400000c000b */
[----:B01----:R-:W-:Y:S01]  /*20560*/  ENDCOLLECTIVE ;  /* 0x000000000000791b */ /* 0x003fe20003800000 */
.L_x_764:
[----:B------:R-:W-:Y:S02]  /*20570*/  @!P3 IMAD.X R0, RZ, RZ, R0, P5 ;  /* 0x000000ffff00b224 */ /* 0x000fe400028e0600 */
[----:B------:R-:W-:Y:S02]  /*20580*/  @!P3 IMAD.MOV.U32 R2, RZ, RZ, R4 ;  /* 0x000000ffff02b224 */ /* 0x000fe400078e0004 */
[----:B------:R-:W-:-:S05]  /*20590*/  @!P3 IMAD.MOV.U32 R3, RZ, RZ, R0 ;  /* 0x000000ffff03b224 */ /* 0x000fca00078e0000 */
[----:B------:R-:W-:Y:S01]  /*205a0*/  @!PT LDS RZ, [RZ] ;  /* 0x00000000fffff984 */ /* 0x000fe20000000800 */
[----:B------:R-:W-:Y:S01]  /*205b0*/  @!PT LDS RZ, [RZ] ;  /* 0x00000000fffff984 */ /* 0x000fe20000000800 */
[----:B------:R-:W-:Y:S01]  /*205c0*/  @!PT LDS RZ, [RZ] ;  /* 0x00000000fffff984 */ /* 0x000fe20000000800 */
[----:B------:R-:W-:Y:S04]  /*205d0*/  @!P3 LDGSTS.E.BYPASS.LTC128B.128 [R9+0xfa00], desc[UR60][R2.64], !P2 ;  /* 0x0fa000000209bfae */ /* 0x000fe8000d101d7c */
[----:B------:R-:W-:Y:S04]  /*205e0*/  @!P3 LDGSTS.E.BYPASS.LTC128B.128 [R9+0x12a00], desc[UR60][R2.64+0x40], !P1 ;  /* 0x12a000400209bfae */ /* 0x000fe8000c901d7c */
[----:B------:R0:W-:Y:S02]  /*205f0*/  @!P3 LDGSTS.E.BYPASS.LTC128B.128 [R9+0x15a00], desc[UR60][R2.64+0x80], !P0 ;  /* 0x15a000800209bfae */ /* 0x0001e4000c101d7c */
[----:B0-----:R-:W-:Y:S01]  /*20600*/  IMAD.MOV.U32 R2, RZ, RZ, R14 ;  /* 0x000000ffff027224 */ /* 0x001fe200078e000e */
[----:B------:R-:W-:Y:S06]  /*20610*/  BRA `(.L_x_765) ;  /* 0xffffffb0004c7947 */ /* 0x000fec000383ffff */
.L_x_616:
[----:B-1----:R1:W2:Y:S02]  /*20620*/  SYNCS.PHASECHK.TRANS64.TRYWAIT P0, [R22+URZ+0x31c20], R0 ;  /* 0x031c2000160075a7 */ /* 0x0022a4000800017f */
[----:B--2---:R-:W-:Y:S05]  /*20630*/  @!P0 NANOSLEEP.SYNCS 0x989680 ;  /* 0x009896800000895d */ /* 0x004fea0003900000 */
[----:B------:R-:W2:Y:S02]  /*20640*/  @!P0 SYNCS.PHASECHK.TRANS64 P0, [R22+URZ+0x31c20], R0 ;  /* 0x031c2000160085a7 */ /* 0x000ea4000800007f */
[----:B--2---:R-:W-:Y:S05]  /*20650*/  @!P0 BRA `(.L_x_616) ;  /* 0xfffffffc00f08947 */ /* 0x004fea000383ffff */
[----:B------:R-:W-:Y:S05]  /*20660*/  BRA `(.L_x_766) ;  /* 0xffffffb000b47947 */ /* 0x000fea000383ffff */
.L_x_625:
[----:B-1----:R1:W2:Y:S02]  /*20670*/  SYNCS.PHASECHK.TRANS64.TRYWAIT P0, [R3+URZ+0x31c40], R2 ;  /* 0x031c4002030075a7 */ /* 0x0022a4000800017f */
[----:B--2---:R-:W-:Y:S05]  /*20680*/  @!P0 NANOSLEEP.SYNCS 0x989680 ;  /* 0x009896800000895d */ /* 0x004fea0003900000 */
[----:B------:R-:W2:Y:S02]  /*20690*/  @!P0 SYNCS.PHASECHK.TRANS64 P0, [R3+URZ+0x31c40], R2 ;  /* 0x031c4002030085a7 */ /* 0x000ea4000800007f */
[----:B--2---:R-:W-:Y:S05]  /*206a0*/  @!P0 BRA `(.L_x_625) ;  /* 0xfffffffc00f08947 */ /* 0x004fea000383ffff */
[----:B------:R-:W-:Y:S05]  /*206b0*/  BRA `(.L_x_767) ;  /* 0xffffffb400707947 */ /* 0x000fea000383ffff */
.L_x_632:
[----:B0-----:R0:W1:Y:S02]  /*206c0*/  SYNCS.PHASECHK.TRANS64.TRYWAIT P0, [R3+URZ+0x60], R2 ;  /* 0x00006002030075a7 */ /* 0x001064000800017f */
[----:B-1----:R-:W-:Y:S05]  /*206d0*/  @!P0 NANOSLEEP.SYNCS 0x989680 ;  /* 0x009896800000895d */ /* 0x002fea0003900000 */
[----:B------:R-:W1:Y:S02]  /*206e0*/  @!P0 SYNCS.PHASECHK.TRANS64 P0, [R3+URZ+0x60], R2 ;  /* 0x00006002030085a7 */ /* 0x000e64000800007f */
[----:B-1----:R-:W-:Y:S05]  /*206f0*/  @!P0 BRA `(.L_x_632) ;  /* 0xfffffffc00f08947 */ /* 0x002fea000383ffff */
[----:B------:R-:W-:Y:S05]  /*20700*/  BRA `(.L_x_768) ;  /* 0xffffffb8007c7947 */ /* 0x000fea000383ffff */
.L_x_642:
[----:B-1----:R1:W2:Y:S02]  /*20710*/  SYNCS.PHASECHK.TRANS64.TRYWAIT P0, [R3+URZ+0x31c40], R2 ;  /* 0x031c4002030075a7 */ /* 0x0022a4000800017f */
[----:B--2---:R-:W-:Y:S05]  /*20720*/  @!P0 NANOSLEEP.SYNCS 0x989680 ;  /* 0x009896800000895d */ /* 0x004fea0003900000 */
[----:B------:R-:W2:Y:S02]  /*20730*/  @!P0 SYNCS.PHASECHK.TRANS64 P0, [R3+URZ+0x31c40], R2 ;  /* 0x031c4002030085a7 */ /* 0x000ea4000800007f */
[----:B--2---:R-:W-:Y:S05]  /*20740*/  @!P0 BRA `(.L_x_642) ;  /* 0xfffffffc00f08947 */ /* 0x004fea000383ffff */
[----:B------:R-:W-:Y:S05]  /*20750*/  BRA `(.L_x_769) ;  /* 0xffffffc000387947 */ /* 0x000fea000383ffff */
.L_x_649:
[----:B0-----:R0:W1:Y:S02]  /*20760*/  SYNCS.PHASECHK.TRANS64.TRYWAIT P0, [R12+URZ+0x60], R26 ;  /* 0x0000601a0c0075a7 */ /* 0x001064000800017f */
[----:B-1----:R-:W-:Y:S05]  /*20770*/  @!P0 NANOSLEEP.SYNCS 0x989680 ;  /* 0x009896800000895d */ /* 0x002fea0003900000 */
[----:B------:R-:W1:Y:S02]  /*20780*/  @!P0 SYNCS.PHASECHK.TRANS64 P0, [R12+URZ+0x60], R26 ;  /* 0x0000601a0c0085a7 */ /* 0x000e64000800007f */
[----:B-1----:R-:W-:Y:S05]  /*20790*/  @!P0 BRA `(.L_x_649) ;  /* 0xfffffffc00f08947 */ /* 0x002fea000383ffff */
[----:B------:R-:W-:Y:S05]  /*207a0*/  BRA `(.L_x_770) ;  /* 0xffffffc400447947 */ /* 0x000fea000383ffff */
.L_x_659:
[----:B-1----:R1:W2:Y:S02]  /*207b0*/  SYNCS.PHASECHK.TRANS64.TRYWAIT P0, [R2+URZ+0x31c40], R3 ;  /* 0x031c4003020075a7 */ /* 0x0022a4000800017f */
[----:B--2---:R-:W-:Y:S05]  /*207c0*/  @!P0 NANOSLEEP.SYNCS 0x989680 ;  /* 0x009896800000895d */ /* 0x004fea0003900000 */
[----:B------:R-:W2:Y:S02]  /*207d0*/  @!P0 SYNCS.PHASECHK.TRANS64 P0, [R2+URZ+0x31c40], R3 ;  /* 0x031c4003020085a7 */ /* 0x000ea4000800007f */
[----:B--2---:R-:W-:Y:S05]  /*207e0*/  @!P0 BRA `(.L_x_659) ;  /* 0xfffffffc00f08947 */ /* 0x004fea000383ffff */
[----:B------:R-:W-:Y:S05]  /*207f0*/  BRA `(.L_x_771) ;  /* 0xffffffc800cc7947 */ /* 0x000fea000383ffff */
.L_x_666:
[----:B0-----:R0:W1:Y:S02]  /*20800*/  SYNCS.PHASECHK.TRANS64.TRYWAIT P0, [R7+URZ+0x60], R2 ;  /* 0x00006002070075a7 */ /* 0x001064000800017f */
[----:B-1----:R-:W-:Y:S05]  /*20810*/  @!P0 NANOSLEEP.SYNCS 0x989680 ;  /* 0x009896800000895d */ /* 0x002fea0003900000 */
[----:B------:R-:W1:Y:S02]  /*20820*/  @!P0 SYNCS.PHASECHK.TRANS64 P0, [R7+URZ+0x60], R2 ;  /* 0x00006002070085a7 */ /* 0x000e64000800007f */
[----:B-1----:R-:W-:Y:S05]  /*20830*/  @!P0 BRA `(.L_x_666) ;  /* 0xfffffffc00f08947 */ /* 0x002fea000383ffff */
[----:B------:R-:W-:Y:S05]  /*20840*/  BRA `(.L_x_772) ;  /* 0xffffffcc00dc7947 */ /* 0x000fea000383ffff */
.L_x_678:
[----:B-1----:R1:W2:Y:S02]  /*20850*/  SYNCS.PHASECHK.TRANS64.TRYWAIT P0, [R3+URZ+0x31c60], R0 ;  /* 0x031c6000030075a7 */ /* 0x0022a4000800017f */
[----:B--2---:R-:W-:Y:S05]  /*20860*/  @!P0 NANOSLEEP.SYNCS 0x989680 ;  /* 0x009896800000895d */ /* 0x004fea0003900000 */
[----:B------:R-:W2:Y:S02]  /*20870*/  @!P0 SYNCS.PHASECHK.TRANS64 P0, [R3+URZ+0x31c60], R0 ;  /* 0x031c6000030085a7 */ /* 0x000ea4000800007f */
[----:B--2---:R-:W-:Y:S05]  /*20880*/  @!P0 BRA `(.L_x_678) ;  /* 0xfffffffc00f08947 */ /* 0x004fea000383ffff */
[----:B------:R-:W-:Y:S05]  /*20890*/  BRA `(.L_x_773) ;  /* 0xffffffd400507947 */ /* 0x000fea000383ffff */
.L_x_686:
[----:B------:R-:W-:Y:S01]  /*208a0*/  BSSY B0, `(.L_x_774) ;  /* 0x0000008000007945 */ /* 0x000fe20003800000 */
[----:B------:R-:W-:Y:S02]  /*208b0*/  IMAD.MOV.U32 R13, RZ, RZ, R16 ;  /* 0x000000ffff0d7224 */ /* 0x000fe400078e0010 */
[----:B------:R-:W-:Y:S02]  /*208c0*/  IMAD.MOV.U32 R12, RZ, RZ, RZ ;  /* 0x000000ffff0c7224 */ /* 0x000fe400078e00ff */
[----:B------:R-:W-:Y:S02]  /*208d0*/  IMAD.MOV.U32 R11, RZ, RZ, 0x1f ;  /* 0x0000001fff0b7424 */ /* 0x000fe400078e00ff */
[----:B------:R-:W-:-:S07]  /*208e0*/  IMAD.MOV.U32 R15, RZ, RZ, -0x1 ;  /* 0xffffffffff0f7424 */ /* 0x000fce00078e00ff */
[----:B01----:R-:W-:Y:S05]  /*208f0*/  WARPSYNC.COLLECTIVE R15, `(.L_x_775) ;  /* 0x000000000f087348 */ /* 0x003fea0003c00000 */
[----:B------:R2:W3:Y:S02]  /*20900*/  SHFL.IDX P6, R14, R13, R12, R11 ;  /* 0x0000000c0d0e7389 */ /* 0x0004e400000c000b */
[----:B0123--:R-:W-:Y:S01]  /*20910*/  ENDCOLLECTIVE ;  /* 0x000000000000791b */ /* 0x00ffe20003800000 */
.L_x_775:
[----:B------:R-:W-:Y:S05]  /*20920*/  BSYNC B0 ;  /* 0x0000000000007941 */ /* 0x000fea0003800000 */
.L_x_774:
[----:B------:R-:W-:Y:S02]  /*20930*/  IMAD.MOV.U32 R13, RZ, RZ, R16 ;  /* 0x000000ffff0d7224 */ /* 0x000fe400078e0010 */
[----:B------:R-:W-:Y:S02]  /*20940*/  IMAD.MOV.U32 R12, RZ, RZ, 0x1 ;  /* 0x00000001ff0c7424 */ /* 0x000fe400078e00ff */
[----:B------:R-:W-:Y:S02]  /*20950*/  IMAD.MOV.U32 R11, RZ, RZ, 0x1f ;  /* 0x0000001fff0b7424 */ /* 0x000fe400078e00ff */
[----:B------:R-:W-:Y:S02]  /*20960*/  IMAD.MOV.U32 R15, RZ, RZ, -0x1 ;  /* 0xffffffffff0f7424 */ /* 0x000fe400078e00ff */
[----:B------:R-:W-:Y:S02]  /*20970*/  IMAD.IADD R5, R19, 0x1, R8 ;  /* 0x0000000113057824 */ /* 0x000fe400078e0208 */
[----:B------:R-:W-:-:S07]  /*20980*/  IMAD.MOV.U32 R0, RZ, RZ, R14 ;  /* 0x000000ffff007224 */ /* 0x000fce00078e000e */
[----:B------:R-:W-:Y:S05]  /*20990*/  WARPSYNC.COLLECTIVE R15, `(.L_x_776) ;  /* 0x000000000f087348 */ /* 0x000fea0003c00000 */
[----:B------:R0:W1:Y:S02]  /*209a0*/  SHFL.IDX P6, R14, R13, R12, R11 ;  /* 0x0000000c0d0e7389 */ /* 0x00006400000c000b */
[----:B01----:R-:W-:Y:S01]  /*209b0*/  ENDCOLLECTIVE ;  /* 0x000000000000791b */ /* 0x003fe20003800000 */
.L_x_776:
        /* <DEDUP_REMOVED lines=18> */
.L_x_777:
[----:B------:R-:W-:Y:S01]  /*20ae0*/  IMAD.MOV.U32 R12, RZ, RZ, 0x2 ;  /* 0x00000002ff0c7424 */ /* 0x000fe200078e00ff */
[----:B------:R-:W-:-:S05]  /*20af0*/  SEL R5, R14, RZ, P1 ;  /* 0x000000ff0e057207 */ /* 0x000fca0000800000 */
[----:B------:R-:W-:-:S04]  /*20b00*/  IMAD.IADD R5, R2, 0x1, R5 ;  /* 0x0000000102057824 */ /* 0x000fc800078e0205 */
[----:B------:R-:W-:-:S07]  /*20b10*/  IMAD.MOV.U32 R13, RZ, RZ, R5 ;  /* 0x000000ffff0d7224 */ /* 0x000fce00078e0005 */
[----:B------:R-:W-:Y:S05]  /*20b20*/  WARPSYNC.COLLECTIVE R15, `(.L_x_778) ;  /* 0x000000000f087348 */ /* 0x000fea0003c00000 */
[----:B------:R0:W1:Y:S02]  /*20b30*/  SHFL.UP P6, R14, R13, R12, R11 ;  /* 0x0400000c0d0e7389 */ /* 0x00006400000c000b */
[----:B01----:R-:W-:Y:S01]  /*20b40*/  ENDCOLLECTIVE ;  /* 0x000000000000791b */ /* 0x003fe20003800000 */
.L_x_778:
[----:B------:R-:W-:Y:S01]  /*20b50*/  IMAD.MOV.U32 R12, RZ, RZ, 0x4 ;  /* 0x00000004ff0c7424 */ /* 0x000fe200078e00ff */
[----:B------:R-:W-:-:S05]  /*20b60*/  SEL R6, R14, RZ, P2 ;  /* 0x000000ff0e067207 */ /* 0x000fca0001000000 */
[----:B------:R-:W-:-:S04]  /*20b70*/  IMAD.IADD R6, R5, 0x1, R6 ;  /* 0x0000000105067824 */ /* 0x000fc800078e0206 */
[----:B------:R-:W-:-:S07]  /*20b80*/  IMAD.MOV.U32 R13, RZ, RZ, R6 ;  /* 0x000000ffff0d7224 */ /* 0x000fce00078e0006 */
[----:B------:R-:W-:Y:S05]  /*20b90*/  WARPSYNC.COLLECTIVE R15, `(.L_x_779) ;  /* 0x000000000f087348 */ /* 0x000fea0003c00000 */
[----:B------:R0:W1:Y:S02]  /*20ba0*/  SHFL.UP P6, R14, R13, R12, R11 ;  /* 0x0400000c0d0e7389 */ /* 0x00006400000c000b */
[----:B01----:R-:W-:Y:S01]  /*20bb0*/  ENDCOLLECTIVE ;  /* 0x000000000000791b */ /* 0x003fe20003800000 */
.L_x_779:
[----:B------:R-:W-:Y:S01]  /*20bc0*/  IMAD.MOV.U32 R12, RZ, RZ, 0x8 ;  /* 0x00000008ff0c7424 */ /* 0x000fe200078e00ff */
[----:B------:R-:W-:-:S05]  /*20bd0*/  SEL R7, R14, RZ, P3 ;  /* 0x000000ff0e077207 */ /* 0x000fca0001800000 */
[----:B------:R-:W-:-:S04]  /*20be0*/  IMAD.IADD R7, R6, 0x1, R7 ;  /* 0x0000000106077824 */ /* 0x000fc800078e0207 */
[----:B------:R-:W-:-:S07]  /*20bf0*/  IMAD.MOV.U32 R13, RZ, RZ, R7 ;  /* 0x000000ffff0d7224 */ /* 0x000fce00078e0007 */
[----:B------:R-:W-:Y:S05]  /*20c00*/  WARPSYNC.COLLECTIVE R15, `(.L_x_780) ;  /* 0x000000000f087348 */ /* 0x000fea0003c00000 */
[----:B------:R0:W1:Y:S02]  /*20c10*/  SHFL.UP P6, R14, R13, R12, R11 ;  /* 0x0400000c0d0e7389 */ /* 0x00006400000c000b */
[----:B01----:R-:W-:Y:S01]  /*20c20*/  ENDCOLLECTIVE ;  /* 0x000000000000791b */ /* 0x003fe20003800000 */
.L_x_780:
[----:B------:R-:W-:Y:S01]  /*20c30*/  IMAD.MOV.U32 R12, RZ, RZ, 0x10 ;  /* 0x00000010ff0c7424 */ /* 0x000fe200078e00ff */
[----:B------:R-:W-:-:S05]  /*20c40*/  SEL R14, R14, RZ, P4 ;  /* 0x000000ff0e0e7207 */ /* 0x000fca0002000000 */
[----:B------:R-:W-:-:S04]  /*20c50*/  IMAD.IADD R5, R7, 0x1, R14 ;  /* 0x0000000107057824 */ /* 0x000fc800078e020e */
[----:B------:R-:W-:-:S07]  /*20c60*/  IMAD.MOV.U32 R13, RZ, RZ, R5 ;  /* 0x000000ffff0d7224 */ /* 0x000fce00078e0005 */
[----:B------:R-:W-:Y:S05]  /*20c70*/  WARPSYNC.COLLECTIVE R15, `(.L_x_781) ;  /* 0x000000000f087348 */ /* 0x000fea0003c00000 */
[----:B------:R0:W1:Y:S02]  /*20c80*/  SHFL.UP P6, R14, R13, R12, R11 ;  /* 0x0400000c0d0e7389 */ /* 0x00006400000c000b */
[----:B01----:R-:W-:Y:S01]  /*20c90*/  ENDCOLLECTIVE ;  /* 0x000000000000791b */ /* 0x003fe20003800000 */
.L_x_781:
[----:B------:R-:W-:Y:S02]  /*20ca0*/  IMAD.MOV.U32 R12, RZ, RZ, 0x1f ;  /* 0x0000001fff0c7424 */ /* 0x000fe400078e00ff */
[----:B------:R-:W-:Y:S01]  /*20cb0*/  IMAD.MOV.U32 R11, RZ, RZ, 0x1f ;  /* 0x0000001fff0b7424 */ /* 0x000fe200078e00ff */
[----:B------:R-:W-:-:S05]  /*20cc0*/  SEL R14, R14, RZ, P5 ;  /* 0x000000ff0e0e7207 */ /* 0x000fca0002800000 */
[----:B------:R-:W-:-:S04]  /*20cd0*/  IMAD.IADD R3, R5, 0x1, R14 ;  /* 0x0000000105037824 */ /* 0x000fc800078e020e */
[----:B------:R-:W-:-:S07]  /*20ce0*/  IMAD.MOV.U32 R13, RZ, RZ, R3 ;  /* 0x000000ffff0d7224 */ /* 0x000fce00078e0003 */
[----:B------:R-:W-:Y:S05]  /*20cf0*/  WARPSYNC.COLLECTIVE R15, `(.L_x_782) ;  /* 0x000000000f087348 */ /* 0x000fea0003c00000 */
[----:B------:R0:W1:Y:S02]  /*20d00*/  SHFL.IDX P6, R14, R13, R12, R11 ;  /* 0x0000000c0d0e7389 */ /* 0x00006400000c000b */
[----:B01----:R-:W-:Y:S01]  /*20d10*/  ENDCOLLECTIVE ;  /* 0x000000000000791b */ /* 0x003fe20003800000 */
.L_x_782:
[----:B------:R-:W-:Y:S05]  /*20d20*/  BRA `(.L_x_783) ;  /* 0xffffffd400fc7947 */ /* 0x000fea000383ffff */
.L_x_691:
        /* <DEDUP_REMOVED lines=8> */
.L_x_785:
[----:B------:R-:W-:Y:S05]  /*20db0*/  BSYNC B0 ;  /* 0x0000000000007941 */ /* 0x000fea0003800000 */
.L_x_784:
        /* <DEDUP_REMOVED lines=8> */
.L_x_786:
[----:B------:R-:W-:Y:S01]  /*20e40*/  IMAD.MOV.U32 R12, RZ, RZ, 0x4 ;  /* 0x00000004ff0c7424 */ /* 0x000fe200078e00ff */
[----:B------:R-:W-:-:S05]  /*20e50*/  SEL R14, R14, RZ, P2 ;  /* 0x000000ff0e0e7207 */ /* 0x000fca0001000000 */
[----:B------:R-:W-:-:S04]  /*20e60*/  IMAD.IADD R3, R13, 0x1, R14 ;  /* 0x000000010d037824 */ /* 0x000fc800078e020e */
[----:B------:R-:W-:-:S07]  /*20e70*/  IMAD.MOV.U32 R13, RZ, RZ, R3 ;  /* 0x000000ffff0d7224 */ /* 0x000fce00078e0003 */
[----:B------:R-:W-:Y:S05]  /*20e80*/  WARPSYNC.COLLECTIVE R15, `(.L_x_787) ;  /* 0x000000000f087348 */ /* 0x000fea0003c00000 */
[----:B------:R0:W1:Y:S02]  /*20e90*/  SHFL.UP P6, R14, R13, R12, R11 ;  /* 0x0400000c0d0e7389 */ /* 0x00006400000c000b */
[----:B01----:R-:W-:Y:S01]  /*20ea0*/  ENDCOLLECTIVE ;  /* 0x000000000000791b */ /* 0x003fe20003800000 */
.L_x_787:
[----:B------:R-:W-:Y:S01]  /*20eb0*/  IMAD.MOV.U32 R12, RZ, RZ, 0x8 ;  /* 0x00000008ff0c7424 */ /* 0x000fe200078e00ff */
[----:B------:R-:W-:-:S05]  /*20ec0*/  SEL R14, R14, RZ, P3 ;  /* 0x000000ff0e0e7207 */ /* 0x000fca0001800000 */
[----:B------:R-:W-:-:S04]  /*20ed0*/  IMAD.IADD R5, R3, 0x1, R14 ;  /* 0x0000000103057824 */ /* 0x000fc800078e020e */
[----:B------:R-:W-:-:S07]  /*20ee0*/  IMAD.MOV.U32 R13, RZ, RZ, R5 ;  /* 0x000000ffff0d7224 */ /* 0x000fce00078e0005 */
[----:B------:R-:W-:Y:S05]  /*20ef0*/  WARPSYNC.COLLECTIVE R15, `(.L_x_788) ;  /* 0x000000000f087348 */ /* 0x000fea0003c00000 */
[----:B------:R0:W1:Y:S02]  /*20f00*/  SHFL.UP P6, R14, R13, R12, R11 ;  /* 0x0400000c0d0e7389 */ /* 0x00006400000c000b */
[----:B01----:R-:W-:Y:S01]  /*20f10*/  ENDCOLLECTIVE ;  /* 0x000000000000791b */ /* 0x003fe20003800000 */
.L_x_788:
[----:B------:R-:W-:Y:S01]  /*20f20*/  IMAD.MOV.U32 R12, RZ, RZ, 0x10 ;  /* 0x00000010ff0c7424 */ /* 0x000fe200078e00ff */
[----:B------:R-:W-:-:S05]  /*20f30*/  SEL R6, R14, RZ, P4 ;  /* 0x000000ff0e067207 */ /* 0x000fca0002000000 */
[----:B------:R-:W-:-:S04]  /*20f40*/  IMAD.IADD R6, R5, 0x1, R6 ;  /* 0x0000000105067824 */ /* 0x000fc800078e0206 */
[----:B------:R-:W-:-:S07]  /*20f50*/  IMAD.MOV.U32 R13, RZ, RZ, R6 ;  /* 0x000000ffff0d7224 */ /* 0x000fce00078e0006 */
[----:B------:R-:W-:Y:S05]  /*20f60*/  WARPSYNC.COLLECTIVE R15, `(.L_x_789) ;  /* 0x000000000f087348 */ /* 0x000fea0003c00000 */
[----:B------:R0:W1:Y:S02]  /*20f70*/  SHFL.UP P6, R14, R13, R12, R11 ;  /* 0x0400000c0d0e7389 */ /* 0x00006400000c000b */
[----:B01----:R-:W-:Y:S01]  /*20f80*/  ENDCOLLECTIVE ;  /* 0x000000000000791b */ /* 0x003fe20003800000 */
.L_x_789:
        /* <DEDUP_REMOVED lines=8> */
.L_x_790:
[----:B------:R-:W-:Y:S05]  /*21010*/  BRA `(.L_x_791) ;  /* 0xffffffd400dc7947 */ /* 0x000fea000383ffff */
.L_x_693:
[----:B------:R-:W-:Y:S01]  /*21020*/  BSSY B0, `(.L_x_792) ;  /* 0x0000006000007945 */ /* 0x000fe20003800000 */
[----:B------:R-:W-:Y:S01]  /*21030*/  PLOP3.LUT P6, PT, P6, PT, PT, 0x8, 0x0 ;  /* 0x000000000000781c */ /* 0x000fe200037ce170 */
[----:B------:R-:W-:-:S12]  /*21040*/  IMAD.MOV.U32 R15, RZ, RZ, -0x1 ;  /* 0xffffffffff0f7424 */ /* 0x000fd800078e00ff */
[----:B0-----:R-:W-:Y:S05]  /*21050*/  WARPSYNC.COLLECTIVE R15, `(.L_x_793) ;  /* 0x000000000f087348 */ /* 0x001fea0003c00000 */
[----:B------:R-:W-:Y:S01]  /*21060*/  VOTE.ANY R14, PT, P6 ;  /* 0x00000000000e7806 */ /* 0x000fe200030e0100 */
[----:B0-----:R-:W-:Y:S06]  /*21070*/  ENDCOLLECTIVE ;  /* 0x000000000000791b */ /* 0x001fec0003800000 */
.L_x_793:
[----:B------:R-:W-:Y:S05]  /*21080*/  BSYNC B0 ;  /* 0x0000000000007941 */ /* 0x000fea0003800000 */
.L_x_792:
        /* <DEDUP_REMOVED lines=9> */
.L_x_794:
[----:B------:R-:W-:Y:S01]  /*21120*/  IMAD.MOV.U32 R17, RZ, RZ, R14 ;  /* 0x000000ffff117224 */ /* 0x000fe200078e000e */
[----:B------:R-:W-:Y:S06]  /*21130*/  BRA `(.L_x_795) ;  /* 0xffffffd400cc7947 */ /* 0x000fec000383ffff */
.L_x_695:
[----:B------:R-:W-:Y:S01]  /*21140*/  BSSY B0, `(.L_x_796) ;  /* 0x0000007000007945 */ /* 0x000fe20003800000 */
[----:B------:R-:W-:Y:S02]  /*21150*/  IMAD.MOV.U32 R13, RZ, RZ, R3 ;  /* 0x000000ffff0d7224 */ /* 0x000fe400078e0003 */
[----:B------:R-:W-:Y:S02]  /*21160*/  IMAD.MOV.U32 R11, RZ, RZ, 0x1f ;  /* 0x0000001fff0b7424 */ /* 0x000fe400078e00ff */
[----:B------:R-:W-:-:S07]  /*21170*/  IMAD.MOV.U32 R15, RZ, RZ, -0x1 ;  /* 0xffffffffff0f7424 */ /* 0x000fce00078e00ff */
[----:B012---:R-:W-:Y:S05]  /*21180*/  WARPSYNC.COLLECTIVE R15, `(.L_x_797) ;  /* 0x000000000f087348 */ /* 0x007fea0003c00000 */
[----:B------:R3:W4:Y:S02]  /*21190*/  SHFL.IDX P6, R14, R13, R12, R11 ;  /* 0x0000000c0d0e7389 */ /* 0x00072400000c000b */
[----:B01234-:R-:W-:Y:S01]  /*211a0*/  ENDCOLLECTIVE ;  /* 0x000000000000791b */ /* 0x01ffe20003800000 */
.L_x_797:
[----:B------:R-:W-:Y:S05]  /*211b0*/  BSYNC B0 ;  /* 0x0000000000007941 */ /* 0x000fea0003800000 */
.L_x_796:
[----:B------:R-:W-:Y:S05]  /*211c0*/  BRA `(.L_x_694) ;  /* 0xffffffd400c47947 */ /* 0x000fea000383ffff */
.L_x_699:
[----:B0-----:R0:W2:Y:S02]  /*211d0*/  SYNCS.PHASECHK.TRANS64.TRYWAIT P0, [R9+URZ+0x31c20], R0 ;  /* 0x031c2000090075a7 */ /* 0x0010a4000800017f */
[----:B--2---:R-:W-:Y:S05]  /*211e0*/  @!P0 NANOSLEEP.SYNCS 0x989680 ;  /* 0x009896800000895d */ /* 0x004fea0003900000 */
[----:B------:R-:W2:Y:S02]  /*211f0*/  @!P0 SYNCS.PHASECHK.TRANS64 P0, [R9+URZ+0x31c20], R0 ;  /* 0x031c2000090085a7 */ /* 0x000ea4000800007f */
[----:B--2---:R-:W-:Y:S05]  /*21200*/  @!P0 BRA `(.L_x_699) ;  /* 0xfffffffc00f08947 */ /* 0x004fea000383ffff */
[----:B------:R-:W-:Y:S05]  /*21210*/  BRA `(.L_x_798) ;  /* 0xffffffd800b07947 */ /* 0x000fea000383ffff */
.L_x_700:
        /* <DEDUP_REMOVED lines=8> */
[----:B01----:R-:W-:Y:S05]  /*212a0*/  WARPSYNC.COLLECTIVE R15, `(.L_x_800) ;  /* 0x000000000f087348 */ /* 0x003fea0003c00000 */
[----:B------:R2:W3:Y:S02]  /*212b0*/  SHFL.IDX P6, R14, R13, R12, R11 ;  /* 0x0000000c0d0e7389 */ /* 0x0004e400000c000b */
[----:B0123--:R-:W-:Y:S01]  /*212c0*/  ENDCOLLECTIVE ;  /* 0x000000000000791b */ /* 0x00ffe20003800000 */
.L_x_800:
[----:B------:R-:W-:Y:S05]  /*212d0*/  BSYNC B0 ;  /* 0x0000000000007941 */ /* 0x000fea0003800000 */
.L_x_799:
[----:B------:R-:W-:Y:S05]  /*212e0*/  BRA `(.L_x_801) ;  /* 0xffffffd800987947 */ /* 0x000fea000383ffff */
.L_x_701:
[----:B------:R-:W-:Y:S01]  /*212f0*/  BSSY B0, `(.L_x_802) ;  /* 0x0000006000007945 */ /* 0x000fe20003800000 */
[----:B------:R-:W-:-:S07]  /*21300*/  IMAD.MOV.U32 R15, RZ, RZ, -0x1 ;  /* 0xffffffffff0f7424 */ /* 0x000fce00078e00ff */
[----:B01----:R-:W-:Y:S05]  /*21310*/  WARPSYNC.COLLECTIVE R15, `(.L_x_803) ;  /* 0x000000000f0c7348 */ /* 0x003fea0003c00000 */
[----:B------:R-:W-:Y:S02]  /*21320*/  ELECT P6, UR62, PT ;  /* 0x00000000003e782f */ /* 0x000fe400038c0000 */
[----:B------:R-:W-:Y:S01]  /*21330*/  MOV R14, UR62 ;  /* 0x0000003e000e7c02 */ /* 0x000fe20008000f00 */
[----:B01----:R-:W-:Y:S10]  /*21340*/  ENDCOLLECTIVE ;  /* 0x000000000000791b */ /* 0x003ff40003800000 */
.L_x_803:
[----:B------:R-:W-:Y:S05]  /*21350*/  BSYNC B0 ;  /* 0x0000000000007941 */ /* 0x000fea0003800000 */
.L_x_802:
[----:B------:R-:W-:Y:S05]  /*21360*/  BRA `(.L_x_804) ;  /* 0xffffffd8008c7947 */ /* 0x000fea000383ffff */
.L_x_703:
[----:B0-----:R0:W1:Y:S02]  /*21370*/  SYNCS.PHASECHK.TRANS64.TRYWAIT P0, [R5+URZ], R4 ;  /* 0x00000004050075a7 */ /* 0x001064000800017f */
[----:B-1----:R-:W-:Y:S05]  /*21380*/  @!P0 NANOSLEEP.SYNCS 0x989680 ;  /* 0x009896800000895d */ /* 0x002fea0003900000 */
[----:B------:R-:W1:Y:S02]  /*21390*/  @!P0 SYNCS.PHASECHK.TRANS64 P0, [R5+URZ], R4 ;  /* 0x00000004050085a7 */ /* 0x000e64000800007f */
[----:B-1----:R-:W-:Y:S05]  /*213a0*/  @!P0 BRA `(.L_x_703) ;  /* 0xfffffffc00f08947 */ /* 0x002fea000383ffff */
[----:B------:R-:W-:Y:S05]  /*213b0*/  BRA `(.L_x_805) ;  /* 0xffffffd800c07947 */ /* 0x000fea000383ffff */
.L_x_704:
[----:B-1----:R1:W2:Y:S02]  /*213c0*/  SYNCS.PHASECHK.TRANS64.TRYWAIT P0, [R3+URZ], R2 ;  /* 0x00000002030075a7 */ /* 0x0022a4000800017f */
[----:B--2---:R-:W-:Y:S05]  /*213d0*/  @!P0 NANOSLEEP.SYNCS 0x989680 ;  /* 0x009896800000895d */ /* 0x004fea0003900000 */
[----:B------:R-:W2:Y:S02]  /*213e0*/  @!P0 SYNCS.PHASECHK.TRANS64 P0, [R3+URZ], R2 ;  /* 0x00000002030085a7 */ /* 0x000ea4000800007f */
[----:B--2---:R-:W-:Y:S05]  /*213f0*/  @!P0 BRA `(.L_x_704) ;  /* 0xfffffffc00f08947 */ /* 0x004fea000383ffff */
[----:B------:R-:W-:Y:S05]  /*21400*/  BRA `(.L_x_806) ;  /* 0xffffffd800b47947 */ /* 0x000fea000383ffff */
.L_x_706:
[----:B--2---:R2:W3:Y:S02]  /*21410*/  SYNCS.PHASECHK.TRANS64.TRYWAIT P0, [R23+URZ], R4 ;  /* 0x00000004170075a7 */ /* 0x0044e4000800017f */
[----:B---3--:R-:W-:Y:S05]  /*21420*/  @!P0 NANOSLEEP.SYNCS 0x989680 ;  /* 0x009896800000895d */ /* 0x008fea0003900000 */
[----:B------:R-:W3:Y:S02]  /*21430*/  @!P0 SYNCS.PHASECHK.TRANS64 P0, [R23+URZ], R4 ;  /* 0x00000004170085a7 */ /* 0x000ee4000800007f */
[----:B---3--:R-:W-:Y:S05]  /*21440*/  @!P0 BRA `(.L_x_706) ;  /* 0xfffffffc00f08947 */ /* 0x008fea000383ffff */
[----:B------:R-:W-:Y:S05]  /*21450*/  BRA `(.L_x_807) ;  /* 0xffffffd800b87947 */ /* 0x000fea000383ffff */
.L_x_808:
        /* <DEDUP_REMOVED lines=10> */
.L_x_2726:


//--------------------- .text._ZN7cutlass13device_kernelIN5flash11enable_sm90INS1_16FlashAttnFwdSm90INS1_25CollectiveMainloopFwdSm90ILi2EN4cute5tupleIJNS5_1CILi1EEES8_S8_EEENS6_IJNS7_ILi192EEENS7_ILi128EEENS7_ILi96EEEEEELi96ENS_10bfloat16_tEfNS_4arch4Sm90ELb0ELb1ELb1ELb0ELb0ELb0ELb0ELb0ELb1ELb1ELb0ELb0EEENS1_21CollectiveEpilogueFwdINS6_IJSA_SC_SB_EEES9_SE_SG_Li384ELb0ELb1ELb0ELb0EEENS1_30DynamicPersistentTileSchedulerILi384ELi128ELb0ELb1ELb1EEEEEEEEEvNT_6ParamsE --------------------------
	.section	.text._ZN7cutlass13device_kernelIN5flash11enable_sm90INS1_16FlashAttnFwdSm90INS1_25CollectiveMainloopFwdSm90ILi2EN4cute5tupleIJNS5_1CILi1EEES8_S8_EEENS6_IJNS7_ILi192EEENS7_ILi128EEENS7_ILi96EEEEEELi96ENS_10bfloat16_tEfNS_4arch4Sm90ELb0ELb1ELb1ELb0ELb0ELb0ELb0ELb0ELb1ELb1ELb0ELb0EEENS1_21CollectiveEpilogueFwdINS6_IJSA_SC_SB_EEES9_SE_SG_Li384ELb0ELb1ELb0ELb0EEENS1_30DynamicPersistentTileSchedulerILi384ELi128ELb0ELb1ELb1EEEEEEEEEvNT_6ParamsE,"ax",@progbits
	.align	128
.text._ZN7cutlass13device_kernelIN5flash11enable_sm90INS1_16FlashAttnFwdSm90INS1_25CollectiveMainloopFwdSm90ILi2EN4cute5tupleIJNS5_1CILi1EEES8_S8_EEENS6_IJNS7_ILi192EEENS7_ILi128EEENS7_ILi96EEEEEELi96ENS_10bfloat16_tEfNS_4arch4Sm90ELb0ELb1ELb1ELb0ELb0ELb0ELb0ELb0ELb1ELb1ELb0ELb0EEENS1_21CollectiveEpilogueFwdINS6_IJSA_SC_SB_EEES9_SE_SG_Li384ELb0ELb1ELb0ELb0EEENS1_30DynamicPersistentTileSchedulerILi384ELi128ELb0ELb1ELb1EEEEEEEEEvNT_6ParamsE:
        .type           _ZN7cutlass13device_kernelIN5flash11enable_sm90INS1_16FlashAttnFwdSm90INS1_25CollectiveMainloopFwdSm90ILi2EN4cute5tupleIJNS5_1CILi1EEES8_S8_EEENS6_IJNS7_ILi192EEENS7_ILi128EEENS7_ILi96EEEEEELi96ENS_10bfloat16_tEfNS_4arch4Sm90ELb0ELb1ELb1ELb0ELb0ELb0ELb0ELb0ELb1ELb1ELb0ELb0EEENS1_21CollectiveEpilogueFwdINS6_IJSA_SC_SB_EEES9_SE_SG_Li384ELb0ELb1ELb0ELb0EEENS1_30DynamicPersistentTileSchedulerILi384ELi128ELb0ELb1ELb1EEEEEEEEEvNT_6ParamsE,@function
        .size           _ZN7cutlass13device_kernelIN5flash11enable_sm90INS1_16FlashAttnFwdSm90INS1_25CollectiveMainloopFwdSm90ILi2EN4cute5tupleIJNS5_1CILi1EEES8_S8_EEENS6_IJNS7_ILi192EEENS7_ILi128EEENS7_ILi96EEEEEELi96ENS_10bfloat16_tEfNS_4arch4Sm90ELb0ELb1ELb1ELb0ELb0ELb0ELb0ELb0ELb1ELb1ELb0ELb0EEENS1_21CollectiveEpilogueFwdINS6_IJSA_SC_SB_EEES9_SE_SG_Li384ELb0ELb1ELb0ELb0EEENS1_30DynamicPersistentTileSchedulerILi384ELi128ELb0ELb1ELb1EEEEEEEEEvNT_6ParamsE,(.L_x_2727 - _ZN7cutlass13device_kernelIN5flash11enable_sm90INS1_16FlashAttnFwdSm90INS1_25CollectiveMainloopFwdSm90ILi2EN4cute5tupleIJNS5_1CILi1EEES8_S8_EEENS6_IJNS7_ILi192EEENS7_ILi128EEENS7_ILi96EEEEEELi96ENS_10bfloat16_tEfNS_4arch4Sm90ELb0ELb1ELb1ELb0ELb0ELb0ELb0ELb0ELb1ELb1ELb0ELb0EEENS1_21CollectiveEpilogueFwdINS6_IJSA_SC_SB_EEES9_SE_SG_Li384ELb0ELb1ELb0ELb0EEENS1_30DynamicPersistentTileSchedulerILi384ELi128ELb0ELb1ELb1EEEEEEEEEvNT_6ParamsE)
        .other          _ZN7cutlass13device_kernelIN5flash11enable_sm90INS1_16FlashAttnFwdSm90INS1_25CollectiveMainloopFwdSm90ILi2EN4cute5tupleIJNS5_1CILi1EEES8_S8_EEENS6_IJNS7_ILi192EEENS7_ILi128EEENS7_ILi96EEEEEELi96ENS_10bfloat16_tEfNS_4arch4Sm90ELb0ELb1ELb1ELb0ELb0ELb0ELb0ELb0ELb1ELb1ELb0ELb0EEENS1_21CollectiveEpilogueFwdINS6_IJSA_SC_SB_EEES9_SE_SG_Li384ELb0ELb1ELb0ELb0EEENS1_30DynamicPersistentTileSchedulerILi384ELi128ELb0ELb1ELb1EEEEEEEEEvNT_6ParamsE,@"STO_CUDA_ENTRY STV_DEFAULT"
_ZN7cutlass13device_kernelIN5flash11enable_sm90INS1_16FlashAttnFwdSm90INS1_25CollectiveMainloopFwdSm90ILi2EN4cute5tupleIJNS5_1CILi1EEES8_S8_EEENS6_IJNS7_ILi192EEENS7_ILi128EEENS7_ILi96EEEEEELi96ENS_10bfloat16_tEfNS_4arch4Sm90ELb0ELb1ELb1ELb0ELb0ELb0ELb0ELb0ELb1ELb1ELb0ELb0EEENS1_21CollectiveEpilogueFwdINS6_IJSA_SC_SB_EEES9_SE_SG_Li384ELb0ELb1ELb0ELb0EEENS1_30DynamicPersistentTileSchedulerILi384ELi128ELb0ELb1ELb1EEEEEEEEEvNT_6ParamsE:
[----:B------:R-:W0:Y:S01]  /*0000*/  LDC R1, c[0x0][0x28] ;  /* 0x00000a00ff017b82 */ /* 0x000e220000000800 */
[----:B------:R-:W1:Y:S01]  /*0010*/  S2R R3, SR_TID.X ;  /* 0x0000000000037919 */ /* 0x000e620000002100 */
[----:B------:R-:W-:Y:S01]  /*0020*/  ELECT P0, URZ, PT ;  /* 0x00000000003f782f */ /* 0x000fe20003800000 */
[----:B------:R-:W-:Y:S01]  /*0030*/  BSSY B0, `(.L_x_809) ;  /* 0x000000e000007945 */ /* 0x000fe20003800000 */
[--C-:B-1----:R-:W-:Y:S02]  /*0040*/  SHF.R.U32.HI R0, RZ, 0x5, R3.reuse ;  /* 0x00000005ff007819 */ /* 0x102fe40000011603 */
[----:B------:R-:W-:-:S03]  /*0050*/  SHF.R.U32.HI R3, RZ, 0x7, R3 ;  /* 0x00000007ff037819 */ /* 0x000fc60000011603 */
[----:B------:R-:W1:Y:S02]  /*0060*/  SHFL.IDX PT, R2, R0, RZ, 0x1f ;  /* 0x00001fff00027589 */ /* 0x000e6400000e0000 */
[----:B-1----:R-:W-:-:S13]  /*0070*/  ISETP.EQ.AND P0, PT, R2, RZ, P0 ;  /* 0x000000ff0200720c */ /* 0x002fda0000702270 */
[----:B0-----:R-:W-:Y:S05]  /*0080*/  @!P0 BRA `(.L_x_810) ;  /* 0x0000000000208947 */ /* 0x001fea0003800000 */
        /* <DEDUP_REMOVED lines=8> */
.L_x_810:
[----:B------:R-:W-:Y:S05]  /*0110*/  BSYNC B0 ;  /* 0x0000000000007941 */ /* 0x000fea0003800000 */
.L_x_809:
[----:B------:R-:W-:Y:S01]  /*0120*/  VOTEU.ANY UP0, P0 ;  /* 0x00000000003f7886 */ /* 0x000fe20000000100 */
[----:B------:R-:W0:Y:S01]  /*0130*/  SHFL.IDX PT, R3, R3, RZ, 0x1f ;  /* 0x00001fff03037589 */ /* 0x000e2200000e0000 */
[----:B------:R-:W-:Y:S01]  /*0140*/  UMOV UR4, 0x80 ;  /* 0x0000008000047882 */ /* 0x000fe20000000000 */
[----:B------:R-:W-:Y:S01]  /*0150*/  UMOV UR7, 0x180 ;  /* 0x0000018000077882 */ /* 0x000fe20000000000 */
[----:B------:R-:W-:Y:S01]  /*0160*/  VOTEU.ANY UP1, P0 ;  /* 0x00000000003f7886 */ /* 0x000fe20000020100 */
[----:B------:R-:W1:Y:S01]  /*0170*/  @UP0 S2UR UR8, SR_CgaCtaId ;  /* 0x00000000000809c3 */ /* 0x000e620000008800 */
[----:B------:R-:W2:Y:S01]  /*0180*/  SHFL.IDX PT, R2, R0, RZ, 0x1f ;  /* 0x00001fff00027589 */ /* 0x000ea200000e0000 */
[----:B------:R-:W-:Y:S01]  /*0190*/  @UP0 UMOV UR6, 0x400 ;  /* 0x0000040000060882 */ /* 0x000fe20000000000 */
[----:B------:R-:W-:-:S04]  /*01a0*/  @UP0 UIADD3 UR4, -UR4, 0x100000, URZ ;  /* 0x0010000004040890 */ /* 0x000fc8000fffe13f */
[----:B------:R-:W-:Y:S02]  /*01b0*/  @UP0 USHF.L.U32 UR5, UR4, 0xb, URZ ;  /* 0x0000000b04050899 */ /* 0x000fe4000800063f */
[----:B------:R-:W-:Y:S01]  /*01c0*/  @UP0 USHF.L.U32 UR4, UR4, 0x1, URZ ;  /* 0x0000000104040899 */ /* 0x000fe2000800063f */
[----:B------:R-:W-:Y:S01]  /*01d0*/  VOTEU.ANY UP2, P0 ;  /* 0x00000000003f7886 */ /* 0x000fe20000040100 */
[----:B0-----:R-:W-:Y:S01]  /*01e0*/  R2UR UR9, R3 ;  /* 0x00000000030972ca */ /* 0x001fe200000e0000 */
[----:B-1----:R-:W-:Y:S01]  /*01f0*/  @UP0 ULEA UR8, UR8, UR6, 0x18 ;  /* 0x0000000608080291 */ /* 0x002fe2000f8ec03f */
[----:B--2---:R-:W-:Y:S01]  /*0200*/  ISETP.NE.AND P1, PT, R2, RZ, PT ;  /* 0x000000ff0200720c */ /* 0x004fe20003f25270 */
[----:B------:R-:W-:-:S04]  /*0210*/  @UP0 UIADD3 UR6, -UR7, 0x100000, URZ ;  /* 0x0010000007060890 */ /* 0x000fc8000fffe13f */
[----:B------:R-:W-:Y:S02]  /*0220*/  @UP0 USHF.L.U32 UR7, UR6, 0xb, URZ ;  /* 0x0000000b06070899 */ /* 0x000fe4000800063f */
[----:B------:R-:W-:-:S04]  /*0230*/  @UP0 USHF.L.U32 UR6, UR6, 0x1, URZ ;  /* 0x0000000106060899 */ /* 0x000fc8000800063f */
[----:B------:R-:W-:Y:S01]  /*0240*/  UISETP.NE.AND UP0, UPT, UR9, URZ, UPT ;  /* 0x0000003f0900728c */ /* 0x000fe2000bf05270 */
[----:B------:R-:W0:Y:S02]  /*0250*/  FENCE.VIEW.ASYNC.S ;  /* 0x00000000000073c6 */ /* 0x000e240000000000 */
[----:B0-----:R0:W1:Y:S05]  /*0260*/  @UP1 SYNCS.EXCH.64 URZ, [UR8+0x2d800], UR4 ;  /* 0x02d80004083f15b2 */ /* 0x00106a0008000100 */
[----:B------:R0:W2:Y:S01]  /*0270*/  @UP2 SYNCS.EXCH.64 URZ, [UR8+0x2d820], UR6 ;  /* 0x02d82006083f25b2 */ /* 0x0000a20008000100 */
        /* <DEDUP_REMOVED lines=17> */
[----:B------:R3:W0:Y:S02]  /*0390*/  SYNCS.EXCH.64 URZ, [UR8+0x2d848], UR6 ;  /* 0x02d84806083f75b2 */ /* 0x0006240008000100 */
[----:B---3--:R-:W-:Y:S01]  /*03a0*/  NOP ;  /* 0x0000000000007918 */ /* 0x008fe20000000000 */
.L_x_811:
[----:B------:R-:W3:Y:S01]  /*03b0*/  SHFL.IDX PT, R2, R0, RZ, 0x1f ;  /* 0x00001fff00027589 */ /* 0x000ee200000e0000 */
[----:B------:R-:W-:Y:S01]  /*03c0*/  NOP ;  /* 0x0000000000007918 */ /* 0x000fe20000000000 */
[----:B---3--:R-:W-:-:S13]  /*03d0*/  ISETP.NE.AND P0, PT, R2, RZ, PT ;  /* 0x000000ff0200720c */ /* 0x008fda0003f05270 */
        /* <DEDUP_REMOVED lines=17> */
[----:B------:R3:W0:Y:S02]  /*04f0*/  SYNCS.EXCH.64 URZ, [UR8+0x2d868], UR6 ;  /* 0x02d86806083f75b2 */ /* 0x0006240008000100 */
[----:B---3--:R-:W-:Y:S01]  /*0500*/  NOP ;  /* 0x0000000000007918 */ /* 0x008fe20000000000 */
.L_x_812:
[----:B------:R-:W3:Y:S01]  /*0510*/  SHFL.IDX PT, R2, R0, RZ, 0x1f ;  /* 0x00001fff00027589 */ /* 0x000ee200000e0000 */
[----:B------:R-:W-:Y:S01]  /*0520*/  NOP ;  /* 0x0000000000007918 */ /* 0x000fe20000000000 */
[----:B---3--:R-:W-:-:S13]  /*0530*/  ISETP.NE.AND P0, PT, R2, RZ, PT ;  /* 0x000000ff0200720c */ /* 0x008fda0003f05270 */
        /* <DEDUP_REMOVED lines=13> */
[----:B------:R3:W0:Y:S02]  /*0610*/  SYNCS.EXCH.64 URZ, [UR6+0x2d888], UR4 ;  /* 0x02d88804063f75b2 */ /* 0x0006240008000100 */
[----:B---3--:R-:W-:Y:S01]  /*0620*/  NOP ;  /* 0x0000000000007918 */ /* 0x008fe20000000000 */
.L_x_813:
        /* <DEDUP_REMOVED lines=22> */
.L_x_814:
        /* <DEDUP_REMOVED lines=22> */
.L_x_815:
[----:B------:R-:W-:Y:S01]  /*08f0*/  PLOP3.LUT P0, PT, PT, PT, UP0, 0x80, 0x0 ;  /* 0x000000000000781c */ /* 0x000fe20003f0f008 */
[----:B------:R-:W-:Y:S01]  /*0900*/  UMOV UR38, 0x1 ;  /* 0x0000000100267882 */ /* 0x000fe20000000000 */
[----:B------:R-:W-:Y:S01]  /*0910*/  NOP ;  /* 0x0000000000007918 */ /* 0x000fe20000000000 */
[----:B------:R-:W-:Y:S01]  /*0920*/  USEL UR38, UR38, 0x2, !UP0 ;  /* 0x0000000226267887 */ /* 0x000fe2000c000000 */
[----:B------:R-:W-:Y:S01]  /*0930*/  ULDC.64 UR48, c[0x0][0x208] ;  /* 0x0000820000307ab9 */ /* 0x000fe20000000a00 */
[----:B012-4-:R-:W-:Y:S08]  /*0940*/  BAR.SYNC.DEFER_BLOCKING 0x0 ;  /* 0x0000000000007b1d */ /* 0x017ff00000010000 */
[----:B------:R-:W-:Y:S05]  /*0950*/  @!P0 BRA `(.L_x_816) ;  /* 0x0000010c00508947 */ /* 0x000fea0003800000 */
.L_x_817:
[----:B------:R-:W-:-:S08]  /*0960*/  NOP ;  /* 0x0000000000007918 */ /* 0x000fd00000000000 */
[----:B------:R-:W0:Y:S02]  /*0970*/  USETMAXREG.TRY_ALLOC.CTAPOOL UP0, 0xa0 ;  /* 0x000000a0000079c8 */ /* 0x000e240008000600 */
[----:B0-----:R-:W-:-:S13]  /*0980*/  PLOP3.LUT P0, PT, PT, PT, UP0, 0x80, 0x0 ;  /* 0x000000000000781c */ /* 0x001fda0003f0f008 */
[----:B------:R-:W-:Y:S05]  /*0990*/  @!P0 BRA `(.L_x_817) ;  /* 0xfffffffc00f08947 */ /* 0x000fea000383ffff */
[----:B------:R-:W0:Y:S01]  /*09a0*/  S2R R2, SR_TID.X ;  /* 0x0000000000027919 */ /* 0x000e220000002100 */
[----:B------:R-:W1:Y:S08]  /*09b0*/  S2UR UR4, SR_CTAID.X ;  /* 0x00000000000479c3 */ /* 0x000e700000002500 */
[----:B------:R-:W-:Y:S08]  /*09c0*/  BAR.ARV 0x4, 0x200 ;  /* 0x0108000000007b1d */ /* 0x000ff00000002000 */
[----:B------:R-:W-:Y:S06]  /*09d0*/  BAR.ARV 0x8, 0x200 ;  /* 0x0208000000007b1d */ /* 0x000fec0000002000 */
[----:B0-----:R-:W-:-:S04]  /*09e0*/  LOP3.LUT R0, R2, 0xffffff80, RZ, 0xc0, !PT ;  /* 0xffffff8002007812 */ /* 0x001fc800078ec0ff */
[----:B------:R-:W-:Y:S02]  /*09f0*/  ISETP.NE.AND P0, PT, R0, 0x80, PT ;  /* 0x000000800000780c */ /* 0x000fe40003f05270 */
[----:B------:R-:W1:Y:S11]  /*0a00*/  LDC R0, c[0x0][0xc38] ;  /* 0x00030e00ff007b82 */ /* 0x000e760000000800 */
[----:B------:R-:W-:Y:S06]  /*0a10*/  @!P0 BAR.ARV 0x9, 0x100 ;  /* 0x0244000000008b1d */ /* 0x000fec0000002000 */
[----:B-1----:R-:W-:-:S13]  /*0a20*/  ISETP.LE.AND P0, PT, R0, UR4, PT ;  /* 0x0000000400007c0c */ /* 0x002fda000bf03270 */
[----:B------:R-:W-:Y:S05]  /*0a30*/  @P0 EXIT ;  /* 0x000000000000094d */ /* 0x000fea0003800000 */
[----:B------:R-:W-:Y:S01]  /*0a40*/  VIADD R150, R2, 0xffffff80 ;  /* 0xffffff8002967836 */ /* 0x000fe20000000000 */
[----:B------:R-:W0:Y:S01]  /*0a50*/  S2UR UR5, SR_CgaCtaId ;  /* 0x00000000000579c3 */ /* 0x000e220000008800 */
[----:B------:R-:W-:Y:S01]  /*0a60*/  UMOV UR42, 0x400 ;  /* 0x00000400002a7882 */ /* 0x000fe20000000000 */
[----:B------:R-:W-:Y:S01]  /*0a70*/  IMAD.MOV.U32 R18, RZ, RZ, 0x40 ;  /* 0x00000040ff127424 */ /* 0x000fe200078e00ff */
[----:B------:R-:W-:Y:S01]  /*0a80*/  ULOP3.LUT UR47, UR38, 0x1, URZ, 0xfc, !UPT ;  /* 0x00000001262f7892 */ /* 0x000fe2000f8efc3f */
[----:B------:R-:W-:Y:S01]  /*0a90*/  SHF.R.S32.HI R3, RZ, 0x1f, R150 ;  /* 0x0000001fff037819 */ /* 0x000fe20000011496 */
[----:B------:R-:W-:Y:S01]  /*0aa0*/  UMOV UR46, URZ ;  /* 0x0000003f002e7c82 */ /* 0x000fe20008000000 */
[----:B------:R-:W-:Y:S01]  /*0ab0*/  UMOV UR50, URZ ;  /* 0x0000003f00327c82 */ /* 0x000fe20008000000 */
[----:B------:R-:W-:Y:S01]  /*0ac0*/  UMOV UR45, URZ ;  /* 0x0000003f002d7c82 */ /* 0x000fe20008000000 */
[CC--:B------:R-:W-:Y:S02]  /*0ad0*/  LEA.HI R0, R3.reuse, R150.reuse, RZ, 0x4 ;  /* 0x0000009603007211 */ /* 0x0c0fe400078f20ff */
[----:B------:R-:W-:-:S02]  /*0ae0*/  LEA.HI R145, R3, R150, RZ, 0x7 ;  /* 0x0000009603917211 */ /* 0x000fc400078f38ff */
[----:B------:R-:W-:Y:S02]  /*0af0*/  LOP3.LUT R5, R0, 0xfffffff0, RZ, 0xc0, !PT ;  /* 0xfffffff000057812 */ /* 0x000fe400078ec0ff */
[----:B------:R-:W-:Y:S02]  /*0b00*/  SHF.R.S32.HI R7, RZ, 0x4, R0 ;  /* 0x00000004ff077819 */ /* 0x000fe40000011400 */
[----:B------:R-:W-:Y:S01]  /*0b10*/  LOP3.LUT R9, R145, 0xffffff80, RZ, 0xc0, !PT ;  /* 0xffffff8091097812 */ /* 0x000fe200078ec0ff */
[----:B------:R-:W-:Y:S01]  /*0b20*/  IMAD.IADD R5, R150, 0x1, -R5 ;  /* 0x0000000196057824 */ /* 0x000fe200078e0a05 */
[----:B------:R-:W-:Y:S02]  /*0b30*/  LEA.HI R2, R0, R7, RZ, 0x1 ;  /* 0x0000000700027211 */ /* 0x000fe400078f08ff */
[----:B------:R-:W-:Y:S01]  /*0b40*/  LEA.HI R4, R3, R150, RZ, 0x5 ;  /* 0x0000009603047211 */ /* 0x000fe200078f28ff */
[----:B------:R-:W-:Y:S01]  /*0b50*/  IMAD.IADD R144, R150, 0x1, -R9 ;  /* 0x0000000196907824 */ /* 0x000fe200078e0a09 */
[----:B------:R-:W-:-:S02]  /*0b60*/  SHF.R.S32.HI R0, RZ, 0x1f, R5 ;  /* 0x0000001fff007819 */ /* 0x000fc40000011405 */
[----:B------:R-:W-:Y:S01]  /*0b70*/  LOP3.LUT R2, R2, 0x1ffffffe, RZ, 0xc0, !PT ;  /* 0x1ffffffe02027812 */ /* 0x000fe200078ec0ff */
[----:B0-----:R-:W-:Y:S01]  /*0b80*/  ULEA UR42, UR5, UR42, 0x18 ;  /* 0x0000002a052a7291 */ /* 0x001fe2000f8ec03f */
[----:B------:R-:W-:Y:S02]  /*0b90*/  LEA.HI R0, R0, R5, RZ, 0x3 ;  /* 0x0000000500007211 */ /* 0x000fe400078f18ff */
[----:B------:R-:W-:Y:S01]  /*0ba0*/  SHF.R.S32.HI R4, RZ, 0x5, R4 ;  /* 0x00000005ff047819 */ /* 0x000fe20000011404 */
[----:B------:R-:W-:Y:S01]  /*0bb0*/  IMAD.IADD R7, R7, 0x1, -R2 ;  /* 0x0000000107077824 */ /* 0x000fe200078e0a02 */
[C---:B------:R-:W-:Y:S01]  /*0bc0*/  LOP3.LUT R2, R0.reuse, 0xfffffff8, RZ, 0xc0, !PT ;  /* 0xfffffff800027812 */ /* 0x040fe200078ec0ff */
[----:B------:R-:W-:Y:S01]  /*0bd0*/  IMAD.SHL.U32 R0, R0, 0x40, RZ ;  /* 0x0000004000007824 */ /* 0x000fe200078e00ff */
[----:B------:R-:W-:Y:S01]  /*0be0*/  SHF.R.S32.HI R9, RZ, 0x1f, R144 ;  /* 0x0000001fff097819 */ /* 0x000fe20000011490 */
[----:B------:R-:W-:Y:S01]  /*0bf0*/  IMAD R10, R4, 0x10, R5 ;  /* 0x00000010040a7824 */ /* 0x000fe200078e0205 */
[----:B------:R-:W-:Y:S01]  /*0c00*/  LEA.HI R3, R3, R150, RZ, 0x2 ;  /* 0x0000009603037211 */ /* 0x000fe200078f10ff */
[----:B------:R-:W-:Y:S01]  /*0c10*/  IMAD.IADD R2, R5, 0x1, -R2 ;  /* 0x0000000105027824 */ /* 0x000fe200078e0a02 */
[----:B------:R-:W-:Y:S01]  /*0c20*/  LEA.HI R6, R9, R144, RZ, 0x2 ;  /* 0x0000009009067211 */ /* 0x000fe200078f10ff */
[----:B------:R-:W-:Y:S01]  /*0c30*/  IMAD.SHL.U32 R7, R7, 0x8, RZ ;  /* 0x0000000807077824 */ /* 0x000fe200078e00ff */
[----:B------:R-:W-:-:S02]  /*0c40*/  LOP3.LUT R0, R0, 0x7ffffe00, RZ, 0xc0, !PT ;  /* 0x7ffffe0000007812 */ /* 0x000fc400078ec0ff */
[C---:B------:R-:W-:Y:S01]  /*0c50*/  R2P PR, R2.reuse, 0x6 ;  /* 0x0000000602007804 */ /* 0x040fe20000000000 */
[----:B------:R-:W-:Y:S01]  /*0c60*/  IMAD.SHL.U32 R2, R2, 0x40, RZ ;  /* 0x0000004002027824 */ /* 0x000fe200078e00ff */
[--C-:B------:R-:W-:Y:S01]  /*0c70*/  SHF.R.S32.HI R8, RZ, 0x2, R6.reuse ;  /* 0x00000002ff087819 */ /* 0x100fe20000011406 */
[----:B------:R-:W-:Y:S01]  /*0c80*/  IMAD.U32 R147, R10, 0x20, R7 ;  /* 0x000000200a937824 */ /* 0x000fe200078e0007 */
[----:B------:R-:W-:Y:S01]  /*0c90*/  SHF.R.S32.HI R11, RZ, 0x1f, R6 ;  /* 0x0000001fff0b7819 */ /* 0x000fe20000011406 */
[----:B------:R-:W-:Y:S01]  /*0ca0*/  IMAD R0, R4, 0x400, R0 ;  /* 0x0000040004007824 */ /* 0x000fe200078e0200 */
[----:B------:R-:W-:Y:S02]  /*0cb0*/  LOP3.LUT R2, R2, 0x1c0, RZ, 0xc0, !PT ;  /* 0x000001c002027812 */ /* 0x000fe400078ec0ff */
[----:B------:R-:W-:Y:S02]  /*0cc0*/  SHF.R.S32.HI R145, RZ, 0x7, R145 ;  /* 0x00000007ff917819 */ /* 0x000fe40000011491 */
[----:B------:R-:W-:-:S02]  /*0cd0*/  LOP3.LUT R7, R2, 0x8, R7, 0xf8, !PT ;  /* 0x0000000802077812 */ /* 0x000fc400078ef807 */
[----:B------:R-:W-:Y:S01]  /*0ce0*/  SHF.R.U32.HI R2, RZ, 0x3, R2 ;  /* 0x00000003ff027819 */ /* 0x000fe20000011602 */
[----:B------:R-:W-:Y:S01]  /*0cf0*/  IMAD.HI R4, R145, 0x55555556, RZ ;  /* 0x5555555691047827 */ /* 0x000fe200078e02ff */
[----:B------:R-:W-:Y:S02]  /*0d00*/  LOP3.LUT R141, R3, 0xfffffffc, RZ, 0xc0, !PT ;  /* 0xfffffffc038d7812 */ /* 0x000fe400078ec0ff */
[----:B------:R-:W-:Y:S02]  /*0d10*/  LOP3.LUT R7, R7, R2, RZ, 0x3c, !PT ;  /* 0x0000000207077212 */ /* 0x000fe400078e3cff */
[----:B------:R-:W-:Y:S01]  /*0d20*/  LEA.HI R11, R11, R8, RZ, 0x3 ;  /* 0x000000080b0b7211 */ /* 0x000fe200078f18ff */
[----:B------:R-:W-:Y:S01]  /*0d30*/  IMAD.IADD R141, R150, 0x1, -R141 ;  /* 0x00000001968d7824 */ /* 0x000fe200078e0a8d */
[----:B------:R-:W-:Y:S01]  /*0d40*/  LEA.HI R9, R9, R144, RZ, 0x5 ;  /* 0x0000009009097211 */ /* 0x000fe200078f28ff */
[----:B------:R-:W-:Y:S01]  /*0d50*/  IMAD.IADD R0, R0, 0x1, R7 ;  /* 0x0000000100007824 */ /* 0x000fe200078e0207 */
[----:B------:R-:W-:Y:S01]  /*0d60*/  LOP3.LUT R11, R11, 0xfffffff8, RZ, 0xc0, !PT ;  /* 0xfffffff80b0b7812 */ /* 0x000fe200078ec0ff */
[----:B------:R-:W-:Y:S01]  /*0d70*/  IMAD.SHL.U32 R138, R141, 0x8, RZ ;  /* 0x000000088d8a7824 */ /* 0x000fe200078e00ff */
[----:B------:R-:W-:-:S02]  /*0d80*/  LEA.HI R4, R4, R4, RZ, 0x1 ;  /* 0x0000000404047211 */ /* 0x000fc400078f08ff */
[----:B------:R-:W-:Y:S01]  /*0d90*/  SHF.R.S32.HI R9, RZ, 0x5, R9 ;  /* 0x00000005ff097819 */ /* 0x000fe20000011409 */
[----:B------:R-:W-:Y:S01]  /*0da0*/  IMAD.IADD R8, R8, 0x1, -R11 ;  /* 0x0000000108087824 */ /* 0x000fe200078e0a0b */
[----:B------:R-:W-:Y:S01]  /*0db0*/  LEA.HI R2, R141, R141, RZ, 0x1 ;  /* 0x0000008d8d027211 */ /* 0x000fe200078f08ff */
[----:B------:R-:W-:Y:S01]  /*0dc0*/  IMAD R4, R4, -0x3, R145 ;  /* 0xfffffffd04047824 */ /* 0x000fe200078e0291 */
[----:B------:R-:W-:Y:S01]  /*0dd0*/  LEA R17, R0, UR42, 0x1 ;  /* 0x0000002a00117c11 */ /* 0x000fe2000f8e08ff */
[----:B------:R-:W-:Y:S01]  /*0de0*/  IMAD R9, R9, 0x10, R8 ;  /* 0x0000001009097824 */ /* 0x000fe200078e0208 */
[----:B------:R-:W-:Y:S01]  /*0df0*/  LOP3.LUT R2, R2, 0x1ffffffe, RZ, 0xc0, !PT ;  /* 0x1ffffffe02027812 */ /* 0x000fe200078ec0ff */
[----:B------:R-:W-:Y:S01]  /*0e00*/  VIADD R139, R138, 0x20 ;  /* 0x000000208a8b7836 */ /* 0x000fe20000000000 */
[----:B------:R-:W-:Y:S01]  /*0e10*/  SHF.R.S32.HI R142, RZ, 0x2, R3 ;  /* 0x00000002ff8e7819 */ /* 0x000fe20000011403 */
[C---:B------:R-:W-:Y:S01]  /*0e20*/  VIADD R22, R17.reuse, 0x21800 ;  /* 0x0002180011167836 */ /* 0x040fe20000000000 */
[----:B------:R-:W-:Y:S01]  /*0e30*/  SEL R18, R18, 0xffffffc0, !P2 ;  /* 0xffffffc012127807 */ /* 0x000fe20005000000 */
[----:B------:R-:W-:Y:S01]  /*0e40*/  VIADD R140, R138, 0x40 ;  /* 0x000000408a8c7836 */ /* 0x000fe20000000000 */
[----:B------:R-:W-:Y:S01]  /*0e50*/  LOP3.LUT R3, R6, 0x7ffffffc, RZ, 0xc0, !PT ;  /* 0x7ffffffc06037812 */ /* 0x000fe200078ec0ff */
[----:B------:R-:W-:Y:S01]  /*0e60*/  VIADD R23, R17, 0x21820 ;  /* 0x0002182011177836 */ /* 0x000fe20000000000 */
[----:B------:R-:W-:Y:S01]  /*0e70*/  SHF.R.S32.HI R149, RZ, 0x1f, R139 ;  /* 0x0000001fff957819 */ /* 0x000fe2000001148b */
[----:B------:R-:W-:Y:S01]  /*0e80*/  IMAD R146, R4, 0x40, R9 ;  /* 0x0000004004927824 */ /* 0x000fe200078e0209 */
[----:B------:R-:W-:Y:S01]  /*0e90*/  SHF.R.S32.HI R148, RZ, 0x1f, R140 ;  /* 0x0000001fff947819 */ /* 0x000fe2000001148c */
[----:B------:R-:W-:-:S02]  /*0ea0*/  IMAD.IADD R137, R141, 0x1, -R2 ;  /* 0x000000018d897824 */ /* 0x000fc400078e0a02 */
[C---:B------:R-:W-:Y:S02]  /*0eb0*/  @P1 VIADD R23, R22.reuse, 0xffffffe0 ;  /* 0xffffffe016171836 */ /* 0x040fe40000000000 */
[----:B------:R-:W-:Y:S02]  /*0ec0*/  IMAD.IADD R22, R22, 0x1, R18 ;  /* 0x0000000116167824 */ /* 0x000fe400078e0212 */
[----:B------:R-:W-:Y:S02]  /*0ed0*/  IMAD.IADD R16, R144, 0x1, -R3 ;  /* 0x0000000190107824 */ /* 0x000fe400078e0a03 */
[----:B------:R-:W-:Y:S02]  /*0ee0*/  IMAD R137, R137, 0x8, R146 ;  /* 0x0000000889897824 */ /* 0x000fe400078e0292 */
[----:B------:R-:W-:Y:S02]  /*0ef0*/  IMAD.IADD R18, R18, 0x1, R23 ;  /* 0x0000000112127824 */ /* 0x000fe400078e0217 */
[----:B------:R-:W-:-:S07]  /*0f00*/  VIADD R136, R23, 0x6000 ;  /* 0x0000600017887836 */ /* 0x000fce0000000000 */
.L_x_906:
[----:B------:R-:W-:Y:S01]  /*0f10*/  ULDC UR5, c[0x0][0xc60] ;  /* 0x0003180000057ab9 */ /* 0x000fe20000000800 */
[----:B------:R-:W-:Y:S01]  /*0f20*/  UMOV UR8, UR4 ;  /* 0x0000000400087c82 */ /* 0x000fe20008000000 */
[----:B------:R-:W-:-:S11]  /*0f30*/  UISETP.NE.AND UP0, UPT, UR5, 0x1, UPT ;  /* 0x000000010500788c */ /* 0x000fd6000bf05270 */
[----:B------:R-:W-:Y:S01]  /*0f40*/  @UP0 ULDC UR6, c[0x0][0xc64] ;  /* 0x0003190000060ab9 */ /* 0x000fe20000000800 */
[----:B------:R-:W-:Y:S01]  /*0f50*/  @UP0 ULDC UR9, c[0x0][0xc68] ;  /* 0x00031a0000090ab9 */ /* 0x000fe20000000800 */
[----:B------:R-:W-:-:S04]  /*0f60*/  UIMAD.WIDE.U32 UR6, UR4, UR6, URZ ;  /* 0x00000006040672a5 */ /* 0x000fc8000f8e003f */
[----:B------:R-:W-:-:S03]  /*0f70*/  @UP0 USHF.R.U32.HI UR8, URZ, UR9, UR7 ;  /* 0x000000093f080299 */ /* 0x000fc60008011607 */
[----:B------:R-:W-:Y:S02]  /*0f80*/  ULDC UR6, c[0x0][0xc78] ;  /* 0x00031e0000067ab9 */ /* 0x000fe40000000800 */
[----:B------:R-:W-:Y:S02]  /*0f90*/  UISETP.GE.AND UP0, UPT, UR8, UR6, UPT ;  /* 0x000000060800728c */ /* 0x000fe4000bf06270 */
[----:B------:R-:W-:-:S04]  /*0fa0*/  UIADD3 UR6, -UR8, URZ, URZ ;  /* 0x0000003f08067290 */ /* 0x000fc8000fffe13f */
[----:B------:R-:W-:Y:S01]  /*0fb0*/  PLOP3.LUT P0, PT, PT, PT, UP0, 0x80, 0x0 ;  /* 0x000000000000781c */ /* 0x000fe20003f0f008 */
[----:B------:R-:W-:-:S12]  /*0fc0*/  UIMAD UR9, UR5, UR6, UR4 ;  /* 0x00000006050972a4 */ /* 0x000fd8000f8e0204 */
[----:B012345:R-:W-:Y:S05]  /*0fd0*/  @!P0 BRA `(.L_x_818) ;  /* 0x0000000000208947 */ /* 0x03ffea0003800000 */
[----:B------:R-:W-:Y:S01]  /*0fe0*/  ULDC UR7, c[0x0][0xc6c] ;  /* 0x00031b0000077ab9 */ /* 0x000fe20000000800 */
[----:B------:R-:W-:Y:S01]  /*0ff0*/  UMOV UR6, UR9 ;  /* 0x0000000900067c82 */ /* 0x000fe20008000000 */
[----:B------:R-:W-:-:S11]  /*1000*/  UISETP.NE.AND UP0, UPT, UR7, 0x1, UPT ;  /* 0x000000010700788c */ /* 0x000fd6000bf05270 */
[----:B------:R-:W-:Y:S02]  /*1010*/  @UP0 ULDC.64 UR10, c[0x0][0xc70] ;  /* 0x00031c00000a0ab9 */ /* 0x000fe40000000a00 */
[----:B------:R-:W-:-:S04]  /*1020*/  UIMAD.WIDE.U32 UR4, UR9, UR10, URZ ;  /* 0x0000000a090472a5 */ /* 0x000fc8000f8e003f */
[----:B------:R-:W-:-:S04]  /*1030*/  @UP0 USHF.R.U32.HI UR6, URZ, UR11, UR5 ;  /* 0x0000000b3f060299 */ /* 0x000fc80008011605 */
[----:B------:R-:W-:Y:S01]  /*1040*/  UIMAD UR4, UR6, UR7, URZ ;  /* 0x00000007060472a4 */ /* 0x000fe2000f8e023f */
[----:B------:R-:W-:Y:S11]  /*1050*/  BRA `(.L_x_819) ;  /* 0x00000000001c7947 */ /* 0x000ff60003800000 */
.L_x_818:
[----:B------:R-:W-:Y:S01]  /*1060*/  ULDC UR7, c[0x0][0xc54] ;  /* 0x0003150000077ab9 */ /* 0x000fe20000000800 */
[----:B------:R-:W-:Y:S01]  /*1070*/  UMOV UR6, UR9 ;  /* 0x0000000900067c82 */ /* 0x000fe20008000000 */
[----:B------:R-:W-:-:S11]  /*1080*/  UISETP.NE.AND UP0, UPT, UR7, 0x1, UPT ;  /* 0x000000010700788c */ /* 0x000fd6000bf05270 */
[----:B------:R-:W-:Y:S02]  /*1090*/  @UP0 ULDC.64 UR10, c[0x0][0xc58] ;  /* 0x00031600000a0ab9 */ /* 0x000fe40000000a00 */
[----:B------:R-:W-:-:S04]  /*10a0*/  UIMAD.WIDE.U32 UR4, UR9, UR10, URZ ;  /* 0x0000000a090472a5 */ /* 0x000fc8000f8e003f */
[----:B------:R-:W-:-:S04]  /*10b0*/  @UP0 USHF.R.U32.HI UR6, URZ, UR11, UR5 ;  /* 0x0000000b3f060299 */ /* 0x000fc80008011605 */
[----:B------:R-:W-:-:S12]  /*10c0*/  UIMAD UR4, UR6, UR7, URZ ;  /* 0x00000007060472a4 */ /* 0x000fd8000f8e023f */
.L_x_819:
[----:B------:R-:W-:Y:S01]  /*10d0*/  ULOP3.LUT UR6, URZ, UR6, URZ, 0x33, !UPT ;  /* 0x000000063f067292 */ /* 0x000fe2000f8e333f */
[----:B------:R-:W-:Y:S01]  /*10e0*/  ULDC UR7, c[0x0][0x448] ;  /* 0x0001120000077ab9 */ /* 0x000fe20000000800 */
[----:B------:R-:W-:Y:S01]  /*10f0*/  ULDC UR5, c[0x0][0xc3c] ;  /* 0x00030f0000057ab9 */ /* 0x000fe20000000800 */
[----:B------:R-:W-:Y:S02]  /*1100*/  UISETP.NE.AND UP1, UPT, UR7, 0x1, UPT ;  /* 0x000000010700788c */ /* 0x000fe4000bf25270 */
[----:B------:R-:W-:Y:S01]  /*1110*/  UIADD3 UR6, UR6, UR5, URZ ;  /* 0x0000000506067290 */ /* 0x000fe2000fffe03f */
[----:B------:R-:W-:Y:S01]  /*1120*/  ULDC.64 UR10, c[0x0][0x418] ;  /* 0x00010600000a7ab9 */ /* 0x000fe20000000a00 */
[----:B------:R-:W-:Y:S01]  /*1130*/  UIADD3 UR4, UR9, -UR4, URZ ;  /* 0x8000000409047290 */ /* 0x000fe2000fffe03f */
[----:B------:R-:W-:Y:S01]  /*1140*/  ULDC UR40, c[0x0][0xc48] ;  /* 0x0003120000287ab9 */ /* 0x000fe20000000800 */
[----:B------:R-:W-:Y:S02]  /*1150*/  UISETP.NE.U32.AND UP0, UPT, UR10, URZ, UPT ;  /* 0x0000003f0a00728c */ /* 0x000fe4000bf05070 */
[----:B------:R-:W-:-:S02]  /*1160*/  UIMAD UR41, UR6, 0xc0, URZ ;  /* 0x000000c0062978a4 */ /* 0x000fc4000f8e023f */
[----:B------:R-:W-:Y:S01]  /*1170*/  UISETP.NE.AND UP2, UPT, UR40, 0x1, UPT ;  /* 0x000000012800788c */ /* 0x000fe2000bf45270 */
[----:B------:R-:W-:Y:S01]  /*1180*/  ULDC UR13, c[0x0][0xc54] ;  /* 0x00031500000d7ab9 */ /* 0x000fe20000000800 */
[----:B------:R-:W-:Y:S02]  /*1190*/  UISETP.NE.AND.EX UP0, UPT, UR11, URZ, UPT, UP0 ;  /* 0x0000003f0b00728c */ /* 0x000fe4000bf05300 */
[----:B------:R-:W-:Y:S02]  /*11a0*/  UIADD3 UR10, UR41, 0xbf, URZ ;  /* 0x000000bf290a7890 */ /* 0x000fe4000fffe03f */
[----:B------:R-:W-:Y:S01]  /*11b0*/  UIMAD UR13, UR8, UR13, UR4 ;  /* 0x0000000d080d72a4 */ /* 0x000fe2000f8e0204 */
[----:B------:R-:W-:Y:S01]  /*11c0*/  ULDC UR43, c[0x0][0x424] ;  /* 0x00010900002b7ab9 */ /* 0x000fe20000000800 */
[----:B------:R-:W-:Y:S01]  /*11d0*/  ULDC UR52, c[0x0][0x288] ;  /* 0x0000a20000347ab9 */ /* 0x000fe20000000800 */
[----:B------:R-:W-:Y:S01]  /*11e0*/  ULDC.64 UR4, c[0x0][0x9e0] ;  /* 0x0002780000047ab9 */ /* 0x000fe20000000a00 */
[----:B------:R-:W-:Y:S01]  /*11f0*/  @UP1 ULDC UR8, c[0x0][0x44c] ;  /* 0x0001130000081ab9 */ /* 0x000fe20000000800 */
[----:B------:R-:W-:-:S02]  /*1200*/  UIADD3 UR11, -UR52, 0x1, URZ ;  /* 0x00000001340b7890 */ /* 0x000fc4000fffe13f */
[----:B------:R-:W-:Y:S02]  /*1210*/  UISETP.GE.AND UP3, UPT, UR5, 0x1, UPT ;  /* 0x000000010500788c */ /* 0x000fe4000bf66270 */
[----:B------:R-:W-:Y:S02]  /*1220*/  USEL UR43, UR43, 0x1, UP0 ;  /* 0x000000012b2b7887 */ /* 0x000fe40008000000 */
[----:B------:R-:W-:Y:S01]  /*1230*/  UIMAD.WIDE.U32 UR8, UR10, UR8, URZ ;  /* 0x000000080a0872a5 */ /* 0x000fe2000f8e003f */
[----:B------:R-:W-:Y:S01]  /*1240*/  ULDC UR12, c[0x0][0x2f0] ;  /* 0x0000bc00000c7ab9 */ /* 0x000fe20000000800 */
[----:B------:R-:W-:Y:S01]  /*1250*/  @UP1 ULDC UR15, c[0x0][0x450] ;  /* 0x00011400000f1ab9 */ /* 0x000fe20000000800 */
[----:B------:R-:W-:Y:S01]  /*1260*/  @UP2 ULDC UR6, c[0x0][0xc4c] ;  /* 0x0003130000062ab9 */ /* 0x000fe20000000800 */
[----:B------:R-:W-:Y:S01]  /*1270*/  UIMAD UR11, UR43, UR12, UR11 ;  /* 0x0000000c2b0b72a4 */ /* 0x000fe2000f8e020b */
[----:B------:R-:W-:Y:S01]  /*1280*/  PLOP3.LUT P1, PT, PT, PT, UP3, 0x80, 0x0 ;  /* 0x000000000000781c */ /* 0x000fe20003f2f038 */
[----:B------:R-:W-:-:S02]  /*1290*/  @UP1 USHF.R.U32.HI UR10, URZ, UR15, UR9 ;  /* 0x0000000f3f0a1299 */ /* 0x000fc40008011609 */
[----:B------:R-:W-:Y:S01]  /*12a0*/  UIMAD.WIDE.U32 UR6, UR13, UR6, URZ ;  /* 0x000000060d0672a5 */ /* 0x000fe2000f8e003f */
[----:B------:R-:W-:Y:S01]  /*12b0*/  @UP2 ULDC UR14, c[0x0][0xc50] ;  /* 0x00031400000e2ab9 */ /* 0x000fe20000000800 */
[----:B------:R-:W-:Y:S01]  /*12c0*/  UIADD3 UR10, UR11, UR10, URZ ;  /* 0x0000000a0b0a7290 */ /* 0x000fe2000fffe03f */
[----:B------:R-:W-:Y:S01]  /*12d0*/  UMOV UR44, UR13 ;  /* 0x0000000d002c7c82 */ /* 0x000fe20008000000 */
[----:B------:R-:W-:Y:S02]  /*12e0*/  @UP2 USHF.R.U32.HI UR44, URZ, UR14, UR7 ;  /* 0x0000000e3f2c2299 */ /* 0x000fe40008011607 */
[----:B------:R-:W-:Y:S02]  /*12f0*/  UIADD3 UR4, UR10, UR4, URZ ;  /* 0x000000040a047290 */ /* 0x000fe4000fffe03f */
[----:B------:R-:W-:-:S04]  /*1300*/  UIADD3 UR6, -UR44, URZ, URZ ;  /* 0x0000003f2c067290 */ /* 0x000fc8000fffe13f */
[----:B------:R-:W-:Y:S01]  /*1310*/  UIMAD UR40, UR40, UR6, UR13 ;  /* 0x00000006282872a4 */ /* 0x000fe2000f8e020d */
[----:B------:R-:W-:Y:S01]  /*1320*/  IMAD.U32 R0, RZ, RZ, UR4 ;  /* 0x00000004ff007e24 */ /* 0x000fe2000f8e00ff */
[----:B------:R-:W-:Y:S10]  /*1330*/  @!P1 BRA `(.L_x_820) ;  /* 0x0000000000409947 */ /* 0x000ff40003800000 */
[----:B------:R-:W-:Y:S01]  /*1340*/  ISETP.LT.AND P0, PT, RZ, UR10, PT ;  /* 0x0000000aff007c0c */ /* 0x000fe2000bf01270 */
[----:B------:R-:W-:-:S12]  /*1350*/  UIADD3 UR4, UR10, -0x1, URZ ;  /* 0xffffffff0a047890 */ /* 0x000fd8000fffe03f */
[----:B------:R-:W-:Y:S05]  /*1360*/  @P0 BRA `(.L_x_821) ;  /* 0x00000000001c0947 */ /* 0x000fea0003800000 */
[----:B------:R-:W-:Y:S02]  /*1370*/  UISETP.NE.AND UP0, UPT, UR5, 0x1, UPT ;  /* 0x000000010500788c */ /* 0x000fe4000bf05270 */
[----:B------:R-:W-:-:S09]  /*1380*/  UIADD3 UR4, -UR10, URZ, URZ ;  /* 0x0000003f0a047290 */ /* 0x000fd2000fffe13f */
[----:B------:R-:W-:Y:S02]  /*1390*/  @UP0 ULDC.64 UR8, c[0x0][0x9e8] ;  /* 0x00027a0000080ab9 */ /* 0x000fe40000000a00 */
[----:B------:R-:W-:-:S04]  /*13a0*/  UIMAD.WIDE.U32 UR6, UR4, UR8, URZ ;  /* 0x00000008040672a5 */ /* 0x000fc8000f8e003f */
[----:B------:R-:W-:-:S04]  /*13b0*/  @UP0 USHF.R.U32.HI UR4, URZ, UR9, UR7 ;  /* 0x000000093f040299 */ /* 0x000fc80008011607 */
[----:B------:R-:W-:Y:S01]  /*13c0*/  ULOP3.LUT UR4, URZ, UR4, URZ, 0x33, !UPT ;  /* 0x000000043f047292 */ /* 0x000fe2000f8e333f */
[----:B------:R-:W-:Y:S11]  /*13d0*/  BRA `(.L_x_822) ;  /* 0x0000000000107947 */ /* 0x000ff60003800000 */
.L_x_821:
[----:B------:R-:W-:-:S11]  /*13e0*/  UISETP.NE.AND UP0, UPT, UR5, 0x1, UPT ;  /* 0x000000010500788c */ /* 0x000fd6000bf05270 */
[----:B------:R-:W-:Y:S02]  /*13f0*/  @UP0 ULDC.64 UR8, c[0x0][0x9e8] ;  /* 0x00027a0000080ab9 */ /* 0x000fe40000000a00 */
[----:B------:R-:W-:-:S04]  /*1400*/  UIMAD.WIDE.U32 UR6, UR4, UR8, URZ ;  /* 0x00000008040672a5 */ /* 0x000fc8000f8e003f */
[----:B------:R-:W-:-:S12]  /*1410*/  @UP0 USHF.R.U32.HI UR4, URZ, UR9, UR7 ;  /* 0x000000093f040299 */ /* 0x000fd80008011607 */
.L_x_822:
[----:B------:R-:W-:-:S06]  /*1420*/  UIMAD UR4, UR4, UR5, UR5 ;  /* 0x00000005040472a4 */ /* 0x000fcc000f8e0205 */
[----:B------:R-:W-:-:S07]  /*1430*/  VIMNMX R0, R0, UR4, PT ;  /* 0x0000000400007c48 */ /* 0x000fce000bfe0100 */
.L_x_820:
[----:B------:R-:W-:Y:S01]  /*1440*/  UIMAD UR4, UR43, UR12, 0x7f ;  /* 0x0000007f2b0474a4 */ /* 0x000fe2000f8e020c */
[----:B------:R-:W-:Y:S01]  /*1450*/  VIADD R0, R0, 0x7f ;  /* 0x0000007f00007836 */ /* 0x000fe20000000000 */
[----:B------:R-:W-:Y:S01]  /*1460*/  @UP1 ULDC UR6, c[0x0][0x44c] ;  /* 0x0001130000061ab9 */ /* 0x000fe20000000800 */
[----:B------:R-:W-:Y:S01]  /*1470*/  @UP1 ULDC UR10, c[0x0][0x450] ;  /* 0x00011400000a1ab9 */ /* 0x000fe20000000800 */
[----:B------:R-:W-:Y:S02]  /*1480*/  USHF.R.S32.HI UR8, URZ, 0x1f, UR4 ;  /* 0x0000001f3f087899 */ /* 0x000fe40008011404 */
[----:B------:R-:W-:Y:S01]  /*1490*/  UIMAD.WIDE.U32 UR6, UR41, UR6, URZ ;  /* 0x00000006290672a5 */ /* 0x000fe2000f8e003f */
[----:B------:R-:W-:Y:S01]  /*14a0*/  SHF.R.S32.HI R3, RZ, 0x1f, R0 ;  /* 0x0000001fff037819 */ /* 0x000fe20000011400 */
[----:B------:R-:W-:Y:S01]  /*14b0*/  UMOV UR9, UR41 ;  /* 0x0000002900097c82 */ /* 0x000fe20008000000 */
[----:B------:R-:W-:Y:S02]  /*14c0*/  ULEA.HI UR8, UR8, UR4, URZ, 0x7 ;  /* 0x0000000408087291 */ /* 0x000fe4000f8f383f */
[----:B------:R-:W-:Y:S01]  /*14d0*/  @UP1 USHF.R.U32.HI UR9, URZ, UR10, UR7 ;  /* 0x0000000a3f091299 */ /* 0x000fe20008011607 */
[----:B------:R-:W-:Y:S01]  /*14e0*/  LEA.HI R3, R3, R0, RZ, 0x7 ;  /* 0x0000000003037211 */ /* 0x000fe200078f38ff */
[----:B------:R-:W-:-:S02]  /*14f0*/  UIMAD UR52, UR43, UR12, -UR52 ;  /* 0x0000000c2b3472a4 */ /* 0x000fc4000f8e0a34 */
[----:B------:R-:W-:Y:S01]  /*1500*/  USHF.R.S32.HI UR8, URZ, 0x7, UR8 ;  /* 0x000000073f087899 */ /* 0x000fe20008011408 */
[----:B------:R-:W-:Y:S01]  /*1510*/  SHF.R.S32.HI R3, RZ, 0x7, R3 ;  /* 0x00000007ff037819 */ /* 0x000fe20000011403 */
[----:B------:R-:W-:-:S03]  /*1520*/  UIADD3 UR4, UR52, UR9, URZ ;  /* 0x0000000934047290 */ /* 0x000fc6000fffe03f */
[----:B------:R-:W-:Y:S01]  /*1530*/  ULDC UR9, c[0x0][0x9dc] ;  /* 0x0002770000097ab9 */ /* 0x000fe20000000800 */
[----:B------:R-:W-:Y:S01]  /*1540*/  VIMNMX R88, R3, UR8, PT ;  /* 0x0000000803587c48 */ /* 0x000fe2000bfe0100 */
[----:B------:R-:W-:Y:S01]  /*1550*/  UIADD3 UR9, UR4, -UR9, URZ ;  /* 0x8000000904097290 */ /* 0x000fe2000fffe03f */
[----:B------:R-:W-:Y:S11]  /*1560*/  @!P1 BRA `(.L_x_823) ;  /* 0x0000000000449947 */ /* 0x000ff60003800000 */
[----:B------:R-:W-:-:S06]  /*1570*/  UISETP.GT.AND UP0, UPT, UR4, -0x1, UPT ;  /* 0xffffffff0400788c */ /* 0x000fcc000bf04270 */
[----:B------:R-:W-:-:S13]  /*1580*/  PLOP3.LUT P0, PT, PT, PT, UP0, 0x80, 0x0 ;  /* 0x000000000000781c */ /* 0x000fda0003f0f008 */
[----:B------:R-:W-:Y:S05]  /*1590*/  @P0 BRA `(.L_x_824) ;  /* 0x00000000001c0947 */ /* 0x000fea0003800000 */
[----:B------:R-:W-:Y:S02]  /*15a0*/  UISETP.NE.AND UP0, UPT, UR5, 0x1, UPT ;  /* 0x000000010500788c */ /* 0x000fe4000bf05270 */
[----:B------:R-:W-:-:S09]  /*15b0*/  ULOP3.LUT UR4, URZ, UR4, URZ, 0x33, !UPT ;  /* 0x000000043f047292 */ /* 0x000fd2000f8e333f */
[----:B------:R-:W-:Y:S02]  /*15c0*/  @UP0 ULDC.64 UR10, c[0x0][0x9e8] ;  /* 0x00027a00000a0ab9 */ /* 0x000fe40000000a00 */
[----:B------:R-:W-:-:S04]  /*15d0*/  UIMAD.WIDE.U32 UR6, UR4, UR10, URZ ;  /* 0x0000000a040672a5 */ /* 0x000fc8000f8e003f */
[----:B------:R-:W-:-:S04]  /*15e0*/  @UP0 USHF.R.U32.HI UR4, URZ, UR11, UR7 ;  /* 0x0000000b3f040299 */ /* 0x000fc80008011607 */
[----:B------:R-:W-:Y:S01]  /*15f0*/  ULOP3.LUT UR4, URZ, UR4, URZ, 0x33, !UPT ;  /* 0x000000043f047292 */ /* 0x000fe2000f8e333f */
[----:B------:R-:W-:Y:S11]  /*1600*/  BRA `(.L_x_825) ;  /* 0x0000000000107947 */ /* 0x000ff60003800000 */
.L_x_824:
[----:B------:R-:W-:-:S11]  /*1610*/  UISETP.NE.AND UP0, UPT, UR5, 0x1, UPT ;  /* 0x000000010500788c */ /* 0x000fd6000bf05270 */
[----:B------:R-:W-:Y:S02]  /*1620*/  @UP0 ULDC.64 UR10, c[0x0][0x9e8] ;  /* 0x00027a00000a0ab9 */ /* 0x000fe40000000a00 */
[----:B------:R-:W-:-:S04]  /*1630*/  UIMAD.WIDE.U32 UR6, UR4, UR10, URZ ;  /* 0x0000000a040672a5 */ /* 0x000fc8000f8e003f */
[----:B------:R-:W-:-:S12]  /*1640*/  @UP0 USHF.R.U32.HI UR4, URZ, UR11, UR7 ;  /* 0x0000000b3f040299 */ /* 0x000fd80008011607 */
.L_x_825:
[----:B------:R-:W-:-:S04]  /*1650*/  UIMAD UR4, UR4, UR5, URZ ;  /* 0x00000005040472a4 */ /* 0x000fc8000f8e023f */
[----:B------:R-:W-:-:S04]  /*1660*/  UISETP.LT.AND UP0, UPT, UR9, UR4, UPT ;  /* 0x000000040900728c */ /* 0x000fc8000bf01270 */
[----:B------:R-:W-:-:S12]  /*1670*/  USEL UR9, UR9, UR4, !UP0 ;  /* 0x0000000409097287 */ /* 0x000fd8000c000000 */
.L_x_823:
[----:B------:R-:W-:Y:S01]  /*1680*/  USHF.R.S32.HI UR4, URZ, 0x1f, UR9 ;  /* 0x0000001f3f047899 */ /* 0x000fe20008011409 */
[----:B------:R-:W-:Y:S01]  /*1690*/  PLOP3.LUT P0, PT, PT, PT, PT, 0x80, 0x0 ;  /* 0x000000000000781c */ /* 0x000fe20003f0f070 */
[----:B------:R-:W-:Y:S01]  /*16a0*/  IMAD.MOV.U32 R36, RZ, RZ, RZ ;  /* 0x000000ffff247224 */ /* 0x000fe200078e00ff */
[----:B------:R-:W-:Y:S01]  /*16b0*/  CS2R R30, SRZ ;  /* 0x00000000001e7805 */ /* 0x000fe2000001ff00 */
[----:B------:R-:W-:Y:S01]  /*16c0*/  ULEA.HI UR4, UR4, UR9, URZ, 0x7 ;  /* 0x0000000904047291 */ /* 0x000fe2000f8f383f */
[----:B------:R-:W-:Y:S01]  /*16d0*/  IMAD.MOV.U32 R0, RZ, RZ, RZ ;  /* 0x000000ffff007224 */ /* 0x000fe200078e00ff */
[----:B------:R-:W-:Y:S01]  /*16e0*/  CS2R R28, SRZ ;  /* 0x00000000001c7805 */ /* 0x000fe2000001ff00 */
[----:B------:R-:W-:Y:S01]  /*16f0*/  IMAD.MOV.U32 R48, RZ, RZ, RZ ;  /* 0x000000ffff307224 */ /* 0x000fe200078e00ff */
[----:B------:R-:W-:Y:S01]  /*1700*/  USHF.R.S32.HI UR4, URZ, 0x7, UR4 ;  /* 0x000000073f047899 */ /* 0x000fe20008011404 */
[----:B------:R-:W-:Y:S01]  /*1710*/  IMAD.MOV.U32 R133, RZ, RZ, RZ ;  /* 0x000000ffff857224 */ /* 0x000fe200078e00ff */
[----:B------:R-:W-:Y:S01]  /*1720*/  CS2R R26, SRZ ;  /* 0x00000000001a7805 */ /* 0x000fe2000001ff00 */
[----:B------:R-:W-:Y:S01]  /*1730*/  IMAD.MOV.U32 R44, RZ, RZ, RZ ;  /* 0x000000ffff2c7224 */ /* 0x000fe200078e00ff */
[----:B------:R-:W-:Y:S01]  /*1740*/  UISETP.LT.AND UP0, UPT, URZ, UR4, UPT ;  /* 0x000000043f00728c */ /* 0x000fe2000bf01270 */
[----:B------:R-:W-:Y:S01]  /*1750*/  IMAD.MOV.U32 R129, RZ, RZ, RZ ;  /* 0x000000ffff817224 */ /* 0x000fe200078e00ff */
[----:B------:R-:W-:Y:S01]  /*1760*/  CS2R R122, SRZ ;  /* 0x00000000007a7805 */ /* 0x000fe2000001ff00 */
[----:B------:R-:W-:Y:S01]  /*1770*/  IMAD.MOV.U32 R46, RZ, RZ, RZ ;  /* 0x000000ffff2e7224 */ /* 0x000fe200078e00ff */
[----:B------:R-:W-:Y:S01]  /*1780*/  USEL UR39, URZ, UR4, !UP0 ;  /* 0x000000043f277287 */ /* 0x000fe2000c000000 */
[----:B------:R-:W-:Y:S01]  /*1790*/  IMAD.MOV.U32 R125, RZ, RZ, RZ ;  /* 0x000000ffff7d7224 */ /* 0x000fe200078e00ff */
[----:B------:R-:W-:-:S02]  /*17a0*/  CS2R R120, SRZ ;  /* 0x0000000000787805 */ /* 0x000fc4000001ff00 */
[----:B------:R-:W-:Y:S02]  /*17b0*/  CS2R R118, SRZ ;  /* 0x0000000000767805 */ /* 0x000fe4000001ff00 */
[----:B------:R-:W-:Y:S02]  /*17c0*/  CS2R R116, SRZ ;  /* 0x0000000000747805 */ /* 0x000fe4000001ff00 */
[----:B------:R-:W-:Y:S02]  /*17d0*/  CS2R R114, SRZ ;  /* 0x0000000000727805 */ /* 0x000fe4000001ff00 */
[----:B------:R-:W-:Y:S02]  /*17e0*/  ISETP.GT.AND P1, PT, R88, UR39, PT ;  /* 0x0000002758007c0c */ /* 0x000fe4000bf24270 */
        /* <DEDUP_REMOVED lines=14> */
[----:B------:R-:W-:Y:S06]  /*18d0*/  @!P1 BRA `(.L_x_826) ;  /* 0x000000e4008c9947 */ /* 0x000fec0003800000 */
[----:B------:R-:W0:Y:S02]  /*18e0*/  SHFL.IDX PT, R0, R145, RZ, 0x1f ;  /* 0x00001fff91007589 */ /* 0x000e2400000e0000 */
[----:B0-----:R-:W-:-:S13]  /*18f0*/  R2UR UR37, R0 ;  /* 0x00000000002572ca */ /* 0x001fda00000e0000 */
[----:B------:R-:W-:-:S04]  /*1900*/  UIMAD.WIDE UR4, UR37, 0x55555556, URZ ;  /* 0x55555556250478a5 */ /* 0x000fc8000f8e023f */
[----:B------:R-:W-:Y:S02]  /*1910*/  ULEA.HI UR51, UR5, UR5, URZ, 0x1 ;  /* 0x0000000505337291 */ /* 0x000fe4000f8f083f */
[----:B------:R-:W-:Y:S02]  /*1920*/  UIADD3 UR5, UR42, 0x21800, URZ ;  /* 0x000218002a057890 */ /* 0x000fe4000fffe03f */
[----:B------:R-:W-:Y:S02]  /*1930*/  UIMAD UR51, UR51, -0x3, UR37 ;  /* 0xfffffffd333378a4 */ /* 0x000fe4000f8e0225 */
[----:B------:R-:W-:Y:S02]  /*1940*/  ULOP3.LUT UP0, URZ, UR5, 0x3ff, URZ, 0xc0, !UPT ;  /* 0x000003ff053f7892 */ /* 0x000fe4000f80c03f */
[----:B------:R-:W-:Y:S02]  /*1950*/  ULEA UR4, UR51, UR42, 0xc ;  /* 0x0000002a33047291 */ /* 0x000fe4000f8e603f */
[----:B------:R-:W-:-:S02]  /*1960*/  ULEA UR5, UR51, UR5, 0xd ;  /* 0x0000000533057291 */ /* 0x000fc4000f8e683f */
[----:B------:R-:W-:Y:S01]  /*1970*/  PLOP3.LUT P0, PT, PT, PT, UP0, 0x80, 0x0 ;  /* 0x000000000000781c */ /* 0x000fe20003f0f008 */
[----:B------:R-:W-:Y:S02]  /*1980*/  UIADD3 UR4, UR4, 0xc400, URZ ;  /* 0x0000c40004047890 */ /* 0x000fe4000fffe03f */
[----:B------:R-:W-:Y:S02]  /*1990*/  USHF.R.U32.HI UR5, URZ, 0x4, UR5 ;  /* 0x000000043f057899 */ /* 0x000fe40008011605 */
[----:B------:R-:W-:Y:S02]  /*19a0*/  USHF.R.U32.HI UR4, URZ, 0x4, UR4 ;  /* 0x000000043f047899 */ /* 0x000fe40008011604 */
[----:B------:R-:W-:Y:S02]  /*19b0*/  ULOP3.LUT UR36, UR5, 0x3fff, URZ, 0xc0, !UPT ;  /* 0x00003fff05247892 */ /* 0x000fe4000f8ec03f */
[----:B------:R-:W-:-:S04]  /*19c0*/  ULOP3.LUT UR53, UR4, 0x3fff, URZ, 0xc0, !UPT ;  /* 0x00003fff04357892 */ /* 0x000fc8000f8ec03f */
[----:B------:R-:W-:Y:S08]  /*19d0*/  @!P0 BRA `(.L_x_827) ;  /* 0x0000000000408947 */ /* 0x000ff00003800000 */
        /* <DEDUP_REMOVED lines=16> */
.L_x_827:
[----:B------:R-:W-:Y:S01]  /*1ae0*/  ULEA.HI UR4, UR46, UR46, URZ, 0x1 ;  /* 0x0000002e2e047291 */ /* 0x000fe2000f8f083f */
[----:B------:R-:W-:-:S03]  /*1af0*/  IMAD.U32 R2, RZ, RZ, UR47 ;  /* 0x0000002fff027e24 */ /* 0x000fc6000f8e00ff */
[----:B------:R-:W-:Y:S02]  /*1b00*/  ULOP3.LUT UR4, UR4, 0xfffffffe, URZ, 0xc0, !UPT ;  /* 0xfffffffe04047892 */ /* 0x000fe4000f8ec03f */
[----:B------:R-:W-:Y:S02]  /*1b10*/  ISETP.NE.AND P0, PT, R2, 0x3, PT ;  /* 0x000000030200780c */ /* 0x000fe40003f05270 */
[----:B------:R-:W-:-:S06]  /*1b20*/  UIADD3 UR4, UR46, -UR4, URZ ;  /* 0x800000042e047290 */ /* 0x000fcc000fffe03f */
[----:B------:R-:W-:-:S05]  /*1b30*/  IMAD.U32 R0, RZ, RZ, UR4 ;  /* 0x00000004ff007e24 */ /* 0x000fca000f8e00ff */
[----:B------:R-:W-:-:S04]  /*1b40*/  SHF.L.U32 R0, R0, 0x1f, RZ ;  /* 0x0000001f00007819 */ /* 0x000fc800000006ff */
[----:B------:R-:W0:Y:S02]  /*1b50*/  SYNCS.PHASECHK.TRANS64.TRYWAIT P1, [UR42+0x2d800], R0 ;  /* 0x02d80000ff0075a7 */ /* 0x000e24000802016a */
[----:B0-----:R-:W-:Y:S05]  /*1b60*/  @!P1 BRA `(.L_x_828) ;  /* 0x0000014800509947 */ /* 0x001fea0003800000 */
.L_x_1018:
[----:B------:R-:W-:Y:S05]  /*1b70*/  @!P0 BRA `(.L_x_829) ;  /* 0x0000000000048947 */ /* 0x000fea0003800000 */
[----:B------:R-:W-:Y:S01]  /*1b80*/  BPT.TRAP 0x1 ;  /* 0x000000040000795c */ /* 0x000fe20000300000 */
.L_x_829:
[----:B------:R-:W-:Y:S02]  /*1b90*/  IMAD.U32 R90, RZ, RZ, UR45 ;  /* 0x0000002dff5a7e24 */ /* 0x000fe4000f8e00ff */
[----:B0-----:R-:W-:-:S03]  /*1ba0*/  IMAD.U32 R3, RZ, RZ, UR50 ;  /* 0x00000032ff037e24 */ /* 0x001fc6000f8e00ff */
[----:B------:R-:W-:Y:S02]  /*1bb0*/  LEA R90, R90, UR42, 0x3 ;  /* 0x0000002a5a5a7c11 */ /* 0x000fe4000f8e18ff */
[----:B------:R-:W-:-:S04]  /*1bc0*/  SHF.L.U32 R3, R3, 0x1f, RZ ;  /* 0x0000001f03037819 */ /* 0x000fc800000006ff */
[----:B------:R0:W1:Y:S01]  /*1bd0*/  SYNCS.PHASECHK.TRANS64.TRYWAIT P2, [R90+URZ+0x2d830], R3 ;  /* 0x02d830035a0075a7 */ /* 0x000062000804017f */
[----:B------:R-:W-:Y:S05]  /*1be0*/  @!P0 BRA `(.L_x_830) ;  /* 0x0000000000048947 */ /* 0x000fea0003800000 */
[----:B------:R-:W-:Y:S01]  /*1bf0*/  BPT.TRAP 0x1 ;  /* 0x000000040000795c */ /* 0x000fe20000300000 */
.L_x_830:
[----:B------:R-:W2:Y:S02]  /*1c00*/  S2R R0, SR_TID.X ;  /* 0x0000000000007919 */ /* 0x000ea40000002100 */
[----:B--2---:R-:W-:Y:S01]  /*1c10*/  LOP3.LUT P1, RZ, R0, 0x7f, RZ, 0xc0, !PT ;  /* 0x0000007f00ff7812 */ /* 0x004fe2000782c0ff */
[----:B-1----:R-:W-:-:S12]  /*1c20*/  @P2 BRA `(.L_x_831) ;  /* 0x0000000000082947 */ /* 0x002fd80003800000 */
[----:B------:R-:W1:Y:S02]  /*1c30*/  SYNCS.PHASECHK.TRANS64.TRYWAIT P2, [R90+URZ+0x2d830], R3 ;  /* 0x02d830035a0075a7 */ /* 0x000e64000804017f */
[----:B-1----:R-:W-:Y:S05]  /*1c40*/  @!P2 BRA `(.L_x_832) ;  /* 0x000001480030a947 */ /* 0x002fea0003800000 */
.L_x_831:
[----:B------:R-:W-:Y:S05]  /*1c50*/  WARPSYNC.ALL ;  /* 0x0000000000007948 */ /* 0x000fea0003800000 */
[----:B------:R-:W-:Y:S01]  /*1c60*/  UIADD3 UR4, UR42, 0x15400, URZ ;  /* 0x000154002a047890 */ /* 0x000fe2000fffe03f */
[----:B------:R-:W-:Y:S01]  /*1c70*/  WARPGROUP.ARRIVE ;  /* 0x00000000000079c5 */ /* 0x000fe20000000000 */
[----:B------:R-:W-:Y:S01]  /*1c80*/  UMOV UR5, 0x80000020 ;  /* 0x8000002000057882 */ /* 0x000fe20000000000 */
[----:B------:R-:W-:Y:S01]  /*1c90*/  UMOV UR7, 0x80000020 ;  /* 0x8000002000077882 */ /* 0x000fe20000000000 */
[----:B------:R-:W-:Y:S01]  /*1ca0*/  USHF.R.U32.HI UR4, URZ, 0x4, UR4 ;  /* 0x000000043f047899 */ /* 0x000fe20008011604 */
[----:B------:R-:W2:Y:S01]  /*1cb0*/  LDC R143, c[0x0][0x288] ;  /* 0x0000a200ff8f7b82 */ /* 0x000ea20000000800 */
[----:B------:R-:W-:Y:S01]  /*1cc0*/  UMOV UR9, 0x80000020 ;  /* 0x8000002000097882 */ /* 0x000fe20000000000 */
[----:B------:R-:W-:Y:S01]  /*1cd0*/  UMOV UR11, 0x80000020 ;  /* 0x80000020000b7882 */ /* 0x000fe20000000000 */
[----:B------:R-:W-:Y:S01]  /*1ce0*/  ULOP3.LUT UR4, UR4, 0x3fff, URZ, 0xc0, !UPT ;  /* 0x00003fff04047892 */ /* 0x000fe2000f8ec03f */
[----:B01----:R-:W-:Y:S01]  /*1cf0*/  @!P1 VIADD R90, R90, 0x2d840 ;  /* 0x0002d8405a5a9836 */ /* 0x003fe20000000000 */
[----:B------:R-:W-:Y:S01]  /*1d00*/  UMOV UR13, 0x80000020 ;  /* 0x80000020000d7882 */ /* 0x000fe20000000000 */
[----:B------:R-:W-:Y:S01]  /*1d10*/  UMOV UR15, 0x80000020 ;  /* 0x80000020000f7882 */ /* 0x000fe20000000000 */
[----:B------:R-:W-:-:S02]  /*1d20*/  ULOP3.LUT UR32, UR4, 0x10000, URZ, 0xfc, !UPT ;  /* 0x0001000004207892 */ /* 0x000fc4000f8efc3f */
[----:B------:R-:W-:Y:S01]  /*1d30*/  ULOP3.LUT UR4, UR53, 0x10000, URZ, 0xfc, !UPT ;  /* 0x0001000035047892 */ /* 0x000fe2000f8efc3f */
[----:B------:R-:W-:Y:S01]  /*1d40*/  @!P1 PRMT R90, RZ, 0x654, R90 ;  /* 0x00000654ff5a9816 */ /* 0x000fe2000000005a */
[----:B------:R-:W-:Y:S02]  /*1d50*/  UIMAD UR6, UR45, 0x600, UR32 ;  /* 0x000006002d0678a4 */ /* 0x000fe4000f8e0220 */
[----:B------:R-:W-:Y:S02]  /*1d60*/  UIADD3 UR8, UR4, 0x2, URZ ;  /* 0x0000000204087890 */ /* 0x000fe4000fffe03f */
[----:B------:R-:W-:Y:S02]  /*1d70*/  UIADD3 UR10, UR6, 0x2, URZ ;  /* 0x00000002060a7890 */ /* 0x000fe4000fffe03f */
[----:B------:R-:W-:Y:S02]  /*1d80*/  UIADD3 UR12, UR4, 0x300, URZ ;  /* 0x00000300040c7890 */ /* 0x000fe4000fffe03f */
[----:B------:R-:W-:-:S02]  /*1d90*/  UIADD3 UR14, UR6, 0x200, URZ ;  /* 0x00000200060e7890 */ /* 0x000fc4000fffe03f */
[----:B------:R-:W-:Y:S01]  /*1da0*/  HGMMA.64x128x16.F32.BF16 R24, gdesc[UR4], RZ, !UPT, gsb0 ;  /* 0x01e00000041879f0 */ /* 0x000fe2000c0018ff */
        /* <DEDUP_REMOVED lines=12> */
[----:B------:R-:W-:Y:S01]  /*1e70*/  ULDC UR6, c[0x0][0x448] ;  /* 0x0001120000067ab9 */ /* 0x000fe20000000800 */
[----:B------:R-:W-:Y:S01]  /*1e80*/  ULDC UR33, c[0x0][0x9dc] ;  /* 0x0002770000217ab9 */ /* 0x000fe20000000800 */
[----:B------:R-:W-:Y:S02]  /*1e90*/  UISETP.NE.AND UP0, UPT, UR6, 0x1, UPT ;  /* 0x000000010600788c */ /* 0x000fe4000bf05270 */
[----:B------:R-:W-:-:S04]  /*1ea0*/  ULOP3.LUT UR33, URZ, UR33, URZ, 0x33, !UPT ;  /* 0x000000213f217292 */ /* 0x000fc8000f8e333f */
[----:B------:R-:W-:Y:S02]  /*1eb0*/  PLOP3.LUT P2, PT, PT, PT, UP0, 0x80, 0x0 ;  /* 0x000000000000781c */ /* 0x000fe40003f4f008 */
[----:B------:R-:W-:-:S03]  /*1ec0*/  PLOP3.LUT P3, PT, PT, PT, UP0, 0x80, 0x0 ;  /* 0x000000000000781c */ /* 0x000fc60003f6f008 */
[----:B------:R-:W-:Y:S01]  /*1ed0*/  @UP0 ULDC UR6, c[0x0][0x44c] ;  /* 0x0001130000060ab9 */ /* 0x000fe20000000800 */
[----:B------:R-:W-:Y:S02]  /*1ee0*/  WARPGROUP.DEPBAR.LE gsb0, 0x0 ;  /* 0x00008000000079c5 */ /* 0x000fe40000010000 */
[----:B------:R-:W-:-:S06]  /*1ef0*/  WARPGROUP.ARRIVE ;  /* 0x00000000000079c5 */ /* 0x000fcc0000000000 */
[----:B------:R-:W-:Y:S01]  /*1f00*/  HGMMA.64x128x16.F32.BF16 R24, gdesc[UR8], R24, gsb0 ;  /* 0x01e00000081879f0 */ /* 0x000fe20008001818 */
[----:B------:R-:W-:Y:S02]  /*1f10*/  ULDC UR10, c[0x0][0x9d8] ;  /* 0x00027600000a7ab9 */ /* 0x000fe40000000800 */
[----:B------:R-:W-:Y:S02]  /*1f20*/  WARPGROUP.DEPBAR.LE gsb0, 0x0 ;  /* 0x00008000000079c5 */ /* 0x000fe40000010000 */
[----:B------:R-:W-:-:S07]  /*1f30*/  WARPGROUP.ARRIVE ;  /* 0x00000000000079c5 */ /* 0x000fce0000000000 */
[----:B------:R-:W-:Y:S03]  /*1f40*/  HGMMA.64x128x16.F32.BF16 R24, gdesc[UR12], R24, gsb0 ;  /* 0x01e000000c1879f0 */ /* 0x000fe60008001818 */
        /* <DEDUP_REMOVED lines=10> */
[----:B------:R-:W-:Y:S01]  /*1ff0*/  FMUL.FTZ R92, R29, UR10 ;  /* 0x0000000a1d5c7c20 */ /* 0x000fe20008410000 */
[----:B------:R-:W-:Y:S01]  /*2000*/  FMUL.FTZ R7, R35, UR10 ;  /* 0x0000000a23077c20 */ /* 0x000fe20008410000 */
[----:B------:R-:W-:Y:S01]  /*2010*/  FMUL.FTZ R35, R71, UR10 ;  /* 0x0000000a47237c20 */ /* 0x000fe20008410000 */
[----:B------:R-:W-:Y:S01]  /*2020*/  VIADD R29, R137, UR41 ;  /* 0x00000029891d7c36 */ /* 0x000fe20008000000 */
[----:B------:R-:W0:Y:S01]  /*2030*/  LDC R71, c[0x0][0x2f0] ;  /* 0x0000bc00ff477b82 */ /* 0x000e220000000800 */
[----:B------:R-:W-:Y:S01]  /*2040*/  FMUL.FTZ R5, R30, UR10 ;  /* 0x0000000a1e057c20 */ /* 0x000fe20008410000 */
[----:B------:R-:W-:Y:S01]  /*2050*/  FMUL.FTZ R9, R39, UR10 ;  /* 0x0000000a27097c20 */ /* 0x000fe20008410000 */
[----:B------:R-:W-:Y:S01]  /*2060*/  FMUL.FTZ R39, R40, UR10 ;  /* 0x0000000a28277c20 */ /* 0x000fe20008410000 */
[----:B------:R-:W-:-:S04]  /*2070*/  @P2 IMAD.HI.U32 R30, R29, UR6, RZ ;  /* 0x000000061d1e2c27 */ /* 0x000fc8000f8e00ff */
[----:B------:R-:W-:Y:S01]  /*2080*/  FMUL.FTZ R40, R41, UR10 ;  /* 0x0000000a29287c20 */ /* 0x000fe20008410000 */
[----:B------:R-:W-:Y:S01]  /*2090*/  FMUL.FTZ R95, R36, UR10 ;  /* 0x0000000a245f7c20 */ /* 0x000fe20008410000 */
[----:B------:R-:W-:Y:S01]  /*20a0*/  FMUL.FTZ R41, R44, UR10 ;  /* 0x0000000a2c297c20 */ /* 0x000fe20008410000 */
[----:B------:R-:W-:Y:S01]  /*20b0*/  FMUL.FTZ R44, R49, UR10 ;  /* 0x0000000a312c7c20 */ /* 0x000fe20008410000 */
[----:B------:R-:W-:Y:S01]  /*20c0*/  FMUL.FTZ R36, R70, UR10 ;  /* 0x0000000a46247c20 */ /* 0x000fe20008410000 */
[----:B------:R-:W-:Y:S01]  /*20d0*/  @UP0 ULDC UR6, c[0x0][0x450] ;  /* 0x0001140000060ab9 */ /* 0x000fe20000000800 */
[----:B------:R-:W-:Y:S01]  /*20e0*/  FMUL.FTZ R49, R57, UR10 ;  /* 0x0000000a39317c20 */ /* 0x000fe20008410000 */
[----:B------:R-:W-:Y:S01]  /*20f0*/  IMAD.MOV.U32 R70, RZ, RZ, R29 ;  /* 0x000000ffff467224 */ /* 0x000fe200078e001d */
[----:B------:R-:W-:Y:S01]  /*2100*/  @P3 SHF.R.U32.HI R70, RZ, UR6, R30 ;  /* 0x00000006ff463c19 */ /* 0x000fe2000801161e */
[----:B------:R-:W-:Y:S02]  /*2110*/  IMAD.MOV.U32 R57, RZ, RZ, -0x80 ;  /* 0xffffff80ff397424 */ /* 0x000fe400078e00ff */
[----:B------:R-:W-:Y:S01]  /*2120*/  FMUL.FTZ R12, R47, UR10 ;  /* 0x0000000a2f0c7c20 */ /* 0x000fe20008410000 */
[----:B------:R-:W-:Y:S01]  /*2130*/  FMUL.FTZ R47, R56, UR10 ;  /* 0x0000000a382f7c20 */ /* 0x000fe20008410000 */
[----:B------:R-:W-:Y:S01]  /*2140*/  FMUL.FTZ R2, R24, UR10 ;  /* 0x0000000a18027c20 */ /* 0x000fe20008410000 */
[----:B------:R-:W-:Y:S01]  /*2150*/  FMUL.FTZ R56, R72, UR10 ;  /* 0x0000000a48387c20 */ /* 0x000fe20008410000 */
[----:B------:R-:W-:Y:S01]  /*2160*/  FMUL.FTZ R24, R59, UR10 ;  /* 0x0000000a3b187c20 */ /* 0x000fe20008410000 */
[----:B------:R-:W-:Y:S01]  /*2170*/  IMAD R72, R88, R57, 0x80 ;  /* 0x0000008058487424 */ /* 0x000fe200078e0239 */
[----:B------:R-:W1:Y:S01]  /*2180*/  SHFL.IDX PT, R59, R70, RZ, 0x1c1f ;  /* 0x001c1fff463b7589 */ /* 0x000e6200000e0000 */
[----:B------:R-:W-:Y:S01]  /*2190*/  ULDC.64 UR6, c[0x0][0x9e0] ;  /* 0x0002780000067ab9 */ /* 0x000fe20000000a00 */
[----:B------:R-:W-:Y:S01]  /*21a0*/  FMUL.FTZ R10, R42, UR10 ;  /* 0x0000000a2a0a7c20 */ /* 0x000fe20008410000 */
[----:B------:R-:W-:Y:S01]  /*21b0*/  FMUL.FTZ R13, R46, UR10 ;  /* 0x0000000a2e0d7c20 */ /* 0x000fe20008410000 */
[----:B------:R-:W-:Y:S01]  /*21c0*/  VIADD R57, R72, 0x1 ;  /* 0x0000000148397836 */ /* 0x000fe20000000000 */
[----:B------:R-:W-:Y:S01]  /*21d0*/  UISETP.GE.AND UP1, UPT, UR7, 0x1, UPT ;  /* 0x000000010700788c */ /* 0x000fe2000bf26270 */
        /* <DEDUP_REMOVED lines=45> */
[----:B------:R-:W-:Y:S01]  /*24b0*/  IMAD R58, R16, -0x2, R57 ;  /* 0xfffffffe103a7824 */ /* 0x000fe200078e0239 */
[----:B------:R-:W-:Y:S01]  /*24c0*/  PLOP3.LUT P2, PT, PT, PT, UP1, 0x40, 0x0 ;  /* 0x000000000000781c */ /* 0x000fe20003f4e818 */
[----:B------:R-:W3:Y:S01]  /*24d0*/  MUFU.TANH R2, R2 ;  /* 0x0000000200027308 */ /* 0x000ee20000002400 */
[C---:B0-----:R-:W-:Y:S01]  /*24e0*/  IMAD R57, R71.reuse, UR43, R72 ;  /* 0x0000002b47397c24 */ /* 0x041fe2000f8e0248 */
[----:B------:R0:W-:Y:S01]  /*24f0*/  @!P1 SYNCS.ARRIVE.TRANS64.RED.A1T0 RZ, [R90+URZ], RZ ;  /* 0x000000ff5aff99a7 */ /* 0x0001e2000810043f */
[----:B------:R-:W-:Y:S01]  /*2500*/  IMAD R58, R71, UR43, R58 ;  /* 0x0000002b473a7c24 */ /* 0x000fe2000f8e023a */
[----:B------:R-:W-:Y:S01]  /*2510*/  LEA R75, R88, 0xffffff80, 0x7 ;  /* 0xffffff80584b7811 */ /* 0x000fe200078e38ff */
[----:B------:R-:W-:-:S02]  /*2520*/  IMAD R74, R16, -0x2, R57 ;  /* 0xfffffffe104a7824 */ /* 0x000fc400078e0239 */
[----:B--2---:R-:W-:Y:S01]  /*2530*/  IMAD.IADD R58, R58, 0x1, -R143 ;  /* 0x000000013a3a7824 */ /* 0x004fe200078e0a8f */
[----:B------:R-:W2:Y:S03]  /*2540*/  MUFU.TANH R89, R89 ;  /* 0x0000005900597308 */ /* 0x000ea60000002400 */
[C---:B------:R-:W-:Y:S02]  /*2550*/  VIADD R77, R58.reuse, UR6 ;  /* 0x000000063a4d7c36 */ /* 0x040fe40008000000 */
[----:B------:R-:W-:-:S03]  /*2560*/  VIADD R76, R58, UR33 ;  /* 0x000000213a4c7c36 */ /* 0x000fc60008000000 */
[----:B------:R-:W4:Y:S01]  /*2570*/  MUFU.TANH R0, R0 ;  /* 0x0000000000007308 */ /* 0x000f220000002400 */
[----:B-1----:R-:W-:Y:S01]  /*2580*/  VIADDMNMX R68, R59, R77, R74, PT ;  /* 0x0000004d3b447246 */ /* 0x002fe2000380014a */
[----:B------:R-:W-:-:S06]  /*2590*/  IMAD.IADD R69, R76, 0x1, R59 ;  /* 0x000000014c457824 */ /* 0x000fcc00078e023b */
[----:B------:R-:W1:Y:S08]  /*25a0*/  MUFU.TANH R3, R3 ;  /* 0x0000000300037308 */ /* 0x000e700000002400 */
[----:B------:R-:W0:Y:S08]  /*25b0*/  MUFU.TANH R91, R91 ;  /* 0x0000005b005b7308 */ /* 0x000e300000002400 */
        /* <DEDUP_REMOVED lines=58> */
[----:B------:R-:W0:Y:S01]  /*2960*/  MUFU.TANH R30, R30 ;  /* 0x0000001e001e7308 */ /* 0x000e220000002400 */
[----:B-1234-:R-:W-:Y:S05]  /*2970*/  @P2 BRA `(.L_x_833) ;  /* 0x00000000005c2947 */ /* 0x01efea0003800000 */
[----:B------:R-:W-:Y:S01]  /*2980*/  IMAD R58, R71, UR43, R59 ;  /* 0x0000002b473a7c24 */ /* 0x000fe2000f8e023b */
[----:B------:R-:W-:Y:S03]  /*2990*/  BSSY B0, `(.L_x_834) ;  /* 0x0000011000007945 */ /* 0x000fe60003800000 */
[----:B------:R-:W-:-:S05]  /*29a0*/  IMAD.IADD R58, R58, 0x1, -R143 ;  /* 0x000000013a3a7824 */ /* 0x000fca00078e0a8f */
[----:B------:R-:W-:-:S13]  /*29b0*/  ISETP.GT.AND P2, PT, R58, -0x1, PT ;  /* 0xffffffff3a00780c */ /* 0x000fda0003f44270 */
[----:B------:R-:W-:Y:S05]  /*29c0*/  @P2 BRA `(.L_x_835) ;  /* 0x0000000000202947 */ /* 0x000fea0003800000 */
[----:B------:R-:W-:Y:S01]  /*29d0*/  UISETP.NE.AND UP2, UPT, UR7, 0x1, UPT ;  /* 0x000000010700788c */ /* 0x000fe2000bf45270 */
[----:B------:R-:W-:-:S05]  /*29e0*/  LOP3.LUT R58, RZ, R58, RZ, 0x33, !PT ;  /* 0x0000003aff3a7212 */ /* 0x000fca00078e33ff */
[----:B------:R-:W-:-:S05]  /*29f0*/  PLOP3.LUT P2, PT, PT, PT, UP2, 0x80, 0x0 ;  /* 0x000000000000781c */ /* 0x000fca0003f4f028 */
[----:B------:R-:W-:-:S08]  /*2a00*/  @UP2 ULDC.64 UR10, c[0x0][0x9e8] ;  /* 0x00027a00000a2ab9 */ /* 0x000fd00000000a00 */
[----:B------:R-:W-:-:S05]  /*2a10*/  @P2 IMAD.HI.U32 R57, R58, UR10, RZ ;  /* 0x0000000a3a392c27 */ /* 0x000fca000f8e00ff */
[----:B------:R-:W-:-:S04]  /*2a20*/  @P2 SHF.R.U32.HI R58, RZ, UR11, R57 ;  /* 0x0000000bff3a2c19 */ /* 0x000fc80008011639 */
[----:B------:R-:W-:Y:S01]  /*2a30*/  LOP3.LUT R58, RZ, R58, RZ, 0x33, !PT ;  /* 0x0000003aff3a7212 */ /* 0x000fe200078e33ff */
[----:B------:R-:W-:Y:S06]  /*2a40*/  BRA `(.L_x_836) ;  /* 0x0000000000147947 */ /* 0x000fec0003800000 */
.L_x_835:
[----:B------:R-:W-:-:S06]  /*2a50*/  UISETP.NE.AND UP2, UPT, UR7, 0x1, UPT ;  /* 0x000000010700788c */ /* 0x000fcc000bf45270 */
[----:B------:R-:W-:-:S05]  /*2a60*/  PLOP3.LUT P2, PT, PT, PT, UP2, 0x80, 0x0 ;  /* 0x000000000000781c */ /* 0x000fca0003f4f028 */
[----:B------:R-:W-:-:S08]  /*2a70*/  @UP2 ULDC.64 UR10, c[0x0][0x9e8] ;  /* 0x00027a00000a2ab9 */ /* 0x000fd00000000a00 */
[----:B------:R-:W-:-:S05]  /*2a80*/  @P2 IMAD.HI.U32 R57, R58, UR10, RZ ;  /* 0x0000000a3a392c27 */ /* 0x000fca000f8e00ff */
[----:B------:R-:W-:-:S07]  /*2a90*/  @P2 SHF.R.U32.HI R58, RZ, UR11, R57 ;  /* 0x0000000bff3a2c19 */ /* 0x000fce0008011639 */
.L_x_836:
[----:B------:R-:W-:Y:S05]  /*2aa0*/  BSYNC B0 ;  /* 0x0000000000007941 */ /* 0x000fea0003800000 */
.L_x_834:
[----:B------:R-:W-:-:S04]  /*2ab0*/  IMAD R57, R58, UR7, -R75 ;  /* 0x000000073a397c24 */ /* 0x000fc8000f8e0a4b */
[----:B------:R-:W-:-:S05]  /*2ac0*/  IMAD R57, R16, -0x2, R57 ;  /* 0xfffffffe10397824 */ /* 0x000fca00078e0239 */
[----:B------:R-:W-:Y:S02]  /*2ad0*/  VIMNMX R69, R69, R57, !PT ;  /* 0x0000003945457248 */ /* 0x000fe40007fe0100 */
[----:B------:R-:W-:-:S07]  /*2ae0*/  VIADDMNMX R68, R57, UR7, R68, PT ;  /* 0x0000000739447c46 */ /* 0x000fce000b800144 */
.L_x_833:
[C---:B------:R-:W-:Y:S02]  /*2af0*/  ISETP.GE.AND P4, PT, R72.reuse, 0x9, PT ;  /* 0x000000094800780c */ /* 0x040fe40003f86270 */
[C---:B------:R-:W-:Y:S02]  /*2b00*/  ISETP.GE.AND P2, PT, R72.reuse, 0x2, PT ;  /* 0x000000024800780c */ /* 0x040fe40003f46270 */
[----:B------:R-:W-:Y:S02]  /*2b10*/  ISETP.GE.AND P5, PT, R72, 0xa, PT ;  /* 0x0000000a4800780c */ /* 0x000fe40003fa6270 */
[----:B------:R-:W-:Y:S02]  /*2b20*/  LOP3.LUT R19, R19, 0xfffffffd, RZ, 0xc0, !PT ;  /* 0xfffffffd13137812 */ /* 0x000fe400078ec0ff */
[----:B------:R-:W-:-:S04]  /*2b30*/  ISETP.GT.AND P3, PT, R69, 0x1, !P2 ;  /* 0x000000014500780c */ /* 0x000fc80005764270 */
[----:B------:R-:W-:Y:S02]  /*2b40*/  ISETP.LT.OR P3, PT, R68, 0x2, P3 ;  /* 0x000000024400780c */ /* 0x000fe40001f61670 */
[----:B------:R-:W-:Y:S02]  /*2b50*/  @P4 LOP3.LUT R19, R19, 0x2, RZ, 0xfc, !PT ;  /* 0x0000000213134812 */ /* 0x000fe400078efcff */
[----:B------:R-:W-:Y:S02]  /*2b60*/  FSEL R89, R89, -INF , !P3 ;  /* 0xff80000059597808 */ /* 0x000fe40005800000 */
[----:B------:R-:W-:Y:S02]  /*2b70*/  LOP3.LUT R19, R19, 0xfffffffb, RZ, 0xc0, !PT ;  /* 0xfffffffb13137812 */ /* 0x000fe400078ec0ff */
[----:B------:R-:W-:Y:S02]  /*2b80*/  ISETP.GT.AND P4, PT, R69, 0x8, !P4 ;  /* 0x000000084500780c */ /* 0x000fe40006784270 */
[----:B------:R-:W-:-:S02]  /*2b90*/  @P5 LOP3.LUT R19, R19, 0x4, RZ, 0xfc, !PT ;  /* 0x0000000413135812 */ /* 0x000fc400078efcff */
[----:B------:R-:W-:Y:S02]  /*2ba0*/  ISETP.GT.AND P3, PT, R69, 0x9, !P5 ;  /* 0x000000094500780c */ /* 0x000fe40006f64270 */
[----:B------:R-:W-:Y:S02]  /*2bb0*/  ISETP.GE.AND P5, PT, R72, 0x11, PT ;  /* 0x000000114800780c */ /* 0x000fe40003fa6270 */
[C---:B------:R-:W-:Y:S02]  /*2bc0*/  ISETP.LT.OR P4, PT, R68.reuse, 0x9, P4 ;  /* 0x000000094400780c */ /* 0x040fe40002781670 */
[----:B------:R-:W-:Y:S02]  /*2bd0*/  ISETP.LT.OR P3, PT, R68, 0xa, P3 ;  /* 0x0000000a4400780c */ /* 0x000fe40001f61670 */
[----:B0-----:R-:W-:Y:S02]  /*2be0*/  FSEL R91, R91, -INF , !P4 ;  /* 0xff8000005b5b7808 */ /* 0x001fe40006000000 */
[----:B------:R-:W-:-:S02]  /*2bf0*/  ISETP.GE.AND P4, PT, R72, 0x12, PT ;  /* 0x000000124800780c */ /* 0x000fc40003f86270 */
[----:B------:R-:W-:Y:S02]  /*2c00*/  LOP3.LUT R19, R19, 0xfffffff7, RZ, 0xc0, !PT ;  /* 0xfffffff713137812 */ /* 0x000fe400078ec0ff */
[----:B------:R-:W-:Y:S02]  /*2c10*/  FSEL R92, R92, -INF , !P3 ;  /* 0xff8000005c5c7808 */ /* 0x000fe40005800000 */
[----:B------:R-:W-:Y:S02]  /*2c20*/  ISETP.GT.AND P3, PT, R69, 0x10, !P5 ;  /* 0x000000104500780c */ /* 0x000fe40006f64270 */
[----:B------:R-:W-:Y:S02]  /*2c30*/  @P5 LOP3.LUT R19, R19, 0x8, RZ, 0xfc, !PT ;  /* 0x0000000813135812 */ /* 0x000fe400078efcff */
[----:B------:R-:W-:Y:S02]  /*2c40*/  ISETP.LT.OR P3, PT, R68, 0x11, P3 ;  /* 0x000000114400780c */ /* 0x000fe40001f61670 */
[----:B------:R-:W-:-:S02]  /*2c50*/  LOP3.LUT R19, R19, 0xfdffffff, RZ, 0xc0, !PT ;  /* 0xfdffffff13137812 */ /* 0x000fc400078ec0ff */
[----:B------:R-:W-:Y:S02]  /*2c60*/  FSEL R93, R93, -INF , !P3 ;  /* 0xff8000005d5d7808 */ /* 0x000fe40005800000 */
[----:B------:R-:W-:Y:S02]  /*2c70*/  @P4 LOP3.LUT R19, R19, 0x2000000, RZ, 0xfc, !PT ;  /* 0x0200000013134812 */ /* 0x000fe400078efcff */
[----:B------:R-:W-:Y:S02]  /*2c80*/  ISETP.GT.AND P3, PT, R69, 0x11, !P4 ;  /* 0x000000114500780c */ /* 0x000fe40006764270 */
[----:B------:R-:W-:Y:S02]  /*2c90*/  ISETP.GE.AND P4, PT, R72, 0x19, PT ;  /* 0x000000194800780c */ /* 0x000fe40003f86270 */
[----:B------:R-:W-:Y:S02]  /*2ca0*/  ISETP.LT.OR P3, PT, R68, 0x12, P3 ;  /* 0x000000124400780c */ /* 0x000fe40001f61670 */
[----:B------:R-:W-:-:S02]  /*2cb0*/  LOP3.LUT R19, R19, 0xfeffffff, RZ, 0xc0, !PT ;  /* 0xfeffffff13137812 */ /* 0x000fc400078ec0ff */
[----:B------:R-:W-:Y:S02]  /*2cc0*/  FSEL R94, R94, -INF , !P3 ;  /* 0xff8000005e5e7808 */ /* 0x000fe40005800000 */
[----:B------:R-:W-:-:S04]  /*2cd0*/  ISETP.GT.AND P3, PT, R69, 0x18, !P4 ;  /* 0x000000184500780c */ /* 0x000fc80006764270 */
[----:B------:R-:W-:Y:S02]  /*2ce0*/  ISETP.LT.OR P3, PT, R68, 0x19, P3 ;  /* 0x000000194400780c */ /* 0x000fe40001f61670 */
[----:B------:R-:W-:Y:S02]  /*2cf0*/  @P4 LOP3.LUT R19, R19, 0x1000000, RZ, 0xfc, !PT ;  /* 0x0100000013134812 */ /* 0x000fe400078efcff */
[----:B------:R-:W-:Y:S02]  /*2d00*/  ISETP.GE.AND P4, PT, R72, 0x1a, PT ;  /* 0x0000001a4800780c */ /* 0x000fe40003f86270 */
[----:B------:R-:W-:Y:S02]  /*2d10*/  LOP3.LUT R19, R19, 0xff7fffff, RZ, 0xc0, !PT ;  /* 0xff7fffff13137812 */ /* 0x000fe400078ec0ff */
[----:B------:R-:W-:Y:S02]  /*2d20*/  FSEL R95, R95, -INF , !P3 ;  /* 0xff8000005f5f7808 */ /* 0x000fe40005800000 */
[----:B------:R-:W-:-:S04]  /*2d30*/  ISETP.GT.AND P3, PT, R69, 0x19, !P4 ;  /* 0x000000194500780c */ /* 0x000fc80006764270 */
[----:B------:R-:W-:-:S03]  /*2d40*/  ISETP.LT.OR P3, PT, R68, 0x1a, P3 ;  /* 0x0000001a4400780c */ /* 0x000fc60001f61670 */
        /* <DEDUP_REMOVED lines=110> */
[----:B------:R-:W-:Y:S02]  /*3430*/  FSEL R45, R65, -INF , !P3 ;  /* 0xff800000412d7808 */ /* 0x000fe40005800000 */
[----:B------:R-:W-:Y:S02]  /*3440*/  LOP3.LUT R19, R19, 0xffffffef, RZ, 0xc0, !PT ;  /* 0xffffffef13137812 */ /* 0x000fe400078ec0ff */
[----:B------:R-:W-:-:S04]  /*3450*/  ISETP.GT.AND P3, PT, R69, 0x68, !P4 ;  /* 0x000000684500780c */ /* 0x000fc80006764270 */
[----:B------:R-:W-:-:S03]  /*3460*/  ISETP.LT.OR P3, PT, R68, 0x69, P3 ;  /* 0x000000694400780c */ /* 0x000fc60001f61670 */
[----:B------:R-:W-:Y:S02]  /*3470*/  @P4 LOP3.LUT R19, R19, 0x10, RZ, 0xfc, !PT ;  /* 0x0000001013134812 */ /* 0x000fe400078efcff */
[----:B------:R-:W-:Y:S02]  /*3480*/  ISETP.GE.AND P4, PT, R72, 0x6a, PT ;  /* 0x0000006a4800780c */ /* 0x000fe40003f86270 */
[----:B------:R-:W-:Y:S02]  /*3490*/  FSEL R44, R66, -INF , !P3 ;  /* 0xff800000422c7808 */ /* 0x000fe40005800000 */
[----:B------:R-:W-:Y:S02]  /*34a0*/  ISETP.GT.AND P3, PT, R69, 0x69, !P4 ;  /* 0x000000694500780c */ /* 0x000fe40006764270 */
[----:B------:R-:W-:Y:S02]  /*34b0*/  LOP3.LUT R19, R19, 0xfbffffff, RZ, 0xc0, !PT ;  /* 0xfbffffff13137812 */ /* 0x000fe400078ec0ff */
[----:B------:R-:W-:-:S04]  /*34c0*/  ISETP.LT.OR P3, PT, R68, 0x6a, P3 ;  /* 0x0000006a4400780c */ /* 0x000fc80001f61670 */
[----:B------:R-:W-:Y:S02]  /*34d0*/  FSEL R43, R67, -INF , !P3 ;  /* 0xff800000432b7808 */ /* 0x000fe40005800000 */
[----:B------:R-:W-:Y:S02]  /*34e0*/  ISETP.GE.AND P3, PT, R72, 0x71, PT ;  /* 0x000000714800780c */ /* 0x000fe40003f66270 */
[----:B------:R-:W-:Y:S02]  /*34f0*/  @P4 LOP3.LUT R19, R19, 0x4000000, RZ, 0xfc, !PT ;  /* 0x0400000013134812 */ /* 0x000fe400078efcff */
[----:B------:R-:W-:Y:S02]  /*3500*/  ISETP.GT.AND P4, PT, R69, 0x70, !P3 ;  /* 0x000000704500780c */ /* 0x000fe40005f84270 */
[----:B------:R-:W-:Y:S02]  /*3510*/  LOP3.LUT R19, R19, 0xfffffffe, RZ, 0xc0, !PT ;  /* 0xfffffffe13137812 */ /* 0x000fe400078ec0ff */
[----:B------:R-:W-:-:S04]  /*3520*/  ISETP.LT.OR P4, PT, R68, 0x71, P4 ;  /* 0x000000714400780c */ /* 0x000fc80002781670 */
[----:B------:R-:W-:Y:S02]  /*3530*/  FSEL R42, R80, -INF , !P4 ;  /* 0xff800000502a7808 */ /* 0x000fe40006000000 */
[----:B------:R-:W-:-:S04]  /*3540*/  ISETP.GE.AND P4, PT, R72, 0x72, PT ;  /* 0x000000724800780c */ /* 0x000fc80003f86270 */
[----:B------:R-:W-:-:S04]  /*3550*/  ISETP.GT.AND P5, PT, R69, 0x71, !P4 ;  /* 0x000000714500780c */ /* 0x000fc800067a4270 */
[----:B------:R-:W-:-:S04]  /*3560*/  ISETP.LT.OR P5, PT, R68, 0x72, P5 ;  /* 0x000000724400780c */ /* 0x000fc80002fa1670 */
[----:B------:R-:W-:Y:S02]  /*3570*/  FSEL R41, R81, -INF , !P5 ;  /* 0xff80000051297808 */ /* 0x000fe40006800000 */
[----:B------:R-:W-:-:S04]  /*3580*/  ISETP.GE.AND P5, PT, R72, 0x79, PT ;  /* 0x000000794800780c */ /* 0x000fc80003fa6270 */
[----:B------:R-:W-:-:S04]  /*3590*/  ISETP.GT.AND P6, PT, R69, 0x78, !P5 ;  /* 0x000000784500780c */ /* 0x000fc80006fc4270 */
[----:B------:R-:W-:-:S04]  /*35a0*/  ISETP.LT.OR P6, PT, R68, 0x79, P6 ;  /* 0x000000794400780c */ /* 0x000fc800037c1670 */
[----:B------:R-:W-:Y:S02]  /*35b0*/  FSEL R39, R84, -INF , !P6 ;  /* 0xff80000054277808 */ /* 0x000fe40007000000 */
[----:B------:R-:W-:-:S13]  /*35c0*/  ISETP.GE.AND P6, PT, R72, 0x1, PT ;  /* 0x000000014800780c */ /* 0x000fda0003fc6270 */
[----:B------:R-:W-:Y:S02]  /*35d0*/  @P6 LOP3.LUT R19, R19, 0x1, RZ, 0xfc, !PT ;  /* 0x0000000113136812 */ /* 0x000fe400078efcff */
[----:B------:R-:W-:Y:S02]  /*35e0*/  ISETP.GT.AND P6, PT, R69, RZ, !P6 ;  /* 0x000000ff4500720c */ /* 0x000fe400077c4270 */
[----:B------:R-:W-:Y:S02]  /*35f0*/  LOP3.LUT R19, R19, 0xf7ffffff, RZ, 0xc0, !PT ;  /* 0xf7ffffff13137812 */ /* 0x000fe400078ec0ff */
[----:B------:R-:W-:-:S04]  /*3600*/  ISETP.LT.OR P6, PT, R68, 0x1, P6 ;  /* 0x000000014400780c */ /* 0x000fc800037c1670 */
[----:B------:R-:W-:Y:S02]  /*3610*/  FSEL R73, R2, -INF , !P6 ;  /* 0xff80000002497808 */ /* 0x000fe40007000000 */
[----:B------:R-:W-:Y:S01]  /*3620*/  ISETP.GE.AND P6, PT, R72, 0x7a, PT ;  /* 0x0000007a4800780c */ /* 0x000fe20003fc6270 */
[----:B------:R-:W0:-:S12]  /*3630*/  SHFL.IDX PT, R2, R70, 0x1, 0x1c1f ;  /* 0x003c1f0046027f89 */ /* 0x000e1800000e0000 */
[----:B------:R-:W-:Y:S02]  /*3640*/  @P6 LOP3.LUT R19, R19, 0x8000000, RZ, 0xfc, !PT ;  /* 0x0800000013136812 */ /* 0x000fe400078efcff */
[----:B------:R-:W-:-:S04]  /*3650*/  ISETP.GT.AND P6, PT, R69, 0x79, !P6 ;  /* 0x000000794500780c */ /* 0x000fc800077c4270 */
[----:B------:R-:W-:-:S04]  /*3660*/  ISETP.LT.OR P6, PT, R68, 0x7a, P6 ;  /* 0x0000007a4400780c */ /* 0x000fc800037c1670 */
[----:B------:R-:W-:Y:S02]  /*3670*/  FSEL R40, R85, -INF , !P6 ;  /* 0xff80000055287808 */ /* 0x000fe40007000000 */
[----:B------:R-:W-:Y:S01]  /*3680*/  PLOP3.LUT P6, PT, PT, PT, UP1, 0x40, 0x0 ;  /* 0x000000000000781c */ /* 0x000fe20003fce818 */
[----:B0-----:R-:W-:Y:S01]  /*3690*/  IMAD.IADD R69, R76, 0x1, R2 ;  /* 0x000000014c457824 */ /* 0x001fe200078e0202 */
[----:B------:R-:W-:-:S11]  /*36a0*/  VIADDMNMX R68, R2, R77, R74, PT ;  /* 0x0000004d02447246 */ /* 0x000fd6000380014a */
[----:B------:R-:W-:Y:S05]  /*36b0*/  @P6 BRA `(.L_x_837) ;  /* 0x0000000000646947 */ /* 0x000fea0003800000 */
        /* <DEDUP_REMOVED lines=9> */
[----:B------:R-:W-:Y:S01]  /*3750*/  @P6 IMAD.HI.U32 R56, R2, UR10, RZ ;  /* 0x0000000a02386c27 */ /* 0x000fe2000f8e00ff */
[----:B------:R-:W-:-:S13]  /*3760*/  PLOP3.LUT P6, PT, PT, PT, UP2, 0x80, 0x0 ;  /* 0x000000000000781c */ /* 0x000fda0003fcf028 */
[----:B------:R-:W-:-:S04]  /*3770*/  @P6 SHF.R.U32.HI R2, RZ, UR11, R56 ;  /* 0x0000000bff026c19 */ /* 0x000fc80008011638 */
[----:B------:R-:W-:Y:S01]  /*3780*/  LOP3.LUT R2, RZ, R2, RZ, 0x33, !PT ;  /* 0x00000002ff027212 */ /* 0x000fe200078e33ff */
[----:B------:R-:W-:Y:S06]  /*3790*/  BRA `(.L_x_840) ;  /* 0x0000000000187947 */ /* 0x000fec0003800000 */
.L_x_839:
[----:B------:R-:W-:-:S06]  /*37a0*/  UISETP.NE.AND UP2, UPT, UR7, 0x1, UPT ;  /* 0x000000010700788c */ /* 0x000fcc000bf45270 */
[----:B------:R-:W-:-:S05]  /*37b0*/  PLOP3.LUT P6, PT, PT, PT, UP2, 0x80, 0x0 ;  /* 0x000000000000781c */ /* 0x000fca0003fcf028 */
[----:B------:R-:W-:-:S08]  /*37c0*/  @UP2 ULDC.64 UR10, c[0x0][0x9e8] ;  /* 0x00027a00000a2ab9 */ /* 0x000fd00000000a00 */
[----:B------:R-:W-:Y:S01]  /*37d0*/  @P6 IMAD.HI.U32 R56, R2, UR10, RZ ;  /* 0x0000000a02386c27 */ /* 0x000fe2000f8e00ff */
[----:B------:R-:W-:-:S13]  /*37e0*/  PLOP3.LUT P6, PT, PT, PT, UP2, 0x80, 0x0 ;  /* 0x000000000000781c */ /* 0x000fda0003fcf028 */
[----:B------:R-:W-:-:S07]  /*37f0*/  @P6 SHF.R.U32.HI R2, RZ, UR11, R56 ;  /* 0x0000000bff026c19 */ /* 0x000fce0008011638 */
.L_x_840:
[----:B------:R-:W-:Y:S05]  /*3800*/  BSYNC B0 ;  /* 0x0000000000007941 */ /* 0x000fea0003800000 */
.L_x_838:
[----:B------:R-:W-:-:S04]  /*3810*/  IMAD R65, R2, UR7, -R75 ;  /* 0x0000000702417c24 */ /* 0x000fc8000f8e0a4b */
[----:B------:R-:W-:-:S05]  /*3820*/  IMAD R65, R16, -0x2, R65 ;  /* 0xfffffffe10417824 */ /* 0x000fca00078e0241 */
[----:B------:R-:W-:Y:S02]  /*3830*/  VIMNMX R69, R69, R65, !PT ;  /* 0x0000004145457248 */ /* 0x000fe40007fe0100 */
[----:B------:R-:W-:-:S07]  /*3840*/  VIADDMNMX R68, R65, UR7, R68, PT ;  /* 0x0000000741447c46 */ /* 0x000fce000b800144 */
.L_x_837:
[----:B------:R-:W-:Y:S01]  /*3850*/  ISETP.GT.AND P2, PT, R69, 0x1, !P2 ;  /* 0x000000014500780c */ /* 0x000fe20005744270 */
[----:B------:R-:W-:Y:S01]  /*3860*/  ULDC UR34, c[0x0][0x988] ;  /* 0x0002620000227ab9 */ /* 0x000fe20000000800 */
[----:B------:R-:W-:Y:S01]  /*3870*/  LOP3.LUT P6, RZ, R19, 0x8, RZ, 0xc0, !PT ;  /* 0x0000000813ff7812 */ /* 0x000fe200078cc0ff */
[----:B------:R-:W-:Y:S01]  /*3880*/  @UP0 ULDC UR10, c[0x0][0x44c] ;  /* 0x00011300000a0ab9 */ /* 0x000fe20000000800 */
[----:B------:R-:W-:Y:S01]  /*3890*/  ISETP.LT.OR P2, PT, R68, 0x2, P2 ;  /* 0x000000024400780c */ /* 0x000fe20001741670 */
[----:B------:R-:W-:Y:S01]  /*38a0*/  UIMAD.WIDE.U32 UR10, UR41, UR10, URZ ;  /* 0x0000000a290a72a5 */ /* 0x000fe2000f8e003f */
[----:B------:R-:W-:Y:S01]  /*38b0*/  ISETP.GT.AND P3, PT, R69, 0x70, !P3 ;  /* 0x000000704500780c */ /* 0x000fe20005f64270 */
[----:B------:R-:W-:Y:S01]  /*38c0*/  @UP0 ULDC UR15, c[0x0][0x450] ;  /* 0x00011400000f0ab9 */ /* 0x000fe20000000800 */
[----:B------:R-:W-:Y:S01]  /*38d0*/  FSEL R3, R3, -INF , !P2 ;  /* 0xff80000003037808 */ /* 0x000fe20005000000 */
[----:B------:R-:W-:Y:S01]  /*38e0*/  UMOV UR14, UR41 ;  /* 0x00000029000e7c82 */ /* 0x000fe20008000000 */
[----:B------:R-:W-:Y:S01]  /*38f0*/  LOP3.LUT P2, RZ, R19, 0x2, RZ, 0xc0, !PT ;  /* 0x0000000213ff7812 */ /* 0x000fe2000784c0ff */
[----:B------:R-:W-:Y:S01]  /*3900*/  @UP0 USHF.R.U32.HI UR14, URZ, UR15, UR11 ;  /* 0x0000000f3f0e0299 */ /* 0x000fe2000801160b */
[----:B------:R-:W-:-:S02]  /*3910*/  ISETP.GT.AND P4, PT, R69, 0x71, !P4 ;  /* 0x000000714500780c */ /* 0x000fc40006784270 */
[C---:B------:R-:W-:Y:S01]  /*3920*/  ISETP.GT.AND P2, PT, R69.reuse, 0x8, !P2 ;  /* 0x000000084500780c */ /* 0x040fe20005744270 */
[----:B------:R-:W-:Y:S01]  /*3930*/  UIADD3 UR52, UR52, UR14, URZ ;  /* 0x0000000e34347290 */ /* 0x000fe2000fffe03f */
[C---:B------:R-:W-:Y:S02]  /*3940*/  ISETP.LT.OR P3, PT, R68.reuse, 0x71, P3 ;  /* 0x000000714400780c */ /* 0x040fe40001f61670 */
[----:B------:R-:W-:Y:S01]  /*3950*/  ISETP.LT.OR P2, PT, R68, 0x9, P2 ;  /* 0x000000094400780c */ /* 0x000fe20001741670 */
[----:B------:R-:W-:Y:S01]  /*3960*/  UIADD3 UR6, UR52, UR6, URZ ;  /* 0x0000000634067290 */ /* 0x000fe2000fffe03f */
[----:B------:R-:W-:Y:S02]  /*3970*/  ISETP.GT.AND P5, PT, R69, 0x78, !P5 ;  /* 0x000000784500780c */ /* 0x000fe40006fa4270 */
[----:B------:R-:W-:Y:S02]  /*3980*/  FSEL R56, R5, -INF , !P2 ;  /* 0xff80000005387808 */ /* 0x000fe40005000000 */
[----:B------:R-:W-:-:S02]  /*3990*/  LOP3.LUT P2, RZ, R19, 0x4, RZ, 0xc0, !PT ;  /* 0x0000000413ff7812 */ /* 0x000fc4000784c0ff */
[C---:B------:R-:W-:Y:S02]  /*39a0*/  ISETP.LT.OR P4, PT, R68.reuse, 0x72, P4 ;  /* 0x000000724400780c */ /* 0x040fe40002781670 */
[----:B------:R-:W-:Y:S02]  /*39b0*/  ISETP.GT.AND P2, PT, R69, 0x9, !P2 ;  /* 0x000000094500780c */ /* 0x000fe40005744270 */
[----:B------:R-:W-:Y:S02]  /*39c0*/  FSEL R27, R27, -INF , !P3 ;  /* 0xff8000001b1b7808 */ /* 0x000fe40005800000 */
[C---:B------:R-:W-:Y:S02]  /*39d0*/  ISETP.LT.OR P2, PT, R68.reuse, 0xa, P2 ;  /* 0x0000000a4400780c */ /* 0x040fe40001741670 */
[----:B------:R-:W-:Y:S02]  /*39e0*/  ISETP.LT.OR P5, PT, R68, 0x79, P5 ;  /* 0x000000794400780c */ /* 0x000fe40002fa1670 */
[----:B------:R-:W-:-:S02]  /*39f0*/  FSEL R65, R4, -INF , !P2 ;  /* 0xff80000004417808 */ /* 0x000fc40005000000 */
[----:B------:R-:W-:Y:S02]  /*3a00*/  ISETP.GT.AND P2, PT, R69, 0x10, !P6 ;  /* 0x000000104500780c */ /* 0x000fe40007744270 */
[----:B------:R-:W-:Y:S02]  /*3a10*/  LOP3.LUT P6, RZ, R19, 0x8000, RZ, 0xc0, !PT ;  /* 0x0000800013ff7812 */ /* 0x000fe400078cc0ff */
[----:B------:R-:W-:Y:S02]  /*3a20*/  ISETP.LT.OR P2, PT, R68, 0x11, P2 ;  /* 0x000000114400780c */ /* 0x000fe40001741670 */
[----:B------:R-:W-:Y:S02]  /*3a30*/  FMNMX.FTZ R4, R73, R89, !PT ;  /* 0x0000005949047209 */ /* 0x000fe40007810000 */
[----:B------:R-:W-:Y:S02]  /*3a40*/  FSEL R66, R6, -INF , !P2 ;  /* 0xff80000006427808 */ /* 0x000fe40005000000 */
[----:B------:R-:W-:-:S02]  /*3a50*/  LOP3.LUT P2, RZ, R19, 0x2000000, RZ, 0xc0, !PT ;  /* 0x0200000013ff7812 */ /* 0x000fc4000784c0ff */
[----:B------:R-:W-:Y:S02]  /*3a60*/  FSEL R28, R28, -INF , !P4 ;  /* 0xff8000001c1c7808 */ /* 0x000fe40006000000 */
[----:B------:R-:W-:Y:S02]  /*3a70*/  ISETP.GT.AND P2, PT, R69, 0x11, !P2 ;  /* 0x000000114500780c */ /* 0x000fe40005744270 */
[----:B------:R-:W-:Y:S02]  /*3a80*/  FSEL R29, R29, -INF , !P5 ;  /* 0xff8000001d1d7808 */ /* 0x000fe40006800000 */
[----:B------:R-:W-:-:S04]  /*3a90*/  ISETP.LT.OR P2, PT, R68, 0x12, P2 ;  /* 0x000000124400780c */ /* 0x000fc80001741670 */
[----:B------:R-:W-:Y:S02]  /*3aa0*/  FSEL R67, R7, -INF , !P2 ;  /* 0xff80000007437808 */ /* 0x000fe40005000000 */
[----:B------:R-:W-:-:S04]  /*3ab0*/  LOP3.LUT P2, RZ, R19, 0x1000000, RZ, 0xc0, !PT ;  /* 0x0100000013ff7812 */ /* 0x000fc8000784c0ff */
[----:B------:R-:W-:-:S04]  /*3ac0*/  ISETP.GT.AND P2, PT, R69, 0x18, !P2 ;  /* 0x000000184500780c */ /* 0x000fc80005744270 */
        /* <DEDUP_REMOVED lines=34> */
[----:B------:R-:W-:Y:S02]  /*3cf0*/  ISETP.GT.AND P2, PT, R69, 0x39, !P6 ;  /* 0x000000394500780c */ /* 0x000fe40007744270 */
[----:B------:R-:W-:Y:S02]  /*3d00*/  LOP3.LUT P6, RZ, R19, 0x10, RZ, 0xc0, !PT ;  /* 0x0000001013ff7812 */ /* 0x000fe400078cc0ff */
        /* <DEDUP_REMOVED lines=26> */
[----:B------:R-:W-:Y:S02]  /*3eb0*/  FMNMX.FTZ R33, R91, R4, !PT ;  /* 0x000000045b217209 */ /* 0x000fe40007810000 */
[----:B------:R-:W-:Y:S02]  /*3ec0*/  LOP3.LUT P2, RZ, R19, 0x100, RZ, 0xc0, !PT ;  /* 0x0000010013ff7812 */ /* 0x000fe4000784c0ff */
[----:B------:R-:W-:Y:S02]  /*3ed0*/  FMNMX.FTZ R4, R92, R33, !PT ;  /* 0x000000215c047209 */ /* 0x000fe40007810000 */
[----:B------:R-:W-:Y:S02]  /*3ee0*/  ISETP.GT.AND P2, PT, R69, 0x58, !P2 ;  /* 0x000000584500780c */ /* 0x000fe40005744270 */
[----:B------:R-:W-:-:S02]  /*3ef0*/  FMNMX.FTZ R33, R93, R4, !PT ;  /* 0x000000045d217209 */ /* 0x000fc40007810000 */
[----:B------:R-:W-:Y:S02]  /*3f00*/  ISETP.LT.OR P2, PT, R68, 0x59, P2 ;  /* 0x000000594400780c */ /* 0x000fe40001741670 */
[----:B------:R-:W-:Y:S02]  /*3f10*/  FMNMX.FTZ R4, R94, R33, !PT ;  /* 0x000000215e047209 */ /* 0x000fe40007810000 */
[----:B------:R-:W-:Y:S02]  /*3f20*/  FSEL R2, R36, -INF , !P2 ;  /* 0xff80000024027808 */ /* 0x000fe40005000000 */
[----:B------:R-:W-:Y:S02]  /*3f30*/  FMNMX.FTZ R33, R95, R4, !PT ;  /* 0x000000045f217209 */ /* 0x000fe40007810000 */
[----:B------:R-:W-:Y:S02]  /*3f40*/  LOP3.LUT P2, RZ, R19, 0x80, RZ, 0xc0, !PT ;  /* 0x0000008013ff7812 */ /* 0x000fe4000784c0ff */
[----:B------:R-:W-:-:S02]  /*3f50*/  FMNMX.FTZ R33, R96, R33, !PT ;  /* 0x0000002160217209 */ /* 0x000fc40007810000 */
[----:B------:R-:W-:Y:S02]  /*3f60*/  ISETP.GT.AND P2, PT, R69, 0x59, !P2 ;  /* 0x000000594500780c */ /* 0x000fe40005744270 */
[----:B------:R-:W-:Y:S02]  /*3f70*/  FMNMX.FTZ R4, R64, R33, !PT ;  /* 0x0000002140047209 */ /* 0x000fe40007810000 */
[----:B------:R-:W-:Y:S02]  /*3f80*/  ISETP.LT.OR P2, PT, R68, 0x5a, P2 ;  /* 0x0000005a4400780c */ /* 0x000fe40001741670 */
[----:B------:R-:W-:Y:S02]  /*3f90*/  FMNMX.FTZ R4, R61, R4, !PT ;  /* 0x000000043d047209 */ /* 0x000fe40007810000 */
[----:B------:R-:W-:Y:S02]  /*3fa0*/  FSEL R6, R35, -INF , !P2 ;  /* 0xff80000023067808 */ /* 0x000fe40005000000 */
[----:B------:R-:W-:-:S02]  /*3fb0*/  FMNMX.FTZ R33, R63, R4, !PT ;  /* 0x000000043f217209 */ /* 0x000fc40007810000 */
[----:B------:R-:W-:Y:S02]  /*3fc0*/  LOP3.LUT P2, RZ, R19, 0x40, RZ, 0xc0, !PT ;  /* 0x0000004013ff7812 */ /* 0x000fe4000784c0ff */
[----:B------:R-:W-:Y:S02]  /*3fd0*/  FMNMX.FTZ R33, R62, R33, !PT ;  /* 0x000000213e217209 */ /* 0x000fe40007810000 */
[----:B------:R-:W-:Y:S02]  /*3fe0*/  ISETP.GT.AND P2, PT, R69, 0x60, !P2 ;  /* 0x000000604500780c */ /* 0x000fe40005744270 */
[----:B------:R-:W-:Y:S02]  /*3ff0*/  FMNMX.FTZ R4, R60, R33, !PT ;  /* 0x000000213c047209 */ /* 0x000fe40007810000 */
[----:B------:R-:W-:Y:S02]  /*4000*/  ISETP.LT.OR P2, PT, R68, 0x61, P2 ;  /* 0x000000614400780c */ /* 0x000fe40001741670 */
[----:B------:R-:W-:-:S02]  /*4010*/  FMNMX.FTZ R4, R57, R4, !PT ;  /* 0x0000000439047209 */ /* 0x000fc40007810000 */
        /* <DEDUP_REMOVED lines=17> */
[----:B------:R-:W-:-:S04]  /*4130*/  FMNMX.FTZ R4, R54, R33, !PT ;  /* 0x0000002136047209 */ /* 0x000fc80007810000 */
        /* <DEDUP_REMOVED lines=8> */
[----:B------:R-:W-:-:S05]  /*41c0*/  FMNMX.FTZ R33, R40, R33, !PT ;  /* 0x0000002128217209 */ /* 0x000fca0007810000 */
[----:B------:R-:W0:Y:S02]  /*41d0*/  SHFL.BFLY PT, R4, R33, 0x2, 0x1f ;  /* 0x0c401f0021047f89 */ /* 0x000e2400000e0000 */
[----:B0-----:R-:W-:-:S05]  /*41e0*/  FMNMX.FTZ R8, R33, R4, !PT ;  /* 0x0000000421087209 */ /* 0x001fca0007810000 */
[----:B------:R-:W0:Y:S02]  /*41f0*/  SHFL.BFLY PT, R35, R8, 0x1, 0x1f ;  /* 0x0c201f0008237f89 */ /* 0x000e2400000e0000 */
[----:B0-----:R-:W-:-:S04]  /*4200*/  FMNMX.FTZ R4, R8, R35, !PT ;  /* 0x0000002308047209 */ /* 0x001fc80007810000 */
[C---:B------:R-:W-:Y:S01]  /*4210*/  FSETP.NEU.FTZ.AND P2, PT, R4.reuse, -INF , PT ;  /* 0xff8000000400780b */ /* 0x040fe20003f5d000 */
[----:B------:R-:W-:-:S05]  /*4220*/  FMUL.FTZ R76, R4, UR34 ;  /* 0x00000022044c7c20 */ /* 0x000fca0008410000 */
[----:B------:R-:W-:Y:S02]  /*4230*/  FSEL R76, R76, RZ, P2 ;  /* 0x000000ff4c4c7208 */ /* 0x000fe40001000000 */
[----:B------:R-:W-:Y:S02]  /*4240*/  ISETP.GT.AND P2, PT, R69, RZ, !P6 ;  /* 0x000000ff4500720c */ /* 0x000fe40007744270 */
[----:B------:R-:W-:Y:S01]  /*4250*/  LOP3.LUT P6, RZ, R19, 0x8000000, RZ, 0xc0, !PT ;  /* 0x0800000013ff7812 */ /* 0x000fe200078cc0ff */
[--C-:B------:R-:W-:Y:S01]  /*4260*/  FFMA.FTZ R33, R73, UR34, -R76.reuse ;  /* 0x0000002249217c23 */ /* 0x100fe2000801084c */
[----:B------:R-:W-:Y:S01]  /*4270*/  ISETP.LT.OR P2, PT, R68, 0x1, P2 ;  /* 0x000000014400780c */ /* 0x000fe20001741670 */
[--C-:B------:R-:W-:Y:S01]  /*4280*/  FFMA.FTZ R36, R89, UR34, -R76.reuse ;  /* 0x0000002259247c23 */ /* 0x100fe2000801084c */
[----:B------:R-:W-:Y:S01]  /*4290*/  ISETP.GT.AND P6, PT, R69, 0x79, !P6 ;  /* 0x000000794500780c */ /* 0x000fe200077c4270 */
[--C-:B------:R-:W-:Y:S01]  /*42a0*/  FFMA.FTZ R35, R91, UR34, -R76.reuse ;  /* 0x000000225b237c23 */ /* 0x100fe2000801084c */
[----:B------:R-:W-:Y:S01]  /*42b0*/  FSEL R74, R0, -INF , !P2 ;  /* 0xff800000004a7808 */ /* 0x000fe20005000000 */
[----:B------:R-:W-:Y:S01]  /*42c0*/  MUFU.EX2 R33, R33 ;  /* 0x0000002100217308 */ /* 0x000fe20000000800 */
[----:B------:R-:W-:Y:S01]  /*42d0*/  LOP3.LUT P2, RZ, R19, 0x4000000, RZ, 0xc0, !PT ;  /* 0x0400000013ff7812 */ /* 0x000fe2000784c0ff */
[--C-:B------:R-:W-:Y:S01]  /*42e0*/  FFMA.FTZ R70, R92, UR34, -R76.reuse ;  /* 0x000000225c467c23 */ /* 0x100fe2000801084c */
[----:B------:R-:W-:Y:S01]  /*42f0*/  FMNMX.FTZ R73, R74, R3, !PT ;  /* 0x000000034a497209 */ /* 0x000fe20007810000 */
[--C-:B------:R-:W-:Y:S01]  /*4300*/  FFMA.FTZ R0, R93, UR34, -R76.reuse ;  /* 0x000000225d007c23 */ /* 0x100fe2000801084c */
[----:B------:R-:W-:Y:S01]  /*4310*/  ISETP.GT.AND P2, PT, R69, 0x69, !P2 ;  /* 0x000000694500780c */ /* 0x000fe20005744270 */
[--C-:B------:R-:W-:Y:S01]  /*4320*/  FFMA.FTZ R94, R94, UR34, -R76.reuse ;  /* 0x000000225e5e7c23 */ /* 0x100fe2000801084c */
[----:B------:R-:W-:Y:S01]  /*4330*/  FMNMX.FTZ R8, R56, R73, !PT ;  /* 0x0000004938087209 */ /* 0x000fe20007810000 */
[----:B------:R-:W-:Y:S01]  /*4340*/  MUFU.EX2 R36, R36 ;  /* 0x0000002400247308 */ /* 0x000fe20000000800 */
[----:B------:R-:W-:Y:S01]  /*4350*/  ISETP.LT.OR P2, PT, R68, 0x6a, P2 ;  /* 0x0000006a4400780c */ /* 0x000fe20001741670 */
[--C-:B------:R-:W-:Y:S01]  /*4360*/  FFMA.FTZ R72, R95, UR34, -R76.reuse ;  /* 0x000000225f487c23 */ /* 0x100fe2000801084c */
[----:B------:R-:W-:Y:S01]  /*4370*/  FMNMX.FTZ R73, R65, R8, !PT ;  /* 0x0000000841497209 */ /* 0x000fe20007810000 */
[--C-:B------:R-:W-:Y:S01]  /*4380*/  FFMA.FTZ R96, R96, UR34, -R76.reuse ;  /* 0x0000002260607c23 */ /* 0x100fe2000801084c */
[----:B------:R-:W-:Y:S01]  /*4390*/  FSEL R26, R26, -INF , !P2 ;  /* 0xff8000001a1a7808 */ /* 0x000fe20005000000 */
        /* <DEDUP_REMOVED lines=10> */
[----:B------:R-:W0:Y:S01]  /*4440*/  MUFU.EX2 R70, R70 ;  /* 0x0000004600467308 */ /* 0x000e220000000800 */
[--C-:B------:R-:W-:Y:S01]  /*4450*/  FFMA.FTZ R60, R60, UR34, -R76.reuse ;  /* 0x000000223c3c7c23 */ /* 0x100fe2000801084c */
[--C-:B------:R-:W-:Y:S01]  /*4460*/  FFMA.FTZ R57, R57, UR34, -R76.reuse ;  /* 0x0000002239397c23 */ /* 0x100fe2000801084c */
[----:B------:R-:W-:Y:S01]  /*4470*/  FMNMX.FTZ R75, R9, R8, !PT ;  /* 0x00000008094b7209 */ /* 0x000fe20007810000 */
[--C-:B------:R-:W-:Y:S01]  /*4480*/  FFMA.FTZ R59, R59, UR34, -R76.reuse ;  /* 0x000000223b3b7c23 */ /* 0x100fe2000801084c */
        /* <DEDUP_REMOVED lines=12> */
[----:B------:R-:W-:Y:S01]  /*4550*/  FFMA.FTZ R40, R40, UR34, -R76 ;  /* 0x0000002228287c23 */ /* 0x000fe2000801084c */
        /* <DEDUP_REMOVED lines=25> */
[----:B------:R-:W-:Y:S01]  /*46f0*/  FMNMX.FTZ R8, R26, R77, !PT ;  /* 0x0000004d1a087209 */ /* 0x000fe20007810000 */
[----:B------:R-:W-:-:S03]  /*4700*/  FFMA.FTZ R77, R49, UR34, -R76 ;  /* 0x00000022314d7c23 */ /* 0x000fc6000801084c */
[----:B------:R-:W-:-:S03]  /*4710*/  FMNMX.FTZ R49, R27, R8, !PT ;  /* 0x000000081b317209 */ /* 0x000fc60007810000 */
[----:B------:R-:W-:Y:S01]  /*4720*/  MUFU.EX2 R68, R77 ;  /* 0x0000004d00447308 */ /* 0x000fe20000000800 */
[----:B------:R-:W-:Y:S01]  /*4730*/  FMNMX.FTZ R8, R28, R49, !PT ;  /* 0x000000311c087209 */ /* 0x000fe20007810000 */
[--C-:B------:R-:W-:Y:S01]  /*4740*/  FFMA.FTZ R49, R50, UR34, -R76.reuse ;  /* 0x0000002232317c23 */ /* 0x100fe2000801084c */
[--C-:B------:R-:W-:Y:S01]  /*4750*/  FFMA.FTZ R50, R51, UR34, -R76.reuse ;  /* 0x0000002233327c23 */ /* 0x100fe2000801084c */
[--C-:B------:R-:W-:Y:S01]  /*4760*/  FFMA.FTZ R51, R52, UR34, -R76.reuse ;  /* 0x0000002234337c23 */ /* 0x100fe2000801084c */
[----:B------:R-:W-:Y:S01]  /*4770*/  FMNMX.FTZ R69, R29, R8, !PT ;  /* 0x000000081d457209 */ /* 0x000fe20007810000 */
[--C-:B------:R-:W-:Y:S01]  /*4780*/  FFMA.FTZ R52, R53, UR34, -R76.reuse ;  /* 0x0000002235347c23 */ /* 0x100fe2000801084c */
[--C-:B------:R-:W-:Y:S01]  /*4790*/  FFMA.FTZ R53, R54, UR34, -R76.reuse ;  /* 0x0000002236357c23 */ /* 0x100fe2000801084c */
[----:B------:R-:W-:Y:S01]  /*47a0*/  FFMA.FTZ R54, R55, UR34, -R76 ;  /* 0x0000002237367c23 */ /* 0x000fe2000801084c */
[----:B------:R-:W-:Y:S01]  /*47b0*/  FMNMX.FTZ R69, R30, R69, !PT ;  /* 0x000000451e457209 */ /* 0x000fe20007810000 */
[----:B------:R-:W-:Y:S04]  /*47c0*/  MUFU.EX2 R57, R57 ;  /* 0x0000003900397308 */ /* 0x000fe80000000800 */
[----:B------:R-:W1:Y:S04]  /*47d0*/  SHFL.BFLY PT, R8, R69, 0x2, 0x1f ;  /* 0x0c401f0045087f89 */ /* 0x000e6800000e0000 */
[----:B------:R-:W-:Y:S08]  /*47e0*/  MUFU.EX2 R59, R59 ;  /* 0x0000003b003b7308 */ /* 0x000ff00000000800 */
[----:B------:R-:W-:Y:S08]  /*47f0*/  MUFU.EX2 R58, R58 ;  /* 0x0000003a003a7308 */ /* 0x000ff00000000800 */
[----:B------:R-:W-:Y:S01]  /*4800*/  MUFU.EX2 R47, R47 ;  /* 0x0000002f002f7308 */ /* 0x000fe20000000800 */
[----:B-1----:R-:W-:-:S07]  /*4810*/  FMNMX.FTZ R55, R69, R8, !PT ;  /* 0x0000000845377209 */ /* 0x002fce0007810000 */
[----:B------:R-:W-:Y:S01]  /*4820*/  MUFU.EX2 R49, R49 ;  /* 0x0000003100317308 */ /* 0x000fe20000000800 */
[----:B------:R-:W1:Y:S07]  /*4830*/  SHFL.BFLY PT, R8, R55, 0x1, 0x1f ;  /* 0x0c201f0037087f89 */ /* 0x000e6e00000e0000 */
[----:B------:R-:W-:Y:S08]  /*4840*/  MUFU.EX2 R50, R50 ;  /* 0x0000003200327308 */ /* 0x000ff00000000800 */
[----:B------:R-:W-:Y:S08]  /*4850*/  MUFU.EX2 R51, R51 ;  /* 0x0000003300337308 */ /* 0x000ff00000000800 */
[----:B------:R-:W-:Y:S01]  /*4860*/  MUFU.EX2 R52, R52 ;  /* 0x0000003400347308 */ /* 0x000fe20000000800 */
[----:B-1----:R-:W-:-:S04]  /*4870*/  FMNMX.FTZ R8, R55, R8, !PT ;  /* 0x0000000837087209 */ /* 0x002fc80007810000 */
[C---:B------:R-:W-:Y:S01]  /*4880*/  FSETP.NEU.FTZ.AND P2, PT, R8.reuse, -INF , PT ;  /* 0xff8000000800780b */ /* 0x040fe20003f5d000 */
[----:B------:R-:W-:Y:S02]  /*4890*/  FMUL.FTZ R55, R8, UR34 ;  /* 0x0000002208377c20 */ /* 0x000fe40008410000 */
[----:B------:R-:W-:Y:S03]  /*48a0*/  MUFU.EX2 R53, R53 ;  /* 0x0000003500357308 */ /* 0x000fe60000000800 */
[----:B------:R-:W-:Y:S02]  /*48b0*/  FSEL R55, R55, RZ, P2 ;  /* 0x000000ff37377208 */ /* 0x000fe40001000000 */
[----:B------:R-:W-:-:S03]  /*48c0*/  PLOP3.LUT P2, PT, PT, PT, UP1, 0x40, 0x0 ;  /* 0x000000000000781c */ /* 0x000fc60003f4e818 */
[--C-:B------:R-:W-:Y:S01]  /*48d0*/  FFMA.FTZ R74, R74, UR34, -R55.reuse ;  /* 0x000000224a4a7c23 */ /* 0x100fe20008010837 */
[--C-:B------:R-:W-:Y:S01]  /*48e0*/  FFMA.FTZ R69, R3, UR34, -R55.reuse ;  /* 0x0000002203457c23 */ /* 0x100fe20008010837 */
[--C-:B------:R-:W-:Y:S01]  /*48f0*/  FFMA.FTZ R76, R56, UR34, -R55.reuse ;  /* 0x00000022384c7c23 */ /* 0x100fe20008010837 */
[--C-:B------:R-:W-:Y:S01]  /*4900*/  FFMA.FTZ R78, R65, UR34, -R55.reuse ;  /* 0x00000022414e7c23 */ /* 0x100fe20008010837 */
[----:B------:R1:W-:Y:S01]  /*4910*/  MUFU.EX2 R77, R74 ;  /* 0x0000004a004d7308 */ /* 0x0003e20000000800 */
[--C-:B------:R-:W-:Y:S01]  /*4920*/  FFMA.FTZ R3, R66, UR34, -R55.reuse ;  /* 0x0000002242037c23 */ /* 0x100fe20008010837 */
[--C-:B------:R-:W-:Y:S01]  /*4930*/  FFMA.FTZ R56, R67, UR34, -R55.reuse ;  /* 0x0000002243387c23 */ /* 0x100fe20008010837 */
[--C-:B------:R-:W-:Y:S01]  /*4940*/  FFMA.FTZ R65, R7, UR34, -R55.reuse ;  /* 0x0000002207417c23 */ /* 0x100fe20008010837 */
[--C-:B------:R-:W-:Y:S01]  /*4950*/  FFMA.FTZ R66, R9, UR34, -R55.reuse ;  /* 0x0000002209427c23 */ /* 0x100fe20008010837 */
[--C-:B------:R-:W-:Y:S01]  /*4960*/  FFMA.FTZ R9, R21, UR34, -R55.reuse ;  /* 0x0000002215097c23 */ /* 0x100fe20008010837 */
[--C-:B------:R-:W-:Y:S01]  /*4970*/  FFMA.FTZ R21, R32, UR34, -R55.reuse ;  /* 0x0000002220157c23 */ /* 0x100fe20008010837 */
[--C-:B------:R-:W-:Y:S01]  /*4980*/  FFMA.FTZ R7, R15, UR34, -R55.reuse ;  /* 0x000000220f077c23 */ /* 0x100fe20008010837 */
[----:B------:R2:W3:Y:S01]  /*4990*/  MUFU.EX2 R82, R69 ;  /* 0x0000004500527308 */ /* 0x0004e20000000800 */
[--C-:B------:R-:W-:Y:S01]  /*49a0*/  FFMA.FTZ R67, R10, UR34, -R55.reuse ;  /* 0x000000220a437c23 */ /* 0x100fe20008010837 */
[--C-:B-1----:R-:W-:Y:S01]  /*49b0*/  FFMA.FTZ R74, R11, UR34, -R55.reuse ;  /* 0x000000220b4a7c23 */ /* 0x102fe20008010837 */
[--C-:B------:R-:W-:Y:S01]  /*49c0*/  FFMA.FTZ R11, R25, UR34, -R55.reuse ;  /* 0x00000022190b7c23 */ /* 0x100fe20008010837 */
[--C-:B------:R-:W-:Y:S01]  /*49d0*/  FFMA.FTZ R80, R31, UR34, -R55.reuse ;  /* 0x000000221f507c23 */ /* 0x100fe20008010837 */
[--C-:B------:R-:W-:Y:S01]  /*49e0*/  FFMA.FTZ R10, R14, UR34, -R55.reuse ;  /* 0x000000220e0a7c23 */ /* 0x100fe20008010837 */
[--C-:B------:R-:W-:Y:S01]  /*49f0*/  FFMA.FTZ R20, R20, UR34, -R55.reuse ;  /* 0x0000002214147c23 */ /* 0x100fe20008010837 */
[--C-:B------:R-:W-:Y:S01]  /*4a00*/  FFMA.FTZ R6, R6, UR34, -R55.reuse ;  /* 0x0000002206067c23 */ /* 0x100fe20008010837 */
[----:B------:R1:W4:Y:S01]  /*4a10*/  MUFU.EX2 R79, R76 ;  /* 0x0000004c004f7308 */ /* 0x0003220000000800 */
[--C-:B--2---:R-:W-:Y:S01]  /*4a20*/  FFMA.FTZ R69, R13, UR34, -R55.reuse ;  /* 0x000000220d457c23 */ /* 0x104fe20008010837 */
[----:B0-----:R-:W-:Y:S01]  /*4a30*/  F2FP.BF16.F32.PACK_AB R14, R70, R35 ;  /* 0x00000023460e723e */ /* 0x001fe200000010ff */
[--C-:B------:R-:W-:Y:S01]  /*4a40*/  FFMA.FTZ R5, R5, UR34, -R55.reuse ;  /* 0x0000002205057c23 */ /* 0x100fe20008010837 */
[--C-:B------:R-:W-:Y:S01]  /*4a50*/  FFMA.FTZ R2, R2, UR34, -R55.reuse ;  /* 0x0000002202027c23 */ /* 0x100fe20008010837 */
[----:B------:R-:W-:-:S03]  /*4a60*/  FFMA.FTZ R48, R48, UR34, -R55 ;  /* 0x0000002230307c23 */ /* 0x000fc60008010837 */
[----:B------:R0:W2:Y:S01]  /*4a70*/  MUFU.EX2 R84, R78 ;  /* 0x0000004e00547308 */ /* 0x0000a20000000800 */
[----:B-1----:R-:W-:Y:S01]  /*4a80*/  FFMA.FTZ R76, R24, UR34, -R55 ;  /* 0x00000022184c7c23 */ /* 0x002fe20008010837 */
[----:B---3--:R-:W-:-:S06]  /*4a90*/  FADD.FTZ R24, R77, R82 ;  /* 0x000000524d187221 */ /* 0x008fcc0000010000 */
[----:B------:R-:W1:Y:S01]  /*4aa0*/  MUFU.EX2 R3, R3 ;  /* 0x0000000300037308 */ /* 0x000e620000000800 */
[----:B0-----:R-:W-:Y:S01]  /*4ab0*/  FFMA.FTZ R78, R12, UR34, -R55 ;  /* 0x000000220c4e7c23 */ /* 0x001fe20008010837 */
[----:B------:R-:W-:Y:S01]  /*4ac0*/  FADD.FTZ R12, R33, R36 ;  /* 0x00000024210c7221 */ /* 0x000fe20000010000 */
[----:B----4-:R-:W-:-:S03]  /*4ad0*/  FADD.FTZ R15, R79, R24 ;  /* 0x000000184f0f7221 */ /* 0x010fc60000010000 */
[----:B------:R-:W-:Y:S01]  /*4ae0*/  FADD.FTZ R13, R35, R12 ;  /* 0x0000000c230d7221 */ /* 0x000fe20000010000 */
[----:B------:R-:W-:Y:S01]  /*4af0*/  F2FP.BF16.F32.PACK_AB R12, R36, R33 ;  /* 0x00000021240c723e */ /* 0x000fe200000010ff */
[----:B------:R-:W0:Y:S01]  /*4b00*/  MUFU.EX2 R56, R56 ;  /* 0x0000003800387308 */ /* 0x000e220000000800 */
[----:B--2---:R-:W-:Y:S01]  /*4b10*/  FADD.FTZ R24, R84, R15 ;  /* 0x0000000f54187221 */ /* 0x004fe20000010000 */
[----:B------:R-:W-:Y:S01]  /*4b20*/  FADD.FTZ R13, R70, R13 ;  /* 0x0000000d460d7221 */ /* 0x000fe20000010000 */
[--C-:B------:R-:W-:Y:S01]  /*4b30*/  FFMA.FTZ R36, R34, UR34, -R55.reuse ;  /* 0x0000002222247c23 */ /* 0x100fe20008010837 */
[----:B------:R-:W-:Y:S01]  /*4b40*/  F2FP.BF16.F32.PACK_AB R15, R84, R79 ;  /* 0x0000004f540f723e */ /* 0x000fe200000010ff */
[----:B------:R-:W-:Y:S01]  /*4b50*/  FFMA.FTZ R70, R29, UR34, -R55 ;  /* 0x000000221d467c23 */ /* 0x000fe20008010837 */
[----:B------:R-:W-:Y:S01]  /*4b60*/  FADD.FTZ R32, R0, R13 ;  /* 0x0000000d00207221 */ /* 0x000fe20000010000 */
[----:B------:R-:W-:Y:S01]  /*4b70*/  F2FP.BF16.F32.PACK_AB R13, R82, R77 ;  /* 0x0000004d520d723e */ /* 0x000fe200000010ff */
[----:B------:R-:W2:Y:S01]  /*4b80*/  MUFU.EX2 R65, R65 ;  /* 0x0000004100417308 */ /* 0x000ea20000000800 */
[----:B-1----:R-:W-:Y:S01]  /*4b90*/  FADD.FTZ R31, R3, R24 ;  /* 0x00000018031f7221 */ /* 0x002fe20000010000 */
[----:B------:R-:W-:Y:S01]  /*4ba0*/  FADD.FTZ R25, R73, R32 ;  /* 0x0000002049197221 */ /* 0x000fe20000010000 */
[----:B------:R-:W-:Y:S01]  /*4bb0*/  FFMA.FTZ R35, R28, UR34, -R55 ;  /* 0x000000221c237c23 */ /* 0x000fe20008010837 */
[----:B------:R1:W-:Y:S01]  /*4bc0*/  STSM.16.M88.4 [R17+0x21800], R12 ;  /* 0x0218000c11007844 */ /* 0x0003e20000000200 */
[----:B------:R-:W-:Y:S01]  /*4bd0*/  F2FP.BF16.F32.PACK_AB R28, R61, R64 ;  /* 0x000000403d1c723e */ /* 0x000fe200000010ff */
[----:B------:R-:W-:Y:S01]  /*4be0*/  FADD.FTZ R32, R72, R25 ;  /* 0x0000001948207221 */ /* 0x000fe20000010000 */
[----:B------:R-:W-:Y:S01]  /*4bf0*/  FFMA.FTZ R25, R37, UR34, -R55 ;  /* 0x0000002225197c23 */ /* 0x000fe20008010837 */
[----:B------:R-:W3:Y:S01]  /*4c00*/  MUFU.EX2 R66, R66 ;  /* 0x0000004200427308 */ /* 0x000ee20000000800 */
[----:B0-----:R-:W-:Y:S01]  /*4c10*/  FADD.FTZ R24, R56, R31 ;  /* 0x0000001f38187221 */ /* 0x001fe20000010000 */
[----:B------:R-:W-:Y:S01]  /*4c20*/  FADD.FTZ R33, R75, R32 ;  /* 0x000000204b217221 */ /* 0x000fe20000010000 */
[----:B------:R-:W-:-:S03]  /*4c30*/  FFMA.FTZ R31, R38, UR34, -R55 ;  /* 0x00000022261f7c23 */ /* 0x000fc60008010837 */
[----:B------:R-:W-:Y:S02]  /*4c40*/  FADD.FTZ R32, R64, R33 ;  /* 0x0000002140207221 */ /* 0x000fe40000010000 */
[----:B------:R-:W0:Y:S01]  /*4c50*/  MUFU.EX2 R67, R67 ;  /* 0x0000004300437308 */ /* 0x000e220000000800 */
[----:B--2---:R-:W-:Y:S01]  /*4c60*/  FADD.FTZ R33, R65, R24 ;  /* 0x0000001841217221 */ /* 0x004fe20000010000 */
[----:B------:R-:W-:Y:S01]  /*4c70*/  FADD.FTZ R34, R61, R32 ;  /* 0x000000203d227221 */ /* 0x000fe20000010000 */
[----:B------:R-:W-:Y:S01]  /*4c80*/  FFMA.FTZ R32, R26, UR34, -R55 ;  /* 0x000000221a207c23 */ /* 0x000fe20008010837 */
[----:B-1----:R-:W-:Y:S02]  /*4c90*/  F2FP.BF16.F32.PACK_AB R12, R57, R60 ;  /* 0x0000003c390c723e */ /* 0x002fe400000010ff */
[----:B------:R-:W-:Y:S01]  /*4ca0*/  FADD.FTZ R77, R63, R34 ;  /* 0x000000223f4d7221 */ /* 0x000fe20000010000 */
[----:B------:R-:W-:Y:S01]  /*4cb0*/  F2FP.BF16.F32.PACK_AB R14, R58, R59 ;  /* 0x0000003b3a0e723e */ /* 0x000fe200000010ff */
[----:B------:R-:W1:Y:S01]  /*4cc0*/  MUFU.EX2 R74, R74 ;  /* 0x0000004a004a7308 */ /* 0x000e620000000800 */
[----:B---3--:R-:W-:Y:S01]  /*4cd0*/  FADD.FTZ R24, R66, R33 ;  /* 0x0000002142187221 */ /* 0x008fe20000010000 */
[----:B------:R-:W-:Y:S01]  /*4ce0*/  FFMA.FTZ R33, R27, UR34, -R55 ;  /* 0x000000221b217c23 */ /* 0x000fe20008010837 */
[----:B------:R-:W-:Y:S01]  /*4cf0*/  FADD.FTZ R79, R62, R77 ;  /* 0x0000004d3e4f7221 */ /* 0x000fe20000010000 */
[----:B------:R-:W-:Y:S01]  /*4d00*/  FFMA.FTZ R77, R30, UR34, -R55 ;  /* 0x000000221e4d7c23 */ /* 0x000fe20008010837 */
[----:B------:R-:W-:-:S02]  /*4d10*/  F2FP.BF16.F32.PACK_AB R30, R62, R63 ;  /* 0x0000003f3e1e723e */ /* 0x000fc400000010ff */
[----:B------:R-:W-:Y:S01]  /*4d20*/  FADD.FTZ R26, R60, R79 ;  /* 0x0000004f3c1a7221 */ /* 0x000fe20000010000 */
[----:B------:R-:W2:Y:S01]  /*4d30*/  MUFU.EX2 R69, R69 ;  /* 0x0000004500457308 */ /* 0x000ea20000000800 */
[----:B0-----:R-:W-:Y:S01]  /*4d40*/  FADD.FTZ R27, R67, R24 ;  /* 0x00000018431b7221 */ /* 0x001fe20000010000 */
[----:B------:R-:W-:-:S06]  /*4d50*/  F2FP.BF16.F32.PACK_AB R34, R50, R49 ;  /* 0x000000313222723e */ /* 0x000fcc00000010ff */
[----:B------:R-:W0:Y:S01]  /*4d60*/  MUFU.EX2 R78, R78 ;  /* 0x0000004e004e7308 */ /* 0x000e220000000800 */
[----:B-1----:R-:W-:-:S07]  /*4d70*/  FADD.FTZ R24, R74, R27 ;  /* 0x0000001b4a187221 */ /* 0x002fce0000010000 */
[----:B------:R-:W1:Y:S01]  /*4d80*/  MUFU.EX2 R7, R7 ;  /* 0x0000000700077308 */ /* 0x000e620000000800 */
[----:B--2---:R-:W-:Y:S01]  /*4d90*/  FADD.FTZ R27, R69, R24 ;  /* 0x00000018451b7221 */ /* 0x004fe20000010000 */
[----:B------:R-:W-:-:S06]  /*4da0*/  F2FP.BF16.F32.PACK_AB R24, R73, R0 ;  /* 0x000000004918723e */ /* 0x000fcc00000010ff */
[----:B------:R-:W2:Y:S01]  /*4db0*/  MUFU.EX2 R10, R10 ;  /* 0x0000000a000a7308 */ /* 0x000ea20000000800 */
[----:B0-----:R-:W-:-:S07]  /*4dc0*/  FADD.FTZ R0, R78, R27 ;  /* 0x0000001b4e007221 */ /* 0x001fce0000010000 */
[----:B------:R-:W0:Y:S01]  /*4dd0*/  MUFU.EX2 R9, R9 ;  /* 0x0000000900097308 */ /* 0x000e220000000800 */
[----:B-1----:R-:W-:-:S07]  /*4de0*/  FADD.FTZ R27, R7, R0 ;  /* 0x00000000071b7221 */ /* 0x002fce0000010000 */
[----:B------:R1:W-:Y:S01]  /*4df0*/  MUFU.EX2 R37, R6 ;  /* 0x0000000600257308 */ /* 0x0003e20000000800 */
[----:B--2---:R-:W-:Y:S01]  /*4e00*/  FADD.FTZ R0, R10, R27 ;  /* 0x0000001b0a007221 */ /* 0x004fe20000010000 */
[----:B------:R-:W-:-:S06]  /*4e10*/  F2FP.BF16.F32.PACK_AB R27, R66, R65 ;  /* 0x00000041421b723e */ /* 0x000fcc00000010ff */
[----:B------:R-:W2:Y:S01]  /*4e20*/  MUFU.EX2 R20, R20 ;  /* 0x0000001400147308 */ /* 0x000ea20000000800 */
[----:B-1----:R-:W-:Y:S01]  /*4e30*/  FADD.FTZ R6, R57, R26 ;  /* 0x0000001a39067221 */ /* 0x002fe20000010000 */
[----:B------:R-:W-:-:S03]  /*4e40*/  F2FP.BF16.F32.PACK_AB R26, R75, R72 ;  /* 0x000000484b1a723e */ /* 0x000fc600000010ff */
[----:B------:R-:W-:-:S03]  /*4e50*/  FADD.FTZ R29, R59, R6 ;  /* 0x000000063b1d7221 */ /* 0x000fc60000010000 */
[----:B------:R-:W1:Y:S01]  /*4e60*/  MUFU.EX2 R11, R11 ;  /* 0x0000000b000b7308 */ /* 0x000e620000000800 */
[----:B------:R-:W-:Y:S01]  /*4e70*/  FADD.FTZ R6, R58, R29 ;  /* 0x0000001d3a067221 */ /* 0x000fe20000010000 */
[----:B------:R-:W-:-:S03]  /*4e80*/  F2FP.BF16.F32.PACK_AB R29, R74, R67 ;  /* 0x000000434a1d723e */ /* 0x000fc600000010ff */
[----:B------:R-:W-:-:S03]  /*4e90*/  FADD.FTZ R13, R47, R6 ;  /* 0x000000062f0d7221 */ /* 0x000fc60000010000 */
[----:B------:R-:W3:Y:S01]  /*4ea0*/  MUFU.EX2 R76, R76 ;  /* 0x0000004c004c7308 */ /* 0x000ee20000000800 */
[----:B------:R-:W-:-:S04]  /*4eb0*/  FADD.FTZ R6, R68, R13 ;  /* 0x0000000d44067221 */ /* 0x000fc80000010000 */
[----:B------:R-:W-:-:S03]  /*4ec0*/  FADD.FTZ R15, R49, R6 ;  /* 0x00000006310f7221 */ /* 0x000fc60000010000 */
[----:B------:R4:W-:Y:S08]  /*4ed0*/  MUFU.EX2 R38, R25 ;  /* 0x0000001900267308 */ /* 0x0009f00000000800 */
[----:B------:R-:W5:Y:S01]  /*4ee0*/  MUFU.EX2 R21, R21 ;  /* 0x0000001500157308 */ /* 0x000f620000000800 */
[----:B----4-:R-:W-:Y:S01]  /*4ef0*/  F2FP.BF16.F32.PACK_AB R25, R56, R3 ;  /* 0x000000033819723e */ /* 0x010fe200000010ff */
[----:B0-----:R-:W-:-:S04]  /*4f00*/  FADD.FTZ R3, R9, R0 ;  /* 0x0000000009037221 */ /* 0x001fc80000010000 */
[----:B--2---:R-:W-:Y:S01]  /*4f10*/  FADD.FTZ R0, R20, R3 ;  /* 0x0000000314007221 */ /* 0x004fe20000010000 */
[----:B------:R0:W-:Y:S01]  /*4f20*/  STSM.16.M88.4 [R23], R24 ;  /* 0x0000001817007844 */ /* 0x0001e20000000200 */
[----:B------:R-:W2:Y:S02]  /*4f30*/  MUFU.EX2 R80, R80 ;  /* 0x0000005000507308 */ /* 0x000ea40000000800 */
[----:B-1----:R-:W-:Y:S01]  /*4f40*/  FADD.FTZ R13, R11, R0 ;  /* 0x000000000b0d7221 */ /* 0x002fe20000010000 */
[----:B------:R-:W-:-:S03]  /*4f50*/  FADD.FTZ R0, R50, R15 ;  /* 0x0000000f32007221 */ /* 0x000fc60000010000 */
[----:B---3--:R-:W-:Y:S01]  /*4f60*/  FADD.FTZ R6, R76, R13 ;  /* 0x0000000d4c067221 */ /* 0x008fe20000010000 */
[----:B------:R-:W-:Y:S01]  /*4f70*/  FADD.FTZ R15, R51, R0 ;  /* 0x00000000330f7221 */ /* 0x000fe20000010000 */
[----:B------:R-:W1:Y:S02]  /*4f80*/  MUFU.EX2 R36, R36 ;  /* 0x0000002400247308 */ /* 0x000e640000000800 */
[----:B-----5:R-:W-:Y:S01]  /*4f90*/  FADD.FTZ R13, R21, R6 ;  /* 0x00000006150d7221 */ /* 0x020fe20000010000 */
[----:B------:R-:W-:-:S04]  /*4fa0*/  FADD.FTZ R6, R52, R15 ;  /* 0x0000000f34067221 */ /* 0x000fc80000010000 */
[----:B------:R-:W-:Y:S01]  /*4fb0*/  FADD.FTZ R15, R53, R6 ;  /* 0x00000006350f7221 */ /* 0x000fe20000010000 */
[----:B------:R-:W3:Y:S01]  /*4fc0*/  MUFU.EX2 R5, R5 ;  /* 0x0000000500057308 */ /* 0x000ee20000000800 */
[----:B--2---:R-:W-:Y:S01]  /*4fd0*/  FADD.FTZ R13, R80, R13 ;  /* 0x0000000d500d7221 */ /* 0x004fe20000010000 */
[----:B0-----:R-:W-:-:S06]  /*4fe0*/  F2FP.BF16.F32.PACK_AB R24, R52, R51 ;  /* 0x000000333418723e */ /* 0x001fcc00000010ff */
[----:B------:R-:W0:Y:S01]  /*4ff0*/  MUFU.EX2 R2, R2 ;  /* 0x0000000200027308 */ /* 0x000e220000000800 */
[----:B-1----:R-:W-:Y:S01]  /*5000*/  FADD.FTZ R6, R36, R13 ;  /* 0x0000000d24067221 */ /* 0x002fe20000010000 */
[----:B------:R-:W-:-:S06]  /*5010*/  F2FP.BF16.F32.PACK_AB R13, R10, R7 ;  /* 0x000000070a0d723e */ /* 0x000fcc00000010ff */
[----:B------:R-:W1:Y:S01]  /*5020*/  MUFU.EX2 R54, R54 ;  /* 0x0000003600367308 */ /* 0x000e620000000800 */
[----:B---3--:R-:W-:-:S07]  /*5030*/  FADD.FTZ R25, R5, R6 ;  /* 0x0000000605197221 */ /* 0x008fce0000010000 */
[----:B------:R-:W2:Y:S01]  /*5040*/  MUFU.EX2 R46, R46 ;  /* 0x0000002e002e7308 */ /* 0x000ea20000000800 */
[----:B0-----:R-:W-:Y:S01]  /*5050*/  FADD.FTZ R6, R2, R25 ;  /* 0x0000001902067221 */ /* 0x001fe20000010000 */
[----:B------:R-:W-:-:S03]  /*5060*/  F2FP.BF16.F32.PACK_AB R25, R5, R36 ;  /* 0x000000240519723e */ /* 0x000fc600000010ff */
[----:B------:R-:W-:-:S03]  /*5070*/  FADD.FTZ R5, R37, R6 ;  /* 0x0000000625057221 */ /* 0x000fc60000010000 */
[----:B------:R0:W-:Y:S01]  /*5080*/  MUFU.EX2 R3, R32 ;  /* 0x0000002000037308 */ /* 0x0001e20000000800 */
[----:B-1----:R-:W-:Y:S01]  /*5090*/  FADD.FTZ R27, R54, R15 ;  /* 0x0000000f361b7221 */ /* 0x002fe20000010000 */
[----:B------:R-:W-:Y:S02]  /*50a0*/  F2FP.BF16.F32.PACK_AB R15, R20, R9 ;  /* 0x00000009140f723e */ /* 0x000fe400000010ff */
[----:B------:R-:W-:-:S04]  /*50b0*/  F2FP.BF16.F32.PACK_AB R26, R54, R53 ;  /* 0x00000035361a723e */ /* 0x000fc800000010ff */
[----:B------:R-:W1:Y:S01]  /*50c0*/  MUFU.EX2 R45, R45 ;  /* 0x0000002d002d7308 */ /* 0x000e620000000800 */
[----:B0-----:R-:W-:Y:S01]  /*50d0*/  F2FP.BF16.F32.PACK_AB R32, R68, R47 ;  /* 0x0000002f4420723e */ /* 0x001fe200000010ff */
[----:B--2---:R-:W-:Y:S01]  /*50e0*/  FADD.FTZ R6, R46, R27 ;  /* 0x0000001b2e067221 */ /* 0x004fe20000010000 */
[----:B------:R-:W-:Y:S01]  /*50f0*/  F2FP.BF16.F32.PACK_AB R27, R37, R2 ;  /* 0x00000002251b723e */ /* 0x000fe200000010ff */
[----:B------:R-:W-:-:S04]  /*5100*/  FADD.FTZ R2, R38, R5 ;  /* 0x0000000526027221 */ /* 0x000fc80000010000 */
[----:B------:R-:W-:Y:S08]  /*5110*/  MUFU.EX2 R44, R44 ;  /* 0x0000002c002c7308 */ /* 0x000ff00000000800 */
[----:B------:R-:W-:Y:S01]  /*5120*/  MUFU.EX2 R43, R43 ;  /* 0x0000002b002b7308 */ /* 0x000fe20000000800 */
[----:B-1----:R-:W-:-:S07]  /*5130*/  FADD.FTZ R5, R45, R6 ;  /* 0x000000062d057221 */ /* 0x002fce0000010000 */
[----:B------:R0:W1:Y:S08]  /*5140*/  MUFU.EX2 R55, R31 ;  /* 0x0000001f00377308 */ /* 0x0000700000000800 */
[----:B------:R-:W2:Y:S01]  /*5150*/  MUFU.EX2 R48, R48 ;  /* 0x0000003000307308 */ /* 0x000ea20000000800 */
[----:B0-----:R-:W-:-:S05]  /*5160*/  F2FP.BF16.F32.PACK_AB R31, R78, R69 ;  /* 0x000000454e1f723e */ /* 0x001fca00000010ff */
[----:B------:R0:W-:Y:S02]  /*5170*/  STSM.16.M88.4 [R22], R28 ;  /* 0x0000001c16007844 */ /* 0x0001e40000000200 */
[----:B------:R-:W-:Y:S01]  /*5180*/  MUFU.EX2 R42, R42 ;  /* 0x0000002a002a7308 */ /* 0x000fe20000000800 */
[----:B-1----:R-:W-:Y:S01]  /*5190*/  FADD.FTZ R7, R55, R2 ;  /* 0x0000000237077221 */ /* 0x002fe20000010000 */
[----:B------:R1:W-:Y:S01]  /*51a0*/  STSM.16.M88.4 [R18], R12 ;  /* 0x0000000c12007844 */ /* 0x0003e20000000200 */
[----:B------:R-:W-:-:S04]  /*51b0*/  FADD.FTZ R2, R44, R5 ;  /* 0x000000052c027221 */ /* 0x000fc80000010000 */
[----:B------:R-:W-:Y:S01]  /*51c0*/  FADD.FTZ R5, R43, R2 ;  /* 0x000000022b057221 */ /* 0x000fe20000010000 */
[----:B------:R-:W1:Y:S01]  /*51d0*/  MUFU.EX2 R41, R41 ;  /* 0x0000002900297308 */ /* 0x000e620000000800 */
[----:B--2---:R-:W-:-:S04]  /*51e0*/  FADD.FTZ R6, R48, R7 ;  /* 0x0000000730067221 */ /* 0x004fc80000010000 */
[----:B------:R-:W-:Y:S01]  /*51f0*/  FADD.FTZ R7, R3, R6 ;  /* 0x0000000603077221 */ /* 0x000fe20000010000 */
[----:B0-----:R-:W-:Y:S02]  /*5200*/  F2FP.BF16.F32.PACK_AB R28, R45, R46 ;  /* 0x0000002e2d1c723e */ /* 0x001fe400000010ff */
[----:B------:R-:W0:Y:S01]  /*5210*/  MUFU.EX2 R39, R39 ;  /* 0x0000002700277308 */ /* 0x000e220000000800 */
[----:B------:R-:W-:Y:S02]  /*5220*/  F2FP.BF16.F32.PACK_AB R30, R43, R44 ;  /* 0x0000002c2b1e723e */ /* 0x000fe400000010ff */
[----:B------:R-:W-:Y:S02]  /*5230*/  F2FP.BF16.F32.PACK_AB R29, R55, R38 ;  /* 0x00000026371d723e */ /* 0x000fe400000010ff */
[----:B------:R-:W-:-:S03]  /*5240*/  F2FP.BF16.F32.PACK_AB R31, R3, R48 ;  /* 0x00000030031f723e */ /* 0x000fc600000010ff */
[----:B------:R-:W2:Y:S01]  /*5250*/  MUFU.EX2 R40, R40 ;  /* 0x0000002800287308 */ /* 0x000ea20000000800 */
[----:B-1----:R-:W-:Y:S01]  /*5260*/  F2FP.BF16.F32.PACK_AB R12, R41, R42 ;  /* 0x0000002a290c723e */ /* 0x002fe200000010ff */
[----:B------:R-:W-:-:S04]  /*5270*/  FADD.FTZ R42, R42, R5 ;  /* 0x000000052a2a7221 */ /* 0x000fc80000010000 */
[----:B------:R-:W-:Y:S02]  /*5280*/  FADD.FTZ R42, R41, R42 ;  /* 0x0000002a292a7221 */ /* 0x000fe40000010000 */
[----:B------:R1:W-:Y:S02]  /*5290*/  MUFU.EX2 R0, R33 ;  /* 0x0000002100007308 */ /* 0x0003e40000000800 */
[----:B0-----:R-:W-:-:S06]  /*52a0*/  FADD.FTZ R3, R39, R42 ;  /* 0x0000002a27037221 */ /* 0x001fcc0000010000 */
[----:B------:R0:W3:Y:S01]  /*52b0*/  MUFU.EX2 R47, R35 ;  /* 0x00000023002f7308 */ /* 0x0000e20000000800 */
[----:B-1----:R-:W-:Y:S01]  /*52c0*/  F2FP.BF16.F32.PACK_AB R33, R76, R11 ;  /* 0x0000000b4c21723e */ /* 0x002fe200000010ff */
[C---:B--2---:R-:W-:Y:S01]  /*52d0*/  FADD.FTZ R3, R40.reuse, R3 ;  /* 0x0000000328037221 */ /* 0x044fe20000010000 */
[----:B------:R-:W-:-:S05]  /*52e0*/  F2FP.BF16.F32.PACK_AB R14, R40, R39 ;  /* 0x00000027280e723e */ /* 0x000fca00000010ff */
[----:B------:R-:W1:Y:S01]  /*52f0*/  MUFU.EX2 R70, R70 ;  /* 0x0000004600467308 */ /* 0x000e620000000800 */
[----:B0-----:R-:W-:-:S05]  /*5300*/  F2FP.BF16.F32.PACK_AB R35, R80, R21 ;  /* 0x000000155023723e */ /* 0x001fca00000010ff */
[----:B------:R0:W-:Y:S02]  /*5310*/  STSM.16.M88.4 [R17+0x27800], R32 ;  /* 0x0278002011007844 */ /* 0x0001e40000000200 */
[----:B------:R-:W2:Y:S01]  /*5320*/  MUFU.EX2 R77, R77 ;  /* 0x0000004d004d7308 */ /* 0x000ea20000000800 */
[----:B---3--:R-:W-:Y:S01]  /*5330*/  F2FP.BF16.F32.PACK_AB R13, R47, R0 ;  /* 0x000000002f0d723e */ /* 0x008fe200000010ff */
[----:B------:R0:W-:Y:S01]  /*5340*/  STSM.16.M88.4 [R136], R24 ;  /* 0x0000001888007844 */ /* 0x0001e20000000200 */
[----:B------:R-:W-:-:S03]  /*5350*/  FADD.FTZ R0, R0, R7 ;  /* 0x0000000700007221 */ /* 0x000fc60000010000 */
[----:B------:R0:W-:Y:S01]  /*5360*/  STSM.16.M88.4 [R22+0x6000], R28 ;  /* 0x0060001c16007844 */ /* 0x0001e20000000200 */
[----:B------:R-:W-:Y:S01]  /*5370*/  FADD.FTZ R47, R47, R0 ;  /* 0x000000002f2f7221 */ /* 0x000fe20000010000 */
[----:B------:R-:W-:-:S03]  /*5380*/  VIADD R0, R88, 0xfffffffe ;  /* 0xfffffffe58007836 */ /* 0x000fc60000000000 */
[----:B-1----:R-:W-:Y:S01]  /*5390*/  FADD.FTZ R2, R70, R47 ;  /* 0x0000002f46027221 */ /* 0x002fe20000010000 */
[----:B--2---:R-:W-:-:S03]  /*53a0*/  F2FP.BF16.F32.PACK_AB R15, R77, R70 ;  /* 0x000000464d0f723e */ /* 0x004fc600000010ff */
[----:B------:R-:W-:Y:S02]  /*53b0*/  FADD.FTZ R2, R77, R2 ;  /* 0x000000024d027221 */ /* 0x000fe40000010000 */
[----:B------:R0:W-:Y:S01]  /*53c0*/  STSM.16.M88.4 [R18+0x6000], R12 ;  /* 0x0060000c12007844 */ /* 0x0001e20000000200 */
[----:B------:R1:W-:Y:S06]  /*53d0*/  MEMBAR.ALL.CTA ;  /* 0x0000000000007992 */ /* 0x0003ec0000008000 */
[----:B-1----:R-:W1:Y:S02]  /*53e0*/  FENCE.VIEW.ASYNC.S ;  /* 0x00000000000073c6 */ /* 0x002e640000000000 */
[----:B-1----:R-:W-:Y:S01]  /*53f0*/  NOP ;  /* 0x0000000000007918 */ /* 0x002fe20000000000 */
[----:B------:R-:W-:Y:S05]  /*5400*/  @P2 BRA `(.L_x_841) ;  /* 0x0000000000442947 */ /* 0x000fea0003800000 */
        /* <DEDUP_REMOVED lines=10> */
.L_x_842:
[----:B------:R-:W-:-:S11]  /*54b0*/  UISETP.NE.AND UP2, UPT, UR7, 0x1, UPT ;  /* 0x000000010700788c */ /* 0x000fd6000bf45270 */
[----:B------:R-:W-:Y:S02]  /*54c0*/  @UP2 ULDC.64 UR10, c[0x0][0x9e8] ;  /* 0x00027a00000a2ab9 */ /* 0x000fe40000000a00 */
[----:B------:R-:W-:-:S04]  /*54d0*/  UIMAD.WIDE.U32 UR14, UR18, UR10, URZ ;  /* 0x0000000a120e72a5 */ /* 0x000fc8000f8e003f */
[----:B------:R-:W-:-:S12]  /*54e0*/  @UP2 USHF.R.U32.HI UR18, URZ, UR11, UR15 ;  /* 0x0000000b3f122299 */ /* 0x000fd8000801160f */
.L_x_843:
[----:B------:R-:W-:-:S04]  /*54f0*/  UIMAD UR7, UR18, UR7, UR7 ;  /* 0x00000007120772a4 */ /* 0x000fc8000f8e0207 */
[----:B------:R-:W-:-:S04]  /*5500*/  UISETP.LT.AND UP2, UPT, UR6, UR7, UPT ;  /* 0x000000070600728c */ /* 0x000fc8000bf41270 */
[----:B------:R-:W-:-:S12]  /*5510*/  USEL UR6, UR6, UR7, UP2 ;  /* 0x0000000706067287 */ /* 0x000fd80009000000 */
.L_x_841:
[----:B------:R-:W-:Y:S01]  /*5520*/  USHF.R.S32.HI UR7, URZ, 0x1f, UR6 ;  /* 0x0000001f3f077899 */ /* 0x000fe20008011406 */
[----:B------:R-:W-:Y:S02]  /*5530*/  CS2R R134, SRZ ;  /* 0x0000000000867805 */ /* 0x000fe4000001ff00 */
[----:B------:R-:W-:Y:S02]  /*5540*/  CS2R R132, SRZ ;  /* 0x0000000000847805 */ /* 0x000fe4000001ff00 */
[----:B------:R-:W-:Y:S01]  /*5550*/  CS2R R130, SRZ ;  /* 0x0000000000827805 */ /* 0x000fe2000001ff00 */
[----:B------:R-:W-:Y:S01]  /*5560*/  ULEA.HI UR7, UR7, UR6, URZ, 0x7 ;  /* 0x0000000607077291 */ /* 0x000fe2000f8f383f */
[----:B------:R-:W-:Y:S02]  /*5570*/  CS2R R128, SRZ ;  /* 0x0000000000807805 */ /* 0x000fe4000001ff00 */
[----:B------:R-:W-:Y:S02]  /*5580*/  CS2R R126, SRZ ;  /* 0x00000000007e7805 */ /* 0x000fe4000001ff00 */
[----:B------:R-:W-:Y:S01]  /*5590*/  CS2R R124, SRZ ;  /* 0x00000000007c7805 */ /* 0x000fe2000001ff00 */
[----:B------:R-:W-:Y:S01]  /*55a0*/  USHF.R.S32.HI UR7, URZ, 0x7, UR7 ;  /* 0x000000073f077899 */ /* 0x000fe20008011407 */
[----:B------:R-:W-:-:S02]  /*55b0*/  CS2R R122, SRZ ;  /* 0x00000000007a7805 */ /* 0x000fc4000001ff00 */
[----:B------:R-:W-:Y:S02]  /*55c0*/  CS2R R120, SRZ ;  /* 0x0000000000787805 */ /* 0x000fe4000001ff00 */
[----:B------:R-:W-:Y:S01]  /*55d0*/  CS2R R118, SRZ ;  /* 0x0000000000767805 */ /* 0x000fe2000001ff00 */
[----:B------:R-:W-:Y:S01]  /*55e0*/  UISETP.LT.AND UP2, UPT, UR39, UR7, UPT ;  /* 0x000000072700728c */ /* 0x000fe2000bf41270 */
[----:B------:R-:W-:Y:S02]  /*55f0*/  CS2R R116, SRZ ;  /* 0x0000000000747805 */ /* 0x000fe4000001ff00 */
[----:B------:R-:W-:Y:S02]  /*5600*/  CS2R R114, SRZ ;  /* 0x0000000000727805 */ /* 0x000fe4000001ff00 */
[----:B------:R-:W-:Y:S01]  /*5610*/  CS2R R112, SRZ ;  /* 0x0000000000707805 */ /* 0x000fe2000001ff00 */
[----:B------:R-:W-:Y:S01]  /*5620*/  USEL UR56, UR39, UR7, !UP2 ;  /* 0x0000000727387287 */ /* 0x000fe2000d000000 */
[----:B------:R-:W-:-:S02]  /*5630*/  CS2R R110, SRZ ;  /* 0x00000000006e7805 */ /* 0x000fc4000001ff00 */
[----:B------:R-:W-:Y:S02]  /*5640*/  CS2R R108, SRZ ;  /* 0x00000000006c7805 */ /* 0x000fe4000001ff00 */
[----:B------:R-:W-:Y:S02]  /*5650*/  CS2R R106, SRZ ;  /* 0x00000000006a7805 */ /* 0x000fe4000001ff00 */
[----:B------:R-:W-:Y:S02]  /*5660*/  CS2R R104, SRZ ;  /* 0x0000000000687805 */ /* 0x000fe4000001ff00 */
[----:B------:R-:W-:Y:S02]  /*5670*/  CS2R R102, SRZ ;  /* 0x0000000000667805 */ /* 0x000fe4000001ff00 */
[----:B------:R-:W-:Y:S02]  /*5680*/  ISETP.GE.AND P2, PT, R0, UR56, PT ;  /* 0x0000003800007c0c */ /* 0x000fe4000bf46270 */
[----:B------:R-:W-:-:S02]  /*5690*/  CS2R R100, SRZ ;  /* 0x0000000000647805 */ /* 0x000fc4000001ff00 */
[----:B------:R-:W-:Y:S02]  /*56a0*/  CS2R R98, SRZ ;  /* 0x0000000000627805 */ /* 0x000fe4000001ff00 */
[----:B------:R-:W-:Y:S02]  /*56b0*/  CS2R R96, SRZ ;  /* 0x0000000000607805 */ /* 0x000fe4000001ff00 */
[----:B------:R-:W-:Y:S02]  /*56c0*/  CS2R R94, SRZ ;  /* 0x00000000005e7805 */ /* 0x000fe4000001ff00 */
[----:B------:R-:W-:Y:S02]  /*56d0*/  CS2R R92, SRZ ;  /* 0x00000000005c7805 */ /* 0x000fe4000001ff00 */
[----:B------:R-:W-:Y:S02]  /*56e0*/  CS2R R90, SRZ ;  /* 0x00000000005a7805 */ /* 0x000fe4000001ff00 */
[----:B------:R-:W-:Y:S01]  /*56f0*/  CS2R R88, SRZ ;  /* 0x0000000000587805 */ /* 0x000fe2000001ff00 */
[----:B------:R-:W-:Y:S06]  /*5700*/  @!P2 BRA `(.L_x_844) ;  /* 0x000000380070a947 */ /* 0x000fec0003800000 */
[----:B------:R-:W-:Y:S01]  /*5710*/  IMAD.MOV.U32 R135, RZ, RZ, RZ ;  /* 0x000000ffff877224 */ /* 0x000fe200078e00ff */
[----:B------:R-:W-:Y:S01]  /*5720*/  ULDC UR35, c[0x0][0x9e4] ;  /* 0x0002790000237ab9 */ /* 0x000fe20000000800 */
[----:B------:R-:W-:Y:S01]  /*5730*/  ULDC UR53, c[0x0][0x9d8] ;  /* 0x0002760000357ab9 */ /* 0x000fe20000000800 */
[----:B------:R-:W-:Y:S01]  /*5740*/  ULDC UR34, c[0x0][0x988] ;  /* 0x0002620000227ab9 */ /* 0x000fe20000000800 */
[----:B------:R-:W-:-:S05]  /*5750*/  ULDC UR52, c[0x0][0x9e0] ;  /* 0x0002780000347ab9 */ /* 0x000fca0000000800 */
.L_x_861:
[----:B------:R-:W-:Y:S01]  /*5760*/  UIADD3 UR55, UR45, 0x1, URZ ;  /* 0x000000012d377890 */ /* 0x000fe2000fffe03f */
[----:B------:R-:W-:-:S03]  /*5770*/  ISETP.NE.AND P3, PT, RZ, UR37, PT ;  /* 0x00000025ff007c0c */ /* 0x000fc6000bf65270 */
[----:B------:R-:W-:-:S04]  /*5780*/  UISETP.NE.AND UP2, UPT, UR55, 0x2, UPT ;  /* 0x000000023700788c */ /* 0x000fc8000bf45270 */
[----:B------:R-:W-:Y:S02]  /*5790*/  USEL UR54, URZ, 0x1, UP2 ;  /* 0x000000013f367887 */ /* 0x000fe40009000000 */
[----:B------:R-:W-:Y:S02]  /*57a0*/  USEL UR55, UR55, URZ, UP2 ;  /* 0x0000003f37377287 */ /* 0x000fe40009000000 */
[----:B------:R-:W-:Y:S02]  /*57b0*/  ULOP3.LUT UR54, UR50, UR54, URZ, 0x3c, !UPT ;  /* 0x0000003632367292 */ /* 0x000fe4000f8e3c3f */
[----:B------:R-:W-:Y:S10]  /*57c0*/  @P3 BRA `(.L_x_845) ;  /* 0x00000000002c3947 */ /* 0x000ff40003800000 */
[----:B------:R-:W-:Y:S05]  /*57d0*/  @!P0 BRA `(.L_x_846) ;  /* 0x0000000000048947 */ /* 0x000fea0003800000 */
[----:B------:R-:W-:Y:S01]  /*57e0*/  BPT.TRAP 0x1 ;  /* 0x000000040000795c */ /* 0x000fe20000300000 */
.L_x_846:
[----:B------:R-:W-:Y:S01]  /*57f0*/  ULEA UR6, UR55, UR42, 0x3 ;  /* 0x0000002a37067291 */ /* 0x000fe2000f8e183f */
[----:B------:R-:W-:-:S05]  /*5800*/  IMAD.U32 R5, RZ, RZ, UR54 ;  /* 0x00000036ff057e24 */ /* 0x000fca000f8e00ff */
[----:B------:R-:W-:-:S04]  /*5810*/  SHF.L.U32 R5, R5, 0x1f, RZ ;  /* 0x0000001f05057819 */ /* 0x000fc800000006ff */
[----:B------:R1:W2:Y:S01]  /*5820*/  SYNCS.PHASECHK.TRANS64.TRYWAIT P2, [UR6+0x2d830], R5 ;  /* 0x02d83005ff0075a7 */ /* 0x0002a20008040146 */
[----:B------:R-:W-:Y:S05]  /*5830*/  @!P0 BRA `(.L_x_847) ;  /* 0x0000000000048947 */ /* 0x000fea0003800000 */
[----:B------:R-:W-:Y:S01]  /*5840*/  BPT.TRAP 0x1 ;  /* 0x000000040000795c */ /* 0x000fe20000300000 */
.L_x_847:
[----:B--2---:R-:W-:Y:S05]  /*5850*/  @P2 BRA `(.L_x_845) ;  /* 0x0000000000082947 */ /* 0x004fea0003800000 */
[----:B------:R-:W2:Y:S02]  /*5860*/  SYNCS.PHASECHK.TRANS64.TRYWAIT P2, [UR6+0x2d830], R5 ;  /* 0x02d83005ff0075a7 */ /* 0x000ea40008040146 */
[----:B--2---:R-:W-:Y:S05]  /*5870*/  @!P2 BRA `(.L_x_848) ;  /* 0x0000010c0038a947 */ /* 0x004fea0003800000 */
.L_x_845:
[----:B--2---:R-:W2:Y:S01]  /*5880*/  S2R R6, SR_TID.X ;  /* 0x0000000000067919 */ /* 0x004ea20000002100 */
[----:B------:R-:W-:Y:S01]  /*5890*/  UIMAD UR6, UR55, 0x600, UR32 ;  /* 0x00000600370678a4 */ /* 0x000fe2000f8e0220 */
[----:B------:R-:W-:Y:S01]  /*58a0*/  UMOV UR7, 0x80000020 ;  /* 0x8000002000077882 */ /* 0x000fe20000000000 */
[----:B------:R-:W-:Y:S02]  /*58b0*/  UMOV UR11, 0x80000020 ;  /* 0x80000020000b7882 */ /* 0x000fe40000000000 */
[----:B------:R-:W-:Y:S02]  /*58c0*/  UIADD3 UR10, UR6, 0x2, URZ ;  /* 0x00000002060a7890 */ /* 0x000fe4000fffe03f */
[----:B------:R-:W-:Y:S01]  /*58d0*/  UIADD3 UR14, UR6, 0x200, URZ ;  /* 0x00000200060e7890 */ /* 0x000fe2000fffe03f */
[----:B------:R-:W-:Y:S01]  /*58e0*/  UMOV UR15, 0x80000020 ;  /* 0x80000020000f7882 */ /* 0x000fe20000000000 */
[----:B------:R-:W-:Y:S01]  /*58f0*/  UIADD3 UR18, UR6, 0x202, URZ ;  /* 0x0000020206127890 */ /* 0x000fe2000fffe03f */
[----:B------:R-:W-:Y:S01]  /*5900*/  UMOV UR19, 0x80000020 ;  /* 0x8000002000137882 */ /* 0x000fe20000000000 */
[----:B------:R-:W-:Y:S01]  /*5910*/  UIADD3 UR22, UR6, 0x400, URZ ;  /* 0x0000040006167890 */ /* 0x000fe2000fffe03f */
[----:B------:R-:W-:Y:S01]  /*5920*/  UMOV UR23, 0x80000020 ;  /* 0x8000002000177882 */ /* 0x000fe20000000000 */
[----:B------:R-:W-:Y:S01]  /*5930*/  UIADD3 UR26, UR6, 0x402, URZ ;  /* 0x00000402061a7890 */ /* 0x000fe2000fffe03f */
[----:B------:R-:W-:Y:S01]  /*5940*/  UMOV UR27, 0x80000020 ;  /* 0x80000020001b7882 */ /* 0x000fe20000000000 */
[----:B--2---:R-:W-:-:S05]  /*5950*/  SHF.R.U32.HI R6, RZ, 0x7, R6 ;  /* 0x00000007ff067819 */ /* 0x004fca0000011606 */
[----:B-1----:R-:W-:-:S05]  /*5960*/  VIADD R5, R6, 0x8 ;  /* 0x0000000806057836 */ /* 0x002fca0000000000 */
[----:B------:R1:W-:Y:S06]  /*5970*/  BAR.SYNC.DEFER_BLOCKING R5, 0x100 ;  /* 0x000400050000751d */ /* 0x0003ec0000010000 */
[----:B0-----:R-:W-:-:S06]  /*5980*/  WARPGROUP.ARRIVE ;  /* 0x00000000000079c5 */ /* 0x001fcc0000000000 */
[----:B------:R-:W-:Y:S03]  /*5990*/  HGMMA.64x128x16.F32.BF16 R24, gdesc[UR4], RZ, !UPT, gsb0 ;  /* 0x01e00000041879f0 */ /* 0x000fe6000c0018ff */
        /* <DEDUP_REMOVED lines=16> */
[----:B-1----:R-:W-:Y:S05]  /*5aa0*/  @P3 BRA `(.L_x_849) ;  /* 0x00000000002c3947 */ /* 0x002fea0003800000 */
[----:B------:R-:W-:Y:S05]  /*5ab0*/  @!P0 BRA `(.L_x_850) ;  /* 0x0000000000048947 */ /* 0x000fea0003800000 */
[----:B------:R-:W-:Y:S01]  /*5ac0*/  BPT.TRAP 0x1 ;  /* 0x000000040000795c */ /* 0x000fe20000300000 */
.L_x_850:
[----:B------:R-:W-:Y:S01]  /*5ad0*/  ULEA UR6, UR45, UR42, 0x3 ;  /* 0x0000002a2d067291 */ /* 0x000fe2000f8e183f */
[----:B------:R-:W-:-:S05]  /*5ae0*/  IMAD.U32 R5, RZ, RZ, UR50 ;  /* 0x00000032ff057e24 */ /* 0x000fca000f8e00ff */
[----:B------:R-:W-:-:S04]  /*5af0*/  SHF.L.U32 R5, R5, 0x1f, RZ ;  /* 0x0000001f05057819 */ /* 0x000fc800000006ff */
[----:B------:R0:W1:Y:S01]  /*5b00*/  SYNCS.PHASECHK.TRANS64.TRYWAIT P2, [UR6+0x2d850], R5 ;  /* 0x02d85005ff0075a7 */ /* 0x0000620008040146 */
[----:B------:R-:W-:Y:S05]  /*5b10*/  @!P0 BRA `(.L_x_851) ;  /* 0x0000000000048947 */ /* 0x000fea0003800000 */
[----:B------:R-:W-:Y:S01]  /*5b20*/  BPT.TRAP 0x1 ;  /* 0x000000040000795c */ /* 0x000fe20000300000 */
.L_x_851:
[----:B-1----:R-:W-:Y:S05]  /*5b30*/  @P2 BRA `(.L_x_849) ;  /* 0x0000000000082947 */ /* 0x002fea0003800000 */
[----:B------:R-:W1:Y:S02]  /*5b40*/  SYNCS.PHASECHK.TRANS64.TRYWAIT P2, [UR6+0x2d850], R5 ;  /* 0x02d85005ff0075a7 */ /* 0x000e640008040146 */
[----:B-1----:R-:W-:Y:S05]  /*5b50*/  @!P2 BRA `(.L_x_852) ;  /* 0x000001080098a947 */ /* 0x002fea0003800000 */
.L_x_849:
[----:B------:R-:W-:Y:S01]  /*5b60*/  UIADD3 UR6, UR42, 0x400, URZ ;  /* 0x000004002a067890 */ /* 0x000fe2000fffe03f */
[----:B------:R-:W-:Y:S01]  /*5b70*/  WARPGROUP.ARRIVE ;  /* 0x00000000000079c5 */ /* 0x000fe20000000000 */
[----:B------:R-:W-:-:S05]  /*5b80*/  ULEA UR7, UR51, UR42, 0xd ;  /* 0x0000002a33077291 */ /* 0x000fca000f8e683f */
[----:B------:R-:W2:Y:S01]  /*5b90*/  S2R R152, SR_TID.X ;  /* 0x0000000000987919 */ /* 0x000ea20000002100 */
[----:B------:R-:W-:Y:S01]  /*5ba0*/  USHF.R.U32.HI UR6, URZ, 0x4, UR6 ;  /* 0x000000043f067899 */ /* 0x000fe20008011606 */
[----:B------:R-:W-:Y:S01]  /*5bb0*/  PLOP3.LUT P2, PT, PT, PT, UP0, 0x80, 0x0 ;  /* 0x000000000000781c */ /* 0x000fe20003f4f008 */
[----:B------:R-:W-:Y:S01]  /*5bc0*/  UIADD3 UR7, UR7, 0x21800, URZ ;  /* 0x0002180007077890 */ /* 0x000fe2000fffe03f */
[----:B------:R-:W-:Y:S01]  /*5bd0*/  PLOP3.LUT P3, PT, PT, PT, UP0, 0x80, 0x0 ;  /* 0x000000000000781c */ /* 0x000fe20003f6f008 */
[----:B------:R-:W-:Y:S01]  /*5be0*/  ULOP3.LUT UR6, UR6, 0x3fff, URZ, 0xc0, !UPT ;  /* 0x00003fff06067892 */ /* 0x000fe2000f8ec03f */
[----:B------:R-:W-:Y:S01]  /*5bf0*/  VIADD R151, R137, UR41 ;  /* 0x0000002989977c36 */ /* 0x000fe20008000000 */
[----:B------:R-:W-:Y:S01]  /*5c00*/  USHF.R.U32.HI UR7, URZ, 0x4, UR7 ;  /* 0x000000043f077899 */ /* 0x000fe20008011607 */
[----:B------:R-:W-:Y:S01]  /*5c10*/  FMUL.FTZ R9, R27, UR53 ;  /* 0x000000351b097c20 */ /* 0x000fe20008410000 */
[----:B------:R-:W-:Y:S01]  /*5c20*/  ULOP3.LUT UR10, UR6, 0x2000000, URZ, 0xfc, !UPT ;  /* 0x02000000060a7892 */ /* 0x000fe2000f8efc3f */
[----:B------:R-:W-:Y:S01]  /*5c30*/  FMUL.FTZ R20, R34, UR53 ;  /* 0x0000003522147c20 */ /* 0x000fe20008410000 */
[----:B------:R-:W-:Y:S01]  /*5c40*/  ULOP3.LUT UR6, UR7, 0x3fff, URZ, 0xc0, !UPT ;  /* 0x00003fff07067892 */ /* 0x000fe2000f8ec03f */
[----:B------:R-:W-:Y:S01]  /*5c50*/  FMUL.FTZ R27, R39, UR53 ;  /* 0x00000035271b7c20 */ /* 0x000fe20008410000 */
[----:B------:R-:W-:Y:S01]  /*5c60*/  UIMAD UR7, UR45, 0x600, UR10 ;  /* 0x000006002d0778a4 */ /* 0x000fe2000f8e020a */
[----:B------:R-:W-:Y:S01]  /*5c70*/  FMUL.FTZ R34, R46, UR53 ;  /* 0x000000352e227c20 */ /* 0x000fe20008410000 */
[----:B------:R-:W-:Y:S01]  /*5c80*/  ULOP3.LUT UR6, UR6, 0x10000, URZ, 0xfc, !UPT ;  /* 0x0001000006067892 */ /* 0x000fe2000f8efc3f */
[----:B------:R-:W-:Y:S01]  /*5c90*/  FMUL.FTZ R39, R51, UR53 ;  /* 0x0000003533277c20 */ /* 0x000fe20008410000 */
[----:B------:R-:W-:Y:S01]  /*5ca0*/  UMOV UR31, 0x80000020 ;  /* 0x80000020001f7882 */ /* 0x000fe20000000000 */
[----:B------:R-:W-:Y:S01]  /*5cb0*/  UMOV UR29, 0x40000040 ;  /* 0x40000040001d7882 */ /* 0x000fe20000000000 */
[----:B------:R-:W-:Y:S01]  /*5cc0*/  FMUL.FTZ R51, R61, UR53 ;  /* 0x000000353d337c20 */ /* 0x000fe20008410000 */
[----:B------:R-:W-:Y:S01]  /*5cd0*/  UMOV UR30, UR7 ;  /* 0x00000007001e7c82 */ /* 0x000fe20008000000 */
[----:B------:R-:W-:Y:S01]  /*5ce0*/  FMUL.FTZ R61, R71, UR53 ;  /* 0x00000035473d7c20 */ /* 0x000fe20008410000 */
[----:B------:R-:W-:Y:S01]  /*5cf0*/  UMOV UR28, UR6 ;  /* 0x00000006001c7c82 */ /* 0x000fe20008000000 */
[----:B------:R-:W3:Y:S01]  /*5d00*/  LDC R71, c[0x0][0x2f0] ;  /* 0x0000bc00ff477b82 */ /* 0x000ee20000000800 */
[----:B------:R-:W-:Y:S01]  /*5d10*/  HGMMA.64x96x16.F32.BF16 R88, gdesc[UR28].tnspB, R88, gsb0 ;  /* 0x416000001c5879f0 */ /* 0x000fe20008001858 */
[----:B------:R-:W-:Y:S01]  /*5d20*/  UIADD3 UR30, UR7, 0x40, URZ ;  /* 0x00000040071e7890 */ /* 0x000fe2000fffe03f */
[----:B------:R-:W-:Y:S01]  /*5d30*/  FMUL.FTZ R13, R31, UR53 ;  /* 0x000000351f0d7c20 */ /* 0x000fe20008410000 */
[----:B------:R-:W-:Y:S01]  /*5d40*/  UIADD3 UR28, UR6, 0x2, URZ ;  /* 0x00000002061c7890 */ /* 0x000fe2000fffe03f */
[----:B------:R-:W-:Y:S01]  /*5d50*/  FMUL.FTZ R31, R43, UR53 ;  /* 0x000000352b1f7c20 */ /* 0x000fe20008410000 */
[----:B------:R-:W-:Y:S01]  /*5d60*/  UMOV UR31, 0x80000020 ;  /* 0x80000020001f7882 */ /* 0x000fe20000000000 */
[----:B------:R-:W-:Y:S01]  /*5d70*/  UMOV UR29, 0x40000040 ;  /* 0x40000040001d7882 */ /* 0x000fe20000000000 */
[----:B------:R-:W-:Y:S01]  /*5d80*/  FMUL.FTZ R43, R55, UR53 ;  /* 0x00000035372b7c20 */ /* 0x000fe20008410000 */
[----:B--2---:R-:W-:Y:S01]  /*5d90*/  SHF.R.U32.HI R143, RZ, 0x7, R152 ;  /* 0x00000007ff8f7819 */ /* 0x004fe20000011698 */
[----:B------:R-:W-:Y:S01]  /*5da0*/  FMUL.FTZ R55, R65, UR53 ;  /* 0x0000003541377c20 */ /* 0x000fe20008410000 */
[----:B-1----:R-:W-:Y:S01]  /*5db0*/  FMUL.FTZ R6, R25, UR53 ;  /* 0x0000003519067c20 */ /* 0x002fe20008410000 */
[----:B------:R-:W-:Y:S01]  /*5dc0*/  FMUL.FTZ R15, R33, UR53 ;  /* 0x00000035210f7c20 */ /* 0x000fe20008410000 */
[----:B------:R-:W-:Y:S01]  /*5dd0*/  FMUL.FTZ R65, R75, UR53 ;  /* 0x000000354b417c20 */ /* 0x000fe20008410000 */
[----:B------:R-:W-:Y:S01]  /*5de0*/  FMUL.FTZ R25, R37, UR53 ;  /* 0x0000003525197c20 */ /* 0x000fe20008410000 */
[----:B------:R-:W-:Y:S01]  /*5df0*/  FMUL.FTZ R33, R45, UR53 ;  /* 0x000000352d217c20 */ /* 0x000fe20008410000 */
[----:B------:R-:W-:-:S02]  /*5e00*/  IMAD.SHL.U32 R75, R0, 0x80, RZ ;  /* 0x00000080004b7824 */ /* 0x000fc400078e00ff */
        /* <DEDUP_REMOVED lines=9> */
[----:B0-----:R-:W-:Y:S01]  /*5ea0*/  FMUL.FTZ R5, R24, UR53 ;  /* 0x0000003518057c20 */ /* 0x001fe20008410000 */
[----:B------:R-:W-:Y:S01]  /*5eb0*/  FMUL.FTZ R21, R35, UR53 ;  /* 0x0000003523157c20 */ /* 0x000fe20008410000 */
[----:B------:R-:W-:Y:S01]  /*5ec0*/  FMUL.FTZ R26, R38, UR53 ;  /* 0x00000035261a7c20 */ /* 0x000fe20008410000 */
[----:B------:R-:W-:Y:S01]  /*5ed0*/  IADD3 R79, -R75, 0x1, RZ ;  /* 0x000000014b4f7810 */ /* 0x000fe20007ffe1ff */
        /* <DEDUP_REMOVED lines=13> */
[----:B------:R-:W-:-:S02]  /*5fb0*/  IMAD.U32 R47, RZ, RZ, UR55 ;  /* 0x00000037ff2f7e24 */ /* 0x000fc4000f8e00ff */
        /* <DEDUP_REMOVED lines=17> */
[----:B------:R-:W-:-:S02]  /*60d0*/  IMAD R80, R16, -0x2, R79 ;  /* 0xfffffffe10507824 */ /* 0x000fc400078e024f */
[----:B------:R-:W-:Y:S01]  /*60e0*/  FMUL.FTZ R72, R81, UR53 ;  /* 0x0000003551487c20 */ /* 0x000fe20008410000 */
[----:B------:R-:W-:Y:S01]  /*60f0*/  FMUL.FTZ R73, R82, UR53 ;  /* 0x0000003552497c20 */ /* 0x000fe20008410000 */
[----:B------:R-:W-:Y:S01]  /*6100*/  FMUL.FTZ R74, R83, UR53 ;  /* 0x00000035534a7c20 */ /* 0x000fe20008410000 */
[----:B------:R-:W-:Y:S01]  /*6110*/  FMUL.FTZ R76, R85, UR53 ;  /* 0x00000035554c7c20 */ /* 0x000fe20008410000 */
[----:B------:R-:W-:Y:S01]  /*6120*/  FMUL.FTZ R78, R86, UR53 ;  /* 0x00000035564e7c20 */ /* 0x000fe20008410000 */
[----:B------:R-:W-:Y:S01]  /*6130*/  FMUL.FTZ R79, R87, UR53 ;  /* 0x00000035574f7c20 */ /* 0x000fe20008410000 */
[----:B------:R-:W-:Y:S01]  /*6140*/  @!P1 LEA R47, R47, UR42, 0x3 ;  /* 0x0000002a2f2f9c11 */ /* 0x000fe2000f8e18ff */
[----:B------:R-:W0:Y:S01]  /*6150*/  MUFU.TANH R5, R5 ;  /* 0x0000000500057308 */ /* 0x000e220000002400 */
[----:B---3--:R-:W-:-:S03]  /*6160*/  IMAD R80, R71, UR43, R80 ;  /* 0x0000002b47507c24 */ /* 0x008fc6000f8e0250 */
[----:B------:R-:W-:-:S04]  /*6170*/  @!P1 VIADD R47, R47, 0x2d840 ;  /* 0x0002d8402f2f9836 */ /* 0x000fc80000000000 */
[----:B------:R-:W1:Y:S01]  /*6180*/  MUFU.TANH R6, R6 ;  /* 0x0000000600067308 */ /* 0x000e620000002400 */
[----:B------:R-:W-:-:S07]  /*6190*/  @!P1 PRMT R47, RZ, 0x654, R47 ;  /* 0x00000654ff2f9816 */ /* 0x000fce000000002f */
[----:B------:R-:W2:Y:S08]  /*61a0*/  MUFU.TANH R7, R7 ;  /* 0x0000000700077308 */ /* 0x000eb00000002400 */
[----:B------:R-:W3:Y:S08]  /*61b0*/  MUFU.TANH R9, R9 ;  /* 0x0000000900097308 */ /* 0x000ef00000002400 */
[----:B------:R-:W4:Y:S01]  /*61c0*/  MUFU.TANH R10, R10 ;  /* 0x0000000a000a7308 */ /* 0x000f220000002400 */
[----:B------:R-:W-:-:S02]  /*61d0*/  WARPGROUP.DEPBAR.LE gsb0, 0x0 ;  /* 0x00008000000079c5 */ /* 0x000fc40000010000 */
[----:B------:R-:W-:-:S05]  /*61e0*/  WARPGROUP.ARRIVE ;  /* 0x00000000000079c5 */ /* 0x000fca0000000000 */
[----:B------:R-:W0:Y:S01]  /*61f0*/  MUFU.TANH R11, R11 ;  /* 0x0000000b000b7308 */ /* 0x000e220000002400 */
[----:B------:R-:W-:Y:S01]  /*6200*/  HGMMA.64x96x16.F32.BF16 R88, gdesc[UR28].tnspB, R88, gsb0 ;  /* 0x416000001c5879f0 */ /* 0x000fe20008001858 */
[----:B------:R-:W-:Y:S02]  /*6210*/  UIADD3 UR30, UR7, 0x80, URZ ;  /* 0x00000080071e7890 */ /* 0x000fe4000fffe03f */
[----:B------:R-:W-:Y:S01]  /*6220*/  UIADD3 UR28, UR6, 0x4, URZ ;  /* 0x00000004061c7890 */ /* 0x000fe2000fffe03f */
[----:B------:R-:W-:Y:S01]  /*6230*/  UMOV UR31, 0x80000020 ;  /* 0x80000020001f7882 */ /* 0x000fe20000000000 */
[----:B------:R-:W-:Y:S02]  /*6240*/  UMOV UR29, 0x40000040 ;  /* 0x40000040001d7882 */ /* 0x000fe40000000000 */
        /* <DEDUP_REMOVED lines=12> */
[----:B------:R-:W-:-:S02]  /*6310*/  WARPGROUP.DEPBAR.LE gsb0, 0x0 ;  /* 0x00008000000079c5 */ /* 0x000fc40000010000 */
[----:B------:R-:W-:-:S05]  /*6320*/  WARPGROUP.ARRIVE ;  /* 0x00000000000079c5 */ /* 0x000fca0000000000 */
[----:B------:R-:W0:Y:S01]  /*6330*/  MUFU.TANH R30, R30 ;  /* 0x0000001e001e7308 */ /* 0x000e220000002400 */
[----:B------:R-:W-:Y:S01]  /*6340*/  HGMMA.64x96x16.F32.BF16 R88, gdesc[UR28].tnspB, R88, gsb0 ;  /* 0x416000001c5879f0 */ /* 0x000fe20008001858 */
[----:B------:R-:W-:Y:S02]  /*6350*/  UIADD3 UR30, UR7, 0xc0, URZ ;  /* 0x000000c0071e7890 */ /* 0x000fe4000fffe03f */
[----:B------:R-:W-:-:S04]  /*6360*/  UIADD3 UR28, UR6, 0x6, URZ ;  /* 0x00000006061c7890 */ /* 0x000fc8000fffe03f */
[----:B------:R-:W0:Y:S01]  /*6370*/  MUFU.TANH R31, R31 ;  /* 0x0000001f001f7308 */ /* 0x000e220000002400 */
[----:B------:R-:W-:Y:S01]  /*6380*/  UMOV UR31, 0x80000020 ;  /* 0x80000020001f7882 */ /* 0x000fe20000000000 */
[----:B------:R-:W-:-:S06]  /*6390*/  UMOV UR29, 0x40000040 ;  /* 0x40000040001d7882 */ /* 0x000fcc0000000000 */
        /* <DEDUP_REMOVED lines=64> */
[----:B------:R-:W0:Y:S01]  /*67a0*/  MUFU.TANH R79, R79 ;  /* 0x0000004f004f7308 */ /* 0x000e220000002400 */
[----:B------:R-:W-:-:S02]  /*67b0*/  WARPGROUP.DEPBAR.LE gsb0, 0x0 ;  /* 0x00008000000079c5 */ /* 0x000fc40000010000 */
[----:B------:R-:W-:-:S06]  /*67c0*/  WARPGROUP.ARRIVE ;  /* 0x00000000000079c5 */ /* 0x000fcc0000000000 */
[----:B------:R-:W-:Y:S01]  /*67d0*/  HGMMA.64x96x16.F32.BF16 R88, gdesc[UR28].tnspB, R88, gsb0 ;  /* 0x416000001c5879f0 */ /* 0x000fe20008001858 */
[----:B------:R-:W-:Y:S02]  /*67e0*/  UIADD3 UR30, UR7, 0x1c0, URZ ;  /* 0x000001c0071e7890 */ /* 0x000fe4000fffe03f */
[----:B------:R-:W-:Y:S01]  /*67f0*/  UIADD3 UR28, UR6, 0x606, URZ ;  /* 0x00000606061c7890 */ /* 0x000fe2000fffe03f */
[----:B------:R-:W-:Y:S01]  /*6800*/  UMOV UR31, 0x80000020 ;  /* 0x80000020001f7882 */ /* 0x000fe20000000000 */
[----:B------:R-:W-:Y:S01]  /*6810*/  UMOV UR29, 0x40000040 ;  /* 0x40000040001d7882 */ /* 0x000fe20000000000 */
[----:B------:R-:W-:Y:S02]  /*6820*/  @UP0 ULDC UR6, c[0x0][0x44c] ;  /* 0x0001130000060ab9 */ /* 0x000fe40000000800 */
[----:B------:R-:W-:Y:S01]  /*6830*/  @P2 IMAD.HI.U32 R46, R151, UR6, RZ ;  /* 0x00000006972e2c27 */ /* 0x000fe2000f8e00ff */
[----:B------:R-:W-:Y:S01]  /*6840*/  @UP0 ULDC UR6, c[0x0][0x450] ;  /* 0x0001140000060ab9 */ /* 0x000fe20000000800 */
[----:B------:R-:W-:-:S03]  /*6850*/  ISETP.GE.U32.AND P2, PT, R152, 0x180, PT ;  /* 0x000001809800780c */ /* 0x000fc60003f46070 */
[----:B------:R-:W-:Y:S01]  /*6860*/  @P3 SHF.R.U32.HI R151, RZ, UR6, R46 ;  /* 0x00000006ff973c19 */ /* 0x000fe2000801162e */
[----:B------:R-:W-:Y:S02]  /*6870*/  VIADD R46, R143, 0x9 ;  /* 0x000000098f2e7836 */ /* 0x000fe40000000000 */
[----:B------:R-:W5:Y:S02]  /*6880*/  LDC R143, c[0x0][0x288] ;  /* 0x0000a200ff8f7b82 */ /* 0x000f640000000800 */
[----:B------:R-:W1:Y:S01]  /*6890*/  SHFL.IDX PT, R84, R151, RZ, 0x1c1f ;  /* 0x001c1fff97547589 */ /* 0x000e6200000e0000 */
[----:B------:R-:W-:Y:S02]  /*68a0*/  SEL R46, R46, 0x9, !P2 ;  /* 0x000000092e2e7807 */ /* 0x000fe40005000000 */
[----:B------:R-:W-:Y:S01]  /*68b0*/  PLOP3.LUT P2, PT, PT, PT, UP1, 0x40, 0x0 ;  /* 0x000000000000781c */ /* 0x000fe20003f4e818 */
[----:B-----5:R-:W-:-:S04]  /*68c0*/  IMAD.IADD R80, R80, 0x1, -R143 ;  /* 0x0000000150507824 */ /* 0x020fc800078e0a8f */
[C---:B------:R-:W-:Y:S02]  /*68d0*/  VIADD R83, R80.reuse, UR52 ;  /* 0x0000003450537c36 */ /* 0x040fe40008000000 */
[----:B------:R-:W-:Y:S02]  /*68e0*/  VIADD R82, R80, UR33 ;  /* 0x0000002150527c36 */ /* 0x000fe40008000000 */
[C---:B-1----:R-:W-:Y:S02]  /*68f0*/  IMAD.IADD R81, R84.reuse, 0x1, R83 ;  /* 0x0000000154517824 */ /* 0x042fe400078e0253 */
[----:B------:R-:W-:Y:S01]  /*6900*/  IMAD.IADD R80, R84, 0x1, R82 ;  /* 0x0000000154507824 */ /* 0x000fe200078e0252 */
[----:B------:R-:W-:Y:S02]  /*6910*/  WARPGROUP.DEPBAR.LE gsb0, 0x0 ;  /* 0x00008000000079c5 */ /* 0x000fe40000010000 */
[----:B------:R-:W-:-:S06]  /*6920*/  WARPGROUP.ARRIVE ;  /* 0x00000000000079c5 */ /* 0x000fcc0000000000 */
[----:B------:R-:W-:Y:S03]  /*6930*/  HGMMA.64x96x16.F32.BF16 R88, gdesc[UR28].tnspB, R88, gsb0 ;  /* 0x416000001c5879f0 */ /* 0x000fe60008001858 */
[----:B------:R-:W-:Y:S02]  /*6940*/  WARPGROUP.DEPBAR.LE gsb0, 0x0 ;  /* 0x00008000000079c5 */ /* 0x000fe40000010000 */
[----:B------:R1:W-:Y:S06]  /*6950*/  BAR.ARV R46, 0x100 ;  /* 0x0004002e0000751d */ /* 0x0003ec0000002000 */
[----:B------:R1:W-:Y:S01]  /*6960*/  @!P1 SYNCS.ARRIVE.TRANS64.RED.A1T0 RZ, [R47+URZ], RZ ;  /* 0x000000ff2fff99a7 */ /* 0x0003e2000810043f */
[----:B0-234-:R-:W-:Y:S05]  /*6970*/  @P2 BRA `(.L_x_853) ;  /* 0x00000000005c2947 */ /* 0x01dfea0003800000 */
[----:B-1----:R-:W-:Y:S01]  /*6980*/  IMAD R46, R71, UR43, R84 ;  /* 0x0000002b472e7c24 */ /* 0x002fe2000f8e0254 */
[----:B------:R-:W-:Y:S03]  /*6990*/  BSSY B0, `(.L_x_854) ;  /* 0x0000011000007945 */ /* 0x000fe60003800000 */
[----:B------:R-:W-:-:S05]  /*69a0*/  IMAD.IADD R85, R46, 0x1, -R143 ;  /* 0x000000012e557824 */ /* 0x000fca00078e0a8f */
[----:B------:R-:W-:-:S13]  /*69b0*/  ISETP.GT.AND P2, PT, R85, -0x1, PT ;  /* 0xffffffff5500780c */ /* 0x000fda0003f44270 */
[----:B------:R-:W-:Y:S05]  /*69c0*/  @P2 BRA `(.L_x_855) ;  /* 0x0000000000202947 */ /* 0x000fea0003800000 */
[----:B------:R-:W-:Y:S01]  /*69d0*/  IMAD.U32 R84, RZ, RZ, UR35 ;  /* 0x00000023ff547e24 */ /* 0x000fe2000f8e00ff */
[----:B------:R-:W-:-:S04]  /*69e0*/  LOP3.LUT R85, RZ, R85, RZ, 0x33, !PT ;  /* 0x00000055ff557212 */ /* 0x000fc800078e33ff */
[----:B------:R-:W-:-:S13]  /*69f0*/  ISETP.NE.AND P2, PT, R84, 0x1, PT ;  /* 0x000000015400780c */ /* 0x000fda0003f45270 */
[----:B------:R-:W0:Y:S02]  /*6a00*/  @P2 LDC.64 R46, c[0x0][0x9e8] ;  /* 0x00027a00ff2e2b82 */ /* 0x000e240000000a00 */
[----:B0-----:R-:W-:-:S05]  /*6a10*/  @P2 IMAD.HI.U32 R46, R85, R46, RZ ;  /* 0x0000002e552e2227 */ /* 0x001fca00078e00ff */
[----:B------:R-:W-:-:S04]  /*6a20*/  @P2 SHF.R.U32.HI R85, RZ, R47, R46 ;  /* 0x0000002fff552219 */ /* 0x000fc8000001162e */
[----:B------:R-:W-:Y:S01]  /*6a30*/  LOP3.LUT R85, RZ, R85, RZ, 0x33, !PT ;  /* 0x00000055ff557212 */ /* 0x000fe200078e33ff */
[----:B------:R-:W-:Y:S06]  /*6a40*/  BRA `(.L_x_856) ;  /* 0x0000000000147947 */ /* 0x000fec0003800000 */
.L_x_855:
[----:B------:R-:W-:-:S05]  /*6a50*/  IMAD.U32 R84, RZ, RZ, UR35 ;  /* 0x00000023ff547e24 */ /* 0x000fca000f8e00ff */
[----:B------:R-:W-:-:S13]  /*6a60*/  ISETP.NE.AND P2, PT, R84, 0x1, PT ;  /* 0x000000015400780c */ /* 0x000fda0003f45270 */
[----:B------:R-:W0:Y:S02]  /*6a70*/  @P2 LDC.64 R46, c[0x0][0x9e8] ;  /* 0x00027a00ff2e2b82 */ /* 0x000e240000000a00 */
[----:B0-----:R-:W-:-:S05]  /*6a80*/  @P2 IMAD.HI.U32 R46, R85, R46, RZ ;  /* 0x0000002e552e2227 */ /* 0x001fca00078e00ff */
[----:B------:R-:W-:-:S07]  /*6a90*/  @P2 SHF.R.U32.HI R85, RZ, R47, R46 ;  /* 0x0000002fff552219 */ /* 0x000fce000001162e */
.L_x_856:
[----:B------:R-:W-:Y:S05]  /*6aa0*/  BSYNC B0 ;  /* 0x0000000000007941 */ /* 0x000fea0003800000 */
.L_x_854:
[----:B------:R-:W-:-:S04]  /*6ab0*/  IMAD R85, R85, R84, -R75 ;  /* 0x0000005455557224 */ /* 0x000fc800078e0a4b */
[----:B------:R-:W-:-:S05]  /*6ac0*/  IMAD R85, R16, -0x2, R85 ;  /* 0xfffffffe10557824 */ /* 0x000fca00078e0255 */
[----:B------:R-:W-:Y:S02]  /*6ad0*/  VIADDMNMX R81, R85, R84, R81, PT ;  /* 0x0000005455517246 */ /* 0x000fe40003800151 */
[----:B------:R-:W-:-:S07]  /*6ae0*/  VIMNMX R80, R80, R85, !PT ;  /* 0x0000005550507248 */ /* 0x000fce0007fe0100 */
.L_x_853:
[----:B------:R-:W-:Y:S01]  /*6af0*/  ISETP.GT.AND P2, PT, R0, -0x1, PT ;  /* 0xffffffff0000780c */ /* 0x000fe20003f44270 */
[----:B------:R-:W0:Y:S03]  /*6b00*/  SHFL.IDX PT, R84, R151, 0x1, 0x1c1f ;  /* 0x003c1f0097547f89 */ /* 0x000e2600000e0000 */
[C---:B------:R-:W-:Y:S02]  /*6b10*/  ISETP.GT.AND P5, PT, R80.reuse, RZ, P2 ;  /* 0x000000ff5000720c */ /* 0x040fe400017a4270 */
[C---:B------:R-:W-:Y:S02]  /*6b20*/  ISETP.GT.AND P4, PT, R80.reuse, 0x1, P2 ;  /* 0x000000015000780c */ /* 0x040fe40001784270 */
[----:B------:R-:W-:Y:S02]  /*6b30*/  ISETP.LT.OR P5, PT, R81, 0x1, P5 ;  /* 0x000000015100780c */ /* 0x000fe40002fa1670 */
[----:B------:R-:W-:-:S02]  /*6b40*/  ISETP.GT.AND P6, PT, R80, 0x8, P2 ;  /* 0x000000085000780c */ /* 0x000fc400017c4270 */
[----:B------:R-:W-:Y:S02]  /*6b50*/  FSEL R5, R5, -INF , !P5 ;  /* 0xff80000005057808 */ /* 0x000fe40006800000 */
[C---:B------:R-:W-:Y:S02]  /*6b60*/  ISETP.GT.AND P5, PT, R80.reuse, 0x10, P2 ;  /* 0x000000105000780c */ /* 0x040fe400017a4270 */
[----:B------:R-:W-:Y:S02]  /*6b70*/  ISETP.GT.AND P3, PT, R80, 0x9, P2 ;  /* 0x000000095000780c */ /* 0x000fe40001764270 */
[C---:B------:R-:W-:Y:S02]  /*6b80*/  ISETP.LT.OR P5, PT, R81.reuse, 0x11, P5 ;  /* 0x000000115100780c */ /* 0x040fe40002fa1670 */
[----:B------:R-:W-:Y:S02]  /*6b90*/  ISETP.LT.OR P4, PT, R81, 0x2, P4 ;  /* 0x000000025100780c */ /* 0x000fe40002781670 */
[----:B------:R-:W-:-:S02]  /*6ba0*/  FSEL R14, R14, -INF , !P5 ;  /* 0xff8000000e0e7808 */ /* 0x000fc40006800000 */
[----:B------:R-:W-:Y:S01]  /*6bb0*/  ISETP.GT.AND P5, PT, R80, 0x20, P2 ;  /* 0x000000205000780c */ /* 0x000fe200017a4270 */
[--C-:B0-----:R-:W-:Y:S01]  /*6bc0*/  IMAD.IADD R83, R83, 0x1, R84.reuse ;  /* 0x0000000153537824 */ /* 0x101fe200078e0254 */
[C---:B------:R-:W-:Y:S01]  /*6bd0*/  ISETP.LT.OR P6, PT, R81.reuse, 0x9, P6 ;  /* 0x000000095100780c */ /* 0x040fe200037c1670 */
[----:B------:R-:W-:Y:S01]  /*6be0*/  IMAD.IADD R82, R82, 0x1, R84 ;  /* 0x0000000152527824 */ /* 0x000fe200078e0254 */
[C---:B------:R-:W-:Y:S02]  /*6bf0*/  ISETP.LT.OR P3, PT, R81.reuse, 0xa, P3 ;  /* 0x0000000a5100780c */ /* 0x040fe40001f61670 */
[----:B------:R-:W-:Y:S02]  /*6c00*/  ISETP.LT.OR P5, PT, R81, 0x21, P5 ;  /* 0x000000215100780c */ /* 0x000fe40002fa1670 */
[----:B------:R-:W-:Y:S02]  /*6c10*/  FSEL R6, R6, -INF , !P4 ;  /* 0xff80000006067808 */ /* 0x000fe40006000000 */
[----:B-1----:R-:W-:-:S02]  /*6c20*/  FSEL R46, R10, -INF , !P6 ;  /* 0xff8000000a2e7808 */ /* 0x002fc40007000000 */
[----:B------:R-:W-:Y:S02]  /*6c30*/  FSEL R47, R11, -INF , !P3 ;  /* 0xff8000000b2f7808 */ /* 0x000fe40005800000 */
[C---:B------:R-:W-:Y:S02]  /*6c40*/  ISETP.GT.AND P4, PT, R80.reuse, 0x11, P2 ;  /* 0x000000115000780c */ /* 0x040fe40001784270 */
[C---:B------:R-:W-:Y:S02]  /*6c50*/  ISETP.GT.AND P6, PT, R80.reuse, 0x18, P2 ;  /* 0x000000185000780c */ /* 0x040fe400017c4270 */
[----:B------:R-:W-:Y:S02]  /*6c60*/  ISETP.GT.AND P3, PT, R80, 0x19, P2 ;  /* 0x000000195000780c */ /* 0x000fe40001764270 */
[----:B------:R-:W-:Y:S02]  /*6c70*/  FSEL R28, R28, -INF , !P5 ;  /* 0xff8000001c1c7808 */ /* 0x000fe40006800000 */
[----:B------:R-:W-:-:S02]  /*6c80*/  ISETP.GT.AND P5, PT, R80, 0x30, P2 ;  /* 0x000000305000780c */ /* 0x000fc400017a4270 */
[C---:B------:R-:W-:Y:S02]  /*6c90*/  ISETP.LT.OR P4, PT, R81.reuse, 0x12, P4 ;  /* 0x000000125100780c */ /* 0x040fe40002781670 */
[C---:B------:R-:W-:Y:S02]  /*6ca0*/  ISETP.LT.OR P6, PT, R81.reuse, 0x19, P6 ;  /* 0x000000195100780c */ /* 0x040fe400037c1670 */
[C---:B------:R-:W-:Y:S02]  /*6cb0*/  ISETP.LT.OR P3, PT, R81.reuse, 0x1a, P3 ;  /* 0x0000001a5100780c */ /* 0x040fe40001f61670 */
[----:B------:R-:W-:Y:S02]  /*6cc0*/  ISETP.LT.OR P5, PT, R81, 0x31, P5 ;  /* 0x000000315100780c */ /* 0x000fe40002fa1670 */
[----:B------:R-:W-:Y:S02]  /*6cd0*/  FSEL R15, R15, -INF , !P4 ;  /* 0xff8000000f0f7808 */ /* 0x000fe40006000000 */
[----:B------:R-:W-:-:S02]  /*6ce0*/  FSEL R24, R24, -INF , !P6 ;  /* 0xff80000018187808 */ /* 0x000fc40007000000 */
        /* <DEDUP_REMOVED lines=53> */
[----:B------:R-:W-:-:S02]  /*7040*/  PLOP3.LUT P5, PT, PT, PT, UP1, 0x40, 0x0 ;  /* 0x000000000000781c */ /* 0x000fc40003fae818 */
[C---:B------:R-:W-:Y:S02]  /*7050*/  ISETP.LT.OR P4, PT, R81.reuse, 0x62, P4 ;  /* 0x000000625100780c */ /* 0x040fe40002781670 */
[C---:B------:R-:W-:Y:S02]  /*7060*/  ISETP.LT.OR P6, PT, R81.reuse, 0x69, P6 ;  /* 0x000000695100780c */ /* 0x040fe400037c1670 */
[----:B------:R-:W-:Y:S02]  /*7070*/  ISETP.LT.OR P3, PT, R81, 0x6a, P3 ;  /* 0x0000006a5100780c */ /* 0x000fe40001f61670 */
[----:B------:R-:W-:Y:S02]  /*7080*/  FSEL R63, R63, -INF , !P4 ;  /* 0xff8000003f3f7808 */ /* 0x000fe40006000000 */
[----:B------:R-:W-:Y:S02]  /*7090*/  FSEL R66, R66, -INF , !P6 ;  /* 0xff80000042427808 */ /* 0x000fe40007000000 */
[----:B------:R-:W-:-:S02]  /*70a0*/  FSEL R67, R67, -INF , !P3 ;  /* 0xff80000043437808 */ /* 0x000fc40005800000 */
[C---:B------:R-:W-:Y:S02]  /*70b0*/  ISETP.GT.AND P4, PT, R80.reuse, 0x71, P2 ;  /* 0x000000715000780c */ /* 0x040fe40001784270 */
[C---:B------:R-:W-:Y:S02]  /*70c0*/  ISETP.GT.AND P6, PT, R80.reuse, 0x78, P2 ;  /* 0x000000785000780c */ /* 0x040fe400017c4270 */
[----:B------:R-:W-:Y:S02]  /*70d0*/  ISETP.GT.AND P3, PT, R80, 0x79, P2 ;  /* 0x000000795000780c */ /* 0x000fe40001764270 */
[C---:B------:R-:W-:Y:S02]  /*70e0*/  ISETP.LT.OR P4, PT, R81.reuse, 0x72, P4 ;  /* 0x000000725100780c */ /* 0x040fe40002781670 */
[C---:B------:R-:W-:Y:S02]  /*70f0*/  ISETP.LT.OR P6, PT, R81.reuse, 0x79, P6 ;  /* 0x000000795100780c */ /* 0x040fe400037c1670 */
[----:B------:R-:W-:-:S02]  /*7100*/  ISETP.LT.OR P3, PT, R81, 0x7a, P3 ;  /* 0x0000007a5100780c */ /* 0x000fc40001f61670 */
[----:B------:R-:W-:Y:S02]  /*7110*/  FSEL R72, R72, -INF , !P4 ;  /* 0xff80000048487808 */ /* 0x000fe40006000000 */
[----:B------:R-:W-:Y:S02]  /*7120*/  FSEL R77, R77, -INF , !P6 ;  /* 0xff8000004d4d7808 */ /* 0x000fe40007000000 */
[----:B------:R-:W-:Y:S01]  /*7130*/  FSEL R76, R76, -INF , !P3 ;  /* 0xff8000004c4c7808 */ /* 0x000fe20005800000 */
[----:B------:R-:W-:Y:S06]  /*7140*/  @P5 BRA `(.L_x_857) ;  /* 0x00000000005c5947 */ /* 0x000fec0003800000 */
[----:B------:R-:W-:Y:S01]  /*7150*/  IMAD R84, R71, UR43, R84 ;  /* 0x0000002b47547c24 */ /* 0x000fe2000f8e0254 */
        /* <DEDUP_REMOVED lines=12> */
.L_x_859:
[----:B------:R-:W-:-:S05]  /*7220*/  IMAD.U32 R80, RZ, RZ, UR35 ;  /* 0x00000023ff507e24 */ /* 0x000fca000f8e00ff */
[----:B------:R-:W-:-:S13]  /*7230*/  ISETP.NE.AND P3, PT, R80, 0x1, PT ;  /* 0x000000015000780c */ /* 0x000fda0003f65270 */
[----:B------:R-:W0:Y:S02]  /*7240*/  @P3 LDC.64 R10, c[0x0][0x9e8] ;  /* 0x00027a00ff0a3b82 */ /* 0x000e240000000a00 */
[----:B0-----:R-:W-:-:S05]  /*7250*/  @P3 IMAD.HI.U32 R10, R84, R10, RZ ;  /* 0x0000000a540a3227 */ /* 0x001fca00078e00ff */
[----:B------:R-:W-:-:S07]  /*7260*/  @P3 SHF.R.U32.HI R84, RZ, R11, R10 ;  /* 0x0000000bff543219 */ /* 0x000fce000001160a */
.L_x_860:
[----:B------:R-:W-:Y:S05]  /*7270*/  BSYNC B0 ;  /* 0x0000000000007941 */ /* 0x000fea0003800000 */
.L_x_858:
[----:B------:R-:W-:-:S04]  /*7280*/  IMAD R75, R84, R80, -R75 ;  /* 0x00000050544b7224 */ /* 0x000fc800078e0a4b */
[----:B------:R-:W-:-:S05]  /*7290*/  IMAD R75, R16, -0x2, R75 ;  /* 0xfffffffe104b7824 */ /* 0x000fca00078e024b */
[----:B------:R-:W-:Y:S02]  /*72a0*/  VIADDMNMX R83, R75, R80, R83, PT ;  /* 0x000000504b537246 */ /* 0x000fe40003800153 */
[----:B------:R-:W-:-:S07]  /*72b0*/  VIMNMX R82, R82, R75, !PT ;  /* 0x0000004b52527248 */ /* 0x000fce0007fe0100 */
.L_x_857:
[----:B------:R-:W-:Y:S01]  /*72c0*/  FMNMX.FTZ R11, R5, R4, !PT ;  /* 0x00000004050b7209 */ /* 0x000fe20007810000 */
[----:B------:R-:W-:Y:S01]  /*72d0*/  UMOV UR50, UR54 ;  /* 0x0000003600327c82 */ /* 0x000fe20008000000 */
[----:B------:R-:W-:Y:S02]  /*72e0*/  ISETP.GT.AND P5, PT, R82, 0x9, P2 ;  /* 0x000000095200780c */ /* 0x000fe400017a4270 */
[----:B------:R-:W-:Y:S02]  /*72f0*/  FMNMX.FTZ R11, R6, R11, !PT ;  /* 0x0000000b060b7209 */ /* 0x000fe40007810000 */
[----:B------:R-:W-:Y:S02]  /*7300*/  ISETP.LT.OR P5, PT, R83, 0xa, P5 ;  /* 0x0000000a5300780c */ /* 0x000fe40002fa1670 */
[----:B------:R-:W-:Y:S02]  /*7310*/  FMNMX.FTZ R10, R46, R11, !PT ;  /* 0x0000000b2e0a7209 */ /* 0x000fe40007810000 */
[----:B------:R-:W-:-:S02]  /*7320*/  FSEL R13, R13, -INF , !P5 ;  /* 0xff8000000d0d7808 */ /* 0x000fc40006800000 */
[----:B------:R-:W-:Y:S02]  /*7330*/  FMNMX.FTZ R11, R47, R10, !PT ;  /* 0x0000000a2f0b7209 */ /* 0x000fe40007810000 */
[----:B------:R-:W-:Y:S02]  /*7340*/  ISETP.GT.AND P5, PT, R82, 0x18, P2 ;  /* 0x000000185200780c */ /* 0x000fe400017a4270 */
[----:B------:R-:W-:Y:S02]  /*7350*/  FMNMX.FTZ R10, R14, R11, !PT ;  /* 0x0000000b0e0a7209 */ /* 0x000fe40007810000 */
[----:B------:R-:W-:Y:S02]  /*7360*/  ISETP.LT.OR P5, PT, R83, 0x19, P5 ;  /* 0x000000195300780c */ /* 0x000fe40002fa1670 */
[----:B------:R-:W-:Y:S02]  /*7370*/  FMNMX.FTZ R11, R15, R10, !PT ;  /* 0x0000000a0f0b7209 */ /* 0x000fe40007810000 */
[----:B------:R-:W-:-:S02]  /*7380*/  ISETP.GT.AND P4, PT, R82, 0x1, P2 ;  /* 0x000000015200780c */ /* 0x000fc40001784270 */
[----:B------:R-:W-:Y:S02]  /*7390*/  FMNMX.FTZ R10, R24, R11, !PT ;  /* 0x0000000b180a7209 */ /* 0x000fe40007810000 */
[----:B------:R-:W-:Y:S02]  /*73a0*/  FSEL R26, R26, -INF , !P5 ;  /* 0xff8000001a1a7808 */ /* 0x000fe40006800000 */
[----:B------:R-:W-:Y:S02]  /*73b0*/  FMNMX.FTZ R11, R25, R10, !PT ;  /* 0x0000000a190b7209 */ /* 0x000fe40007810000 */
[----:B------:R-:W-:Y:S02]  /*73c0*/  ISETP.GT.AND P5, PT, R82, 0x21, P2 ;  /* 0x000000215200780c */ /* 0x000fe400017a4270 */
[----:B------:R-:W-:Y:S02]  /*73d0*/  FMNMX.FTZ R10, R28, R11, !PT ;  /* 0x0000000b1c0a7209 */ /* 0x000fe40007810000 */
[----:B------:R-:W-:-:S02]  /*73e0*/  ISETP.LT.OR P4, PT, R83, 0x2, P4 ;  /* 0x000000025300780c */ /* 0x000fc40002781670 */
[----:B------:R-:W-:Y:S02]  /*73f0*/  FMNMX.FTZ R11, R29, R10, !PT ;  /* 0x0000000a1d0b7209 */ /* 0x000fe40007810000 */
[----:B------:R-:W-:Y:S02]  /*7400*/  ISETP.LT.OR P5, PT, R83, 0x22, P5 ;  /* 0x000000225300780c */ /* 0x000fe40002fa1670 */
[----:B------:R-:W-:Y:S02]  /*7410*/  FMNMX.FTZ R10, R32, R11, !PT ;  /* 0x0000000b200a7209 */ /* 0x000fe40007810000 */
[----:B------:R-:W-:Y:S02]  /*7420*/  FSEL R31, R31, -INF , !P5 ;  /* 0xff8000001f1f7808 */ /* 0x000fe40006800000 */
[----:B------:R-:W-:Y:S02]  /*7430*/  FMNMX.FTZ R11, R33, R10, !PT ;  /* 0x0000000a210b7209 */ /* 0x000fe40007810000 */
[----:B------:R-:W-:-:S02]  /*7440*/  ISETP.GT.AND P5, PT, R82, RZ, P2 ;  /* 0x000000ff5200720c */ /* 0x000fc400017a4270 */
[----:B------:R-:W-:Y:S02]  /*7450*/  FMNMX.FTZ R10, R36, R11, !PT ;  /* 0x0000000b240a7209 */ /* 0x000fe40007810000 */
[----:B------:R-:W-:Y:S02]  /*7460*/  ISETP.LT.OR P5, PT, R83, 0x1, P5 ;  /* 0x000000015300780c */ /* 0x000fe40002fa1670 */
[----:B------:R-:W-:Y:S02]  /*7470*/  FMNMX.FTZ R11, R37, R10, !PT ;  /* 0x0000000a250b7209 */ /* 0x000fe40007810000 */
[----:B------:R-:W-:Y:S02]  /*7480*/  ISETP.GT.AND P3, PT, R82, 0x8, P2 ;  /* 0x000000085200780c */ /* 0x000fe40001764270 */
[----:B------:R-:W-:Y:S02]  /*7490*/  FMNMX.FTZ R10, R40, R11, !PT ;  /* 0x0000000b280a7209 */ /* 0x000fe40007810000 */
[----:B------:R-:W-:-:S02]  /*74a0*/  FSEL R7, R7, -INF , !P5 ;  /* 0xff80000007077808 */ /* 0x000fc40006800000 */
[----:B------:R-:W-:Y:S02]  /*74b0*/  FMNMX.FTZ R11, R41, R10, !PT ;  /* 0x0000000a290b7209 */ /* 0x000fe40007810000 */
[----:B------:R-:W-:Y:S02]  /*74c0*/  ISETP.LT.OR P3, PT, R83, 0x9, P3 ;  /* 0x000000095300780c */ /* 0x000fe40001f61670 */
[----:B------:R-:W-:Y:S02]  /*74d0*/  FMNMX.FTZ R10, R44, R11, !PT ;  /* 0x0000000b2c0a7209 */ /* 0x000fe40007810000 */
[----:B------:R-:W-:Y:S02]  /*74e0*/  FSEL R12, R12, -INF , !P3 ;  /* 0xff8000000c0c7808 */ /* 0x000fe40005800000 */
[----:B------:R-:W-:Y:S02]  /*74f0*/  FMNMX.FTZ R11, R45, R10, !PT ;  /* 0x0000000a2d0b7209 */ /* 0x000fe40007810000 */
[----:B------:R-:W-:-:S02]  /*7500*/  ISETP.GT.AND P3, PT, R82, 0x11, P2 ;  /* 0x000000115200780c */ /* 0x000fc40001764270 */
        /* <DEDUP_REMOVED lines=19> */
[----:B------:R-:W-:Y:S02]  /*7640*/  ISETP.GT.AND P5, PT, R82, 0x38, P2 ;  /* 0x000000385200780c */ /* 0x000fe400017a4270 */
[----:B------:R-:W-:Y:S02]  /*7650*/  FMNMX.FTZ R11, R70, R11, !PT ;  /* 0x0000000b460b7209 */ /* 0x000fe40007810000 */
[----:B------:R-:W-:Y:S02]  /*7660*/  ISETP.LT.OR P3, PT, R83, 0x32, P3 ;  /* 0x000000325300780c */ /* 0x000fe40001f61670 */
[----:B------:R-:W-:Y:S02]  /*7670*/  FMNMX.FTZ R10, R72, R11, !PT ;  /* 0x0000000b480a7209 */ /* 0x000fe40007810000 */
[----:B------:R-:W-:-:S02]  /*7680*/  FSEL R39, R39, -INF , !P3 ;  /* 0xff80000027277808 */ /* 0x000fc40005800000 */
[----:B------:R-:W-:Y:S02]  /*7690*/  FMNMX.FTZ R11, R77, R10, !PT ;  /* 0x0000000a4d0b7209 */ /* 0x000fe40007810000 */
[----:B------:R-:W-:Y:S02]  /*76a0*/  ISETP.LT.OR P5, PT, R83, 0x39, P5 ;  /* 0x000000395300780c */ /* 0x000fe40002fa1670 */
[----:B------:R-:W-:Y:S02]  /*76b0*/  FMNMX.FTZ R11, R76, R11, !PT ;  /* 0x0000000b4c0b7209 */ /* 0x000fe40007810000 */
[----:B------:R-:W-:Y:S02]  /*76c0*/  ISETP.GT.AND P3, PT, R82, 0x40, P2 ;  /* 0x000000405200780c */ /* 0x000fe40001764270 */
[----:B------:R-:W-:Y:S01]  /*76d0*/  FSEL R42, R42, -INF , !P5 ;  /* 0xff8000002a2a7808 */ /* 0x000fe20006800000 */
[----:B------:R-:W0:Y:S01]  /*76e0*/  SHFL.BFLY PT, R10, R11, 0x2, 0x1f ;  /* 0x0c401f000b0a7f89 */ /* 0x000e2200000e0000 */
[----:B------:R-:W-:-:S02]  /*76f0*/  ISETP.GT.AND P5, PT, R82, 0x41, P2 ;  /* 0x000000415200780c */ /* 0x000fc400017a4270 */
[C---:B------:R-:W-:Y:S02]  /*7700*/  ISETP.LT.OR P3, PT, R83.reuse, 0x41, P3 ;  /* 0x000000415300780c */ /* 0x040fe40001f61670 */
[----:B------:R-:W-:Y:S02]  /*7710*/  ISETP.LT.OR P5, PT, R83, 0x42, P5 ;  /* 0x000000425300780c */ /* 0x000fe40002fa1670 */
[----:B------:R-:W-:Y:S02]  /*7720*/  FSEL R48, R48, -INF , !P3 ;  /* 0xff80000030307808 */ /* 0x000fe40005800000 */
[C---:B------:R-:W-:Y:S02]  /*7730*/  ISETP.GT.AND P3, PT, R82.reuse, 0x49, P2 ;  /* 0x000000495200780c */ /* 0x040fe40001764270 */
[----:B------:R-:W-:Y:S02]  /*7740*/  FSEL R49, R49, -INF , !P5 ;  /* 0xff80000031317808 */ /* 0x000fe40006800000 */
[----:B------:R-:W-:-:S02]  /*7750*/  ISETP.GT.AND P5, PT, R82, 0x50, P2 ;  /* 0x000000505200780c */ /* 0x000fc400017a4270 */
[C---:B------:R-:W-:Y:S02]  /*7760*/  ISETP.LT.OR P3, PT, R83.reuse, 0x4a, P3 ;  /* 0x0000004a5300780c */ /* 0x040fe40001f61670 */
[----:B------:R-:W-:Y:S02]  /*7770*/  ISETP.LT.OR P5, PT, R83, 0x51, P5 ;  /* 0x000000515300780c */ /* 0x000fe40002fa1670 */
[----:B------:R-:W-:Y:S02]  /*7780*/  FSEL R53, R53, -INF , !P3 ;  /* 0xff80000035357808 */ /* 0x000fe40005800000 */
[----:B------:R-:W-:Y:S02]  /*7790*/  ISETP.GT.AND P3, PT, R82, 0x58, P2 ;  /* 0x000000585200780c */ /* 0x000fe40001764270 */
[----:B------:R-:W-:Y:S02]  /*77a0*/  FSEL R56, R56, -INF , !P5 ;  /* 0xff80000038387808 */ /* 0x000fe40006800000 */
[----:B0-----:R-:W-:-:S02]  /*77b0*/  FMNMX.FTZ R75, R11, R10, !PT ;  /* 0x0000000a0b4b7209 */ /* 0x001fc40007810000 */
[----:B------:R-:W-:Y:S02]  /*77c0*/  FSEL R11, R9, -INF , !P4 ;  /* 0xff800000090b7808 */ /* 0x000fe40006000000 */
[C---:B------:R-:W-:Y:S01]  /*77d0*/  ISETP.GT.AND P4, PT, R82.reuse, 0x10, P2 ;  /* 0x000000105200780c */ /* 0x040fe20001784270 */
[----:B------:R-:W0:Y:S01]  /*77e0*/  SHFL.BFLY PT, R10, R75, 0x1, 0x1f ;  /* 0x0c201f004b0a7f89 */ /* 0x000e2200000e0000 */
[----:B------:R-:W-:Y:S02]  /*77f0*/  ISETP.GT.AND P5, PT, R82, 0x59, P2 ;  /* 0x000000595200780c */ /* 0x000fe400017a4270 */
[C---:B------:R-:W-:Y:S02]  /*7800*/  ISETP.LT.OR P4, PT, R83.reuse, 0x11, P4 ;  /* 0x000000115300780c */ /* 0x040fe40002781670 */
[----:B------:R-:W-:Y:S02]  /*7810*/  ISETP.LT.OR P3, PT, R83, 0x59, P3 ;  /* 0x000000595300780c */ /* 0x000fe40001f61670 */
[----:B------:R-:W-:-:S02]  /*7820*/  FSEL R20, R20, -INF , !P4 ;  /* 0xff80000014147808 */ /* 0x000fc40006000000 */
[----:B------:R-:W-:Y:S02]  /*7830*/  ISETP.GT.AND P4, PT, R82, 0x19, P2 ;  /* 0x000000195200780c */ /* 0x000fe40001784270 */
[C---:B------:R-:W-:Y:S02]  /*7840*/  ISETP.LT.OR P5, PT, R83.reuse, 0x5a, P5 ;  /* 0x0000005a5300780c */ /* 0x040fe40002fa1670 */
[----:B------:R-:W-:Y:S02]  /*7850*/  ISETP.LT.OR P4, PT, R83, 0x1a, P4 ;  /* 0x0000001a5300780c */ /* 0x000fe40002781670 */
[----:B------:R-:W-:Y:S02]  /*7860*/  FSEL R60, R60, -INF , !P3 ;  /* 0xff8000003c3c7808 */ /* 0x000fe40005800000 */
[----:B------:R-:W-:Y:S02]  /*7870*/  ISETP.GT.AND P3, PT, R82, 0x61, P2 ;  /* 0x000000615200780c */ /* 0x000fe40001764270 */
[----:B------:R-:W-:-:S02]  /*7880*/  FSEL R61, R61, -INF , !P5 ;  /* 0xff8000003d3d7808 */ /* 0x000fc40006800000 */
[----:B------:R-:W-:Y:S02]  /*7890*/  ISETP.GT.AND P5, PT, R82, 0x68, P2 ;  /* 0x000000685200780c */ /* 0x000fe400017a4270 */
[----:B------:R-:W-:Y:S02]  /*78a0*/  ISETP.LT.OR P3, PT, R83, 0x62, P3 ;  /* 0x000000625300780c */ /* 0x000fe40001f61670 */
[----:B0-----:R-:W-:Y:S02]  /*78b0*/  FMNMX.FTZ R10, R75, R10, !PT ;  /* 0x0000000a4b0a7209 */ /* 0x001fe40007810000 */
[----:B------:R-:W-:Y:S02]  /*78c0*/  FSEL R65, R65, -INF , !P3 ;  /* 0xff80000041417808 */ /* 0x000fe40005800000 */
[C---:B------:R-:W-:Y:S01]  /*78d0*/  FSETP.NEU.FTZ.AND P6, PT, R10.reuse, -INF , PT ;  /* 0xff8000000a00780b */ /* 0x040fe20003fdd000 */
[----:B------:R-:W-:Y:S01]  /*78e0*/  FMUL.FTZ R80, R10, UR34 ;  /* 0x000000220a507c20 */ /* 0x000fe20008410000 */
[----:B------:R-:W-:-:S02]  /*78f0*/  ISETP.LT.OR P5, PT, R83, 0x69, P5 ;  /* 0x000000695300780c */ /* 0x000fc40002fa1670 */
[----:B------:R-:W-:Y:S02]  /*7900*/  ISETP.GT.AND P3, PT, R82, 0x70, P2 ;  /* 0x000000705200780c */ /* 0x000fe40001764270 */
[----:B------:R-:W-:Y:S02]  /*7910*/  FSEL R9, R80, RZ, P6 ;  /* 0x000000ff50097208 */ /* 0x000fe40003000000 */
[----:B------:R-:W-:Y:S02]  /*7920*/  FMNMX.FTZ R80, R7, R8, !PT ;  /* 0x0000000807507209 */ /* 0x000fe40007810000 */
[----:B------:R-:W-:Y:S01]  /*7930*/  FSEL R68, R68, -INF , !P5 ;  /* 0xff80000044447808 */ /* 0x000fe20006800000 */
[--C-:B------:R-:W-:Y:S01]  /*7940*/  FFMA.FTZ R75, R46, UR34, -R9.reuse ;  /* 0x000000222e4b7c23 */ /* 0x100fe20008010809 */
[----:B------:R-:W-:Y:S01]  /*7950*/  FSEL R46, R27, -INF , !P4 ;  /* 0xff8000001b2e7808 */ /* 0x000fe20006000000 */
[--C-:B------:R-:W-:Y:S01]  /*7960*/  FFMA.FTZ R5, R5, UR34, -R9.reuse ;  /* 0x0000002205057c23 */ /* 0x100fe20008010809 */
[C---:B------:R-:W-:Y:S01]  /*7970*/  ISETP.GT.AND P4, PT, R82.reuse, 0x28, P2 ;  /* 0x000000285200780c */ /* 0x040fe20001784270 */
[----:B------:R0:W-:Y:S01]  /*7980*/  MUFU.EX2 R27, R75 ;  /* 0x0000004b001b7308 */ /* 0x0001e20000000800 */
[----:B------:R-:W-:Y:S01]  /*7990*/  ISETP.GT.AND P5, PT, R82, 0x71, P2 ;  /* 0x000000715200780c */ /* 0x000fe200017a4270 */
[--C-:B------:R-:W-:Y:S01]  /*79a0*/  FFMA.FTZ R6, R6, UR34, -R9.reuse ;  /* 0x0000002206067c23 */ /* 0x100fe20008010809 */
[----:B------:R-:W-:Y:S01]  /*79b0*/  ISETP.LT.OR P4, PT, R83, 0x29, P4 ;  /* 0x000000295300780c */ /* 0x000fe20002781670 */
[--C-:B------:R-:W-:Y:S01]  /*79c0*/  FFMA.FTZ R47, R47, UR34, -R9.reuse ;  /* 0x000000222f2f7c23 */ /* 0x100fe20008010809 */
[----:B------:R-:W-:Y:S01]  /*79d0*/  ISETP.LT.OR P3, PT, R83, 0x71, P3 ;  /* 0x000000715300780c */ /* 0x000fe20001f61670 */
[--C-:B------:R-:W-:Y:S01]  /*79e0*/  FFMA.FTZ R14, R14, UR34, -R9.reuse ;  /* 0x000000220e0e7c23 */ /* 0x100fe20008010809 */
[----:B------:R-:W-:Y:S01]  /*79f0*/  FSEL R34, R34, -INF , !P4 ;  /* 0xff80000022227808 */ /* 0x000fe20006000000 */
[--C-:B------:R-:W-:Y:S01]  /*7a00*/  FFMA.FTZ R15, R15, UR34, -R9.reuse ;  /* 0x000000220f0f7c23 */ /* 0x100fe20008010809 */
[----:B0-----:R-:W-:Y:S01]  /*7a10*/  FMNMX.FTZ R75, R11, R80, !PT ;  /* 0x000000500b4b7209 */ /* 0x001fe20007810000 */
[--C-:B------:R-:W-:Y:S01]  /*7a20*/  FFMA.FTZ R24, R24, UR34, -R9.reuse ;  /* 0x0000002218187c23 */ /* 0x100fe20008010809 */
[----:B------:R-:W-:Y:S01]  /*7a30*/  ISETP.GT.AND P4, PT, R82, 0x30, P2 ;  /* 0x000000305200780c */ /* 0x000fe20001784270 */
[--C-:B------:R-:W-:Y:S01]  /*7a40*/  FFMA.FTZ R25, R25, UR34, -R9.reuse ;  /* 0x0000002219197c23 */ /* 0x100fe20008010809 */
[----:B------:R-:W-:Y:S01]  /*7a50*/  FMNMX.FTZ R80, R12, R75, !PT ;  /* 0x0000004b0c507209 */ /* 0x000fe20007810000 */
[--C-:B------:R-:W-:Y:S01]  /*7a60*/  FFMA.FTZ R28, R28, UR34, -R9.reuse ;  /* 0x000000221c1c7c23 */ /* 0x100fe20008010809 */
[----:B------:R-:W-:Y:S01]  /*7a70*/  ISETP.LT.OR P4, PT, R83, 0x31, P4 ;  /* 0x000000315300780c */ /* 0x000fe20002781670 */
[--C-:B------:R-:W-:Y:S01]  /*7a80*/  FFMA.FTZ R29, R29, UR34, -R9.reuse ;  /* 0x000000221d1d7c23 */ /* 0x100fe20008010809 */
[----:B------:R-:W-:Y:S01]  /*7a90*/  FMNMX.FTZ R75, R13, R80, !PT ;  /* 0x000000500d4b7209 */ /* 0x000fe20007810000 */
[--C-:B------:R-:W-:Y:S01]  /*7aa0*/  FFMA.FTZ R32, R32, UR34, -R9.reuse ;  /* 0x0000002220207c23 */ /* 0x100fe20008010809 */
[----:B------:R-:W-:Y:S01]  /*7ab0*/  FSEL R38, R38, -INF , !P4 ;  /* 0xff80000026267808 */ /* 0x000fe20006000000 */
[--C-:B------:R-:W-:Y:S01]  /*7ac0*/  FFMA.FTZ R33, R33, UR34, -R9.reuse ;  /* 0x0000002221217c23 */ /* 0x100fe20008010809 */
[----:B------:R-:W-:Y:S01]  /*7ad0*/  FMNMX.FTZ R80, R20, R75, !PT ;  /* 0x0000004b14507209 */ /* 0x000fe20007810000 */
        /* <DEDUP_REMOVED lines=32> */
[----:B------:R-:W-:Y:S01]  /*7ce0*/  FFMA.FTZ R72, R72, UR34, -R9 ;  /* 0x0000002248487c23 */ /* 0x000fe20008010809 */
[----:B------:R-:W-:Y:S01]  /*7cf0*/  FSEL R57, R57, -INF , !P4 ;  /* 0xff80000039397808 */ /* 0x000fe20006000000 */
[----:B------:R-:W-:Y:S01]  /*7d00*/  MUFU.EX2 R5, R5 ;  /* 0x0000000500057308 */ /* 0x000fe20000000800 */
[----:B------:R-:W-:-:S02]  /*7d10*/  FMNMX.FTZ R75, R39, R80, !PT ;  /* 0x00000050274b7209 */ /* 0x000fc40007810000 */
[----:B------:R-:W-:Y:S02]  /*7d20*/  ISETP.GT.AND P4, PT, R82, 0x60, P2 ;  /* 0x000000605200780c */ /* 0x000fe40001784270 */
[----:B------:R-:W-:Y:S02]  /*7d30*/  FMNMX.FTZ R80, R42, R75, !PT ;  /* 0x0000004b2a507209 */ /* 0x000fe40007810000 */
[----:B------:R-:W-:Y:S01]  /*7d40*/  ISETP.LT.OR P4, PT, R83, 0x61, P4 ;  /* 0x000000615300780c */ /* 0x000fe20002781670 */
[----:B------:R-:W-:Y:S01]  /*7d50*/  MUFU.EX2 R6, R6 ;  /* 0x0000000600067308 */ /* 0x000fe20000000800 */
[----:B------:R-:W-:Y:S02]  /*7d60*/  FMNMX.FTZ R75, R43, R80, !PT ;  /* 0x000000502b4b7209 */ /* 0x000fe40007810000 */
[----:B------:R-:W-:Y:S02]  /*7d70*/  FSEL R64, R64, -INF , !P4 ;  /* 0xff80000040407808 */ /* 0x000fe40006000000 */
[----:B------:R-:W-:-:S02]  /*7d80*/  FMNMX.FTZ R80, R48, R75, !PT ;  /* 0x0000004b30507209 */ /* 0x000fc40007810000 */
[----:B------:R-:W-:Y:S01]  /*7d90*/  ISETP.GT.AND P4, PT, R82, 0x69, P2 ;  /* 0x000000695200780c */ /* 0x000fe20001784270 */
[----:B------:R-:W-:Y:S01]  /*7da0*/  MUFU.EX2 R47, R47 ;  /* 0x0000002f002f7308 */ /* 0x000fe20000000800 */
[----:B------:R-:W-:Y:S02]  /*7db0*/  FMNMX.FTZ R75, R49, R80, !PT ;  /* 0x00000050314b7209 */ /* 0x000fe40007810000 */
[C---:B------:R-:W-:Y:S02]  /*7dc0*/  ISETP.LT.OR P4, PT, R83.reuse, 0x6a, P4 ;  /* 0x0000006a5300780c */ /* 0x040fe40002781670 */
[----:B------:R-:W-:Y:S02]  /*7dd0*/  FMNMX.FTZ R80, R52, R75, !PT ;  /* 0x0000004b34507209 */ /* 0x000fe40007810000 */
[----:B------:R-:W-:Y:S01]  /*7de0*/  ISETP.LT.OR P5, PT, R83, 0x72, P5 ;  /* 0x000000725300780c */ /* 0x000fe20002fa1670 */
[----:B------:R-:W-:Y:S01]  /*7df0*/  MUFU.EX2 R14, R14 ;  /* 0x0000000e000e7308 */ /* 0x000fe20000000800 */
[----:B------:R-:W-:-:S04]  /*7e00*/  FMNMX.FTZ R75, R53, R80, !PT ;  /* 0x00000050354b7209 */ /* 0x000fc80007810000 */
[----:B------:R-:W-:-:S03]  /*7e10*/  FMNMX.FTZ R80, R56, R75, !PT ;  /* 0x0000004b38507209 */ /* 0x000fc60007810000 */
[----:B------:R-:W-:Y:S01]  /*7e20*/  MUFU.EX2 R15, R15 ;  /* 0x0000000f000f7308 */ /* 0x000fe20000000800 */
[----:B------:R-:W-:-:S04]  /*7e30*/  FMNMX.FTZ R75, R57, R80, !PT ;  /* 0x00000050394b7209 */ /* 0x000fc80007810000 */
[----:B------:R-:W-:Y:S02]  /*7e40*/  FMNMX.FTZ R80, R60, R75, !PT ;  /* 0x0000004b3c507209 */ /* 0x000fe40007810000 */
[----:B------:R-:W-:Y:S01]  /*7e50*/  FSEL R75, R69, -INF , !P4 ;  /* 0xff800000454b7808 */ /* 0x000fe20006000000 */
[----:B------:R-:W-:Y:S01]  /*7e60*/  MUFU.EX2 R24, R24 ;  /* 0x0000001800187308 */ /* 0x000fe20000000800 */
[----:B------:R-:W-:Y:S02]  /*7e70*/  FMNMX.FTZ R81, R61, R80, !PT ;  /* 0x000000503d517209 */ /* 0x000fe40007810000 */
[----:B------:R-:W-:Y:S02]  /*7e80*/  ISETP.GT.AND P4, PT, R82, 0x78, P2 ;  /* 0x000000785200780c */ /* 0x000fe40001784270 */
[----:B------:R-:W-:Y:S02]  /*7e90*/  FMNMX.FTZ R80, R64, R81, !PT ;  /* 0x0000005140507209 */ /* 0x000fe40007810000 */
[----:B------:R-:W-:Y:S01]  /*7ea0*/  ISETP.GT.AND P2, PT, R82, 0x79, P2 ;  /* 0x000000795200780c */ /* 0x000fe20001744270 */
[----:B------:R-:W-:Y:S01]  /*7eb0*/  MUFU.EX2 R25, R25 ;  /* 0x0000001900197308 */ /* 0x000fe20000000800 */
[----:B------:R-:W-:-:S02]  /*7ec0*/  FMNMX.FTZ R69, R65, R80, !PT ;  /* 0x0000005041457209 */ /* 0x000fc40007810000 */
[----:B------:R-:W-:Y:S02]  /*7ed0*/  FSEL R80, R73, -INF , !P3 ;  /* 0xff80000049507808 */ /* 0x000fe40005800000 */
[----:B------:R-:W-:Y:S02]  /*7ee0*/  FMNMX.FTZ R82, R68, R69, !PT ;  /* 0x0000004544527209 */ /* 0x000fe40007810000 */
[----:B------:R-:W-:Y:S01]  /*7ef0*/  FSEL R81, R74, -INF , !P5 ;  /* 0xff8000004a517808 */ /* 0x000fe20006800000 */
[----:B------:R-:W-:Y:S01]  /*7f00*/  MUFU.EX2 R28, R28 ;  /* 0x0000001c001c7308 */ /* 0x000fe20000000800 */
[----:B------:R-:W-:Y:S01]  /*7f10*/  FMNMX.FTZ R69, R75, R82, !PT ;  /* 0x000000524b457209 */ /* 0x000fe20007810000 */
[----:B------:R-:W-:Y:S01]  /*7f20*/  FFMA.FTZ R82, R76, UR34, -R9 ;  /* 0x000000224c527c23 */ /* 0x000fe20008010809 */
[----:B------:R-:W-:Y:S02]  /*7f30*/  ISETP.LT.OR P4, PT, R83, 0x79, P4 ;  /* 0x000000795300780c */ /* 0x000fe40002781670 */
[----:B------:R-:W-:-:S02]  /*7f40*/  FMNMX.FTZ R74, R80, R69, !PT ;  /* 0x00000045504a7209 */ /* 0x000fc40007810000 */
[----:B------:R-:W-:Y:S01]  /*7f50*/  ISETP.LT.OR P2, PT, R83, 0x7a, P2 ;  /* 0x0000007a5300780c */ /* 0x000fe20001741670 */
[----:B------:R-:W-:Y:S01]  /*7f60*/  MUFU.EX2 R29, R29 ;  /* 0x0000001d001d7308 */ /* 0x000fe20000000800 */
[----:B------:R-:W-:Y:S02]  /*7f70*/  FSEL R78, R78, -INF , !P4 ;  /* 0xff8000004e4e7808 */ /* 0x000fe40006000000 */
[----:B------:R-:W-:Y:S02]  /*7f80*/  FMNMX.FTZ R69, R81, R74, !PT ;  /* 0x0000004a51457209 */ /* 0x000fe40007810000 */
[----:B------:R-:W-:Y:S02]  /*7f90*/  FSEL R79, R79, -INF , !P2 ;  /* 0xff8000004f4f7808 */ /* 0x000fe40005000000 */
[----:B------:R-:W-:Y:S01]  /*7fa0*/  FMNMX.FTZ R74, R78, R69, !PT ;  /* 0x000000454e4a7209 */ /* 0x000fe20007810000 */
[----:B------:R-:W-:Y:S03]  /*7fb0*/  MUFU.EX2 R32, R32 ;  /* 0x0000002000207308 */ /* 0x000fe60000000800 */
[----:B------:R-:W-:-:S05]  /*7fc0*/  FMNMX.FTZ R74, R79, R74, !PT ;  /* 0x0000004a4f4a7209 */ /* 0x000fca0007810000 */
[----:B------:R-:W0:Y:S01]  /*7fd0*/  SHFL.BFLY PT, R69, R74, 0x2, 0x1f ;  /* 0x0c401f004a457f89 */ /* 0x000e2200000e0000 */
[----:B------:R-:W-:Y:S08]  /*7fe0*/  MUFU.EX2 R33, R33 ;  /* 0x0000002100217308 */ /* 0x000ff00000000800 */
[----:B------:R-:W-:Y:S08]  /*7ff0*/  MUFU.EX2 R36, R36 ;  /* 0x0000002400247308 */ /* 0x000ff00000000800 */
[----:B------:R-:W-:Y:S01]  /*8000*/  MUFU.EX2 R37, R37 ;  /* 0x0000002500257308 */ /* 0x000fe20000000800 */
[----:B0-----:R-:W-:Y:S01]  /*8010*/  FMNMX.FTZ R73, R74, R69, !PT ;  /* 0x000000454a497209 */ /* 0x001fe20007810000 */
[--C-:B------:R-:W-:Y:S01]  /*8020*/  FFMA.FTZ R69, R70, UR34, -R9.reuse ;  /* 0x0000002246457c23 */ /* 0x100fe20008010809 */
[----:B------:R-:W-:Y:S01]  /*8030*/  FFMA.FTZ R70, R77, UR34, -R9 ;  /* 0x000000224d467c23 */ /* 0x000fe20008010809 */
[----:B------:R-:W-:-:S04]  /*8040*/  FSEL R77, R10, RZ, P6 ;  /* 0x000000ff0a4d7208 */ /* 0x000fc80003000000 */
[----:B------:R-:W-:Y:S01]  /*8050*/  MUFU.EX2 R40, R40 ;  /* 0x0000002800287308 */ /* 0x000fe20000000800 */
[----:B------:R-:W0:Y:S01]  /*8060*/  SHFL.BFLY PT, R74, R73, 0x1, 0x1f ;  /* 0x0c201f00494a7f89 */ /* 0x000e2200000e0000 */
[----:B------:R-:W-:-:S06]  /*8070*/  FADD.FTZ R77, -R77, R4 ;  /* 0x000000044d4d7221 */ /* 0x000fcc0000010100 */
[----:B------:R-:W-:Y:S08]  /*8080*/  MUFU.EX2 R41, R41 ;  /* 0x0000002900297308 */ /* 0x000ff00000000800 */
[----:B------:R-:W-:Y:S08]  /*8090*/  MUFU.EX2 R44, R44 ;  /* 0x0000002c002c7308 */ /* 0x000ff00000000800 */
[----:B------:R-:W-:Y:S01]  /*80a0*/  MUFU.EX2 R45, R45 ;  /* 0x0000002d002d7308 */ /* 0x000fe20000000800 */
[----:B0-----:R-:W-:Y:S01]  /*80b0*/  FMNMX.FTZ R9, R73, R74, !PT ;  /* 0x0000004a49097209 */ /* 0x001fe20007810000 */
[----:B------:R-:W-:-:S03]  /*80c0*/  FMUL.FTZ R74, R77, UR34 ;  /* 0x000000224d4a7c20 */ /* 0x000fc60008410000 */
[C---:B------:R-:W-:Y:S01]  /*80d0*/  FSETP.NEU.FTZ.AND P2, PT, R9.reuse, -INF , PT ;  /* 0xff8000000900780b */ /* 0x040fe20003f5d000 */
[----:B------:R-:W-:Y:S02]  /*80e0*/  FMUL.FTZ R76, R9, UR34 ;  /* 0x00000022094c7c20 */ /* 0x000fe40008410000 */
[----:B------:R-:W-:Y:S03]  /*80f0*/  MUFU.EX2 R73, R82 ;  /* 0x0000005200497308 */ /* 0x000fe60000000800 */
[----:B------:R-:W-:-:S05]  /*8100*/  FSEL R76, R76, RZ, P2 ;  /* 0x000000ff4c4c7208 */ /* 0x000fca0001000000 */
[--C-:B------:R-:W-:Y:S01]  /*8110*/  FFMA.FTZ R83, R35, UR34, -R76.reuse ;  /* 0x0000002223537c23 */ /* 0x100fe2000801084c */
[--C-:B------:R-:W-:Y:S01]  /*8120*/  FFMA.FTZ R4, R12, UR34, -R76.reuse ;  /* 0x000000220c047c23 */ /* 0x100fe2000801084c */
[----:B------:R-:W-:Y:S01]  /*8130*/  FSEL R35, R9, RZ, P2 ;  /* 0x000000ff09237208 */ /* 0x000fe20001000000 */
[----:B------:R-:W0:Y:S01]  /*8140*/  MUFU.EX2 R74, R74 ;  /* 0x0000004a004a7308 */ /* 0x000e220000000800 */
[--C-:B------:R-:W-:Y:S01]  /*8150*/  FFMA.FTZ R7, R7, UR34, -R76.reuse ;  /* 0x0000002207077c23 */ /* 0x100fe2000801084c */
[--C-:B------:R-:W-:Y:S01]  /*8160*/  FFMA.FTZ R77, R11, UR34, -R76.reuse ;  /* 0x000000220b4d7c23 */ /* 0x100fe2000801084c */
[--C-:B------:R-:W-:Y:S01]  /*8170*/  FFMA.FTZ R12, R20, UR34, -R76.reuse ;  /* 0x00000022140c7c23 */ /* 0x100fe2000801084c */
        /* <DEDUP_REMOVED lines=8> */
[----:B------:R-:W-:Y:S01]  /*8200*/  FFMA.FTZ R11, R38, UR34, -R76 ;  /* 0x00000022260b7c23 */ /* 0x000fe2000801084c */
[----:B------:R-:W-:-:S02]  /*8210*/  IMAD.U32 R38, RZ, RZ, UR45 ;  /* 0x0000002dff267e24 */ /* 0x000fc4000f8e00ff */
[--C-:B------:R-:W-:Y:S01]  /*8220*/  FFMA.FTZ R31, R31, UR34, -R76.reuse ;  /* 0x000000221f1f7c23 */ /* 0x100fe2000801084c */
[----:B------:R-:W-:Y:S01]  /*8230*/  FFMA.FTZ R53, R53, UR34, -R76 ;  /* 0x0000002235357c23 */ /* 0x000fe2000801084c */
[----:B------:R-:W-:Y:S01]  /*8240*/  MUFU.EX2 R7, R7 ;  /* 0x0000000700077308 */ /* 0x000fe20000000800 */
[----:B-1----:R-:W-:Y:S01]  /*8250*/  FADD.FTZ R4, -R35, R8 ;  /* 0x0000000823047221 */ /* 0x002fe20000010100 */
[----:B0-----:R-:W-:Y:S01]  /*8260*/  FFMA.FTZ R49, R74, R3, R5 ;  /* 0x000000034a317223 */ /* 0x001fe20000010005 */
[----:B------:R-:W-:Y:S01]  /*8270*/  @!P1 LEA R38, R38, UR42, 0x3 ;  /* 0x0000002a26269c11 */ /* 0x000fe2000f8e18ff */
[--C-:B------:R-:W-:Y:S01]  /*8280*/  FFMA.FTZ R34, R34, UR34, -R76.reuse ;  /* 0x0000002222227c23 */ /* 0x100fe2000801084c */
[----:B------:R-:W-:Y:S01]  /*8290*/  FMUL.FTZ R4, R4, UR34 ;  /* 0x0000002204047c20 */ /* 0x000fe20008410000 */
[--C-:B------:R-:W-:Y:S01]  /*82a0*/  FFMA.FTZ R13, R39, UR34, -R76.reuse ;  /* 0x00000022270d7c23 */ /* 0x100fe2000801084c */
[----:B------:R-:W-:Y:S01]  /*82b0*/  FFMA.FTZ R3, R52, UR34, -R76 ;  /* 0x0000002234037c23 */ /* 0x000fe2000801084c */
[----:B------:R-:W-:Y:S01]  /*82c0*/  MUFU.EX2 R77, R77 ;  /* 0x0000004d004d7308 */ /* 0x000fe20000000800 */
[----:B------:R-:W-:-:S02]  /*82d0*/  @!P1 VIADD R38, R38, 0x2d860 ;  /* 0x0002d86026269836 */ /* 0x000fc40000000000 */
[--C-:B------:R-:W-:Y:S01]  /*82e0*/  FFMA.FTZ R39, R42, UR34, -R76.reuse ;  /* 0x000000222a277c23 */ /* 0x100fe2000801084c */
[--C-:B------:R-:W-:Y:S01]  /*82f0*/  FFMA.FTZ R42, R48, UR34, -R76.reuse ;  /* 0x00000022302a7c23 */ /* 0x100fe2000801084c */
[--C-:B------:R-:W-:Y:S01]  /*8300*/  FFMA.FTZ R57, R57, UR34, -R76.reuse ;  /* 0x0000002239397c23 */ /* 0x100fe2000801084c */
[----:B------:R-:W-:Y:S01]  /*8310*/  FFMA.FTZ R48, R61, UR34, -R76 ;  /* 0x000000223d307c23 */ /* 0x000fe2000801084c */
[----:B------:R-:W-:Y:S01]  /*8320*/  @!P1 PRMT R38, RZ, 0x654, R38 ;  /* 0x00000654ff269816 */ /* 0x000fe20000000026 */
[--C-:B------:R-:W-:Y:S01]  /*8330*/  FFMA.FTZ R64, R64, UR34, -R76.reuse ;  /* 0x0000002240407c23 */ /* 0x100fe2000801084c */
[----:B------:R0:W1:Y:S01]  /*8340*/  MUFU.EX2 R8, R4 ;  /* 0x0000000400087308 */ /* 0x0000620000000800 */
[--C-:B------:R-:W-:Y:S01]  /*8350*/  FFMA.FTZ R68, R68, UR34, -R76.reuse ;  /* 0x0000002244447c23 */ /* 0x100fe2000801084c */
[----:B------:R2:W-:Y:S01]  /*8360*/  @!P1 SYNCS.ARRIVE.TRANS64.RED.A1T0 RZ, [R38+URZ], RZ ;  /* 0x000000ff26ff99a7 */ /* 0x0005e2000810043f */
[--C-:B------:R-:W-:Y:S01]  /*8370*/  FFMA.FTZ R75, R75, UR34, -R76.reuse ;  /* 0x000000224b4b7c23 */ /* 0x100fe2000801084c */
[--C-:B------:R-:W-:Y:S01]  /*8380*/  FFMA.FTZ R80, R80, UR34, -R76.reuse ;  /* 0x0000002250507c23 */ /* 0x100fe2000801084c */
[--C-:B------:R-:W-:Y:S01]  /*8390*/  FFMA.FTZ R81, R81, UR34, -R76.reuse ;  /* 0x0000002251517c23 */ /* 0x100fe2000801084c */
[----:B------:R-:W-:Y:S01]  /*83a0*/  FFMA.FTZ R78, R78, UR34, -R76 ;  /* 0x000000224e4e7c23 */ /* 0x000fe2000801084c */
[----:B------:R-:W-:Y:S01]  /*83b0*/  ISETP.GT.AND P2, PT, R0, UR56, PT ;  /* 0x0000003800007c0c */ /* 0x000fe2000bf44270 */
[----:B------:R-:W3:Y:S01]  /*83c0*/  MUFU.EX2 R84, R84 ;  /* 0x0000005400547308 */ /* 0x000ee20000000800 */
[----:B0-----:R-:W-:Y:S01]  /*83d0*/  FADD.FTZ R4, R6, R49 ;  /* 0x0000003106047221 */ /* 0x001fe20000010000 */
[----:B------:R-:W-:Y:S01]  /*83e0*/  UMOV UR45, UR55 ;  /* 0x00000037002d7c82 */ /* 0x000fe20008000000 */
[-C--:B------:R-:W-:Y:S01]  /*83f0*/  FMUL.FTZ R88, R88, R74.reuse ;  /* 0x0000004a58587220 */ /* 0x080fe20000410000 */
[-C--:B------:R-:W-:Y:S01]  /*8400*/  FMUL.FTZ R89, R89, R74.reuse ;  /* 0x0000004a59597220 */ /* 0x080fe20000410000 */
[-C--:B------:R-:W-:Y:S01]  /*8410*/  FMUL.FTZ R92, R92, R74.reuse ;  /* 0x0000004a5c5c7220 */ /* 0x080fe20000410000 */
[-C--:B------:R-:W-:Y:S01]  /*8420*/  FMUL.FTZ R93, R93, R74.reuse ;  /* 0x0000004a5d5d7220 */ /* 0x080fe20000410000 */
[----:B------:R-:W-:Y:S01]  /*8430*/  FMUL.FTZ R96, R96, R74 ;  /* 0x0000004a60607220 */ /* 0x000fe20000410000 */
[----:B------:R-:W0:Y:S01]  /*8440*/  MUFU.EX2 R12, R12 ;  /* 0x0000000c000c7308 */ /* 0x000e220000000800 */
[----:B-1----:R-:W-:Y:S01]  /*8450*/  FFMA.FTZ R2, R8, R2, R7 ;  /* 0x0000000208027223 */ /* 0x002fe20000010007 */
[-C--:B------:R-:W-:Y:S01]  /*8460*/  FMUL.FTZ R90, R90, R8.reuse ;  /* 0x000000085a5a7220 */ /* 0x080fe20000410000 */
[-C--:B------:R-:W-:Y:S01]  /*8470*/  FMUL.FTZ R91, R91, R8.reuse ;  /* 0x000000085b5b7220 */ /* 0x080fe20000410000 */
[-C--:B------:R-:W-:Y:S01]  /*8480*/  FMUL.FTZ R94, R94, R8.reuse ;  /* 0x000000085e5e7220 */ /* 0x080fe20000410000 */
[-C--:B------:R-:W-:Y:S01]  /*8490*/  FMUL.FTZ R95, R95, R8.reuse ;  /* 0x000000085f5f7220 */ /* 0x080fe20000410000 */
[-C--:B------:R-:W-:Y:S01]  /*84a0*/  FMUL.FTZ R98, R98, R8.reuse ;  /* 0x0000000862627220 */ /* 0x080fe20000410000 */
[-C--:B------:R-:W-:Y:S01]  /*84b0*/  FMUL.FTZ R99, R99, R8.reuse ;  /* 0x0000000863637220 */ /* 0x080fe20000410000 */
[----:B------:R1:W-:Y:S01]  /*84c0*/  MUFU.EX2 R35, R30 ;  /* 0x0000001e00237308 */ /* 0x0003e20000000800 */
[-C--:B------:R-:W-:Y:S01]  /*84d0*/  FMUL.FTZ R102, R102, R8.reuse ;  /* 0x0000000866667220 */ /* 0x080fe20000410000 */
[-C--:B------:R-:W-:Y:S01]  /*84e0*/  FMUL.FTZ R103, R103, R8.reuse ;  /* 0x0000000867677220 */ /* 0x080fe20000410000 */
[-C--:B------:R-:W-:Y:S01]  /*84f0*/  FMUL.FTZ R106, R106, R8.reuse ;  /* 0x000000086a6a7220 */ /* 0x080fe20000410000 */
[-C--:B------:R-:W-:Y:S01]  /*8500*/  FMUL.FTZ R107, R107, R8.reuse ;  /* 0x000000086b6b7220 */ /* 0x080fe20000410000 */
[-C--:B------:R-:W-:Y:S01]  /*8510*/  FMUL.FTZ R110, R110, R8.reuse ;  /* 0x000000086e6e7220 */ /* 0x080fe20000410000 */
[-C--:B------:R-:W-:Y:S01]  /*8520*/  FMUL.FTZ R111, R111, R8.reuse ;  /* 0x000000086f6f7220 */ /* 0x080fe20000410000 */
[----:B------:R-:W-:Y:S01]  /*8530*/  FMUL.FTZ R114, R114, R8 ;  /* 0x0000000872727220 */ /* 0x000fe20000410000 */
[----:B------:R-:W4:Y:S01]  /*8540*/  MUFU.EX2 R20, R20 ;  /* 0x0000001400147308 */ /* 0x000f220000000800 */
[----:B-1----:R-:W-:Y:S01]  /*8550*/  FADD.FTZ R30, R27, R4 ;  /* 0x000000041b1e7221 */ /* 0x002fe20000010000 */
[----:B------:R-:W-:Y:S01]  /*8560*/  F2FP.BF16.F32.PACK_AB R4, R6, R5 ;  /* 0x000000050604723e */ /* 0x000fe200000010ff */
[----:B------:R-:W-:Y:S01]  /*8570*/  FADD.FTZ R5, R77, R2 ;  /* 0x000000024d057221 */ /* 0x000fe20000010000 */
[C---:B------:R-:W-:Y:S01]  /*8580*/  F2FP.BF16.F32.PACK_AB R6, R47.reuse, R27 ;  /* 0x0000001b2f06723e */ /* 0x040fe200000010ff */
[----:B------:R-:W-:Y:S01]  /*8590*/  FADD.FTZ R49, R47, R30 ;  /* 0x0000001e2f317221 */ /* 0x000fe20000010000 */
[----:B------:R-:W-:Y:S01]  /*85a0*/  FFMA.FTZ R2, R56, UR34, -R76 ;  /* 0x0000002238027c23 */ /* 0x000fe2000801084c */
[----:B------:R-:W-:Y:S01]  /*85b0*/  FADD.FTZ R27, R82, R5 ;  /* 0x00000005521b7221 */ /* 0x000fe20000010000 */
[----:B------:R-:W1:Y:S01]  /*85c0*/  MUFU.EX2 R21, R21 ;  /* 0x0000001500157308 */ /* 0x000e620000000800 */
[----:B------:R-:W-:Y:S01]  /*85d0*/  FADD.FTZ R30, R14, R49 ;  /* 0x000000310e1e7221 */ /* 0x000fe20000010000 */
[----:B------:R-:W-:Y:S01]  /*85e0*/  F2FP.BF16.F32.PACK_AB R5, R77, R7 ;  /* 0x000000074d05723e */ /* 0x000fe200000010ff */
[C---:B---3--:R-:W-:Y:S01]  /*85f0*/  FADD.FTZ R27, R84.reuse, R27 ;  /* 0x0000001b541b7221 */ /* 0x048fe20000010000 */
[----:B------:R-:W-:Y:S01]  /*8600*/  F2FP.BF16.F32.PACK_AB R7, R84, R82 ;  /* 0x000000525407723e */ /* 0x000fe200000010ff */
[----:B------:R-:W-:Y:S01]  /*8610*/  FADD.FTZ R77, R15, R30 ;  /* 0x0000001e0f4d7221 */ /* 0x000fe20000010000 */
[-C--:B------:R-:W-:Y:S01]  /*8620*/  FMUL.FTZ R115, R115, R8.reuse ;  /* 0x0000000873737220 */ /* 0x080fe20000410000 */
[----:B0-----:R-:W-:Y:S01]  /*8630*/  FADD.FTZ R49, R12, R27 ;  /* 0x0000001b0c317221 */ /* 0x001fe20000010000 */
[----:B------:R-:W0:Y:S01]  /*8640*/  MUFU.EX2 R26, R26 ;  /* 0x0000001a001a7308 */ /* 0x000e220000000800 */
[----:B--2---:R-:W-:Y:S01]  /*8650*/  FADD.FTZ R38, R24, R77 ;  /* 0x0000004d18267221 */ /* 0x004fe20000010000 */
[----:B------:R2:W-:Y:S01]  /*8660*/  STSM.16.M88.4 [R17+0x21800], R4 ;  /* 0x0218000411007844 */ /* 0x0005e20000000200 */
[----:B----4-:R-:W-:Y:S01]  /*8670*/  FADD.FTZ R30, R20, R49 ;  /* 0x00000031141e7221 */ /* 0x010fe20000010000 */
[----:B------:R-:W-:Y:S01]  /*8680*/  FFMA.FTZ R27, R60, UR34, -R76 ;  /* 0x000000223c1b7c23 */ /* 0x000fe2000801084c */
[-C--:B------:R-:W-:Y:S01]  /*8690*/  FMUL.FTZ R118, R118, R8.reuse ;  /* 0x0000000876767220 */ /* 0x080fe20000410000 */
[-C--:B------:R-:W-:Y:S01]  /*86a0*/  FMUL.FTZ R119, R119, R8.reuse ;  /* 0x0000000877777220 */ /* 0x080fe20000410000 */
[-C--:B------:R-:W-:Y:S01]  /*86b0*/  FMUL.FTZ R122, R122, R8.reuse ;  /* 0x000000087a7a7220 */ /* 0x080fe20000410000 */
[----:B------:R-:W3:Y:S01]  /*86c0*/  MUFU.EX2 R46, R46 ;  /* 0x0000002e002e7308 */ /* 0x000ee20000000800 */
[----:B-1----:R-:W-:Y:S01]  /*86d0*/  FADD.FTZ R49, R21, R30 ;  /* 0x0000001e15317221 */ /* 0x002fe20000010000 */
[-C--:B------:R-:W-:Y:S01]  /*86e0*/  FMUL.FTZ R123, R123, R8.reuse ;  /* 0x000000087b7b7220 */ /* 0x080fe20000410000 */
[-C--:B------:R-:W-:Y:S01]  /*86f0*/  FMUL.FTZ R126, R126, R8.reuse ;  /* 0x000000087e7e7220 */ /* 0x080fe20000410000 */
[-C--:B------:R-:W-:Y:S01]  /*8700*/  FMUL.FTZ R127, R127, R8.reuse ;  /* 0x000000087f7f7220 */ /* 0x080fe20000410000 */
[-C--:B------:R-:W-:Y:S01]  /*8710*/  FMUL.FTZ R130, R130, R8.reuse ;  /* 0x0000000882827220 */ /* 0x080fe20000410000 */
[-C--:B------:R-:W-:Y:S01]  /*8720*/  FMUL.FTZ R131, R131, R8.reuse ;  /* 0x0000000883837220 */ /* 0x080fe20000410000 */
[----:B------:R-:W-:Y:S01]  /*8730*/  FMUL.FTZ R134, R134, R8 ;  /* 0x0000000886867220 */ /* 0x000fe20000410000 */
[----:B------:R-:W1:Y:S01]  /*8740*/  MUFU.EX2 R31, R31 ;  /* 0x0000001f001f7308 */ /* 0x000e620000000800 */
[C---:B0-----:R-:W-:Y:S01]  /*8750*/  FADD.FTZ R49, R26.reuse, R49 ;  /* 0x000000311a317221 */ /* 0x041fe20000010000 */
[----:B--2---:R-:W-:Y:S01]  /*8760*/  F2FP.BF16.F32.PACK_AB R4, R15, R14 ;  /* 0x0000000e0f04723e */ /* 0x004fe200000010ff */
[----:B------:R-:W-:Y:S01]  /*8770*/  FMUL.FTZ R135, R135, R8 ;  /* 0x0000000887877220 */ /* 0x000fe20000410000 */
[----:B------:R-:W-:Y:S01]  /*8780*/  F2FP.BF16.F32.PACK_AB R6, R25, R24 ;  /* 0x000000181906723e */ /* 0x000fe200000010ff */
[-C--:B------:R-:W-:Y:S01]  /*8790*/  FMUL.FTZ R97, R97, R74.reuse ;  /* 0x0000004a61617220 */ /* 0x080fe20000410000 */
[----:B------:R-:W-:Y:S01]  /*87a0*/  F2FP.BF16.F32.PACK_AB R7, R26, R21 ;  /* 0x000000151a07723e */ /* 0x000fe200000010ff */
[----:B------:R-:W-:Y:S01]  /*87b0*/  FMUL.FTZ R100, R100, R74 ;  /* 0x0000004a64647220 */ /* 0x000fe20000410000 */
[----:B------:R0:W-:Y:S01]  /*87c0*/  MUFU.EX2 R47, R53 ;  /* 0x00000035002f7308 */ /* 0x0001e20000000800 */
[----:B------:R-:W-:Y:S01]  /*87d0*/  F2FP.BF16.F32.PACK_AB R5, R20, R12 ;  /* 0x0000000c1405723e */ /* 0x000fe200000010ff */
[-C--:B------:R-:W-:Y:S01]  /*87e0*/  FMUL.FTZ R101, R101, R74.reuse ;  /* 0x0000004a65657220 */ /* 0x080fe20000410000 */
[-C--:B------:R-:W-:Y:S01]  /*87f0*/  FMUL.FTZ R104, R104, R74.reuse ;  /* 0x0000004a68687220 */ /* 0x080fe20000410000 */
[-C--:B------:R-:W-:Y:S01]  /*8800*/  FMUL.FTZ R105, R105, R74.reuse ;  /* 0x0000004a69697220 */ /* 0x080fe20000410000 */
[-C--:B------:R-:W-:Y:S01]  /*8810*/  FMUL.FTZ R108, R108, R74.reuse ;  /* 0x0000004a6c6c7220 */ /* 0x080fe20000410000 */
[----:B------:R2:W-:Y:S01]  /*8820*/  STSM.16.M88.4 [R23], R4 ;  /* 0x0000000417007844 */ /* 0x0005e20000000200 */
[-C--:B------:R-:W-:Y:S01]  /*8830*/  FMUL.FTZ R109, R109, R74.reuse ;  /* 0x0000004a6d6d7220 */ /* 0x080fe20000410000 */
[----:B------:R-:W4:Y:S01]  /*8840*/  MUFU.EX2 R34, R34 ;  /* 0x0000002200227308 */ /* 0x000f220000000800 */
[----:B0-----:R-:W-:Y:S01]  /*8850*/  FADD.FTZ R53, R25, R38 ;  /* 0x0000002619357221 */ /* 0x001fe20000010000 */
[--C-:B------:R-:W-:Y:S01]  /*8860*/  FFMA.FTZ R38, R65, UR34, -R76.reuse ;  /* 0x0000002241267c23 */ /* 0x100fe2000801084c */
[----:B------:R-:W-:Y:S01]  /*8870*/  FFMA.FTZ R76, R79, UR34, -R76 ;  /* 0x000000224f4c7c23 */ /* 0x000fe2000801084c */
[----:B------:R-:W-:Y:S01]  /*8880*/  FMUL.FTZ R112, R112, R74 ;  /* 0x0000004a70707220 */ /* 0x000fe20000410000 */
[----:B------:R-:W-:Y:S01]  /*8890*/  FADD.FTZ R30, R28, R53 ;  /* 0x000000351c1e7221 */ /* 0x000fe20000010000 */
[----:B------:R-:W-:Y:S01]  /*88a0*/  F2FP.BF16.F32.PACK_AB R28, R29, R28 ;  /* 0x0000001c1d1c723e */ /* 0x000fe200000010ff */
[----:B------:R-:W-:Y:S01]  /*88b0*/  FMUL.FTZ R113, R113, R74 ;  /* 0x0000004a71717220 */ /* 0x000fe20000410000 */
[----:B------:R-:W0:Y:S01]  /*88c0*/  MUFU.EX2 R83, R83 ;  /* 0x0000005300537308 */ /* 0x000e220000000800 */
[----:B------:R-:W-:Y:S01]  /*88d0*/  FADD.FTZ R53, R29, R30 ;  /* 0x0000001e1d357221 */ /* 0x000fe20000010000 */
[----:B---3--:R-:W-:Y:S01]  /*88e0*/  FADD.FTZ R30, R46, R49 ;  /* 0x000000312e1e7221 */ /* 0x008fe20000010000 */
[C---:B-1----:R-:W-:Y:S01]  /*88f0*/  F2FP.BF16.F32.PACK_AB R29, R31.reuse, R46 ;  /* 0x0000002e1f1d723e */ /* 0x042fe200000010ff */
[-C--:B------:R-:W-:Y:S01]  /*8900*/  FMUL.FTZ R116, R116, R74.reuse ;  /* 0x0000004a74747220 */ /* 0x080fe20000410000 */
[----:B------:R-:W-:Y:S01]  /*8910*/  FADD.FTZ R52, R32, R53 ;  /* 0x0000003520347221 */ /* 0x000fe20000010000 */
[----:B------:R-:W-:Y:S01]  /*8920*/  FADD.FTZ R49, R31, R30 ;  /* 0x0000001e1f317221 */ /* 0x000fe20000010000 */
[-C--:B------:R-:W-:Y:S01]  /*8930*/  FMUL.FTZ R117, R117, R74.reuse ;  /* 0x0000004a75757220 */ /* 0x080fe20000410000 */
[----:B------:R-:W1:Y:S01]  /*8940*/  MUFU.EX2 R11, R11 ;  /* 0x0000000b000b7308 */ /* 0x000e620000000800 */
[----:B------:R-:W-:Y:S01]  /*8950*/  FADD.FTZ R53, R33, R52 ;  /* 0x0000003421357221 */ /* 0x000fe20000010000 */
[----:B----4-:R-:W-:Y:S01]  /*8960*/  FADD.FTZ R30, R34, R49 ;  /* 0x00000031221e7221 */ /* 0x010fe20000010000 */
[-C--:B------:R-:W-:Y:S01]  /*8970*/  FMUL.FTZ R120, R120, R74.reuse ;  /* 0x0000004a78787220 */ /* 0x080fe20000410000 */
[----:B------:R-:W-:Y:S01]  /*8980*/  FMUL.FTZ R121, R121, R74 ;  /* 0x0000004a79797220 */ /* 0x000fe20000410000 */
[----:B------:R-:W-:Y:S01]  /*8990*/  FADD.FTZ R52, R36, R53 ;  /* 0x0000003524347221 */ /* 0x000fe20000010000 */
[----:B------:R-:W-:Y:S01]  /*89a0*/  F2FP.BF16.F32.PACK_AB R36, R37, R36 ;  /* 0x000000242524723e */ /* 0x000fe200000010ff */
[----:B------:R-:W-:Y:S01]  /*89b0*/  FMUL.FTZ R124, R124, R74 ;  /* 0x0000004a7c7c7220 */ /* 0x000fe20000410000 */
[----:B------:R-:W3:Y:S01]  /*89c0*/  MUFU.EX2 R13, R13 ;  /* 0x0000000d000d7308 */ /* 0x000ee20000000800 */
[----:B0-----:R-:W-:Y:S01]  /*89d0*/  FADD.FTZ R30, R83, R30 ;  /* 0x0000001e531e7221 */ /* 0x001fe20000010000 */
[----:B------:R-:W-:Y:S01]  /*89e0*/  FADD.FTZ R49, R37, R52 ;  /* 0x0000003425317221 */ /* 0x000fe20000010000 */
[----:B------:R-:W-:Y:S01]  /*89f0*/  F2FP.BF16.F32.PACK_AB R31, R83, R34 ;  /* 0x00000022531f723e */ /* 0x000fe200000010ff */
[-C--:B------:R-:W-:Y:S01]  /*8a00*/  FMUL.FTZ R125, R125, R74.reuse ;  /* 0x0000004a7d7d7220 */ /* 0x080fe20000410000 */
[-C--:B------:R-:W-:Y:S01]  /*8a10*/  FMUL.FTZ R128, R128, R74.reuse ;  /* 0x0000004a80807220 */ /* 0x080fe20000410000 */
[----:B------:R-:W-:Y:S01]  /*8a20*/  FADD.FTZ R14, R40, R49 ;  /* 0x00000031280e7221 */ /* 0x000fe20000010000 */
[-C--:B------:R-:W-:Y:S01]  /*8a30*/  FMUL.FTZ R129, R129, R74.reuse ;  /* 0x0000004a81817220 */ /* 0x080fe20000410000 */
[----:B------:R-:W0:Y:S01]  /*8a40*/  MUFU.EX2 R39, R39 ;  /* 0x0000002700277308 */ /* 0x000e220000000800 */
[----:B-1----:R-:W-:Y:S01]  /*8a50*/  FADD.FTZ R30, R11, R30 ;  /* 0x0000001e0b1e7221 */ /* 0x002fe20000010000 */
[----:B------:R-:W-:Y:S01]  /*8a60*/  FADD.FTZ R15, R41, R14 ;  /* 0x0000000e290f7221 */ /* 0x000fe20000010000 */
[-C--:B------:R-:W-:Y:S01]  /*8a70*/  FMUL.FTZ R132, R132, R74.reuse ;  /* 0x0000004a84847220 */ /* 0x080fe20000410000 */
[----:B------:R-:W-:Y:S01]  /*8a80*/  FMUL.FTZ R133, R133, R74 ;  /* 0x0000004a85857220 */ /* 0x000fe20000410000 */
[----:B------:R-:W-:-:S02]  /*8a90*/  VIADD R0, R0, 0xffffffff ;  /* 0xffffffff00007836 */ /* 0x000fc40000000000 */
[----:B------:R-:W-:Y:S01]  /*8aa0*/  IMAD.MOV.U32 R8, RZ, RZ, R9 ;  /* 0x000000ffff087224 */ /* 0x000fe200078e0009 */
[----:B------:R-:W1:Y:S01]  /*8ab0*/  MUFU.EX2 R42, R42 ;  /* 0x0000002a002a7308 */ /* 0x000e620000000800 */
[----:B---3--:R-:W-:Y:S01]  /*8ac0*/  FADD.FTZ R24, R13, R30 ;  /* 0x0000001e0d187221 */ /* 0x008fe20000010000 */
[----:B------:R-:W-:Y:S01]  /*8ad0*/  F2FP.BF16.F32.PACK_AB R30, R33, R32 ;  /* 0x00000020211e723e */ /* 0x000fe200000010ff */
[----:B------:R-:W-:Y:S01]  /*8ae0*/  FADD.FTZ R32, R44, R15 ;  /* 0x0000000f2c207221 */ /* 0x000fe20000010000 */
[----:B------:R-:W-:Y:S02]  /*8af0*/  F2FP.BF16.F32.PACK_AB R37, R13, R11 ;  /* 0x0000000b0d25723e */ /* 0x000fe400000010ff */
[C---:B------:R-:W-:Y:S01]  /*8b00*/  F2FP.BF16.F32.PACK_AB R44, R45.reuse, R44 ;  /* 0x0000002c2d2c723e */ /* 0x040fe200000010ff */
[----:B------:R-:W-:Y:S01]  /*8b10*/  FADD.FTZ R21, R45, R32 ;  /* 0x000000202d157221 */ /* 0x000fe20000010000 */
[----:B------:R-:W3:Y:S01]  /*8b20*/  MUFU.EX2 R50, R50 ;  /* 0x0000003200327308 */ /* 0x000ee20000000800 */
[----:B0-----:R-:W-:Y:S01]  /*8b30*/  FADD.FTZ R24, R39, R24 ;  /* 0x0000001827187221 */ /* 0x001fe20000010000 */
[C---:B------:R-:W-:Y:S01]  /*8b40*/  F2FP.BF16.F32.PACK_AB R39, R35.reuse, R39 ;  /* 0x000000272327723e */ /* 0x040fe200000010ff */
[----:B------:R-:W-:Y:S02]  /*8b50*/  STSM.16.M88.4 [R22], R28 ;  /* 0x0000001c16007844 */ /* 0x000fe40000000200 */
[----:B------:R-:W-:-:S03]  /*8b60*/  FADD.FTZ R15, R35, R24 ;  /* 0x00000018230f7221 */ /* 0x000fc60000010000 */
[----:B------:R-:W0:Y:S01]  /*8b70*/  MUFU.EX2 R43, R43 ;  /* 0x0000002b002b7308 */ /* 0x000e220000000800 */
[----:B-1----:R-:W-:-:S07]  /*8b80*/  FADD.FTZ R12, R42, R15 ;  /* 0x0000000f2a0c7221 */ /* 0x002fce0000010000 */
[----:B------:R-:W1:Y:S01]  /*8b90*/  MUFU.EX2 R51, R51 ;  /* 0x0000003300337308 */ /* 0x000e620000000800 */
[----:B---3--:R-:W-:-:S07]  /*8ba0*/  FADD.FTZ R20, R50, R21 ;  /* 0x0000001532147221 */ /* 0x008fce0000010000 */
[----:B------:R-:W3:Y:S01]  /*8bb0*/  MUFU.EX2 R3, R3 ;  /* 0x0000000300037308 */ /* 0x000ee20000000800 */
[C---:B0-----:R-:W-:Y:S01]  /*8bc0*/  FADD.FTZ R12, R43.reuse, R12 ;  /* 0x0000000c2b0c7221 */ /* 0x041fe20000010000 */
[----:B------:R-:W-:-:S06]  /*8bd0*/  F2FP.BF16.F32.PACK_AB R45, R43, R42 ;  /* 0x0000002a2b2d723e */ /* 0x000fcc00000010ff */
[----:B------:R-:W0:Y:S01]  /*8be0*/  MUFU.EX2 R54, R54 ;  /* 0x0000003600367308 */ /* 0x000e220000000800 */
[C---:B-1----:R-:W-:Y:S01]  /*8bf0*/  FADD.FTZ R15, R51.reuse, R20 ;  /* 0x00000014330f7221 */ /* 0x042fe20000010000 */
[----:B------:R-:W-:-:S06]  /*8c00*/  F2FP.BF16.F32.PACK_AB R46, R51, R50 ;  /* 0x00000032332e723e */ /* 0x000fcc00000010ff */
[----:B------:R-:W1:Y:S01]  /*8c10*/  MUFU.EX2 R55, R55 ;  /* 0x0000003700377308 */ /* 0x000e620000000800 */
[----:B---3--:R-:W-:-:S07]  /*8c20*/  FADD.FTZ R12, R3, R12 ;  /* 0x0000000c030c7221 */ /* 0x008fce0000010000 */
[----:B------:R-:W2:Y:S01]  /*8c30*/  MUFU.EX2 R2, R2 ;  /* 0x0000000200027308 */ /* 0x000ea20000000800 */
[----:B0-----:R-:W-:Y:S01]  /*8c40*/  FADD.FTZ R20, R54, R15 ;  /* 0x0000000f36147221 */ /* 0x001fe20000010000 */
[C---:B------:R-:W-:Y:S01]  /*8c50*/  FADD.FTZ R15, R47.reuse, R12 ;  /* 0x0000000c2f0f7221 */ /* 0x040fe20000010000 */
[----:B------:R-:W-:-:S05]  /*8c60*/  F2FP.BF16.F32.PACK_AB R47, R47, R3 ;  /* 0x000000032f2f723e */ /* 0x000fca00000010ff */
[----:B------:R-:W0:Y:S01]  /*8c70*/  MUFU.EX2 R58, R58 ;  /* 0x0000003a003a7308 */ /* 0x000e220000000800 */
[C---:B-1----:R-:W-:Y:S01]  /*8c80*/  FADD.FTZ R21, R55.reuse, R20 ;  /* 0x0000001437157221 */ /* 0x042fe20000010000 */
[----:B------:R-:W-:-:S06]  /*8c90*/  F2FP.BF16.F32.PACK_AB R56, R55, R54 ;  /* 0x000000363738723e */ /* 0x000fcc00000010ff */
[----:B------:R-:W1:Y:S01]  /*8ca0*/  MUFU.EX2 R57, R57 ;  /* 0x0000003900397308 */ /* 0x000e620000000800 */
[----:B--2---:R-:W-:-:S07]  /*8cb0*/  FADD.FTZ R4, R2, R15 ;  /* 0x0000000f02047221 */ /* 0x004fce0000010000 */
[----:B------:R-:W2:Y:S01]  /*8cc0*/  MUFU.EX2 R59, R59 ;  /* 0x0000003b003b7308 */ /* 0x000ea20000000800 */
[----:B0-----:R-:W-:-:S07]  /*8cd0*/  FADD.FTZ R6, R58, R21 ;  /* 0x000000153a067221 */ /* 0x001fce0000010000 */
[----:B------:R-:W0:Y:S01]  /*8ce0*/  MUFU.EX2 R27, R27 ;  /* 0x0000001b001b7308 */ /* 0x000e220000000800 */
[C---:B-1----:R-:W-:Y:S01]  /*8cf0*/  FADD.FTZ R4, R57.reuse, R4 ;  /* 0x0000000439047221 */ /* 0x042fe20000010000 */
[----:B------:R-:W-:-:S06]  /*8d00*/  F2FP.BF16.F32.PACK_AB R57, R57, R2 ;  /* 0x000000023939723e */ /* 0x000fcc00000010ff */
[----:B------:R-:W1:Y:S01]  /*8d10*/  MUFU.EX2 R62, R62 ;  /* 0x0000003e003e7308 */ /* 0x000e620000000800 */
[C---:B--2---:R-:W-:Y:S01]  /*8d20*/  FADD.FTZ R7, R59.reuse, R6 ;  /* 0x000000063b077221 */ /* 0x044fe20000010000 */
[----:B------:R-:W-:-:S06]  /*8d30*/  F2FP.BF16.F32.PACK_AB R58, R59, R58 ;  /* 0x0000003a3b3a723e */ /* 0x000fcc00000010ff */
[----:B------:R-:W2:Y:S01]  /*8d40*/  MUFU.EX2 R48, R48 ;  /* 0x0000003000307308 */ /* 0x000ea20000000800 */
[----:B0-----:R-:W-:-:S07]  /*8d50*/  FADD.FTZ R5, R27, R4 ;  /* 0x000000041b057221 */ /* 0x001fce0000010000 */
[----:B------:R-:W0:Y:S01]  /*8d60*/  MUFU.EX2 R63, R63 ;  /* 0x0000003f003f7308 */ /* 0x000e220000000800 */
[----:B-1----:R-:W-:-:S07]  /*8d70*/  FADD.FTZ R6, R62, R7 ;  /* 0x000000073e067221 */ /* 0x002fce0000010000 */
[----:B------:R1:W3:Y:S01]  /*8d80*/  MUFU.EX2 R65, R64 ;  /* 0x0000004000417308 */ /* 0x0002e20000000800 */
[C---:B--2---:R-:W-:Y:S01]  /*8d90*/  FADD.FTZ R4, R48.reuse, R5 ;  /* 0x0000000530047221 */ /* 0x044fe20000010000 */
[----:B------:R-:W-:-:S06]  /*8da0*/  F2FP.BF16.F32.PACK_AB R59, R48, R27 ;  /* 0x0000001b303b723e */ /* 0x000fcc00000010ff */
[----:B------:R-:W2:Y:S01]  /*8db0*/  MUFU.EX2 R66, R66 ;  /* 0x0000004200427308 */ /* 0x000ea20000000800 */
[C---:B0-----:R-:W-:Y:S01]  /*8dc0*/  FADD.FTZ R5, R63.reuse, R6 ;  /* 0x000000063f057221 */ /* 0x041fe20000010000 */
[----:B-1----:R-:W-:-:S06]  /*8dd0*/  F2FP.BF16.F32.PACK_AB R64, R63, R62 ;  /* 0x0000003e3f40723e */ /* 0x002fcc00000010ff */
[----:B------:R-:W0:Y:S01]  /*8de0*/  MUFU.EX2 R67, R67 ;  /* 0x0000004300437308 */ /* 0x000e220000000800 */
[----:B---3--:R-:W-:-:S07]  /*8df0*/  FADD.FTZ R3, R65, R4 ;  /* 0x0000000441037221 */ /* 0x008fce0000010000 */
[----:B------:R1:W3:Y:S01]  /*8e00*/  MUFU.EX2 R14, R38 ;  /* 0x00000026000e7308 */ /* 0x0002e20000000800 */
[----:B--2---:R-:W-:-:S07]  /*8e10*/  FADD.FTZ R4, R66, R5 ;  /* 0x0000000542047221 */ /* 0x004fce0000010000 */
[----:B------:R-:W2:Y:S01]  /*8e20*/  MUFU.EX2 R69, R69 ;  /* 0x0000004500457308 */ /* 0x000ea20000000800 */
[----:B0-----:R-:W-:Y:S01]  /*8e30*/  FADD.FTZ R6, R67, R4 ;  /* 0x0000000443067221 */ /* 0x001fe20000010000 */
[----:B-1----:R-:W-:Y:S02]  /*8e40*/  F2FP.BF16.F32.PACK_AB R38, R41, R40 ;  /* 0x000000282926723e */ /* 0x002fe400000010ff */
[----:B------:R-:W-:-:S03]  /*8e50*/  F2FP.BF16.F32.PACK_AB R66, R67, R66 ;  /* 0x000000424342723e */ /* 0x000fc600000010ff */
[----:B------:R-:W-:Y:S01]  /*8e60*/  STSM.16.M88.4 [R18], R36 ;  /* 0x0000002412007844 */ /* 0x000fe20000000200 */
[----:B------:R-:W0:Y:S01]  /*8e70*/  MUFU.EX2 R68, R68 ;  /* 0x0000004400447308 */ /* 0x000e220000000800 */
[C---:B---3--:R-:W-:Y:S01]  /*8e80*/  FADD.FTZ R3, R14.reuse, R3 ;  /* 0x000000030e037221 */ /* 0x048fe20000010000 */
[----:B------:R-:W-:Y:S01]  /*8e90*/  F2FP.BF16.F32.PACK_AB R65, R14, R65 ;  /* 0x000000410e41723e */ /* 0x000fe200000010ff */
[----:B------:R-:W-:Y:S04]  /*8ea0*/  STSM.16.M88.4 [R17+0x27800], R44 ;  /* 0x0278002c11007844 */ /* 0x000fe80000000200 */
[----:B------:R-:W-:Y:S01]  /*8eb0*/  STSM.16.M88.4 [R136], R56 ;  /* 0x0000003888007844 */ /* 0x000fe20000000200 */
[----:B------:R-:W1:Y:S01]  /*8ec0*/  MUFU.EX2 R72, R72 ;  /* 0x0000004800487308 */ /* 0x000e620000000800 */
[----:B--2---:R-:W-:-:S07]  /*8ed0*/  FADD.FTZ R5, R69, R6 ;  /* 0x0000000645057221 */ /* 0x004fce0000010000 */
[----:B------:R-:W2:Y:S01]  /*8ee0*/  MUFU.EX2 R75, R75 ;  /* 0x0000004b004b7308 */ /* 0x000ea20000000800 */
[----:B0-----:R-:W-:-:S07]  /*8ef0*/  FADD.FTZ R4, R68, R3 ;  /* 0x0000000344047221 */ /* 0x001fce0000010000 */
[----:B------:R-:W0:Y:S01]  /*8f00*/  MUFU.EX2 R70, R70 ;  /* 0x0000004600467308 */ /* 0x000e220000000800 */
[----:B-1----:R-:W-:-:S07]  /*8f10*/  FADD.FTZ R11, R72, R5 ;  /* 0x00000005480b7221 */ /* 0x002fce0000010000 */
[----:B------:R-:W1:Y:S01]  /*8f20*/  MUFU.EX2 R80, R80 ;  /* 0x0000005000507308 */ /* 0x000e620000000800 */
[C---:B--2---:R-:W-:Y:S01]  /*8f30*/  FADD.FTZ R3, R75.reuse, R4 ;  /* 0x000000044b037221 */ /* 0x044fe20000010000 */
[----:B------:R-:W-:Y:S02]  /*8f40*/  F2FP.BF16.F32.PACK_AB R67, R75, R68 ;  /* 0x000000444b43723e */ /* 0x000fe400000010ff */
[----:B------:R-:W-:-:S03]  /*8f50*/  F2FP.BF16.F32.PACK_AB R4, R72, R69 ;  /* 0x000000454804723e */ /* 0x000fc600000010ff */
[----:B------:R-:W-:Y:S01]  /*8f60*/  STSM.16.M88.4 [R22+0x6000], R64 ;  /* 0x0060004016007844 */ /* 0x000fe20000000200 */
        /* <DEDUP_REMOVED lines=10> */
[C---:B-1----:R-:W-:Y:S02]  /*9010*/  F2FP.BF16.F32.PACK_AB R7, R13.reuse, R78 ;  /* 0x0000004e0d07723e */ /* 0x042fe400000010ff */
[----:B------:R-:W-:-:S03]  /*9020*/  FADD.FTZ R2, R13, R2 ;  /* 0x000000020d027221 */ /* 0x000fc60000010000 */
[----:B------:R0:W-:Y:S01]  /*9030*/  STSM.16.M88.4 [R18+0x6000], R4 ;  /* 0x0060000412007844 */ /* 0x0001e20000000200 */
[----:B------:R1:W-:Y:S06]  /*9040*/  MEMBAR.ALL.CTA ;  /* 0x0000000000007992 */ /* 0x0003ec0000008000 */
[----:B-1----:R-:W1:Y:S01]  /*9050*/  FENCE.VIEW.ASYNC.S ;  /* 0x00000000000073c6 */ /* 0x002e620000000000 */
[----:B0-----:R-:W-:Y:S01]  /*9060*/  IMAD.MOV.U32 R4, RZ, RZ, R10 ;  /* 0x000000ffff047224 */ /* 0x001fe200078e000a */
[----:B-1----:R-:W-:Y:S01]  /*9070*/  NOP ;  /* 0x0000000000007918 */ /* 0x002fe20000000000 */
[----:B------:R-:W-:Y:S05]  /*9080*/  @P2 BRA `(.L_x_861) ;  /* 0xffffffc400b42947 */ /* 0x000fea000383ffff */
[----:B------:R-:W-:Y:S01]  /*9090*/  IMAD.MOV.U32 R8, RZ, RZ, R9 ;  /* 0x000000ffff087224 */ /* 0x000fe200078e0009 */
[----:B------:R-:W-:Y:S01]  /*90a0*/  UMOV UR45, UR55 ;  /* 0x00000037002d7c82 */ /* 0x000fe20008000000 */
[----:B------:R-:W-:Y:S01]  /*90b0*/  IMAD.MOV.U32 R4, RZ, RZ, R10 ;  /* 0x000000ffff047224 */ /* 0x000fe200078e000a */
[----:B------:R-:W-:-:S06]  /*90c0*/  UMOV UR50, UR54 ;  /* 0x0000003600327c82 */ /* 0x000fcc0008000000 */
.L_x_844:
[----:B------:R-:W1:Y:S01]  /*90d0*/  LDC R5, c[0x0][0x448] ;  /* 0x00011200ff057b82 */ /* 0x000e620000000800 */
[----:B------:R-:W-:Y:S01]  /*90e0*/  UIADD3 UR6, UR41, 0xbf, URZ ;  /* 0x000000bf29067890 */ /* 0x000fe2000fffe03f */
[----:B------:R-:W-:-:S05]  /*90f0*/  IADD3 R10, -R143, 0x1, RZ ;  /* 0x000000018f0a7810 */ /* 0x000fca0007ffe1ff */
[----:B------:R-:W-:Y:S01]  /*9100*/  IMAD R10, R71, UR43, R10 ;  /* 0x0000002b470a7c24 */ /* 0x000fe2000f8e020a */
[----:B0-----:R-:W0:Y:S01]  /*9110*/  LDC R12, c[0x0][0x9e4] ;  /* 0x00027900ff0c7b82 */ /* 0x001e220000000800 */
[----:B-1----:R-:W-:Y:S02]  /*9120*/  ISETP.NE.AND P5, PT, R5, 0x1, PT ;  /* 0x000000010500780c */ /* 0x002fe40003fa5270 */
[----:B0-----:R-:W-:-:S11]  /*9130*/  ISETP.GE.AND P6, PT, R12, 0x1, PT ;  /* 0x000000010c00780c */ /* 0x001fd60003fc6270 */
[----:B------:R-:W0:Y:S08]  /*9140*/  @P5 LDC R5, c[0x0][0x44c] ;  /* 0x00011300ff055b82 */ /* 0x000e300000000800 */
[----:B------:R-:W1:Y:S01]  /*9150*/  @P5 LDC R7, c[0x0][0x450] ;  /* 0x00011400ff075b82 */ /* 0x000e620000000800 */
[----:B0-----:R-:W-:-:S04]  /*9160*/  @P5 IMAD.HI.U32 R6, R5, UR6, RZ ;  /* 0x0000000605065c27 */ /* 0x001fc8000f8e00ff */
[----:B------:R-:W-:Y:S01]  /*9170*/  IMAD.U32 R5, RZ, RZ, UR6 ;  /* 0x00000006ff057e24 */ /* 0x000fe2000f8e00ff */
[----:B------:R-:W-:Y:S01]  /*9180*/  ULDC UR6, c[0x0][0x9dc] ;  /* 0x0002770000067ab9 */ /* 0x000fe20000000800 */
[----:B-1----:R-:W-:-:S05]  /*9190*/  @P5 SHF.R.U32.HI R5, RZ, R7, R6 ;  /* 0x00000007ff055219 */ /* 0x002fca0000011606 */
[----:B------:R-:W-:-:S04]  /*91a0*/  IMAD.IADD R5, R10, 0x1, R5 ;  /* 0x000000010a057824 */ /* 0x000fc800078e0205 */
[----:B------:R-:W-:Y:S01]  /*91b0*/  VIADD R6, R5, -UR6 ;  /* 0x8000000605067c36 */ /* 0x000fe20008000000 */
[----:B------:R-:W-:Y:S06]  /*91c0*/  @!P6 BRA `(.L_x_862) ;  /* 0x00000000003ce947 */ /* 0x000fec0003800000 */
[----:B------:R-:W-:-:S13]  /*91d0*/  ISETP.GT.AND P2, PT, R5, -0x1, PT ;  /* 0xffffffff0500780c */ /* 0x000fda0003f44270 */
[----:B------:R-:W-:Y:S05]  /*91e0*/  @P2 BRA `(.L_x_863) ;  /* 0x00000000001c2947 */ /* 0x000fea0003800000 */
[----:B------:R-:W-:Y:S02]  /*91f0*/  ISETP.NE.AND P2, PT, R12, 0x1, PT ;  /* 0x000000010c00780c */ /* 0x000fe40003f45270 */
[----:B------:R-:W-:-:S11]  /*9200*/  LOP3.LUT R5, RZ, R5, RZ, 0x33, !PT ;  /* 0x00000005ff057212 */ /* 0x000fd600078e33ff */
[----:B------:R-:W0:Y:S02]  /*9210*/  @P2 LDC.64 R10, c[0x0][0x9e8] ;  /* 0x00027a00ff0a2b82 */ /* 0x000e240000000a00 */
[----:B0-----:R-:W-:-:S05]  /*9220*/  @P2 IMAD.HI.U32 R10, R5, R10, RZ ;  /* 0x0000000a050a2227 */ /* 0x001fca00078e00ff */
[----:B------:R-:W-:-:S04]  /*9230*/  @P2 SHF.R.U32.HI R5, RZ, R11, R10 ;  /* 0x0000000bff052219 */ /* 0x000fc8000001160a */
[----:B------:R-:W-:Y:S01]  /*9240*/  LOP3.LUT R5, RZ, R5, RZ, 0x33, !PT ;  /* 0x00000005ff057212 */ /* 0x000fe200078e33ff */
[----:B------:R-:W-:Y:S06]  /*9250*/  BRA `(.L_x_864) ;  /* 0x0000000000107947 */ /* 0x000fec0003800000 */
.L_x_863:
[----:B------:R-:W-:-:S13]  /*9260*/  ISETP.NE.AND P2, PT, R12, 0x1, PT ;  /* 0x000000010c00780c */ /* 0x000fda0003f45270 */
[----:B------:R-:W0:Y:S02]  /*9270*/  @P2 LDC.64 R10, c[0x0][0x9e8] ;  /* 0x00027a00ff0a2b82 */ /* 0x000e240000000a00 */
[----:B0-----:R-:W-:-:S05]  /*9280*/  @P2 IMAD.HI.U32 R10, R5, R10, RZ ;  /* 0x0000000a050a2227 */ /* 0x001fca00078e00ff */
[----:B------:R-:W-:-:S07]  /*9290*/  @P2 SHF.R.U32.HI R5, RZ, R11, R10 ;  /* 0x0000000bff052219 */ /* 0x000fce000001160a */
.L_x_864:
[----:B------:R-:W-:-:S05]  /*92a0*/  IMAD R5, R5, R12, RZ ;  /* 0x0000000c05057224 */ /* 0x000fca00078e02ff */
[----:B------:R-:W-:-:S07]  /*92b0*/  VIMNMX R6, R6, R5, !PT ;  /* 0x0000000506067248 */ /* 0x000fce0007fe0100 */
.L_x_862:
[----:B------:R-:W-:-:S05]  /*92c0*/  VIADD R6, R6, 0x7f ;  /* 0x0000007f06067836 */ /* 0x000fca0000000000 */
[----:B------:R-:W-:-:S04]  /*92d0*/  SHF.R.S32.HI R5, RZ, 0x1f, R6 ;  /* 0x0000001fff057819 */ /* 0x000fc80000011406 */
[----:B------:R-:W-:-:S04]  /*92e0*/  LEA.HI R5, R5, R6, RZ, 0x7 ;  /* 0x0000000605057211 */ /* 0x000fc800078f38ff */
[----:B------:R-:W-:-:S04]  /*92f0*/  SHF.R.S32.HI R5, RZ, 0x7, R5 ;  /* 0x00000007ff057819 */ /* 0x000fc80000011405 */
[----:B------:R-:W-:-:S04]  /*9300*/  VIMNMX R6, R5, UR39, !PT ;  /* 0x0000002705067c48 */ /* 0x000fc8000ffe0100 */
[----:B------:R-:W-:-:S13]  /*9310*/  ISETP.GE.AND P2, PT, R0, R6, PT ;  /* 0x000000060000720c */ /* 0x000fda0003f46270 */
[----:B------:R-:W-:Y:S05]  /*9320*/  @!P2 BRA `(.L_x_865) ;  /* 0x000000280028a947 */ /* 0x000fea0003800000 */
[----:B------:R-:W-:Y:S01]  /*9330*/  IMAD.MOV.U32 R7, RZ, RZ, R8 ;  /* 0x000000ffff077224 */ /* 0x000fe200078e0008 */
[----:B------:R-:W-:Y:S01]  /*9340*/  UMOV UR28, UR50 ;  /* 0x00000032001c7c82 */ /* 0x000fe20008000000 */
[----:B------:R-:W-:Y:S01]  /*9350*/  IMAD.MOV.U32 R5, RZ, RZ, R4 ;  /* 0x000000ffff057224 */ /* 0x000fe200078e0004 */
[----:B------:R-:W-:Y:S01]  /*9360*/  UMOV UR51, UR45 ;  /* 0x0000002d00337c82 */ /* 0x000fe20008000000 */
[----:B------:R-:W-:Y:S01]  /*9370*/  ULDC UR35, c[0x0][0x9d8] ;  /* 0x0002760000237ab9 */ /* 0x000fe20000000800 */
[----:B------:R-:W-:-:S05]  /*9380*/  ULDC UR34, c[0x0][0x988] ;  /* 0x0002620000227ab9 */ /* 0x000fca0000000800 */
.L_x_874:
[----:B------:R-:W-:Y:S01]  /*9390*/  UIADD3 UR45, UR51, 0x1, URZ ;  /* 0x00000001332d7890 */ /* 0x000fe2000fffe03f */
[----:B------:R-:W-:-:S03]  /*93a0*/  ISETP.NE.AND P2, PT, RZ, UR37, PT ;  /* 0x00000025ff007c0c */ /* 0x000fc6000bf45270 */
[----:B------:R-:W-:-:S04]  /*93b0*/  UISETP.NE.AND UP0, UPT, UR45, 0x2, UPT ;  /* 0x000000022d00788c */ /* 0x000fc8000bf05270 */
[----:B------:R-:W-:Y:S02]  /*93c0*/  USEL UR50, URZ, 0x1, UP0 ;  /* 0x000000013f327887 */ /* 0x000fe40008000000 */
[----:B------:R-:W-:Y:S02]  /*93d0*/  USEL UR45, UR45, URZ, UP0 ;  /* 0x0000003f2d2d7287 */ /* 0x000fe40008000000 */
[----:B------:R-:W-:Y:S02]  /*93e0*/  ULOP3.LUT UR50, UR28, UR50, URZ, 0x3c, !UPT ;  /* 0x000000321c327292 */ /* 0x000fe4000f8e3c3f */
[----:B0-----:R-:W-:Y:S10]  /*93f0*/  @P2 BRA `(.L_x_866) ;  /* 0x00000000002c2947 */ /* 0x001ff40003800000 */
[----:B------:R-:W-:Y:S05]  /*9400*/  @!P0 BRA `(.L_x_867) ;  /* 0x0000000000048947 */ /* 0x000fea0003800000 */
[----:B------:R-:W-:Y:S01]  /*9410*/  BPT.TRAP 0x1 ;  /* 0x000000040000795c */ /* 0x000fe20000300000 */
.L_x_867:
[----:B------:R-:W-:Y:S01]  /*9420*/  ULEA UR6, UR45, UR42, 0x3 ;  /* 0x0000002a2d067291 */ /* 0x000fe2000f8e183f */
[----:B------:R-:W-:-:S05]  /*9430*/  IMAD.U32 R4, RZ, RZ, UR50 ;  /* 0x00000032ff047e24 */ /* 0x000fca000f8e00ff */
[----:B------:R-:W-:-:S04]  /*9440*/  SHF.L.U32 R4, R4, 0x1f, RZ ;  /* 0x0000001f04047819 */ /* 0x000fc800000006ff */
[----:B------:R0:W1:Y:S01]  /*9450*/  SYNCS.PHASECHK.TRANS64.TRYWAIT P3, [UR6+0x2d830], R4 ;  /* 0x02d83004ff0075a7 */ /* 0x0000620008060146 */
[----:B------:R-:W-:Y:S05]  /*9460*/  @!P0 BRA `(.L_x_868) ;  /* 0x0000000000048947 */ /* 0x000fea0003800000 */
[----:B------:R-:W-:Y:S01]  /*9470*/  BPT.TRAP 0x1 ;  /* 0x000000040000795c */ /* 0x000fe20000300000 */
.L_x_868:
[----:B-1----:R-:W-:Y:S05]  /*9480*/  @P3 BRA `(.L_x_866) ;  /* 0x0000000000083947 */ /* 0x002fea0003800000 */
[----:B------:R-:W1:Y:S02]  /*9490*/  SYNCS.PHASECHK.TRANS64.TRYWAIT P3, [UR6+0x2d830], R4 ;  /* 0x02d83004ff0075a7 */ /* 0x000e640008060146 */
[----:B-1----:R-:W-:Y:S05]  /*94a0*/  @!P3 BRA `(.L_x_869) ;  /* 0x000000d0005cb947 */ /* 0x002fea0003800000 */
.L_x_866:
[----:B------:R-:W2:Y:S01]  /*94b0*/  S2R R8, SR_TID.X ;  /* 0x0000000000087919 */ /* 0x000ea20000002100 */
        /* <DEDUP_REMOVED lines=13> */
[----:B01----:R-:W-:-:S05]  /*9590*/  VIADD R4, R8, 0x8 ;  /* 0x0000000808047836 */ /* 0x003fca0000000000 */
[----:B------:R0:W-:Y:S06]  /*95a0*/  BAR.SYNC.DEFER_BLOCKING R4, 0x100 ;  /* 0x000400040000751d */ /* 0x0001ec0000010000 */
[----:B------:R-:W-:-:S06]  /*95b0*/  WARPGROUP.ARRIVE ;  /* 0x00000000000079c5 */ /* 0x000fcc0000000000 */
        /* <DEDUP_REMOVED lines=17> */
[----:B0-----:R-:W-:Y:S05]  /*96d0*/  @P2 BRA `(.L_x_870) ;  /* 0x00000000002c2947 */ /* 0x001fea0003800000 */
[----:B------:R-:W-:Y:S05]  /*96e0*/  @!P0 BRA `(.L_x_871) ;  /* 0x0000000000048947 */ /* 0x000fea0003800000 */
[----:B------:R-:W-:Y:S01]  /*96f0*/  BPT.TRAP 0x1 ;  /* 0x000000040000795c */ /* 0x000fe20000300000 */
.L_x_871:
[----:B------:R-:W-:Y:S01]  /*9700*/  ULEA UR6, UR51, UR42, 0x3 ;  /* 0x0000002a33067291 */ /* 0x000fe2000f8e183f */
[----:B------:R-:W-:-:S05]  /*9710*/  IMAD.U32 R4, RZ, RZ, UR28 ;  /* 0x0000001cff047e24 */ /* 0x000fca000f8e00ff */
[----:B------:R-:W-:-:S04]  /*9720*/  SHF.L.U32 R4, R4, 0x1f, RZ ;  /* 0x0000001f04047819 */ /* 0x000fc800000006ff */
[----:B------:R0:W1:Y:S01]  /*9730*/  SYNCS.PHASECHK.TRANS64.TRYWAIT P2, [UR6+0x2d850], R4 ;  /* 0x02d85004ff0075a7 */ /* 0x0000620008040146 */
[----:B------:R-:W-:Y:S05]  /*9740*/  @!P0 BRA `(.L_x_872) ;  /* 0x0000000000048947 */ /* 0x000fea0003800000 */
[----:B------:R-:W-:Y:S01]  /*9750*/  BPT.TRAP 0x1 ;  /* 0x000000040000795c */ /* 0x000fe20000300000 */
.L_x_872:
[----:B-1----:R-:W-:Y:S05]  /*9760*/  @P2 BRA `(.L_x_870) ;  /* 0x0000000000082947 */ /* 0x002fea0003800000 */
[----:B------:R-:W1:Y:S02]  /*9770*/  SYNCS.PHASECHK.TRANS64.TRYWAIT P2, [UR6+0x2d850], R4 ;  /* 0x02d85004ff0075a7 */ /* 0x000e640008040146 */
[----:B-1----:R-:W-:Y:S05]  /*9780*/  @!P2 BRA `(.L_x_873) ;  /* 0x000000cc00bca947 */ /* 0x002fea0003800000 */
.L_x_870:
[----:B------:R-:W-:Y:S01]  /*9790*/  UIADD3 UR6, UR42, 0x400, URZ ;  /* 0x000004002a067890 */ /* 0x000fe2000fffe03f */
[----:B------:R-:W-:Y:S01]  /*97a0*/  WARPGROUP.ARRIVE ;  /* 0x00000000000079c5 */ /* 0x000fe20000000000 */
[----:B------:R-:W-:Y:S01]  /*97b0*/  UMOV UR29, 0x40000040 ;  /* 0x40000040001d7882 */ /* 0x000fe20000000000 */
[----:B------:R-:W-:Y:S01]  /*97c0*/  UMOV UR31, 0x80000020 ;  /* 0x80000020001f7882 */ /* 0x000fe20000000000 */
[----:B------:R-:W-:Y:S01]  /*97d0*/  USHF.R.U32.HI UR6, URZ, 0x4, UR6 ;  /* 0x000000043f067899 */ /* 0x000fe20008011606 */
[----:B------:R-:W-:Y:S01]  /*97e0*/  FMUL.FTZ R8, R24, UR35 ;  /* 0x0000002318087c20 */ /* 0x000fe20008410000 */
[----:B------:R-:W-:Y:S01]  /*97f0*/  FMUL.FTZ R10, R25, UR35 ;  /* 0x00000023190a7c20 */ /* 0x000fe20008410000 */
[----:B------:R-:W-:Y:S01]  /*9800*/  FMUL.FTZ R12, R28, UR35 ;  /* 0x000000231c0c7c20 */ /* 0x000fe20008410000 */
[----:B------:R-:W-:Y:S01]  /*9810*/  ULOP3.LUT UR6, UR6, 0x3fff, URZ, 0xc0, !UPT ;  /* 0x00003fff06067892 */ /* 0x000fe2000f8ec03f */
[----:B------:R-:W-:Y:S01]  /*9820*/  FMUL.FTZ R13, R29, UR35 ;  /* 0x000000231d0d7c20 */ /* 0x000fe20008410000 */
[----:B------:R-:W-:Y:S01]  /*9830*/  FMUL.FTZ R20, R32, UR35 ;  /* 0x0000002320147c20 */ /* 0x000fe20008410000 */
[----:B------:R-:W2:Y:S01]  /*9840*/  MUFU.TANH R8, R8 ;  /* 0x0000000800087308 */ /* 0x000ea20000002400 */
[----:B------:R-:W-:Y:S01]  /*9850*/  ULOP3.LUT UR7, UR6, 0x2000000, URZ, 0xfc, !UPT ;  /* 0x0200000006077892 */ /* 0x000fe2000f8efc3f */
[----:B------:R-:W-:Y:S01]  /*9860*/  FMUL.FTZ R24, R33, UR35 ;  /* 0x0000002321187c20 */ /* 0x000fe20008410000 */
[----:B------:R-:W-:Y:S01]  /*9870*/  ULOP3.LUT UR6, UR36, 0x10000, URZ, 0xfc, !UPT ;  /* 0x0001000024067892 */ /* 0x000fe2000f8efc3f */
[----:B------:R-:W-:Y:S01]  /*9880*/  FMUL.FTZ R21, R34, UR35 ;  /* 0x0000002322157c20 */ /* 0x000fe20008410000 */
[----:B------:R-:W-:Y:S01]  /*9890*/  UIMAD UR7, UR51, 0x600, UR7 ;  /* 0x00000600330778a4 */ /* 0x000fe2000f8e0207 */
[----:B------:R-:W-:Y:S01]  /*98a0*/  FMUL.FTZ R34, R44, UR35 ;  /* 0x000000232c227c20 */ /* 0x000fe20008410000 */
[----:B------:R-:W-:Y:S01]  /*98b0*/  FMUL.FTZ R44, R53, UR35 ;  /* 0x00000023352c7c20 */ /* 0x000fe20008410000 */
[----:B------:R-:W3:Y:S01]  /*98c0*/  MUFU.TANH R10, R10 ;  /* 0x0000000a000a7308 */ /* 0x000ee20000002400 */
[----:B-1----:R-:W-:Y:S01]  /*98d0*/  FMUL.FTZ R9, R26, UR35 ;  /* 0x000000231a097c20 */ /* 0x002fe20008410000 */
[----:B------:R-:W-:Y:S01]  /*98e0*/  UMOV UR28, UR6 ;  /* 0x00000006001c7c82 */ /* 0x000fe20008000000 */
[----:B------:R-:W-:Y:S01]  /*98f0*/  FMUL.FTZ R26, R36, UR35 ;  /* 0x00000023241a7c20 */ /* 0x000fe20008410000 */
[----:B------:R-:W-:Y:S01]  /*9900*/  UMOV UR30, UR7 ;  /* 0x00000007001e7c82 */ /* 0x000fe20008000000 */
[----:B------:R-:W-:Y:S01]  /*9910*/  FMUL.FTZ R28, R37, UR35 ;  /* 0x00000023251c7c20 */ /* 0x000fe20008410000 */
[----:B------:R-:W-:Y:S01]  /*9920*/  HGMMA.64x96x16.F32.BF16 R88, gdesc[UR28].tnspB, R88, gsb0 ;  /* 0x416000001c5879f0 */ /* 0x000fe20008001858 */
[----:B------:R-:W-:Y:S01]  /*9930*/  UIADD3 UR28, UR6, 0x2, URZ ;  /* 0x00000002061c7890 */ /* 0x000fe2000fffe03f */
[----:B------:R-:W0:Y:S01]  /*9940*/  MUFU.TANH R12, R12 ;  /* 0x0000000c000c7308 */ /* 0x000e220000002400 */
[----:B------:R-:W-:Y:S01]  /*9950*/  UIADD3 UR30, UR7, 0x40, URZ ;  /* 0x00000040071e7890 */ /* 0x000fe2000fffe03f */
[----:B--2---:R-:W-:Y:S01]  /*9960*/  FMNMX.FTZ R53, R8, R5, !PT ;  /* 0x0000000508357209 */ /* 0x004fe20007810000 */
[----:B------:R-:W-:Y:S01]  /*9970*/  UMOV UR29, 0x40000040 ;  /* 0x40000040001d7882 */ /* 0x000fe20000000000 */
[----:B------:R-:W-:Y:S01]  /*9980*/  UMOV UR31, 0x80000020 ;  /* 0x80000020001f7882 */ /* 0x000fe20000000000 */
[----:B------:R-:W-:Y:S01]  /*9990*/  FMUL.FTZ R14, R30, UR35 ;  /* 0x000000231e0e7c20 */ /* 0x000fe20008410000 */
[----:B------:R-:W-:Y:S01]  /*99a0*/  FMUL.FTZ R30, R40, UR35 ;  /* 0x00000023281e7c20 */ /* 0x000fe20008410000 */
[----:B------:R-:W-:Y:S01]  /*99b0*/  FMUL.FTZ R36, R45, UR35 ;  /* 0x000000232d247c20 */ /* 0x000fe20008410000 */
[----:B------:R-:W1:Y:S01]  /*99c0*/  MUFU.TANH R13, R13 ;  /* 0x0000000d000d7308 */ /* 0x000e620000002400 */
[----:B---3--:R-:W-:Y:S01]  /*99d0*/  FMNMX.FTZ R53, R10, R53, !PT ;  /* 0x000000350a357209 */ /* 0x008fe20007810000 */
        /* <DEDUP_REMOVED lines=51> */
[----:B------:R-:W2:Y:S03]  /*9d10*/  S2R R151, SR_TID.X ;  /* 0x0000000000977919 */ /* 0x000ea60000002100 */
[----:B------:R-:W3:Y:S01]  /*9d20*/  MUFU.TANH R34, R34 ;  /* 0x0000002200227308 */ /* 0x000ee20000002400 */
[----:B0-----:R-:W-:-:S07]  /*9d30*/  FMNMX.FTZ R57, R30, R57, !PT ;  /* 0x000000391e397209 */ /* 0x001fce0007810000 */
[----:B------:R-:W0:Y:S01]  /*9d40*/  MUFU.TANH R36, R36 ;  /* 0x0000002400247308 */ /* 0x000e220000002400 */
[----:B-1----:R-:W-:-:S07]  /*9d50*/  FMNMX.FTZ R57, R32, R57, !PT ;  /* 0x0000003920397209 */ /* 0x002fce0007810000 */
[----:B------:R-:W1:Y:S01]  /*9d60*/  MUFU.TANH R38, R38 ;  /* 0x0000002600267308 */ /* 0x000e620000002400 */
[----:B---3--:R-:W-:Y:S01]  /*9d70*/  FMNMX.FTZ R59, R34, R57, !PT ;  /* 0x00000039223b7209 */ /* 0x008fe20007810000 */
[----:B------:R-:W-:Y:S01]  /*9d80*/  FMUL.FTZ R57, R72, UR35 ;  /* 0x0000002348397c20 */ /* 0x000fe20008410000 */
[----:B------:R-:W-:-:S05]  /*9d90*/  FMUL.FTZ R72, R78, UR35 ;  /* 0x000000234e487c20 */ /* 0x000fca0008410000 */
[----:B------:R-:W3:Y:S01]  /*9da0*/  MUFU.TANH R39, R39 ;  /* 0x0000002700277308 */ /* 0x000ee20000002400 */
[----:B0-----:R-:W-:Y:S02]  /*9db0*/  FMNMX.FTZ R59, R36, R59, !PT ;  /* 0x0000003b243b7209 */ /* 0x001fe40007810000 */
[----:B--2---:R-:W-:Y:S02]  /*9dc0*/  SHF.R.U32.HI R143, RZ, 0x7, R151 ;  /* 0x00000007ff8f7819 */ /* 0x004fe40000011697 */
[----:B------:R-:W-:-:S03]  /*9dd0*/  ISETP.GE.U32.AND P2, PT, R151, 0x180, PT ;  /* 0x000001809700780c */ /* 0x000fc60003f46070 */
[----:B------:R-:W0:Y:S01]  /*9de0*/  MUFU.TANH R42, R42 ;  /* 0x0000002a002a7308 */ /* 0x000e220000002400 */
[----:B-1----:R-:W-:Y:S01]  /*9df0*/  FMNMX.FTZ R4, R38, R59, !PT ;  /* 0x0000003b26047209 */ /* 0x002fe20007810000 */
[----:B------:R-:W-:Y:S02]  /*9e00*/  WARPGROUP.DEPBAR.LE gsb0, 0x0 ;  /* 0x00008000000079c5 */ /* 0x000fe40000010000 */
[----:B------:R-:W-:-:S04]  /*9e10*/  WARPGROUP.ARRIVE ;  /* 0x00000000000079c5 */ /* 0x000fc80000000000 */
[----:B------:R-:W1:Y:S01]  /*9e20*/  MUFU.TANH R44, R44 ;  /* 0x0000002c002c7308 */ /* 0x000e620000002400 */
[----:B---3--:R-:W-:Y:S01]  /*9e30*/  FMNMX.FTZ R59, R39, R4, !PT ;  /* 0x00000004273b7209 */ /* 0x008fe20007810000 */
[----:B------:R-:W-:Y:S01]  /*9e40*/  HGMMA.64x96x16.F32.BF16 R88, gdesc[UR28].tnspB, R88, gsb0 ;  /* 0x416000001c5879f0 */ /* 0x000fe20008001858 */
[----:B------:R-:W-:Y:S02]  /*9e50*/  UIADD3 UR28, UR6, 0x4, URZ ;  /* 0x00000004061c7890 */ /* 0x000fe4000fffe03f */
[----:B------:R-:W-:-:S03]  /*9e60*/  UIADD3 UR30, UR7, 0x80, URZ ;  /* 0x00000080071e7890 */ /* 0x000fc6000fffe03f */
[----:B------:R-:W2:Y:S01]  /*9e70*/  MUFU.TANH R46, R46 ;  /* 0x0000002e002e7308 */ /* 0x000ea20000002400 */
[----:B------:R-:W-:Y:S01]  /*9e80*/  UMOV UR29, 0x40000040 ;  /* 0x40000040001d7882 */ /* 0x000fe20000000000 */
[----:B------:R-:W-:Y:S01]  /*9e90*/  UMOV UR31, 0x80000020 ;  /* 0x80000020001f7882 */ /* 0x000fe20000000000 */
[----:B0-----:R-:W-:Y:S01]  /*9ea0*/  FMNMX.FTZ R61, R42, R59, !PT ;  /* 0x0000003b2a3d7209 */ /* 0x001fe20007810000 */
[----:B------:R-:W-:Y:S01]  /*9eb0*/  FMUL.FTZ R59, R76, UR35 ;  /* 0x000000234c3b7c20 */ /* 0x000fe20008410000 */
[----:B------:R-:W-:-:S03]  /*9ec0*/  FMUL.FTZ R76, R86, UR35 ;  /* 0x00000023564c7c20 */ /* 0x000fc60008410000 */
        /* <DEDUP_REMOVED lines=31> */
[----:B------:R-:W-:Y:S02]  /*a0c0*/  UIADD3 UR28, UR6, 0x6, URZ ;  /* 0x00000006061c7890 */ /* 0x000fe4000fffe03f */
[----:B------:R-:W-:Y:S01]  /*a0d0*/  UIADD3 UR30, UR7, 0xc0, URZ ;  /* 0x000000c0071e7890 */ /* 0x000fe2000fffe03f */
[----:B------:R-:W-:Y:S01]  /*a0e0*/  UMOV UR29, 0x40000040 ;  /* 0x40000040001d7882 */ /* 0x000fe20000000000 */
[----:B------:R-:W-:Y:S01]  /*a0f0*/  UMOV UR31, 0x80000020 ;  /* 0x80000020001f7882 */ /* 0x000fe20000000000 */
        /* <DEDUP_REMOVED lines=8> */
[----:B------:R-:W-:Y:S01]  /*a180*/  FMUL.FTZ R69, R71, UR35 ;  /* 0x0000002347457c20 */ /* 0x000fe20008410000 */
[----:B------:R-:W-:Y:S01]  /*a190*/  FMUL.FTZ R71, R75, UR35 ;  /* 0x000000234b477c20 */ /* 0x000fe20008410000 */
[----:B------:R-:W-:Y:S02]  /*a1a0*/  FMUL.FTZ R75, R83, UR35 ;  /* 0x00000023534b7c20 */ /* 0x000fe40008410000 */
[----:B------:R-:W2:Y:S02]  /*a1b0*/  SHFL.BFLY PT, R73, R4, 0x2, 0x1f ;  /* 0x0c401f0004497f89 */ /* 0x000ea400000e0000 */
[----:B------:R-:W3:Y:S08]  /*a1c0*/  MUFU.TANH R14, R14 ;  /* 0x0000000e000e7308 */ /* 0x000ef00000002400 */
[----:B------:R-:W4:Y:S08]  /*a1d0*/  MUFU.TANH R15, R15 ;  /* 0x0000000f000f7308 */ /* 0x000f300000002400 */
[----:B------:R-:W5:Y:S01]  /*a1e0*/  MUFU.TANH R21, R21 ;  /* 0x0000001500157308 */ /* 0x000f620000002400 */
[----:B--2---:R-:W-:Y:S01]  /*a1f0*/  FMNMX.FTZ R80, R4, R73, !PT ;  /* 0x0000004904507209 */ /* 0x004fe20007810000 */
[----:B------:R-:W-:-:S06]  /*a200*/  FMUL.FTZ R73, R79, UR35 ;  /* 0x000000234f497c20 */ /* 0x000fcc0008410000 */
[----:B------:R-:W2:Y:S01]  /*a210*/  MUFU.TANH R25, R25 ;  /* 0x0000001900197308 */ /* 0x000ea20000002400 */
[----:B------:R-:W0:Y:S07]  /*a220*/  SHFL.BFLY PT, R81, R80, 0x1, 0x1f ;  /* 0x0c201f0050517f89 */ /* 0x000e2e00000e0000 */
[----:B------:R-:W2:Y:S08]  /*a230*/  MUFU.TANH R27, R27 ;  /* 0x0000001b001b7308 */ /* 0x000eb00000002400 */
[----:B------:R-:W2:Y:S08]  /*a240*/  MUFU.TANH R29, R29 ;  /* 0x0000001d001d7308 */ /* 0x000eb00000002400 */
[----:B------:R-:W2:Y:S01]  /*a250*/  MUFU.TANH R31, R31 ;  /* 0x0000001f001f7308 */ /* 0x000ea20000002400 */
[----:B0-----:R-:W-:-:S05]  /*a260*/  FMNMX.FTZ R4, R80, R81, !PT ;  /* 0x0000005150047209 */ /* 0x001fca0007810000 */
[C---:B------:R-:W-:Y:S02]  /*a270*/  FMUL.FTZ R79, R4.reuse, UR34 ;  /* 0x00000022044f7c20 */ /* 0x040fe40008410000 */
[----:B------:R-:W0:Y:S01]  /*a280*/  MUFU.TANH R33, R33 ;  /* 0x0000002100217308 */ /* 0x000e220000002400 */
[----:B------:R-:W-:Y:S01]  /*a290*/  FADD.FTZ R5, -R4, R5 ;  /* 0x0000000504057221 */ /* 0x000fe20000010100 */
[--C-:B------:R-:W-:Y:S01]  /*a2a0*/  FFMA.FTZ R78, R8, UR34, -R79.reuse ;  /* 0x00000022084e7c23 */ /* 0x100fe2000801084f */
[----:B------:R-:W-:Y:S01]  /*a2b0*/  FMNMX.FTZ R8, R9, R7, !PT ;  /* 0x0000000709087209 */ /* 0x000fe20007810000 */
[--C-:B------:R-:W-:Y:S01]  /*a2c0*/  FFMA.FTZ R82, R39, UR34, -R79.reuse ;  /* 0x0000002227527c23 */ /* 0x100fe2000801084f */
[----:B------:R-:W-:Y:S02]  /*a2d0*/  WARPGROUP.DEPBAR.LE gsb0, 0x0 ;  /* 0x00008000000079c5 */ /* 0x000fe40000010000 */
[----:B------:R-:W-:Y:S01]  /*a2e0*/  WARPGROUP.ARRIVE ;  /* 0x00000000000079c5 */ /* 0x000fe20000000000 */
[----:B-1----:R-:W-:Y:S01]  /*a2f0*/  FMNMX.FTZ R81, R11, R8, !PT ;  /* 0x000000080b517209 */ /* 0x002fe20007810000 */
[----:B------:R-:W1:Y:S01]  /*a300*/  MUFU.TANH R35, R35 ;  /* 0x0000002300237308 */ /* 0x000e620000002400 */
[--C-:B------:R-:W-:Y:S01]  /*a310*/  FFMA.FTZ R80, R36, UR34, -R79.reuse ;  /* 0x0000002224507c23 */ /* 0x100fe2000801084f */
[--C-:B------:R-:W-:Y:S01]  /*a320*/  FFMA.FTZ R10, R10, UR34, -R79.reuse ;  /* 0x000000220a0a7c23 */ /* 0x100fe2000801084f */
[----:B---3--:R-:W-:Y:S01]  /*a330*/  FMNMX.FTZ R8, R14, R81, !PT ;  /* 0x000000510e087209 */ /* 0x008fe20007810000 */
[----:B------:R-:W-:Y:S01]  /*a340*/  HGMMA.64x96x16.F32.BF16 R88, gdesc[UR28].tnspB, R88, gsb0 ;  /* 0x416000001c5879f0 */ /* 0x000fe20008001858 */
[----:B------:R-:W-:Y:S01]  /*a350*/  UIADD3 UR28, UR6, 0x600, URZ ;  /* 0x00000600061c7890 */ /* 0x000fe2000fffe03f */
[--C-:B------:R-:W-:Y:S01]  /*a360*/  FFMA.FTZ R12, R12, UR34, -R79.reuse ;  /* 0x000000220c0c7c23 */ /* 0x100fe2000801084f */
[----:B------:R-:W-:Y:S01]  /*a370*/  UIADD3 UR30, UR7, 0x100, URZ ;  /* 0x00000100071e7890 */ /* 0x000fe2000fffe03f */
[----:B----4-:R-:W-:Y:S01]  /*a380*/  FMNMX.FTZ R8, R15, R8, !PT ;  /* 0x000000080f087209 */ /* 0x010fe20007810000 */
[----:B------:R-:W-:Y:S01]  /*a390*/  UMOV UR29, 0x40000040 ;  /* 0x40000040001d7882 */ /* 0x000fe20000000000 */
[----:B------:R-:W-:Y:S01]  /*a3a0*/  UMOV UR31, 0x80000020 ;  /* 0x80000020001f7882 */ /* 0x000fe20000000000 */
[----:B------:R-:W3:Y:S01]  /*a3b0*/  MUFU.TANH R37, R37 ;  /* 0x0000002500257308 */ /* 0x000ee20000002400 */
[----:B-----5:R-:W-:Y:S01]  /*a3c0*/  FMNMX.FTZ R8, R21, R8, !PT ;  /* 0x0000000815087209 */ /* 0x020fe20007810000 */
[--C-:B------:R-:W-:Y:S01]  /*a3d0*/  FFMA.FTZ R13, R13, UR34, -R79.reuse ;  /* 0x000000220d0d7c23 */ /* 0x100fe2000801084f */
[--C-:B------:R-:W-:Y:S01]  /*a3e0*/  FFMA.FTZ R20, R20, UR34, -R79.reuse ;  /* 0x0000002214147c23 */ /* 0x100fe2000801084f */
[--C-:B------:R-:W-:Y:S01]  /*a3f0*/  FFMA.FTZ R24, R24, UR34, -R79.reuse ;  /* 0x0000002218187c23 */ /* 0x100fe2000801084f */
[----:B--2---:R-:W-:Y:S01]  /*a400*/  FMNMX.FTZ R8, R25, R8, !PT ;  /* 0x0000000819087209 */ /* 0x004fe20007810000 */
[--C-:B------:R-:W-:Y:S01]  /*a410*/  FFMA.FTZ R26, R26, UR34, -R79.reuse ;  /* 0x000000221a1a7c23 */ /* 0x100fe2000801084f */
[--C-:B------:R-:W-:Y:S01]  /*a420*/  FFMA.FTZ R28, R28, UR34, -R79.reuse ;  /* 0x000000221c1c7c23 */ /* 0x100fe2000801084f */
[----:B------:R-:W2:Y:S01]  /*a430*/  MUFU.TANH R40, R40 ;  /* 0x0000002800287308 */ /* 0x000ea20000002400 */
[----:B------:R-:W-:Y:S01]  /*a440*/  FMNMX.FTZ R8, R27, R8, !PT ;  /* 0x000000081b087209 */ /* 0x000fe20007810000 */
[--C-:B------:R-:W-:Y:S01]  /*a450*/  FFMA.FTZ R30, R30, UR34, -R79.reuse ;  /* 0x000000221e1e7c23 */ /* 0x100fe2000801084f */
[--C-:B------:R-:W-:Y:S01]  /*a460*/  FFMA.FTZ R32, R32, UR34, -R79.reuse ;  /* 0x0000002220207c23 */ /* 0x100fe2000801084f */
[--C-:B------:R-:W-:Y:S01]  /*a470*/  FFMA.FTZ R34, R34, UR34, -R79.reuse ;  /* 0x0000002222227c23 */ /* 0x100fe2000801084f */
[----:B------:R-:W-:Y:S01]  /*a480*/  FMNMX.FTZ R8, R29, R8, !PT ;  /* 0x000000081d087209 */ /* 0x000fe20007810000 */
[--C-:B------:R-:W-:Y:S01]  /*a490*/  FFMA.FTZ R38, R38, UR34, -R79.reuse ;  /* 0x0000002226267c23 */ /* 0x100fe2000801084f */
[--C-:B------:R-:W-:Y:S01]  /*a4a0*/  FFMA.FTZ R42, R42, UR34, -R79.reuse ;  /* 0x000000222a2a7c23 */ /* 0x100fe2000801084f */
[----:B------:R-:W4:Y:S01]  /*a4b0*/  MUFU.TANH R41, R41 ;  /* 0x0000002900297308 */ /* 0x000f220000002400 */
[----:B------:R-:W-:Y:S01]  /*a4c0*/  FMNMX.FTZ R8, R31, R8, !PT ;  /* 0x000000081f087209 */ /* 0x000fe20007810000 */
[--C-:B------:R-:W-:Y:S01]  /*a4d0*/  FFMA.FTZ R44, R44, UR34, -R79.reuse ;  /* 0x000000222c2c7c23 */ /* 0x100fe2000801084f */
[--C-:B------:R-:W-:Y:S01]  /*a4e0*/  FFMA.FTZ R46, R46, UR34, -R79.reuse ;  /* 0x000000222e2e7c23 */ /* 0x100fe2000801084f */
[--C-:B------:R-:W-:Y:S01]  /*a4f0*/  FFMA.FTZ R47, R47, UR34, -R79.reuse ;  /* 0x000000222f2f7c23 */ /* 0x100fe2000801084f */
[----:B0-----:R-:W-:Y:S01]  /*a500*/  FMNMX.FTZ R8, R33, R8, !PT ;  /* 0x0000000821087209 */ /* 0x001fe20007810000 */
[--C-:B------:R-:W-:Y:S01]  /*a510*/  FFMA.FTZ R50, R50, UR34, -R79.reuse ;  /* 0x0000002232327c23 */ /* 0x100fe2000801084f */
[--C-:B------:R-:W-:Y:S01]  /*a520*/  FFMA.FTZ R52, R52, UR34, -R79.reuse ;  /* 0x0000002234347c23 */ /* 0x100fe2000801084f */
[----:B------:R-:W0:Y:S01]  /*a530*/  MUFU.TANH R43, R43 ;  /* 0x0000002b002b7308 */ /* 0x000e220000002400 */
[----:B-1----:R-:W-:Y:S01]  /*a540*/  FMNMX.FTZ R8, R35, R8, !PT ;  /* 0x0000000823087209 */ /* 0x002fe20007810000 */
[--C-:B------:R-:W-:Y:S01]  /*a550*/  FFMA.FTZ R53, R53, UR34, -R79.reuse ;  /* 0x0000002235357c23 */ /* 0x100fe2000801084f */
[--C-:B------:R-:W-:Y:S01]  /*a560*/  FFMA.FTZ R54, R54, UR34, -R79.reuse ;  /* 0x0000002236367c23 */ /* 0x100fe2000801084f */
[--C-:B------:R-:W-:Y:S01]  /*a570*/  FFMA.FTZ R55, R55, UR34, -R79.reuse ;  /* 0x0000002237377c23 */ /* 0x100fe2000801084f */
[----:B---3--:R-:W-:Y:S01]  /*a580*/  FMNMX.FTZ R81, R37, R8, !PT ;  /* 0x0000000825517209 */ /* 0x008fe20007810000 */
[--C-:B------:R-:W-:Y:S01]  /*a590*/  FFMA.FTZ R56, R56, UR34, -R79.reuse ;  /* 0x0000002238387c23 */ /* 0x100fe2000801084f */
[--C-:B------:R-:W-:Y:S01]  /*a5a0*/  FFMA.FTZ R57, R57, UR34, -R79.reuse ;  /* 0x0000002239397c23 */ /* 0x100fe2000801084f */
[----:B------:R-:W1:Y:S01]  /*a5b0*/  MUFU.TANH R45, R45 ;  /* 0x0000002d002d7308 */ /* 0x000e620000002400 */
[----:B--2---:R-:W-:Y:S01]  /*a5c0*/  FMNMX.FTZ R8, R40, R81, !PT ;  /* 0x0000005128087209 */ /* 0x004fe20007810000 */
[--C-:B------:R-:W-:Y:S01]  /*a5d0*/  FFMA.FTZ R58, R58, UR34, -R79.reuse ;  /* 0x000000223a3a7c23 */ /* 0x100fe2000801084f */
[--C-:B------:R-:W-:Y:S01]  /*a5e0*/  FFMA.FTZ R59, R59, UR34, -R79.reuse ;  /* 0x000000223b3b7c23 */ /* 0x100fe2000801084f */
[--C-:B------:R-:W-:Y:S01]  /*a5f0*/  FFMA.FTZ R60, R60, UR34, -R79.reuse ;  /* 0x000000223c3c7c23 */ /* 0x100fe2000801084f */
[----:B----4-:R-:W-:Y:S01]  /*a600*/  FMNMX.FTZ R8, R41, R8, !PT ;  /* 0x0000000829087209 */ /* 0x010fe20007810000 */
[--C-:B------:R-:W-:Y:S01]  /*a610*/  FFMA.FTZ R61, R61, UR34, -R79.reuse ;  /* 0x000000223d3d7c23 */ /* 0x100fe2000801084f */
[--C-:B------:R-:W-:Y:S01]  /*a620*/  FFMA.FTZ R62, R62, UR34, -R79.reuse ;  /* 0x000000223e3e7c23 */ /* 0x100fe2000801084f */
[----:B------:R-:W2:Y:S01]  /*a630*/  MUFU.TANH R48, R48 ;  /* 0x0000003000307308 */ /* 0x000ea20000002400 */
[----:B0-----:R-:W-:Y:S01]  /*a640*/  FMNMX.FTZ R8, R43, R8, !PT ;  /* 0x000000082b087209 */ /* 0x001fe20007810000 */
[--C-:B------:R-:W-:Y:S01]  /*a650*/  FFMA.FTZ R65, R65, UR34, -R79.reuse ;  /* 0x0000002241417c23 */ /* 0x100fe2000801084f */
[----:B------:R-:W-:Y:S01]  /*a660*/  FFMA.FTZ R64, R64, UR34, -R79 ;  /* 0x0000002240407c23 */ /* 0x000fe2000801084f */
[----:B------:R-:W-:-:S04]  /*a670*/  FMUL.FTZ R5, R5, UR34 ;  /* 0x0000002205057c20 */ /* 0x000fc80008410000 */
        /* <DEDUP_REMOVED lines=18> */
[----:B--2---:R-:W-:Y:S01]  /*a7a0*/  FMNMX.FTZ R8, R68, R39, !PT ;  /* 0x0000002744087209 */ /* 0x004fe20007810000 */
[----:B------:R-:W-:Y:S02]  /*a7b0*/  UIADD3 UR30, UR7, 0x140, URZ ;  /* 0x00000140071e7890 */ /* 0x000fe4000fffe03f */
[----:B------:R-:W1:Y:S01]  /*a7c0*/  MUFU.TANH R70, R70 ;  /* 0x0000004600467308 */ /* 0x000e620000002400 */
[----:B------:R-:W-:Y:S01]  /*a7d0*/  UMOV UR29, 0x40000040 ;  /* 0x40000040001d7882 */ /* 0x000fe20000000000 */
[----:B------:R-:W-:-:S06]  /*a7e0*/  UMOV UR31, 0x80000020 ;  /* 0x80000020001f7882 */ /* 0x000fcc0000000000 */
        /* <DEDUP_REMOVED lines=14> */
[----:B------:R-:W-:Y:S01]  /*a8d0*/  MUFU.EX2 R5, R5 ;  /* 0x0000000500057308 */ /* 0x000fe20000000800 */
[----:B-1----:R-:W-:-:S07]  /*a8e0*/  FMNMX.FTZ R8, R76, R39, !PT ;  /* 0x000000274c087209 */ /* 0x002fce0007810000 */
[----:B------:R-:W-:Y:S01]  /*a8f0*/  MUFU.EX2 R78, R78 ;  /* 0x0000004e004e7308 */ /* 0x000fe20000000800 */
[----:B--2---:R-:W-:-:S05]  /*a900*/  FMNMX.FTZ R8, R77, R8, !PT ;  /* 0x000000084d087209 */ /* 0x004fca0007810000 */
[----:B------:R-:W0:Y:S02]  /*a910*/  SHFL.BFLY PT, R39, R8, 0x2, 0x1f ;  /* 0x0c401f0008277f89 */ /* 0x000e2400000e0000 */
[----:B------:R1:W-:Y:S08]  /*a920*/  MUFU.EX2 R81, R38 ;  /* 0x0000002600517308 */ /* 0x0003f00000000800 */
[----:B------:R-:W-:Y:S01]  /*a930*/  MUFU.EX2 R10, R10 ;  /* 0x0000000a000a7308 */ /* 0x000fe20000000800 */
[----:B-1----:R-:W-:Y:S01]  /*a940*/  IMAD.U32 R38, RZ, RZ, UR51 ;  /* 0x00000033ff267e24 */ /* 0x002fe2000f8e00ff */
[----:B------:R-:W-:-:S04]  /*a950*/  UMOV UR51, UR45 ;  /* 0x0000002d00337c82 */ /* 0x000fc80008000000 */
[----:B------:R-:W-:Y:S02]  /*a960*/  @!P1 LEA R38, R38, UR42, 0x3 ;  /* 0x0000002a26269c11 */ /* 0x000fe4000f8e18ff */
[----:B------:R-:W-:Y:S01]  /*a970*/  MUFU.EX2 R12, R12 ;  /* 0x0000000c000c7308 */ /* 0x000fe20000000800 */
[----:B------:R-:W-:Y:S02]  /*a980*/  WARPGROUP.DEPBAR.LE gsb0, 0x0 ;  /* 0x00008000000079c5 */ /* 0x000fe40000010000 */
[----:B------:R-:W-:Y:S01]  /*a990*/  WARPGROUP.ARRIVE ;  /* 0x00000000000079c5 */ /* 0x000fe20000000000 */
[----:B------:R-:W-:Y:S01]  /*a9a0*/  @!P1 VIADD R38, R38, 0x2d860 ;  /* 0x0002d86026269836 */ /* 0x000fe20000000000 */
[----:B0-----:R-:W-:-:S03]  /*a9b0*/  FMNMX.FTZ R39, R8, R39, !PT ;  /* 0x0000002708277209 */ /* 0x001fc60007810000 */
[----:B------:R-:W-:Y:S01]  /*a9c0*/  MUFU.EX2 R13, R13 ;  /* 0x0000000d000d7308 */ /* 0x000fe20000000800 */
[----:B------:R-:W-:Y:S01]  /*a9d0*/  HGMMA.64x96x16.F32.BF16 R88, gdesc[UR28].tnspB, R88, gsb0 ;  /* 0x416000001c5879f0 */ /* 0x000fe20008001858 */
[----:B------:R-:W-:Y:S01]  /*a9e0*/  UIADD3 UR28, UR6, 0x604, URZ ;  /* 0x00000604061c7890 */ /* 0x000fe2000fffe03f */
[----:B------:R-:W0:Y:S01]  /*a9f0*/  SHFL.BFLY PT, R8, R39, 0x1, 0x1f ;  /* 0x0c201f0027087f89 */ /* 0x000e2200000e0000 */
[----:B------:R-:W-:Y:S01]  /*aa00*/  UIADD3 UR30, UR7, 0x180, URZ ;  /* 0x00000180071e7890 */ /* 0x000fe2000fffe03f */
[----:B------:R-:W-:Y:S01]  /*aa10*/  @!P1 PRMT R38, RZ, 0x654, R38 ;  /* 0x00000654ff269816 */ /* 0x000fe20000000026 */
[----:B------:R-:W-:Y:S01]  /*aa20*/  UMOV UR29, 0x40000040 ;  /* 0x40000040001d7882 */ /* 0x000fe20000000000 */
[----:B------:R-:W-:Y:S01]  /*aa30*/  UMOV UR31, 0x80000020 ;  /* 0x80000020001f7882 */ /* 0x000fe20000000000 */
[----:B------:R-:W-:Y:S08]  /*aa40*/  MUFU.EX2 R20, R20 ;  /* 0x0000001400147308 */ /* 0x000ff00000000800 */
[----:B------:R-:W-:Y:S08]  /*aa50*/  MUFU.EX2 R24, R24 ;  /* 0x0000001800187308 */ /* 0x000ff00000000800 */
[----:B------:R-:W-:Y:S01]  /*aa60*/  MUFU.EX2 R26, R26 ;  /* 0x0000001a001a7308 */ /* 0x000fe20000000800 */
[----:B0-----:R-:W-:-:S05]  /*aa70*/  FMNMX.FTZ R8, R39, R8, !PT ;  /* 0x0000000827087209 */ /* 0x001fca0007810000 */
[C---:B------:R-:W-:Y:S01]  /*aa80*/  FMUL.FTZ R36, R8.reuse, UR34 ;  /* 0x0000002208247c20 */ /* 0x040fe20008410000 */
[----:B------:R-:W-:Y:S01]  /*aa90*/  FADD.FTZ R7, -R8, R7 ;  /* 0x0000000708077221 */ /* 0x000fe20000010100 */
[----:B------:R-:W-:Y:S02]  /*aaa0*/  MUFU.EX2 R28, R28 ;  /* 0x0000001c001c7308 */ /* 0x000fe40000000800 */
[--C-:B------:R-:W-:Y:S01]  /*aab0*/  FFMA.FTZ R79, R21, UR34, -R36.reuse ;  /* 0x00000022154f7c23 */ /* 0x100fe20008010824 */
[--C-:B------:R-:W-:Y:S01]  /*aac0*/  FFMA.FTZ R21, R31, UR34, -R36.reuse ;  /* 0x000000221f157c23 */ /* 0x100fe20008010824 */
[----:B------:R-:W-:Y:S01]  /*aad0*/  FMUL.FTZ R7, R7, UR34 ;  /* 0x0000002207077c20 */ /* 0x000fe20008410000 */
[--C-:B------:R-:W-:Y:S01]  /*aae0*/  FFMA.FTZ R9, R9, UR34, -R36.reuse ;  /* 0x0000002209097c23 */ /* 0x100fe20008010824 */
[--C-:B------:R-:W-:Y:S01]  /*aaf0*/  FFMA.FTZ R31, R37, UR34, -R36.reuse ;  /* 0x00000022251f7c23 */ /* 0x100fe20008010824 */
[----:B------:R-:W-:Y:S02]  /*ab00*/  IMAD.U32 R37, RZ, RZ, UR45 ;  /* 0x0000002dff257e24 */ /* 0x000fe4000f8e00ff */
[--C-:B------:R-:W-:Y:S01]  /*ab10*/  FFMA.FTZ R11, R11, UR34, -R36.reuse ;  /* 0x000000220b0b7c23 */ /* 0x100fe20008010824 */
[--C-:B------:R-:W-:Y:S01]  /*ab20*/  FFMA.FTZ R39, R14, UR34, -R36.reuse ;  /* 0x000000220e277c23 */ /* 0x100fe20008010824 */
[----:B------:R-:W-:Y:S01]  /*ab30*/  MUFU.EX2 R7, R7 ;  /* 0x0000000700077308 */ /* 0x000fe20000000800 */
[----:B------:R-:W-:Y:S01]  /*ab40*/  VIADD R14, R143, 0x9 ;  /* 0x000000098f0e7836 */ /* 0x000fe20000000000 */
[----:B------:R-:W-:Y:S01]  /*ab50*/  @!P1 LEA R37, R37, UR42, 0x3 ;  /* 0x0000002a25259c11 */ /* 0x000fe2000f8e18ff */
[--C-:B------:R-:W-:Y:S01]  /*ab60*/  FFMA.FTZ R83, R15, UR34, -R36.reuse ;  /* 0x000000220f537c23 */ /* 0x100fe20008010824 */
[--C-:B------:R-:W-:Y:S01]  /*ab70*/  FFMA.FTZ R15, R40, UR34, -R36.reuse ;  /* 0x00000022280f7c23 */ /* 0x100fe20008010824 */
[--C-:B------:R-:W-:Y:S01]  /*ab80*/  FFMA.FTZ R25, R25, UR34, -R36.reuse ;  /* 0x0000002219197c23 */ /* 0x100fe20008010824 */
[----:B------:R-:W-:Y:S01]  /*ab90*/  SEL R40, R14, 0x9, !P2 ;  /* 0x000000090e287807 */ /* 0x000fe20005000000 */
[----:B------:R-:W-:Y:S01]  /*aba0*/  @!P1 VIADD R37, R37, 0x2d840 ;  /* 0x0002d84025259836 */ /* 0x000fe20000000000 */
[----:B------:R-:W0:Y:S01]  /*abb0*/  MUFU.EX2 R9, R9 ;  /* 0x0000000900097308 */ /* 0x000e220000000800 */
[--C-:B------:R-:W-:Y:S01]  /*abc0*/  FFMA.FTZ R27, R27, UR34, -R36.reuse ;  /* 0x000000221b1b7c23 */ /* 0x100fe20008010824 */
[--C-:B------:R-:W-:Y:S01]  /*abd0*/  FFMA.FTZ R29, R29, UR34, -R36.reuse ;  /* 0x000000221d1d7c23 */ /* 0x100fe20008010824 */
[--C-:B------:R-:W-:Y:S01]  /*abe0*/  FFMA.FTZ R33, R33, UR34, -R36.reuse ;  /* 0x0000002221217c23 */ /* 0x100fe20008010824 */
[----:B------:R-:W-:Y:S01]  /*abf0*/  @!P1 PRMT R37, RZ, 0x654, R37 ;  /* 0x00000654ff259816 */ /* 0x000fe20000000025 */
[--C-:B------:R-:W-:Y:S01]  /*ac00*/  FFMA.FTZ R35, R35, UR34, -R36.reuse ;  /* 0x0000002223237c23 */ /* 0x100fe20008010824 */
[--C-:B------:R-:W-:Y:S01]  /*ac10*/  FFMA.FTZ R41, R41, UR34, -R36.reuse ;  /* 0x0000002229297c23 */ /* 0x100fe20008010824 */
[--C-:B------:R-:W-:Y:S01]  /*ac20*/  FFMA.FTZ R43, R43, UR34, -R36.reuse ;  /* 0x000000222b2b7c23 */ /* 0x100fe20008010824 */
[----:B------:R-:W-:Y:S01]  /*ac30*/  MUFU.EX2 R11, R11 ;  /* 0x0000000b000b7308 */ /* 0x000fe20000000800 */
[--C-:B------:R-:W-:Y:S01]  /*ac40*/  FFMA.FTZ R45, R45, UR34, -R36.reuse ;  /* 0x000000222d2d7c23 */ /* 0x100fe20008010824 */
[--C-:B------:R-:W-:Y:S01]  /*ac50*/  FFMA.FTZ R14, R48, UR34, -R36.reuse ;  /* 0x00000022300e7c23 */ /* 0x100fe20008010824 */
[--C-:B------:R-:W-:Y:S01]  /*ac60*/  FFMA.FTZ R49, R49, UR34, -R36.reuse ;  /* 0x0000002231317c23 */ /* 0x100fe20008010824 */
[--C-:B------:R-:W-:Y:S01]  /*ac70*/  FFMA.FTZ R51, R51, UR34, -R36.reuse ;  /* 0x0000002233337c23 */ /* 0x100fe20008010824 */
[--C-:B------:R-:W-:Y:S01]  /*ac80*/  FFMA.FTZ R69, R69, UR34, -R36.reuse ;  /* 0x0000002245457c23 */ /* 0x100fe20008010824 */
[--C-:B------:R-:W-:Y:S01]  /*ac90*/  FFMA.FTZ R70, R70, UR34, -R36.reuse ;  /* 0x0000002246467c23 */ /* 0x100fe20008010824 */
[--C-:B------:R-:W-:Y:S01]  /*aca0*/  FFMA.FTZ R71, R71, UR34, -R36.reuse ;  /* 0x0000002247477c23 */ /* 0x100fe20008010824 */
[----:B------:R-:W-:Y:S01]  /*acb0*/  MUFU.EX2 R39, R39 ;  /* 0x0000002700277308 */ /* 0x000fe20000000800 */
[----:B0-----:R-:W-:Y:S01]  /*acc0*/  FFMA.FTZ R2, R7, R2, R9 ;  /* 0x0000000207027223 */ /* 0x001fe20000010009 */
[--C-:B------:R-:W-:Y:S01]  /*acd0*/  FFMA.FTZ R72, R72, UR34, -R36.reuse ;  /* 0x0000002248487c23 */ /* 0x100fe20008010824 */
[--C-:B------:R-:W-:Y:S01]  /*ace0*/  FFMA.FTZ R73, R73, UR34, -R36.reuse ;  /* 0x0000002249497c23 */ /* 0x100fe20008010824 */
[--C-:B------:R-:W-:Y:S01]  /*acf0*/  FFMA.FTZ R74, R74, UR34, -R36.reuse ;  /* 0x000000224a4a7c23 */ /* 0x100fe20008010824 */
[--C-:B------:R-:W-:Y:S01]  /*ad00*/  FFMA.FTZ R75, R75, UR34, -R36.reuse ;  /* 0x000000224b4b7c23 */ /* 0x100fe20008010824 */
[--C-:B------:R-:W-:Y:S01]  /*ad10*/  FFMA.FTZ R76, R76, UR34, -R36.reuse ;  /* 0x000000224c4c7c23 */ /* 0x100fe20008010824 */
[----:B------:R-:W-:Y:S01]  /*ad20*/  FFMA.FTZ R77, R77, UR34, -R36 ;  /* 0x000000224d4d7c23 */ /* 0x000fe20008010824 */
[----:B------:R-:W-:Y:S01]  /*ad30*/  MUFU.EX2 R83, R83 ;  /* 0x0000005300537308 */ /* 0x000fe20000000800 */
[C---:B------:R-:W-:Y:S01]  /*ad40*/  ISETP.GT.AND P2, PT, R0.reuse, R6, PT ;  /* 0x000000060000720c */ /* 0x040fe20003f44270 */
[----:B------:R-:W-:-:S06]  /*ad50*/  VIADD R0, R0, 0xffffffff ;  /* 0xffffffff00007836 */ /* 0x000fcc0000000000 */
        /* <DEDUP_REMOVED lines=27> */
[----:B------:R-:W-:-:S06]  /*af10*/  UMOV UR28, UR50 ;  /* 0x00000032001c7c82 */ /* 0x000fcc0008000000 */
[----:B------:R-:W-:Y:S08]  /*af20*/  MUFU.EX2 R44, R44 ;  /* 0x0000002c002c7308 */ /* 0x000ff00000000800 */
[----:B------:R-:W-:Y:S08]  /*af30*/  MUFU.EX2 R45, R45 ;  /* 0x0000002d002d7308 */ /* 0x000ff00000000800 */
[----:B------:R-:W-:Y:S08]  /*af40*/  MUFU.EX2 R46, R46 ;  /* 0x0000002e002e7308 */ /* 0x000ff00000000800 */
[----:B------:R-:W-:Y:S08]  /*af50*/  MUFU.EX2 R14, R14 ;  /* 0x0000000e000e7308 */ /* 0x000ff00000000800 */
[----:B------:R-:W0:Y:S08]  /*af60*/  MUFU.EX2 R47, R47 ;  /* 0x0000002f002f7308 */ /* 0x000e300000000800 */
[----:B------:R-:W-:Y:S08]  /*af70*/  MUFU.EX2 R49, R49 ;  /* 0x0000003100317308 */ /* 0x000ff00000000800 */
[----:B------:R-:W-:Y:S01]  /*af80*/  MUFU.EX2 R50, R50 ;  /* 0x0000003200327308 */ /* 0x000fe20000000800 */
[----:B0-----:R-:W-:-:S07]  /*af90*/  F2FP.BF16.F32.PACK_AB R48, R47, R46 ;  /* 0x0000002e2f30723e */ /* 0x001fce00000010ff */
        /* <DEDUP_REMOVED lines=10> */
[-C--:B------:R-:W-:Y:S01]  /*b040*/  FMUL.FTZ R88, R88, R5.reuse ;  /* 0x0000000558587220 */ /* 0x080fe20000410000 */
[-C--:B------:R-:W-:Y:S01]  /*b050*/  FMUL.FTZ R89, R89, R5.reuse ;  /* 0x0000000559597220 */ /* 0x080fe20000410000 */
[-C--:B------:R-:W-:Y:S01]  /*b060*/  FMUL.FTZ R92, R92, R5.reuse ;  /* 0x000000055c5c7220 */ /* 0x080fe20000410000 */
[-C--:B------:R-:W-:Y:S01]  /*b070*/  FMUL.FTZ R93, R93, R5.reuse ;  /* 0x000000055d5d7220 */ /* 0x080fe20000410000 */
[-C--:B------:R-:W-:Y:S01]  /*b080*/  FMUL.FTZ R96, R96, R5.reuse ;  /* 0x0000000560607220 */ /* 0x080fe20000410000 */
[----:B------:R-:W-:Y:S01]  /*b090*/  FMUL.FTZ R97, R97, R5 ;  /* 0x0000000561617220 */ /* 0x000fe20000410000 */
[----:B-1----:R-:W-:Y:S01]  /*b0a0*/  FFMA.FTZ R37, R63, UR34, -R36 ;  /* 0x000000223f257c23 */ /* 0x002fe20008010824 */
[----:B------:R-:W-:Y:S01]  /*b0b0*/  FFMA.FTZ R63, R5, R3, R78 ;  /* 0x00000003053f7223 */ /* 0x000fe2000001004e */
[--C-:B------:R-:W-:Y:S01]  /*b0c0*/  FFMA.FTZ R3, R66, UR34, -R36.reuse ;  /* 0x0000002242037c23 */ /* 0x100fe20008010824 */
[--C-:B------:R-:W-:Y:S01]  /*b0d0*/  FFMA.FTZ R66, R67, UR34, -R36.reuse ;  /* 0x0000002243427c23 */ /* 0x100fe20008010824 */
[----:B------:R1:W-:Y:S01]  /*b0e0*/  @!P1 SYNCS.ARRIVE.TRANS64.RED.A1T0 RZ, [R38+URZ], RZ ;  /* 0x000000ff26ff99a7 */ /* 0x0003e2000810043f */
[----:B------:R-:W-:Y:S01]  /*b0f0*/  FADD.FTZ R67, R10, R63 ;  /* 0x0000003f0a437221 */ /* 0x000fe20000010000 */
[----:B------:R-:W-:Y:S01]  /*b100*/  FFMA.FTZ R63, R68, UR34, -R36 ;  /* 0x00000022443f7c23 */ /* 0x000fe20008010824 */
[----:B------:R-:W-:Y:S01]  /*b110*/  F2FP.BF16.F32.PACK_AB R36, R10, R78 ;  /* 0x0000004e0a24723e */ /* 0x000fe200000010ff */
[----:B------:R-:W-:Y:S01]  /*b120*/  MUFU.EX2 R3, R3 ;  /* 0x0000000300037308 */ /* 0x000fe20000000800 */
[----:B0-----:R-:W-:Y:S01]  /*b130*/  FADD.FTZ R40, R12, R67 ;  /* 0x000000430c287221 */ /* 0x001fe20000010000 */
[-C--:B------:R-:W-:Y:S01]  /*b140*/  FMUL.FTZ R100, R100, R5.reuse ;  /* 0x0000000564647220 */ /* 0x080fe20000410000 */
[----:B------:R-:W-:Y:S01]  /*b150*/  FMUL.FTZ R101, R101, R5 ;  /* 0x0000000565657220 */ /* 0x000fe20000410000 */
[----:B-1----:R-:W-:Y:S01]  /*b160*/  FADD.FTZ R38, R11, R2 ;  /* 0x000000020b267221 */ /* 0x002fe20000010000 */
[----:B------:R-:W-:Y:S01]  /*b170*/  FADD.FTZ R67, R13, R40 ;  /* 0x000000280d437221 */ /* 0x000fe20000010000 */
[----:B------:R-:W-:Y:S01]  /*b180*/  F2FP.BF16.F32.PACK_AB R40, R82, R81 ;  /* 0x000000515228723e */ /* 0x000fe200000010ff */
[----:B------:R-:W-:Y:S01]  /*b190*/  FMUL.FTZ R104, R104, R5 ;  /* 0x0000000568687220 */ /* 0x000fe20000410000 */
[----:B------:R-:W-:Y:S01]  /*b1a0*/  FADD.FTZ R38, R39, R38 ;  /* 0x0000002627267221 */ /* 0x000fe20000010000 */
[----:B------:R-:W-:Y:S01]  /*b1b0*/  FADD.FTZ R67, R20, R67 ;  /* 0x0000004314437221 */ /* 0x000fe20000010000 */
[----:B------:R0:W-:Y:S01]  /*b1c0*/  MUFU.EX2 R2, R37 ;  /* 0x0000002500027308 */ /* 0x0001e20000000800 */
[C---:B------:R-:W-:Y:S01]  /*b1d0*/  F2FP.BF16.F32.PACK_AB R39, R83.reuse, R39 ;  /* 0x000000275327723e */ /* 0x040fe200000010ff */
[----:B------:R-:W-:Y:S01]  /*b1e0*/  FADD.FTZ R38, R83, R38 ;  /* 0x0000002653267221 */ /* 0x000fe20000010000 */
[C---:B------:R-:W-:Y:S01]  /*b1f0*/  FADD.FTZ R67, R24.reuse, R67 ;  /* 0x0000004318437221 */ /* 0x040fe20000010000 */
[----:B------:R-:W-:Y:S01]  /*b200*/  F2FP.BF16.F32.PACK_AB R24, R24, R20 ;  /* 0x000000141818723e */ /* 0x000fe200000010ff */
[----:B------:R-:W-:Y:S01]  /*b210*/  FMUL.FTZ R105, R105, R5 ;  /* 0x0000000569697220 */ /* 0x000fe20000410000 */
[----:B------:R-:W-:Y:S01]  /*b220*/  FADD.FTZ R38, R79, R38 ;  /* 0x000000264f267221 */ /* 0x000fe20000010000 */
[----:B------:R-:W-:Y:S01]  /*b230*/  FADD.FTZ R67, R26, R67 ;  /* 0x000000431a437221 */ /* 0x000fe20000010000 */
[----:B------:R-:W1:Y:S01]  /*b240*/  MUFU.EX2 R66, R66 ;  /* 0x0000004200427308 */ /* 0x000e620000000800 */
[----:B0-----:R-:W-:Y:S01]  /*b250*/  F2FP.BF16.F32.PACK_AB R37, R11, R9 ;  /* 0x000000090b25723e */ /* 0x001fe200000010ff */
[C---:B------:R-:W-:Y:S01]  /*b260*/  FADD.FTZ R38, R25.reuse, R38 ;  /* 0x0000002619267221 */ /* 0x040fe20000010000 */
[----:B------:R-:W-:Y:S01]  /*b270*/  FADD.FTZ R67, R28, R67 ;  /* 0x000000431c437221 */ /* 0x000fe20000010000 */
[----:B------:R-:W-:Y:S01]  /*b280*/  F2FP.BF16.F32.PACK_AB R25, R25, R79 ;  /* 0x0000004f1919723e */ /* 0x000fe200000010ff */
[----:B------:R-:W-:Y:S01]  /*b290*/  FMUL.FTZ R108, R108, R5 ;  /* 0x000000056c6c7220 */ /* 0x000fe20000410000 */
[----:B------:R-:W-:Y:S01]  /*b2a0*/  FADD.FTZ R38, R27, R38 ;  /* 0x000000261b267221 */ /* 0x000fe20000010000 */
[----:B------:R-:W-:Y:S01]  /*b2b0*/  FADD.FTZ R67, R30, R67 ;  /* 0x000000431e437221 */ /* 0x000fe20000010000 */
[----:B------:R-:W-:Y:S01]  /*b2c0*/  MUFU.EX2 R63, R63 ;  /* 0x0000003f003f7308 */ /* 0x000fe20000000800 */
[C---:B------:R-:W-:Y:S01]  /*b2d0*/  F2FP.BF16.F32.PACK_AB R27, R29.reuse, R27 ;  /* 0x0000001b1d1b723e */ /* 0x040fe200000010ff */
[----:B------:R-:W-:Y:S01]  /*b2e0*/  FADD.FTZ R38, R29, R38 ;  /* 0x000000261d267221 */ /* 0x000fe20000010000 */
[----:B------:R-:W-:Y:S01]  /*b2f0*/  FADD.FTZ R67, R32, R67 ;  /* 0x0000004320437221 */ /* 0x000fe20000010000 */
[----:B------:R-:W-:Y:S01]  /*b300*/  F2FP.BF16.F32.PACK_AB R26, R28, R26 ;  /* 0x0000001a1c1a723e */ /* 0x000fe200000010ff */
[----:B------:R-:W-:Y:S01]  /*b310*/  FMUL.FTZ R109, R109, R5 ;  /* 0x000000056d6d7220 */ /* 0x000fe20000410000 */
[----:B------:R-:W-:Y:S01]  /*b320*/  FADD.FTZ R10, R21, R38 ;  /* 0x00000026150a7221 */ /* 0x000fe20000010000 */
[----:B------:R-:W-:Y:S01]  /*b330*/  F2FP.BF16.F32.PACK_AB R38, R13, R12 ;  /* 0x0000000c0d26723e */ /* 0x000fe200000010ff */
[----:B------:R-:W-:Y:S01]  /*b340*/  FADD.FTZ R67, R34, R67 ;  /* 0x0000004322437221 */ /* 0x000fe20000010000 */
[----:B------:R-:W-:Y:S01]  /*b350*/  MUFU.EX2 R70, R70 ;  /* 0x0000004600467308 */ /* 0x000fe20000000800 */
[C---:B------:R-:W-:Y:S01]  /*b360*/  FADD.FTZ R12, R33.reuse, R10 ;  /* 0x0000000a210c7221 */ /* 0x040fe20000010000 */
[----:B------:R-:W-:Y:S01]  /*b370*/  F2FP.BF16.F32.PACK_AB R33, R33, R21 ;  /* 0x000000152121723e */ /* 0x000fe200000010ff */
[----:B------:R-:W-:Y:S01]  /*b380*/  FADD.FTZ R20, R80, R67 ;  /* 0x0000004350147221 */ /* 0x000fe20000010000 */
[----:B-1----:R-:W-:Y:S01]  /*b390*/  F2FP.BF16.F32.PACK_AB R13, R66, R3 ;  /* 0x00000003420d723e */ /* 0x002fe200000010ff */
[----:B------:R-:W-:Y:S01]  /*b3a0*/  FADD.FTZ R12, R35, R12 ;  /* 0x0000000c230c7221 */ /* 0x000fe20000010000 */
[----:B------:R-:W-:Y:S01]  /*b3b0*/  F2FP.BF16.F32.PACK_AB R32, R32, R30 ;  /* 0x0000001e2020723e */ /* 0x000fe200000010ff */
[----:B------:R-:W-:Y:S01]  /*b3c0*/  FADD.FTZ R9, R81, R20 ;  /* 0x0000001451097221 */ /* 0x000fe20000010000 */
[----:B------:R-:W0:Y:S01]  /*b3d0*/  MUFU.EX2 R10, R69 ;  /* 0x00000045000a7308 */ /* 0x000e220000000800 */
[C---:B------:R-:W-:Y:S01]  /*b3e0*/  FADD.FTZ R12, R31.reuse, R12 ;  /* 0x0000000c1f0c7221 */ /* 0x040fe20000010000 */
[----:B------:R-:W-:Y:S01]  /*b3f0*/  F2FP.BF16.F32.PACK_AB R34, R80, R34 ;  /* 0x000000225022723e */ /* 0x000fe200000010ff */
[----:B------:R-:W-:Y:S01]  /*b400*/  FADD.FTZ R9, R82, R9 ;  /* 0x0000000952097221 */ /* 0x000fe20000010000 */
[----:B------:R-:W-:Y:S01]  /*b410*/  F2FP.BF16.F32.PACK_AB R35, R31, R35 ;  /* 0x000000231f23723e */ /* 0x000fe200000010ff */
[----:B------:R-:W-:Y:S01]  /*b420*/  FADD.FTZ R12, R15, R12 ;  /* 0x0000000c0f0c7221 */ /* 0x000fe20000010000 */
[----:B------:R-:W-:Y:S01]  /*b430*/  STSM.16.M88.4 [R17+0x21800], R36 ;  /* 0x0218002411007844 */ /* 0x000fe20000000200 */
[----:B------:R-:W-:Y:S01]  /*b440*/  FADD.FTZ R9, R42, R9 ;  /* 0x000000092a097221 */ /* 0x000fe20000010000 */
[----:B------:R-:W1:Y:S01]  /*b450*/  MUFU.EX2 R71, R71 ;  /* 0x0000004700477308 */ /* 0x000e620000000800 */
[C---:B------:R-:W-:Y:S01]  /*b460*/  FADD.FTZ R12, R41.reuse, R12 ;  /* 0x0000000c290c7221 */ /* 0x040fe20000010000 */
[----:B------:R-:W-:Y:S01]  /*b470*/  F2FP.BF16.F32.PACK_AB R41, R41, R15 ;  /* 0x0000000f2929723e */ /* 0x000fe200000010ff */
[C---:B------:R-:W-:Y:S01]  /*b480*/  FADD.FTZ R9, R44.reuse, R9 ;  /* 0x000000092c097221 */ /* 0x040fe20000010000 */
[----:B------:R-:W-:Y:S01]  /*b490*/  F2FP.BF16.F32.PACK_AB R42, R44, R42 ;  /* 0x0000002a2c2a723e */ /* 0x000fe200000010ff */
[----:B------:R-:W-:Y:S01]  /*b4a0*/  FADD.FTZ R12, R43, R12 ;  /* 0x0000000c2b0c7221 */ /* 0x000fe20000010000 */
[C---:B------:R-:W-:Y:S01]  /*b4b0*/  F2FP.BF16.F32.PACK_AB R43, R45.reuse, R43 ;  /* 0x0000002b2d2b723e */ /* 0x040fe200000010ff */
[----:B------:R1:W-:Y:S01]  /*b4c0*/  STSM.16.M88.4 [R23], R24 ;  /* 0x0000001817007844 */ /* 0x0003e20000000200 */
[----:B------:R-:W-:Y:S01]  /*b4d0*/  MUFU.EX2 R72, R72 ;  /* 0x0000004800487308 */ /* 0x000fe20000000800 */
[----:B------:R-:W-:Y:S01]  /*b4e0*/  FADD.FTZ R11, R45, R12 ;  /* 0x0000000c2d0b7221 */ /* 0x000fe20000010000 */
[----:B------:R-:W-:Y:S01]  /*b4f0*/  FADD.FTZ R12, R46, R9 ;  /* 0x000000092e0c7221 */ /* 0x000fe20000010000 */
[----:B0-----:R-:W-:Y:S01]  /*b500*/  F2FP.BF16.F32.PACK_AB R15, R10, R63 ;  /* 0x0000003f0a0f723e */ /* 0x001fe200000010ff */
[----:B------:R0:W-:Y:S01]  /*b510*/  STSM.16.M88.4 [R22], R32 ;  /* 0x0000002016007844 */ /* 0x0001e20000000200 */
[----:B------:R-:W-:Y:S01]  /*b520*/  FADD.FTZ R20, R14, R11 ;  /* 0x0000000b0e147221 */ /* 0x000fe20000010000 */
[----:B------:R-:W-:Y:S01]  /*b530*/  FADD.FTZ R9, R47, R12 ;  /* 0x0000000c2f097221 */ /* 0x000fe20000010000 */
[----:B------:R-:W-:Y:S01]  /*b540*/  FMUL.FTZ R112, R112, R5 ;  /* 0x0000000570707220 */ /* 0x000fe20000410000 */
[----:B------:R-:W2:Y:S01]  /*b550*/  MUFU.EX2 R58, R58 ;  /* 0x0000003a003a7308 */ /* 0x000ea20000000800 */
[C---:B------:R-:W-:Y:S01]  /*b560*/  FADD.FTZ R20, R49.reuse, R20 ;  /* 0x0000001431147221 */ /* 0x040fe20000010000 */
[----:B------:R-:W-:Y:S01]  /*b570*/  FADD.FTZ R9, R50, R9 ;  /* 0x0000000932097221 */ /* 0x000fe20000010000 */
[----:B------:R-:W-:Y:S01]  /*b580*/  F2FP.BF16.F32.PACK_AB R49, R49, R14 ;  /* 0x0000000e3131723e */ /* 0x000fe200000010ff */
[----:B------:R0:W-:Y:S01]  /*b590*/  STSM.16.M88.4 [R18], R40 ;  /* 0x0000002812007844 */ /* 0x0001e20000000200 */
[----:B------:R-:W-:Y:S01]  /*b5a0*/  FADD.FTZ R11, R51, R20 ;  /* 0x00000014330b7221 */ /* 0x000fe20000010000 */
[----:B------:R-:W-:Y:S01]  /*b5b0*/  FADD.FTZ R12, R52, R9 ;  /* 0x00000009340c7221 */ /* 0x000fe20000010000 */
[C---:B------:R-:W-:Y:S01]  /*b5c0*/  F2FP.BF16.F32.PACK_AB R51, R2.reuse, R51 ;  /* 0x000000330233723e */ /* 0x040fe200000010ff */
[----:B------:R-:W3:Y:S01]  /*b5d0*/  MUFU.EX2 R73, R73 ;  /* 0x0000004900497308 */ /* 0x000ee20000000800 */
[----:B------:R-:W-:Y:S01]  /*b5e0*/  FADD.FTZ R20, R2, R11 ;  /* 0x0000000b02147221 */ /* 0x000fe20000010000 */
[----:B------:R-:W-:Y:S01]  /*b5f0*/  FADD.FTZ R9, R53, R12 ;  /* 0x0000000c35097221 */ /* 0x000fe20000010000 */
[----:B------:R-:W-:Y:S01]  /*b600*/  F2FP.BF16.F32.PACK_AB R50, R52, R50 ;  /* 0x000000323432723e */ /* 0x000fe200000010ff */
[----:B------:R-:W-:Y:S01]  /*b610*/  FMUL.FTZ R113, R113, R5 ;  /* 0x0000000571717220 */ /* 0x000fe20000410000 */
[----:B------:R-:W-:Y:S01]  /*b620*/  FADD.FTZ R11, R3, R20 ;  /* 0x00000014030b7221 */ /* 0x000fe20000010000 */
[----:B------:R-:W-:Y:S01]  /*b630*/  FADD.FTZ R12, R54, R9 ;  /* 0x00000009360c7221 */ /* 0x000fe20000010000 */
[----:B-1----:R-:W-:Y:S01]  /*b640*/  F2FP.BF16.F32.PACK_AB R25, R71, R70 ;  /* 0x000000464719723e */ /* 0x002fe200000010ff */
[----:B------:R-:W1:Y:S01]  /*b650*/  MUFU.EX2 R59, R59 ;  /* 0x0000003b003b7308 */ /* 0x000e620000000800 */
[----:B------:R-:W-:Y:S01]  /*b660*/  FADD.FTZ R14, R66, R11 ;  /* 0x0000000b420e7221 */ /* 0x000fe20000010000 */
[----:B------:R-:W-:Y:S01]  /*b670*/  FADD.FTZ R9, R55, R12 ;  /* 0x0000000c37097221 */ /* 0x000fe20000010000 */
[----:B------:R-:W-:Y:S01]  /*b680*/  F2FP.BF16.F32.PACK_AB R12, R54, R53 ;  /* 0x00000035360c723e */ /* 0x000fe200000010ff */
[----:B------:R0:W-:Y:S01]  /*b690*/  STSM.16.M88.4 [R17+0x27800], R48 ;  /* 0x0278003011007844 */ /* 0x0001e20000000200 */
[----:B------:R-:W-:Y:S01]  /*b6a0*/  FADD.FTZ R11, R63, R14 ;  /* 0x0000000e3f0b7221 */ /* 0x000fe20000010000 */
[----:B------:R-:W-:Y:S01]  /*b6b0*/  FADD.FTZ R2, R56, R9 ;  /* 0x0000000938027221 */ /* 0x000fe20000010000 */
[----:B--2---:R-:W-:Y:S01]  /*b6c0*/  F2FP.BF16.F32.PACK_AB R24, R58, R57 ;  /* 0x000000393a18723e */ /* 0x004fe200000010ff */
[----:B------:R-:W2:Y:S01]  /*b6d0*/  MUFU.EX2 R60, R60 ;  /* 0x0000003c003c7308 */ /* 0x000ea20000000800 */
[----:B------:R-:W-:Y:S01]  /*b6e0*/  FADD.FTZ R11, R10, R11 ;  /* 0x0000000b0a0b7221 */ /* 0x000fe20000010000 */
[----:B------:R-:W-:Y:S01]  /*b6f0*/  FADD.FTZ R9, R57, R2 ;  /* 0x0000000239097221 */ /* 0x000fe20000010000 */
[----:B---3--:R-:W-:Y:S01]  /*b700*/  F2FP.BF16.F32.PACK_AB R27, R73, R72 ;  /* 0x00000048491b723e */ /* 0x008fe200000010ff */
[-C--:B------:R-:W-:Y:S01]  /*b710*/  FMUL.FTZ R116, R116, R5.reuse ;  /* 0x0000000574747220 */ /* 0x080fe20000410000 */
[----:B------:R-:W-:Y:S01]  /*b720*/  FADD.FTZ R2, R70, R11 ;  /* 0x0000000b46027221 */ /* 0x000fe20000010000 */
[----:B------:R-:W-:Y:S01]  /*b730*/  FADD.FTZ R14, R58, R9 ;  /* 0x000000093a0e7221 */ /* 0x000fe20000010000 */
[----:B------:R-:W-:Y:S01]  /*b740*/  FMUL.FTZ R117, R117, R5 ;  /* 0x0000000575757220 */ /* 0x000fe20000410000 */
[----:B------:R-:W3:Y:S01]  /*b750*/  MUFU.EX2 R29, R74 ;  /* 0x0000004a001d7308 */ /* 0x000ee20000000800 */
[----:B------:R-:W-:Y:S01]  /*b760*/  FADD.FTZ R3, R71, R2 ;  /* 0x0000000247037221 */ /* 0x000fe20000010000 */
[----:B-1----:R-:W-:Y:S01]  /*b770*/  FADD.FTZ R9, R59, R14 ;  /* 0x0000000e3b097221 */ /* 0x002fe20000010000 */
[----:B------:R-:W-:Y:S01]  /*b780*/  F2FP.BF16.F32.PACK_AB R14, R56, R55 ;  /* 0x00000037380e723e */ /* 0x000fe200000010ff */
[-C--:B------:R-:W-:Y:S01]  /*b790*/  FMUL.FTZ R120, R120, R5.reuse ;  /* 0x0000000578787220 */ /* 0x080fe20000410000 */
[----:B------:R-:W-:Y:S01]  /*b7a0*/  FADD.FTZ R2, R72, R3 ;  /* 0x0000000348027221 */ /* 0x000fe20000010000 */
[-C--:B------:R-:W-:Y:S01]  /*b7b0*/  FMUL.FTZ R121, R121, R5.reuse ;  /* 0x0000000579797220 */ /* 0x080fe20000410000 */
[----:B------:R-:W-:Y:S01]  /*b7c0*/  FMUL.FTZ R124, R124, R5 ;  /* 0x000000057c7c7220 */ /* 0x000fe20000410000 */
[----:B------:R-:W1:Y:S01]  /*b7d0*/  MUFU.EX2 R61, R61 ;  /* 0x0000003d003d7308 */ /* 0x000e620000000800 */
[----:B------:R-:W-:Y:S01]  /*b7e0*/  FADD.FTZ R2, R73, R2 ;  /* 0x0000000249027221 */ /* 0x000fe20000010000 */
[C---:B--2---:R-:W-:Y:S01]  /*b7f0*/  F2FP.BF16.F32.PACK_AB R26, R60.reuse, R59 ;  /* 0x0000003b3c1a723e */ /* 0x044fe200000010ff */
[----:B------:R0:W-:Y:S01]  /*b800*/  STSM.16.M88.4 [R136], R12 ;  /* 0x0000000c88007844 */ /* 0x0001e20000000200 */
[----:B------:R-:W-:Y:S01]  /*b810*/  FADD.FTZ R10, R60, R9 ;  /* 0x000000093c0a7221 */ /* 0x000fe20000010000 */
[-C--:B------:R-:W-:Y:S01]  /*b820*/  FMUL.FTZ R125, R125, R5.reuse ;  /* 0x000000057d7d7220 */ /* 0x080fe20000410000 */
[-C--:B------:R-:W-:Y:S01]  /*b830*/  FMUL.FTZ R128, R128, R5.reuse ;  /* 0x0000000580807220 */ /* 0x080fe20000410000 */
[----:B------:R0:W-:Y:S01]  /*b840*/  STSM.16.M88.4 [R22+0x6000], R24 ;  /* 0x0060001816007844 */ /* 0x0001e20000000200 */
[----:B------:R-:W2:Y:S01]  /*b850*/  MUFU.EX2 R62, R62 ;  /* 0x0000003e003e7308 */ /* 0x000ea20000000800 */
[----:B---3--:R-:W-:Y:S01]  /*b860*/  FADD.FTZ R2, R29, R2 ;  /* 0x000000021d027221 */ /* 0x008fe20000010000 */
[-C--:B------:R-:W-:Y:S01]  /*b870*/  FMUL.FTZ R129, R129, R5.reuse ;  /* 0x0000000581817220 */ /* 0x080fe20000410000 */
[-C--:B------:R-:W-:Y:S01]  /*b880*/  FMUL.FTZ R132, R132, R5.reuse ;  /* 0x0000000584847220 */ /* 0x080fe20000410000 */
[----:B------:R-:W-:Y:S01]  /*b890*/  FMUL.FTZ R133, R133, R5 ;  /* 0x0000000585857220 */ /* 0x000fe20000410000 */
        /* <DEDUP_REMOVED lines=12> */
[C---:B--2---:R-:W-:Y:S01]  /*b960*/  F2FP.BF16.F32.PACK_AB R28, R62.reuse, R61 ;  /* 0x0000003d3e1c723e */ /* 0x044fe200000010ff */
[----:B------:R-:W-:Y:S01]  /*b970*/  FADD.FTZ R10, R62, R3 ;  /* 0x000000033e0a7221 */ /* 0x000fe20000010000 */
[-C--:B------:R-:W-:Y:S01]  /*b980*/  FMUL.FTZ R107, R107, R7.reuse ;  /* 0x000000076b6b7220 */ /* 0x080fe20000410000 */
[-C--:B------:R-:W-:Y:S01]  /*b990*/  FMUL.FTZ R110, R110, R7.reuse ;  /* 0x000000076e6e7220 */ /* 0x080fe20000410000 */
[-C--:B------:R-:W-:Y:S01]  /*b9a0*/  FMUL.FTZ R111, R111, R7.reuse ;  /* 0x000000076f6f7220 */ /* 0x080fe20000410000 */
[-C--:B------:R-:W-:Y:S01]  /*b9b0*/  FMUL.FTZ R114, R114, R7.reuse ;  /* 0x0000000772727220 */ /* 0x080fe20000410000 */
[-C--:B------:R-:W-:Y:S01]  /*b9c0*/  FMUL.FTZ R115, R115, R7.reuse ;  /* 0x0000000773737220 */ /* 0x080fe20000410000 */
[----:B------:R-:W2:Y:S01]  /*b9d0*/  MUFU.EX2 R75, R75 ;  /* 0x0000004b004b7308 */ /* 0x000ea20000000800 */
[----:B---3--:R-:W-:Y:S01]  /*b9e0*/  FADD.FTZ R3, R65, R10 ;  /* 0x0000000a41037221 */ /* 0x008fe20000010000 */
[-C--:B------:R-:W-:Y:S01]  /*b9f0*/  FMUL.FTZ R118, R118, R7.reuse ;  /* 0x0000000776767220 */ /* 0x080fe20000410000 */
[-C--:B------:R-:W-:Y:S01]  /*ba00*/  FMUL.FTZ R119, R119, R7.reuse ;  /* 0x0000000777777220 */ /* 0x080fe20000410000 */
[-C--:B------:R-:W-:Y:S01]  /*ba10*/  FMUL.FTZ R122, R122, R7.reuse ;  /* 0x000000077a7a7220 */ /* 0x080fe20000410000 */
[-C--:B------:R-:W-:Y:S01]  /*ba20*/  FMUL.FTZ R123, R123, R7.reuse ;  /* 0x000000077b7b7220 */ /* 0x080fe20000410000 */
[-C--:B------:R-:W-:Y:S01]  /*ba30*/  FMUL.FTZ R126, R126, R7.reuse ;  /* 0x000000077e7e7220 */ /* 0x080fe20000410000 */
[----:B------:R-:W-:Y:S01]  /*ba40*/  FMUL.FTZ R127, R127, R7 ;  /* 0x000000077f7f7220 */ /* 0x000fe20000410000 */
[----:B------:R-:W3:Y:S01]  /*ba50*/  MUFU.EX2 R21, R76 ;  /* 0x0000004c00157308 */ /* 0x000ee20000000800 */
[----:B-1----:R-:W-:Y:S01]  /*ba60*/  F2FP.BF16.F32.PACK_AB R30, R64, R65 ;  /* 0x00000041401e723e */ /* 0x002fe200000010ff */
[-C--:B------:R-:W-:Y:S01]  /*ba70*/  FMUL.FTZ R130, R130, R7.reuse ;  /* 0x0000000782827220 */ /* 0x080fe20000410000 */
[-C--:B------:R-:W-:Y:S01]  /*ba80*/  FMUL.FTZ R131, R131, R7.reuse ;  /* 0x0000000783837220 */ /* 0x080fe20000410000 */
[-C--:B------:R-:W-:Y:S01]  /*ba90*/  FMUL.FTZ R134, R134, R7.reuse ;  /* 0x0000000786867220 */ /* 0x080fe20000410000 */
[----:B------:R-:W-:Y:S01]  /*baa0*/  FMUL.FTZ R135, R135, R7 ;  /* 0x0000000787877220 */ /* 0x000fe20000410000 */
[----:B------:R-:W-:Y:S01]  /*bab0*/  FADD.FTZ R3, R64, R3 ;  /* 0x0000000340037221 */ /* 0x000fe20000010000 */
[----:B------:R-:W-:Y:S01]  /*bac0*/  IMAD.MOV.U32 R7, RZ, RZ, R8 ;  /* 0x000000ffff077224 */ /* 0x000fe200078e0008 */
[----:B------:R-:W1:Y:S01]  /*bad0*/  MUFU.EX2 R77, R77 ;  /* 0x0000004d004d7308 */ /* 0x000e620000000800 */
[C---:B--2---:R-:W-:Y:S01]  /*bae0*/  F2FP.BF16.F32.PACK_AB R29, R75.reuse, R29 ;  /* 0x0000001d4b1d723e */ /* 0x044fe200000010ff */
[----:B------:R-:W-:Y:S01]  /*baf0*/  FADD.FTZ R2, R75, R2 ;  /* 0x000000024b027221 */ /* 0x000fe20000010000 */
[----:B------:R-:W-:-:S03]  /*bb00*/  IMAD.MOV.U32 R5, RZ, RZ, R4 ;  /* 0x000000ffff057224 */ /* 0x000fc600078e0004 */
[----:B---3--:R-:W-:Y:S01]  /*bb10*/  FADD.FTZ R2, R21, R2 ;  /* 0x0000000215027221 */ /* 0x008fe20000010000 */
        /* <DEDUP_REMOVED lines=11> */
.L_x_865:
[----:B------:R-:W-:-:S13]  /*bbd0*/  ISETP.GE.AND P2, PT, R0, UR39, PT ;  /* 0x0000002700007c0c */ /* 0x000fda000bf46270 */
[----:B------:R-:W-:Y:S05]  /*bbe0*/  @!P2 BRA `(.L_x_875) ;  /* 0x00000038004ca947 */ /* 0x000fea0003800000 */
[----:B------:R-:W-:Y:S01]  /*bbf0*/  IMAD.MOV.U32 R6, RZ, RZ, R8 ;  /* 0x000000ffff067224 */ /* 0x000fe200078e0008 */
[----:B------:R-:W-:Y:S01]  /*bc00*/  UMOV UR28, UR50 ;  /* 0x00000032001c7c82 */ /* 0x000fe20008000000 */
[----:B------:R-:W-:Y:S01]  /*bc10*/  IMAD.MOV.U32 R5, RZ, RZ, R4 ;  /* 0x000000ffff057224 */ /* 0x000fe200078e0004 */
[----:B------:R-:W-:Y:S01]  /*bc20*/  UMOV UR54, UR45 ;  /* 0x0000002d00367c82 */ /* 0x000fe20008000000 */
[----:B------:R-:W-:Y:S01]  /*bc30*/  ULDC UR35, c[0x0][0x9e4] ;  /* 0x0002790000237ab9 */ /* 0x000fe20000000800 */
[----:B------:R-:W-:Y:S01]  /*bc40*/  ULDC UR52, c[0x0][0x288] ;  /* 0x0000a20000347ab9 */ /* 0x000fe20000000800 */
[----:B------:R-:W-:Y:S01]  /*bc50*/  ULDC UR53, c[0x0][0x9d8] ;  /* 0x0002760000357ab9 */ /* 0x000fe20000000800 */
[----:B------:R-:W-:Y:S01]  /*bc60*/  ULDC UR34, c[0x0][0x988] ;  /* 0x0002620000227ab9 */ /* 0x000fe20000000800 */
[----:B------:R-:W-:-:S05]  /*bc70*/  ULDC UR51, c[0x0][0x9e0] ;  /* 0x0002780000337ab9 */ /* 0x000fca0000000800 */
.L_x_892:
[----:B------:R-:W-:Y:S01]  /*bc80*/  UIADD3 UR45, UR54, 0x1, URZ ;  /* 0x00000001362d7890 */ /* 0x000fe2000fffe03f */
[----:B------:R-:W-:-:S03]  /*bc90*/  ISETP.NE.AND P2, PT, RZ, UR37, PT ;  /* 0x00000025ff007c0c */ /* 0x000fc6000bf45270 */
[----:B------:R-:W-:-:S04]  /*bca0*/  UISETP.NE.AND UP0, UPT, UR45, 0x2, UPT ;  /* 0x000000022d00788c */ /* 0x000fc8000bf05270 */
[----:B------:R-:W-:Y:S02]  /*bcb0*/  USEL UR50, URZ, 0x1, UP0 ;  /* 0x000000013f327887 */ /* 0x000fe40008000000 */
[----:B------:R-:W-:Y:S02]  /*bcc0*/  USEL UR45, UR45, URZ, UP0 ;  /* 0x0000003f2d2d7287 */ /* 0x000fe40008000000 */
[----:B------:R-:W-:Y:S02]  /*bcd0*/  ULOP3.LUT UR50, UR28, UR50, URZ, 0x3c, !UPT ;  /* 0x000000321c327292 */ /* 0x000fe4000f8e3c3f */
[----:B---3--:R-:W-:Y:S10]  /*bce0*/  @P2 BRA `(.L_x_876) ;  /* 0x00000000002c2947 */ /* 0x008ff40003800000 */
[----:B------:R-:W-:Y:S05]  /*bcf0*/  @!P0 BRA `(.L_x_877) ;  /* 0x0000000000048947 */ /* 0x000fea0003800000 */
[----:B------:R-:W-:Y:S01]  /*bd00*/  BPT.TRAP 0x1 ;  /* 0x000000040000795c */ /* 0x000fe20000300000 */
.L_x_877:
[----:B------:R-:W-:Y:S01]  /*bd10*/  ULEA UR6, UR45, UR42, 0x3 ;  /* 0x0000002a2d067291 */ /* 0x000fe2000f8e183f */
[----:B------:R-:W-:-:S05]  /*bd20*/  IMAD.U32 R4, RZ, RZ, UR50 ;  /* 0x00000032ff047e24 */ /* 0x000fca000f8e00ff */
[----:B------:R-:W-:-:S04]  /*bd30*/  SHF.L.U32 R4, R4, 0x1f, RZ ;  /* 0x0000001f04047819 */ /* 0x000fc800000006ff */
[----:B------:R1:W2:Y:S01]  /*bd40*/  SYNCS.PHASECHK.TRANS64.TRYWAIT P3, [UR6+0x2d830], R4 ;  /* 0x02d83004ff0075a7 */ /* 0x0002a20008060146 */
[----:B------:R-:W-:Y:S05]  /*bd50*/  @!P0 BRA `(.L_x_878) ;  /* 0x0000000000048947 */ /* 0x000fea0003800000 */
[----:B------:R-:W-:Y:S01]  /*bd60*/  BPT.TRAP 0x1 ;  /* 0x000000040000795c */ /* 0x000fe20000300000 */
.L_x_878:
[----:B--2---:R-:W-:Y:S05]  /*bd70*/  @P3 BRA `(.L_x_876) ;  /* 0x0000000000083947 */ /* 0x004fea0003800000 */
[----:B------:R-:W2:Y:S02]  /*bd80*/  SYNCS.PHASECHK.TRANS64.TRYWAIT P3, [UR6+0x2d830], R4 ;  /* 0x02d83004ff0075a7 */ /* 0x000ea40008060146 */
[----:B--2---:R-:W-:Y:S05]  /*bd90*/  @!P3 BRA `(.L_x_879) ;  /* 0x000000a80050b947 */ /* 0x004fea0003800000 */
.L_x_876:
        /* <DEDUP_REMOVED lines=37> */
.L_x_881:
[----:B------:R-:W-:Y:S01]  /*bff0*/  ULEA UR6, UR54, UR42, 0x3 ;  /* 0x0000002a36067291 */ /* 0x000fe2000f8e183f */
[----:B------:R-:W-:-:S05]  /*c000*/  IMAD.U32 R4, RZ, RZ, UR28 ;  /* 0x0000001cff047e24 */ /* 0x000fca000f8e00ff */
[----:B------:R-:W-:-:S04]  /*c010*/  SHF.L.U32 R4, R4, 0x1f, RZ ;  /* 0x0000001f04047819 */ /* 0x000fc800000006ff */
[----:B------:R0:W1:Y:S01]  /*c020*/  SYNCS.PHASECHK.TRANS64.TRYWAIT P2, [UR6+0x2d850], R4 ;  /* 0x02d85004ff0075a7 */ /* 0x0000620008040146 */
[----:B------:R-:W-:Y:S05]  /*c030*/  @!P0 BRA `(.L_x_882) ;  /* 0x0000000000048947 */ /* 0x000fea0003800000 */
[----:B------:R-:W-:Y:S01]  /*c040*/  BPT.TRAP 0x1 ;  /* 0x000000040000795c */ /* 0x000fe20000300000 */
.L_x_882:
[----:B-1----:R-:W-:Y:S05]  /*c050*/  @P2 BRA `(.L_x_880) ;  /* 0x0000000000082947 */ /* 0x002fea0003800000 */
[----:B------:R-:W1:Y:S02]  /*c060*/  SYNCS.PHASECHK.TRANS64.TRYWAIT P2, [UR6+0x2d850], R4 ;  /* 0x02d85004ff0075a7 */ /* 0x000e640008040146 */
[----:B-1----:R-:W-:Y:S05]  /*c070*/  @!P2 BRA `(.L_x_883) ;  /* 0x000000a400b0a947 */ /* 0x002fea0003800000 */
.L_x_880:
[----:B------:R-:W-:Y:S01]  /*c080*/  UIADD3 UR6, UR42, 0x400, URZ ;  /* 0x000004002a067890 */ /* 0x000fe2000fffe03f */
[----:B------:R-:W-:Y:S01]  /*c090*/  WARPGROUP.ARRIVE ;  /* 0x00000000000079c5 */ /* 0x000fe20000000000 */
[----:B------:R-:W-:Y:S01]  /*c0a0*/  UMOV UR29, 0x40000040 ;  /* 0x40000040001d7882 */ /* 0x000fe20000000000 */
[----:B------:R-:W-:Y:S01]  /*c0b0*/  UMOV UR31, 0x80000020 ;  /* 0x80000020001f7882 */ /* 0x000fe20000000000 */
[----:B------:R-:W-:-:S03]  /*c0c0*/  USHF.R.U32.HI UR6, URZ, 0x4, UR6 ;  /* 0x000000043f067899 */ /* 0x000fc60008011606 */
[----:B------:R-:W2:Y:S01]  /*c0d0*/  S2R R151, SR_TID.X ;  /* 0x0000000000977919 */ /* 0x000ea20000002100 */
[----:B------:R-:W-:Y:S01]  /*c0e0*/  FMUL.FTZ R21, R35, UR53 ;  /* 0x0000003523157c20 */ /* 0x000fe20008410000 */
[----:B------:R-:W-:Y:S01]  /*c0f0*/  FMUL.FTZ R35, R47, UR53 ;  /* 0x000000352f237c20 */ /* 0x000fe20008410000 */
[----:B------:R-:W-:Y:S01]  /*c100*/  ULOP3.LUT UR6, UR6, 0x3fff, URZ, 0xc0, !UPT ;  /* 0x00003fff06067892 */ /* 0x000fe2000f8ec03f */
[----:B------:R-:W3:Y:S01]  /*c110*/  @P5 LDC R47, c[0x0][0x44c] ;  /* 0x00011300ff2f5b82 */ /* 0x000ee20000000800 */
[----:B------:R-:W-:Y:S01]  /*c120*/  FMUL.FTZ R20, R34, UR53 ;  /* 0x0000003522147c20 */ /* 0x000fe20008410000 */
[----:B------:R-:W-:Y:S01]  /*c130*/  FMUL.FTZ R34, R46, UR53 ;  /* 0x000000352e227c20 */ /* 0x000fe20008410000 */
[----:B------:R-:W-:Y:S01]  /*c140*/  ULOP3.LUT UR7, UR6, 0x2000000, URZ, 0xfc, !UPT ;  /* 0x0200000006077892 */ /* 0x000fe2000f8efc3f */
[----:B------:R-:W-:Y:S01]  /*c150*/  FMUL.FTZ R12, R30, UR53 ;  /* 0x000000351e0c7c20 */ /* 0x000fe20008410000 */
[----:B------:R-:W-:Y:S01]  /*c160*/  ULOP3.LUT UR6, UR36, 0x10000, URZ, 0xfc, !UPT ;  /* 0x0001000024067892 */ /* 0x000fe2000f8efc3f */
[----:B------:R-:W-:Y:S01]  /*c170*/  FMUL.FTZ R30, R42, UR53 ;  /* 0x000000352a1e7c20 */ /* 0x000fe20008410000 */
[----:B------:R-:W-:Y:S01]  /*c180*/  UIMAD UR7, UR54, 0x600, UR7 ;  /* 0x00000600360778a4 */ /* 0x000fe2000f8e0207 */
[----:B------:R-:W4:Y:S01]  /*c190*/  @P5 LDC R46, c[0x0][0x450] ;  /* 0x00011400ff2e5b82 */ /* 0x000f220000000800 */
[----:B------:R-:W-:Y:S01]  /*c1a0*/  FMUL.FTZ R42, R53, UR53 ;  /* 0x00000035352a7c20 */ /* 0x000fe20008410000 */
[----:B------:R-:W-:Y:S01]  /*c1b0*/  FMUL.FTZ R53, R63, UR53 ;  /* 0x000000353f357c20 */ /* 0x000fe20008410000 */
[----:B------:R-:W-:Y:S01]  /*c1c0*/  FMUL.FTZ R63, R74, UR53 ;  /* 0x000000354a3f7c20 */ /* 0x000fe20008410000 */
[----:B------:R-:W-:Y:S01]  /*c1d0*/  UMOV UR28, UR6 ;  /* 0x00000006001c7c82 */ /* 0x000fe20008000000 */
[----:B------:R-:W-:Y:S01]  /*c1e0*/  VIADD R74, R137, UR41 ;  /* 0x00000029894a7c36 */ /* 0x000fe20008000000 */
[----:B------:R-:W-:Y:S01]  /*c1f0*/  UMOV UR30, UR7 ;  /* 0x00000007001e7c82 */ /* 0x000fe20008000000 */
[----:B-1----:R-:W-:Y:S01]  /*c200*/  FMUL.FTZ R7, R26, UR53 ;  /* 0x000000351a077c20 */ /* 0x002fe20008410000 */
        /* <DEDUP_REMOVED lines=8> */
[----:B---3--:R-:W-:-:S04]  /*c290*/  @P5 IMAD.HI.U32 R47, R74, R47, RZ ;  /* 0x0000002f4a2f5227 */ /* 0x008fc800078e00ff */
[----:B------:R-:W-:Y:S01]  /*c2a0*/  FMUL.FTZ R60, R69, UR53 ;  /* 0x00000035453c7c20 */ /* 0x000fe20008410000 */
[----:B------:R-:W-:Y:S01]  /*c2b0*/  FMUL.FTZ R69, R79, UR53 ;  /* 0x000000354f457c20 */ /* 0x000fe20008410000 */
[----:B------:R-:W-:Y:S01]  /*c2c0*/  FMUL.FTZ R8, R25, UR53 ;  /* 0x0000003519087c20 */ /* 0x000fe20008410000 */
[----:B--2---:R-:W-:Y:S01]  /*c2d0*/  SHF.R.U32.HI R143, RZ, 0x7, R151 ;  /* 0x00000007ff8f7819 */ /* 0x004fe20000011697 */
[----:B------:R-:W1:Y:S01]  /*c2e0*/  LDC R79, c[0x0][0x2f0] ;  /* 0x0000bc00ff4f7b82 */ /* 0x000e620000000800 */
[----:B------:R-:W-:Y:S01]  /*c2f0*/  FMUL.FTZ R25, R37, UR53 ;  /* 0x0000003525197c20 */ /* 0x000fe20008410000 */
[----:B------:R-:W-:Y:S01]  /*c300*/  FMUL.FTZ R37, R49, UR53 ;  /* 0x0000003531257c20 */ /* 0x000fe20008410000 */
[----:B----4-:R-:W-:Y:S01]  /*c310*/  @P5 SHF.R.U32.HI R74, RZ, R46, R47 ;  /* 0x0000002eff4a5219 */ /* 0x010fe2000001162f */
[----:B------:R-:W-:Y:S01]  /*c320*/  VIADD R46, R143, 0x9 ;  /* 0x000000098f2e7836 */ /* 0x000fe20000000000 */
[----:B------:R-:W-:Y:S01]  /*c330*/  ISETP.GE.U32.AND P2, PT, R151, 0x180, PT ;  /* 0x000001809700780c */ /* 0x000fe20003f46070 */
        /* <DEDUP_REMOVED lines=8> */
[----:B------:R-:W-:Y:S01]  /*c3c0*/  SEL R80, R46, 0x9, !P2 ;  /* 0x000000092e507807 */ /* 0x000fe20005000000 */
[----:B------:R-:W-:Y:S01]  /*c3d0*/  FMUL.FTZ R66, R76, UR53 ;  /* 0x000000354c427c20 */ /* 0x000fe20008410000 */
[----:B------:R-:W-:Y:S01]  /*c3e0*/  @!P1 LEA R46, R47, UR42, 0x3 ;  /* 0x0000002a2f2e9c11 */ /* 0x000fe2000f8e18ff */
[----:B------:R-:W-:-:S02]  /*c3f0*/  IMAD.SHL.U32 R76, R0, 0x80, RZ ;  /* 0x00000080004c7824 */ /* 0x000fc400078e00ff */
[----:B0-----:R-:W-:Y:S01]  /*c400*/  FMUL.FTZ R4, R24, UR53 ;  /* 0x0000003518047c20 */ /* 0x001fe20008410000 */
[----:B------:R-:W0:Y:S01]  /*c410*/  SHFL.IDX PT, R152, R74, RZ, 0x1c1f ;  /* 0x001c1fff4a987589 */ /* 0x000e2200000e0000 */
        /* <DEDUP_REMOVED lines=12> */
[----:B------:R-:W-:-:S02]  /*c4e0*/  @!P1 VIADD R46, R46, 0x2d840 ;  /* 0x0002d8402e2e9836 */ /* 0x000fc40000000000 */
[----:B------:R-:W-:Y:S01]  /*c4f0*/  FMUL.FTZ R39, R51, UR53 ;  /* 0x0000003533277c20 */ /* 0x000fe20008410000 */
[----:B------:R-:W-:Y:S01]  /*c500*/  FMUL.FTZ R40, R52, UR53 ;  /* 0x0000003534287c20 */ /* 0x000fe20008410000 */
[----:B------:R-:W-:Y:S01]  /*c510*/  FMUL.FTZ R41, R54, UR53 ;  /* 0x0000003536297c20 */ /* 0x000fe20008410000 */
[----:B------:R-:W-:Y:S01]  /*c520*/  FMUL.FTZ R44, R56, UR53 ;  /* 0x00000035382c7c20 */ /* 0x000fe20008410000 */
        /* <DEDUP_REMOVED lines=21> */
[----:B------:R-:W-:Y:S01]  /*c680*/  @!P1 PRMT R81, RZ, 0x654, R46 ;  /* 0x00000654ff519816 */ /* 0x000fe2000000002e */
[----:B------:R-:W-:Y:S01]  /*c690*/  IMAD R46, R16, -0x2, R47 ;  /* 0xfffffffe102e7824 */ /* 0x000fe200078e022f */
[----:B------:R-:W2:Y:S03]  /*c6a0*/  MUFU.TANH R4, R4 ;  /* 0x0000000400047308 */ /* 0x000ea60000002400 */
[----:B-1----:R-:W-:-:S04]  /*c6b0*/  IMAD R46, R79, UR43, R46 ;  /* 0x0000002b4f2e7c24 */ /* 0x002fc8000f8e022e */
[----:B------:R-:W-:Y:S01]  /*c6c0*/  VIADD R46, R46, -UR52 ;  /* 0x800000342e2e7c36 */ /* 0x000fe20008000000 */
[----:B------:R-:W1:Y:S03]  /*c6d0*/  MUFU.TANH R8, R8 ;  /* 0x0000000800087308 */ /* 0x000e660000002400 */
[C---:B------:R-:W-:Y:S02]  /*c6e0*/  VIADD R84, R46.reuse, UR51 ;  /* 0x000000332e547c36 */ /* 0x040fe40008000000 */
[----:B------:R-:W-:Y:S02]  /*c6f0*/  VIADD R83, R46, UR33 ;  /* 0x000000212e537c36 */ /* 0x000fe40008000000 */
[----:B0-----:R-:W-:Y:S01]  /*c700*/  IMAD.IADD R82, R152, 0x1, R84 ;  /* 0x0000000198527824 */ /* 0x001fe200078e0254 */
[----:B------:R-:W0:Y:S08]  /*c710*/  MUFU.TANH R7, R7 ;  /* 0x0000000700077308 */ /* 0x000e300000002400 */
[----:B------:R-:W3:Y:S01]  /*c720*/  MUFU.TANH R9, R9 ;  /* 0x0000000900097308 */ /* 0x000ee20000002400 */
[----:B------:R-:W-:-:S02]  /*c730*/  WARPGROUP.DEPBAR.LE gsb0, 0x0 ;  /* 0x00008000000079c5 */ /* 0x000fc40000010000 */
[----:B------:R-:W-:-:S05]  /*c740*/  WARPGROUP.ARRIVE ;  /* 0x00000000000079c5 */ /* 0x000fca0000000000 */
[----:B------:R-:W4:Y:S01]  /*c750*/  MUFU.TANH R10, R10 ;  /* 0x0000000a000a7308 */ /* 0x000f220000002400 */
        /* <DEDUP_REMOVED lines=100> */
[----:B------:R-:W-:Y:S03]  /*cda0*/  HGMMA.64x96x16.F32.BF16 R88, gdesc[UR28].tnspB, R88, gsb0 ;  /* 0x416000001c5879f0 */ /* 0x000fe60008001858 */
[----:B------:R-:W-:Y:S02]  /*cdb0*/  WARPGROUP.DEPBAR.LE gsb0, 0x0 ;  /* 0x00008000000079c5 */ /* 0x000fe40000010000 */
[----:B------:R5:W-:Y:S06]  /*cdc0*/  BAR.ARV R80, 0x100 ;  /* 0x000400500000751d */ /* 0x000bec0000002000 */
[----:B------:R2:W-:Y:S01]  /*cdd0*/  @!P1 SYNCS.ARRIVE.TRANS64.RED.A1T0 RZ, [R81+URZ], RZ ;  /* 0x000000ff51ff99a7 */ /* 0x0005e2000810043f */
[----:B-----5:R-:W-:-:S06]  /*cde0*/  FMUL.FTZ R80, R87, UR53 ;  /* 0x0000003557507c20 */ /* 0x020fcc0008410000 */
[----:B------:R-:W0:Y:S01]  /*cdf0*/  MUFU.TANH R80, R80 ;  /* 0x0000005000507308 */ /* 0x000e220000002400 */
[----:B--2---:R-:W-:Y:S01]  /*ce00*/  IMAD.IADD R81, R152, 0x1, R83 ;  /* 0x0000000198517824 */ /* 0x004fe200078e0253 */
[----:B-1-34-:R-:W-:Y:S06]  /*ce10*/  @!P6 BRA `(.L_x_884) ;  /* 0x00000000005ce947 */ /* 0x01afec0003800000 */
[----:B------:R-:W-:Y:S01]  /*ce20*/  IMAD R46, R79, UR43, R152 ;  /* 0x0000002b4f2e7c24 */ /* 0x000fe2000f8e0298 */
[----:B------:R-:W-:Y:S03]  /*ce30*/  BSSY B0, `(.L_x_885) ;  /* 0x0000011000007945 */ /* 0x000fe60003800000 */
[----:B------:R-:W-:-:S05]  /*ce40*/  VIADD R85, R46, -UR52 ;  /* 0x800000342e557c36 */ /* 0x000fca0008000000 */
[----:B------:R-:W-:-:S13]  /*ce50*/  ISETP.GT.AND P2, PT, R85, -0x1, PT ;  /* 0xffffffff5500780c */ /* 0x000fda0003f44270 */
[----:B------:R-:W-:Y:S05]  /*ce60*/  @P2 BRA `(.L_x_886) ;  /* 0x0000000000202947 */ /* 0x000fea0003800000 */
[----:B------:R-:W-:Y:S01]  /*ce70*/  IMAD.U32 R86, RZ, RZ, UR35 ;  /* 0x00000023ff567e24 */ /* 0x000fe2000f8e00ff */
[----:B------:R-:W-:-:S04]  /*ce80*/  LOP3.LUT R85, RZ, R85, RZ, 0x33, !PT ;  /* 0x00000055ff557212 */ /* 0x000fc800078e33ff */
[----:B------:R-:W-:-:S13]  /*ce90*/  ISETP.NE.AND P2, PT, R86, 0x1, PT ;  /* 0x000000015600780c */ /* 0x000fda0003f45270 */
[----:B------:R-:W1:Y:S02]  /*cea0*/  @P2 LDC.64 R46, c[0x0][0x9e8] ;  /* 0x00027a00ff2e2b82 */ /* 0x000e640000000a00 */
[----:B-1----:R-:W-:-:S05]  /*ceb0*/  @P2 IMAD.HI.U32 R46, R85, R46, RZ ;  /* 0x0000002e552e2227 */ /* 0x002fca00078e00ff */
[----:B------:R-:W-:-:S04]  /*cec0*/  @P2 SHF.R.U32.HI R85, RZ, R47, R46 ;  /* 0x0000002fff552219 */ /* 0x000fc8000001162e */
[----:B------:R-:W-:Y:S01]  /*ced0*/  LOP3.LUT R85, RZ, R85, RZ, 0x33, !PT ;  /* 0x00000055ff557212 */ /* 0x000fe200078e33ff */
[----:B------:R-:W-:Y:S06]  /*cee0*/  BRA `(.L_x_887) ;  /* 0x0000000000147947 */ /* 0x000fec0003800000 */
.L_x_886:
[----:B------:R-:W-:-:S05]  /*cef0*/  IMAD.U32 R86, RZ, RZ, UR35 ;  /* 0x00000023ff567e24 */ /* 0x000fca000f8e00ff */
[----:B------:R-:W-:-:S13]  /*cf00*/  ISETP.NE.AND P2, PT, R86, 0x1, PT ;  /* 0x000000015600780c */ /* 0x000fda0003f45270 */
[----:B------:R-:W1:Y:S02]  /*cf10*/  @P2 LDC.64 R46, c[0x0][0x9e8] ;  /* 0x00027a00ff2e2b82 */ /* 0x000e640000000a00 */
[----:B-1----:R-:W-:-:S05]  /*cf20*/  @P2 IMAD.HI.U32 R46, R85, R46, RZ ;  /* 0x0000002e552e2227 */ /* 0x002fca00078e00ff */
[----:B------:R-:W-:-:S07]  /*cf30*/  @P2 SHF.R.U32.HI R85, RZ, R47, R46 ;  /* 0x0000002fff552219 */ /* 0x000fce000001162e */
.L_x_887:
[----:B------:R-:W-:Y:S05]  /*cf40*/  BSYNC B0 ;  /* 0x0000000000007941 */ /* 0x000fea0003800000 */
.L_x_885:
[----:B------:R-:W-:-:S04]  /*cf50*/  IMAD R85, R85, R86, -R76 ;  /* 0x0000005655557224 */ /* 0x000fc800078e0a4c */
[----:B------:R-:W-:-:S05]  /*cf60*/  IMAD R85, R16, -0x2, R85 ;  /* 0xfffffffe10557824 */ /* 0x000fca00078e0255 */
[----:B------:R-:W-:Y:S02]  /*cf70*/  VIADDMNMX R82, R85, R86, R82, PT ;  /* 0x0000005655527246 */ /* 0x000fe40003800152 */
[----:B------:R-:W-:-:S07]  /*cf80*/  VIMNMX R81, R81, R85, !PT ;  /* 0x0000005551517248 */ /* 0x000fce0007fe0100 */
.L_x_884:
[----:B------:R-:W-:Y:S01]  /*cf90*/  ISETP.GT.AND P2, PT, R0, -0x1, PT ;  /* 0xffffffff0000780c */ /* 0x000fe20003f44270 */
[----:B------:R-:W1:Y:S03]  /*cfa0*/  SHFL.IDX PT, R74, R74, 0x1, 0x1c1f ;  /* 0x003c1f004a4a7f89 */ /* 0x000e6600000e0000 */
[C---:B------:R-:W-:Y:S02]  /*cfb0*/  ISETP.GT.AND P4, PT, R81.reuse, RZ, P2 ;  /* 0x000000ff5100720c */ /* 0x040fe40001784270 */
[----:B------:R-:W-:Y:S02]  /*cfc0*/  ISETP.GT.AND P3, PT, R81, 0x1, P2 ;  /* 0x000000015100780c */ /* 0x000fe40001764270 */
[C---:B------:R-:W-:Y:S02]  /*cfd0*/  ISETP.LT.OR P4, PT, R82.reuse, 0x1, P4 ;  /* 0x000000015200780c */ /* 0x040fe40002781670 */
[----:B------:R-:W-:-:S02]  /*cfe0*/  ISETP.LT.OR P3, PT, R82, 0x2, P3 ;  /* 0x000000025200780c */ /* 0x000fc40001f61670 */
[----:B------:R-:W-:Y:S02]  /*cff0*/  FSEL R46, R4, -INF , !P4 ;  /* 0xff800000042e7808 */ /* 0x000fe40006000000 */
[----:B------:R-:W-:Y:S02]  /*d000*/  FSEL R8, R8, -INF , !P3 ;  /* 0xff80000008087808 */ /* 0x000fe40005800000 */
[C---:B------:R-:W-:Y:S02]  /*d010*/  ISETP.GT.AND P4, PT, R81.reuse, 0x8, P2 ;  /* 0x000000085100780c */ /* 0x040fe40001784270 */
[----:B------:R-:W-:Y:S02]  /*d020*/  ISETP.GT.AND P3, PT, R81, 0x9, P2 ;  /* 0x000000095100780c */ /* 0x000fe40001764270 */
[C---:B------:R-:W-:Y:S02]  /*d030*/  ISETP.LT.OR P4, PT, R82.reuse, 0x9, P4 ;  /* 0x000000095200780c */ /* 0x040fe40002781670 */
[----:B------:R-:W-:-:S02]  /*d040*/  ISETP.LT.OR P3, PT, R82, 0xa, P3 ;  /* 0x0000000a5200780c */ /* 0x000fc40001f61670 */
[----:B------:R-:W-:Y:S01]  /*d050*/  FSEL R47, R10, -INF , !P4 ;  /* 0xff8000000a2f7808 */ /* 0x000fe20006000000 */
[--C-:B-1----:R-:W-:Y:S01]  /*d060*/  IMAD.IADD R84, R84, 0x1, R74.reuse ;  /* 0x0000000154547824 */ /* 0x102fe200078e024a */
[----:B0-----:R-:W-:Y:S01]  /*d070*/  FSEL R85, R11, -INF , !P3 ;  /* 0xff8000000b557808 */ /* 0x001fe20005800000 */
[----:B------:R-:W-:Y:S01]  /*d080*/  IMAD.IADD R83, R83, 0x1, R74 ;  /* 0x0000000153537824 */ /* 0x000fe200078e024a */
[C---:B------:R-:W-:Y:S02]  /*d090*/  ISETP.GT.AND P4, PT, R81.reuse, 0x10, P2 ;  /* 0x000000105100780c */ /* 0x040fe40001784270 */
        /* <DEDUP_REMOVED lines=82> */
[----:B------:R-:W-:Y:S01]  /*d5c0*/  FSEL R77, R77, -INF , !P3 ;  /* 0xff8000004d4d7808 */ /* 0x000fe20005800000 */
[----:B------:R-:W-:Y:S08]  /*d5d0*/  @!P6 BRA `(.L_x_888) ;  /* 0x00000000005ce947 */ /* 0x000ff00003800000 */
        /* <DEDUP_REMOVED lines=13> */
.L_x_890:
[----:B------:R-:W-:-:S05]  /*d6b0*/  IMAD.U32 R4, RZ, RZ, UR35 ;  /* 0x00000023ff047e24 */ /* 0x000fca000f8e00ff */
[----:B------:R-:W-:-:S13]  /*d6c0*/  ISETP.NE.AND P3, PT, R4, 0x1, PT ;  /* 0x000000010400780c */ /* 0x000fda0003f65270 */
[----:B------:R-:W0:Y:S02]  /*d6d0*/  @P3 LDC.64 R10, c[0x0][0x9e8] ;  /* 0x00027a00ff0a3b82 */ /* 0x000e240000000a00 */
[----:B0-----:R-:W-:-:S05]  /*d6e0*/  @P3 IMAD.HI.U32 R10, R79, R10, RZ ;  /* 0x0000000a4f0a3227 */ /* 0x001fca00078e00ff */
[----:B------:R-:W-:-:S07]  /*d6f0*/  @P3 SHF.R.U32.HI R79, RZ, R11, R10 ;  /* 0x0000000bff4f3219 */ /* 0x000fce000001160a */
.L_x_891:
[----:B------:R-:W-:Y:S05]  /*d700*/  BSYNC B0 ;  /* 0x0000000000007941 */ /* 0x000fea0003800000 */
.L_x_889:
[----:B------:R-:W-:-:S04]  /*d710*/  IMAD R79, R79, R4, -R76 ;  /* 0x000000044f4f7224 */ /* 0x000fc800078e0a4c */
[----:B------:R-:W-:-:S05]  /*d720*/  IMAD R79, R16, -0x2, R79 ;  /* 0xfffffffe104f7824 */ /* 0x000fca00078e024f */
[----:B------:R-:W-:Y:S02]  /*d730*/  VIADDMNMX R84, R79, R4, R84, PT ;  /* 0x000000044f547246 */ /* 0x000fe40003800154 */
[----:B------:R-:W-:-:S07]  /*d740*/  VIMNMX R83, R83, R79, !PT ;  /* 0x0000004f53537248 */ /* 0x000fce0007fe0100 */
.L_x_888:
        /* <DEDUP_REMOVED lines=65> */
[C---:B------:R-:W-:Y:S01]  /*db60*/  ISETP.LT.OR P3, PT, R84.reuse, 0x22, P3 ;  /* 0x000000225400780c */ /* 0x040fe20001f61670 */
[----:B------:R-:W0:Y:S01]  /*db70*/  SHFL.BFLY PT, R11, R4, 0x2, 0x1f ;  /* 0x0c401f00040b7f89 */ /* 0x000e2200000e0000 */
[----:B------:R-:W-:-:S02]  /*db80*/  ISETP.LT.OR P4, PT, R84, 0x39, P4 ;  /* 0x000000395400780c */ /* 0x000fc40002781670 */
[----:B------:R-:W-:Y:S02]  /*db90*/  FSEL R31, R31, -INF , !P3 ;  /* 0xff8000001f1f7808 */ /* 0x000fe40005800000 */
[----:B------:R-:W-:Y:S02]  /*dba0*/  ISETP.GT.AND P3, PT, R83, 0x29, P2 ;  /* 0x000000295300780c */ /* 0x000fe40001764270 */
[----:B------:R-:W-:Y:S02]  /*dbb0*/  FSEL R41, R41, -INF , !P4 ;  /* 0xff80000029297808 */ /* 0x000fe40006000000 */
[----:B------:R-:W-:Y:S02]  /*dbc0*/  ISETP.GT.AND P4, PT, R83, 0x40, P2 ;  /* 0x000000405300780c */ /* 0x000fe40001784270 */
[C---:B------:R-:W-:Y:S02]  /*dbd0*/  ISETP.LT.OR P3, PT, R84.reuse, 0x2a, P3 ;  /* 0x0000002a5400780c */ /* 0x040fe40001f61670 */
[----:B------:R-:W-:-:S02]  /*dbe0*/  ISETP.LT.OR P4, PT, R84, 0x41, P4 ;  /* 0x000000415400780c */ /* 0x000fc40002781670 */
[----:B------:R-:W-:Y:S02]  /*dbf0*/  FSEL R35, R35, -INF , !P3 ;  /* 0xff80000023237808 */ /* 0x000fe40005800000 */
[----:B------:R-:W-:Y:S02]  /*dc00*/  ISETP.GT.AND P3, PT, R83, 0x31, P2 ;  /* 0x000000315300780c */ /* 0x000fe40001764270 */
[----:B------:R-:W-:Y:S02]  /*dc10*/  FSEL R45, R45, -INF , !P4 ;  /* 0xff8000002d2d7808 */ /* 0x000fe40006000000 */
[----:B------:R-:W-:Y:S02]  /*dc20*/  ISETP.GT.AND P4, PT, R83, 0x41, P2 ;  /* 0x000000415300780c */ /* 0x000fe40001784270 */
[----:B------:R-:W-:Y:S02]  /*dc30*/  ISETP.LT.OR P3, PT, R84, 0x32, P3 ;  /* 0x000000325400780c */ /* 0x000fe40001f61670 */
[----:B0-----:R-:W-:-:S02]  /*dc40*/  FMNMX.FTZ R4, R4, R11, !PT ;  /* 0x0000000b04047209 */ /* 0x001fc40007810000 */
[C---:B------:R-:W-:Y:S02]  /*dc50*/  ISETP.LT.OR P4, PT, R84.reuse, 0x42, P4 ;  /* 0x000000425400780c */ /* 0x040fe40002781670 */
[----:B------:R-:W-:Y:S01]  /*dc60*/  FSEL R39, R39, -INF , !P3 ;  /* 0xff80000027277808 */ /* 0x000fe20005800000 */
[----:B------:R-:W0:Y:S01]  /*dc70*/  SHFL.BFLY PT, R11, R4, 0x1, 0x1f ;  /* 0x0c201f00040b7f89 */ /* 0x000e2200000e0000 */
[----:B------:R-:W-:Y:S02]  /*dc80*/  ISETP.GT.AND P3, PT, R83, 0x39, P2 ;  /* 0x000000395300780c */ /* 0x000fe40001764270 */
[----:B------:R-:W-:Y:S02]  /*dc90*/  FSEL R49, R49, -INF , !P4 ;  /* 0xff80000031317808 */ /* 0x000fe40006000000 */
[----:B------:R-:W-:Y:S02]  /*dca0*/  ISETP.GT.AND P4, PT, R83, 0x48, P2 ;  /* 0x000000485300780c */ /* 0x000fe40001784270 */
[----:B------:R-:W-:-:S02]  /*dcb0*/  ISETP.LT.OR P3, PT, R84, 0x3a, P3 ;  /* 0x0000003a5400780c */ /* 0x000fc40001f61670 */
[----:B------:R-:W-:Y:S02]  /*dcc0*/  ISETP.LT.OR P4, PT, R84, 0x49, P4 ;  /* 0x000000495400780c */ /* 0x000fe40002781670 */
[----:B------:R-:W-:Y:S02]  /*dcd0*/  FSEL R43, R43, -INF , !P3 ;  /* 0xff8000002b2b7808 */ /* 0x000fe40005800000 */
[----:B------:R-:W-:Y:S02]  /*dce0*/  FSEL R51, R51, -INF , !P4 ;  /* 0xff80000033337808 */ /* 0x000fe40006000000 */
[----:B------:R-:W-:-:S04]  /*dcf0*/  ISETP.GT.AND P4, PT, R83, RZ, P2 ;  /* 0x000000ff5300720c */ /* 0x000fc80001784270 */
[----:B------:R-:W-:Y:S02]  /*dd00*/  ISETP.LT.OR P4, PT, R84, 0x1, P4 ;  /* 0x000000015400780c */ /* 0x000fe40002781670 */
[----:B0-----:R-:W-:-:S04]  /*dd10*/  FMNMX.FTZ R4, R4, R11, !PT ;  /* 0x0000000b04047209 */ /* 0x001fc80007810000 */
[C---:B------:R-:W-:Y:S01]  /*dd20*/  FSETP.NEU.FTZ.AND P3, PT, R4.reuse, -INF , PT ;  /* 0xff8000000400780b */ /* 0x040fe20003f7d000 */
[----:B------:R-:W-:-:S05]  /*dd30*/  FMUL.FTZ R11, R4, UR34 ;  /* 0x00000022040b7c20 */ /* 0x000fca0008410000 */
[----:B------:R-:W-:-:S05]  /*dd40*/  FSEL R11, R11, RZ, P3 ;  /* 0x000000ff0b0b7208 */ /* 0x000fca0001800000 */
[--C-:B------:R-:W-:Y:S01]  /*dd50*/  FFMA.FTZ R76, R14, UR34, -R11.reuse ;  /* 0x000000220e4c7c23 */ /* 0x100fe2000801080b */
[----:B------:R-:W-:Y:S01]  /*dd60*/  FSEL R14, R7, -INF , !P4 ;  /* 0xff800000070e7808 */ /* 0x000fe20006000000 */
[--C-:B------:R-:W-:Y:S01]  /*dd70*/  FFMA.FTZ R10, R46, UR34, -R11.reuse ;  /* 0x000000222e0a7c23 */ /* 0x100fe2000801080b */
[--C-:B------:R-:W-:Y:S01]  /*dd80*/  FFMA.FTZ R46, R8, UR34, -R11.reuse ;  /* 0x00000022082e7c23 */ /* 0x100fe2000801080b */
[----:B------:R-:W-:Y:S01]  /*dd90*/  ISETP.GT.AND P4, PT, R83, 0x49, P2 ;  /* 0x000000495300780c */ /* 0x000fe20001784270 */
[----:B------:R0:W-:Y:S01]  /*dda0*/  MUFU.EX2 R7, R76 ;  /* 0x0000004c00077308 */ /* 0x0001e20000000800 */
        /* <DEDUP_REMOVED lines=9> */
[--C-:B0-----:R-:W-:Y:S01]  /*de40*/  FFMA.FTZ R76, R72, UR34, -R11.reuse ;  /* 0x00000022484c7c23 */ /* 0x101fe2000801080b */
        /* <DEDUP_REMOVED lines=45> */
[----:B------:R-:W-:Y:S01]  /*e120*/  FFMA.FTZ R77, R77, UR34, -R11 ;  /* 0x000000224d4d7c23 */ /* 0x000fe2000801080b */
[----:B------:R-:W-:Y:S01]  /*e130*/  ISETP.GT.AND P4, PT, R83, 0x60, P2 ;  /* 0x000000605300780c */ /* 0x000fe20001784270 */
[----:B------:R-:W-:Y:S01]  /*e140*/  MUFU.EX2 R10, R10 ;  /* 0x0000000a000a7308 */ /* 0x000fe20000000800 */
[----:B------:R-:W-:-:S02]  /*e150*/  FMNMX.FTZ R8, R41, R8, !PT ;  /* 0x0000000829087209 */ /* 0x000fc40007810000 */
[C---:B------:R-:W-:Y:S02]  /*e160*/  ISETP.LT.OR P4, PT, R84.reuse, 0x61, P4 ;  /* 0x000000615400780c */ /* 0x040fe40002781670 */
[----:B------:R-:W-:Y:S02]  /*e170*/  FMNMX.FTZ R8, R43, R8, !PT ;  /* 0x000000082b087209 */ /* 0x000fe40007810000 */
[----:B------:R-:W-:Y:S01]  /*e180*/  FSEL R63, R63, -INF , !P4 ;  /* 0xff8000003f3f7808 */ /* 0x000fe20006000000 */
[----:B------:R-:W0:Y:S01]  /*e190*/  MUFU.EX2 R46, R46 ;  /* 0x0000002e002e7308 */ /* 0x000e220000000800 */
[----:B------:R-:W-:Y:S02]  /*e1a0*/  ISETP.GT.AND P4, PT, R83, 0x61, P2 ;  /* 0x000000615300780c */ /* 0x000fe40001784270 */
[----:B------:R-:W-:Y:S02]  /*e1b0*/  FMNMX.FTZ R8, R45, R8, !PT ;  /* 0x000000082d087209 */ /* 0x000fe40007810000 */
[----:B------:R-:W-:-:S02]  /*e1c0*/  ISETP.LT.OR P4, PT, R84, 0x62, P4 ;  /* 0x000000625400780c */ /* 0x000fc40002781670 */
[----:B------:R-:W-:Y:S01]  /*e1d0*/  FMNMX.FTZ R8, R49, R8, !PT ;  /* 0x0000000831087209 */ /* 0x000fe20007810000 */
[----:B------:R-:W-:Y:S01]  /*e1e0*/  MUFU.EX2 R47, R47 ;  /* 0x0000002f002f7308 */ /* 0x000fe20000000800 */
[----:B------:R-:W-:Y:S02]  /*e1f0*/  FSEL R65, R65, -INF , !P4 ;  /* 0xff80000041417808 */ /* 0x000fe40006000000 */
[----:B------:R-:W-:Y:S02]  /*e200*/  ISETP.GT.AND P4, PT, R83, 0x68, P2 ;  /* 0x000000685300780c */ /* 0x000fe40001784270 */
[----:B------:R-:W-:Y:S02]  /*e210*/  FMNMX.FTZ R8, R51, R8, !PT ;  /* 0x0000000833087209 */ /* 0x000fe40007810000 */
[----:B------:R-:W-:Y:S01]  /*e220*/  ISETP.LT.OR P4, PT, R84, 0x69, P4 ;  /* 0x000000695400780c */ /* 0x000fe20002781670 */
[----:B------:R-:W-:Y:S01]  /*e230*/  MUFU.EX2 R74, R74 ;  /* 0x0000004a004a7308 */ /* 0x000fe20000000800 */
[----:B------:R-:W-:-:S02]  /*e240*/  FMNMX.FTZ R8, R53, R8, !PT ;  /* 0x0000000835087209 */ /* 0x000fc40007810000 */
[----:B------:R-:W-:Y:S02]  /*e250*/  FSEL R67, R67, -INF , !P4 ;  /* 0xff80000043437808 */ /* 0x000fe40006000000 */
[----:B------:R-:W-:Y:S02]  /*e260*/  FMNMX.FTZ R8, R55, R8, !PT ;  /* 0x0000000837087209 */ /* 0x000fe40007810000 */
[----:B------:R-:W-:Y:S01]  /*e270*/  ISETP.GT.AND P4, PT, R83, 0x69, P2 ;  /* 0x000000695300780c */ /* 0x000fe20001784270 */
[----:B------:R-:W-:Y:S01]  /*e280*/  MUFU.EX2 R15, R15 ;  /* 0x0000000f000f7308 */ /* 0x000fe20000000800 */
[----:B------:R-:W-:Y:S02]  /*e290*/  FMNMX.FTZ R8, R57, R8, !PT ;  /* 0x0000000839087209 */ /* 0x000fe40007810000 */
[----:B------:R-:W-:Y:S02]  /*e2a0*/  ISETP.LT.OR P4, PT, R84, 0x6a, P4 ;  /* 0x0000006a5400780c */ /* 0x000fe40002781670 */
[----:B------:R-:W-:-:S02]  /*e2b0*/  FMNMX.FTZ R8, R59, R8, !PT ;  /* 0x000000083b087209 */ /* 0x000fc40007810000 */
[----:B------:R-:W-:Y:S01]  /*e2c0*/  FSEL R69, R69, -INF , !P4 ;  /* 0xff80000045457808 */ /* 0x000fe20006000000 */
[----:B------:R-:W-:Y:S01]  /*e2d0*/  MUFU.EX2 R24, R24 ;  /* 0x0000001800187308 */ /* 0x000fe20000000800 */
[----:B------:R-:W-:Y:S02]  /*e2e0*/  ISETP.GT.AND P4, PT, R83, 0x70, P2 ;  /* 0x000000705300780c */ /* 0x000fe40001784270 */
[----:B------:R-:W-:Y:S02]  /*e2f0*/  FMNMX.FTZ R8, R61, R8, !PT ;  /* 0x000000083d087209 */ /* 0x000fe40007810000 */
[----:B------:R-:W-:Y:S02]  /*e300*/  ISETP.LT.OR P4, PT, R84, 0x71, P4 ;  /* 0x000000715400780c */ /* 0x000fe40002781670 */
[----:B------:R-:W-:Y:S01]  /*e310*/  FMNMX.FTZ R8, R63, R8, !PT ;  /* 0x000000083f087209 */ /* 0x000fe20007810000 */
[----:B------:R-:W-:Y:S01]  /*e320*/  MUFU.EX2 R25, R25 ;  /* 0x0000001900197308 */ /* 0x000fe20000000800 */
[----:B------:R-:W-:-:S02]  /*e330*/  FSEL R79, R71, -INF , !P4 ;  /* 0xff800000474f7808 */ /* 0x000fc40006000000 */
[----:B------:R-:W-:Y:S02]  /*e340*/  ISETP.GT.AND P4, PT, R83, 0x71, P2 ;  /* 0x000000715300780c */ /* 0x000fe40001784270 */
[----:B------:R-:W-:Y:S02]  /*e350*/  FMNMX.FTZ R8, R65, R8, !PT ;  /* 0x0000000841087209 */ /* 0x000fe40007810000 */
[----:B------:R-:W-:Y:S01]  /*e360*/  ISETP.LT.OR P4, PT, R84, 0x72, P4 ;  /* 0x000000725400780c */ /* 0x000fe20002781670 */
[----:B------:R-:W-:Y:S01]  /*e370*/  MUFU.EX2 R28, R28 ;  /* 0x0000001c001c7308 */ /* 0x000fe20000000800 */
[----:B------:R-:W-:Y:S02]  /*e380*/  FMNMX.FTZ R8, R67, R8, !PT ;  /* 0x0000000843087209 */ /* 0x000fe40007810000 */
[----:B------:R-:W-:Y:S02]  /*e390*/  FSEL R81, R73, -INF , !P4 ;  /* 0xff80000049517808 */ /* 0x000fe40006000000 */
[----:B------:R-:W-:-:S02]  /*e3a0*/  ISETP.GT.AND P4, PT, R83, 0x78, P2 ;  /* 0x000000785300780c */ /* 0x000fc40001784270 */
[----:B------:R-:W-:Y:S01]  /*e3b0*/  FMNMX.FTZ R8, R69, R8, !PT ;  /* 0x0000000845087209 */ /* 0x000fe20007810000 */
[----:B------:R-:W-:Y:S01]  /*e3c0*/  MUFU.EX2 R29, R29 ;  /* 0x0000001d001d7308 */ /* 0x000fe20000000800 */
[----:B------:R-:W-:Y:S02]  /*e3d0*/  ISETP.GT.AND P2, PT, R83, 0x79, P2 ;  /* 0x000000795300780c */ /* 0x000fe40001744270 */
[C---:B------:R-:W-:Y:S02]  /*e3e0*/  ISETP.LT.OR P4, PT, R84.reuse, 0x79, P4 ;  /* 0x000000795400780c */ /* 0x040fe40002781670 */
[----:B------:R-:W-:Y:S02]  /*e3f0*/  FMNMX.FTZ R8, R79, R8, !PT ;  /* 0x000000084f087209 */ /* 0x000fe40007810000 */
[----:B------:R-:W-:Y:S01]  /*e400*/  ISETP.LT.OR P2, PT, R84, 0x7a, P2 ;  /* 0x0000007a5400780c */ /* 0x000fe20001741670 */
[----:B------:R-:W-:Y:S01]  /*e410*/  MUFU.EX2 R32, R32 ;  /* 0x0000002000207308 */ /* 0x000fe20000000800 */
[----:B------:R-:W-:-:S02]  /*e420*/  FSEL R82, R75, -INF , !P4 ;  /* 0xff8000004b527808 */ /* 0x000fc40006000000 */
[----:B------:R-:W-:Y:S02]  /*e430*/  FMNMX.FTZ R71, R81, R8, !PT ;  /* 0x0000000851477209 */ /* 0x000fe40007810000 */
[----:B------:R-:W-:Y:S02]  /*e440*/  FSEL R80, R80, -INF , !P2 ;  /* 0xff80000050507808 */ /* 0x000fe40005000000 */
[----:B------:R-:W-:Y:S01]  /*e450*/  FMNMX.FTZ R71, R82, R71, !PT ;  /* 0x0000004752477209 */ /* 0x000fe20007810000 */
[----:B------:R-:W-:Y:S01]  /*e460*/  MUFU.EX2 R33, R33 ;  /* 0x0000002100217308 */ /* 0x000fe20000000800 */
[----:B------:R-:W-:Y:S02]  /*e470*/  FSEL R72, R4, RZ, P3 ;  /* 0x000000ff04487208 */ /* 0x000fe40001800000 */
[----:B------:R-:W-:-:S03]  /*e480*/  FMNMX.FTZ R71, R80, R71, !PT ;  /* 0x0000004750477209 */ /* 0x000fc60007810000 */
[----:B------:R-:W-:Y:S02]  /*e490*/  FADD.FTZ R72, -R72, R5 ;  /* 0x0000000548487221 */ /* 0x000fe40000010100 */
[----:B------:R-:W1:Y:S01]  /*e4a0*/  SHFL.BFLY PT, R8, R71, 0x2, 0x1f ;  /* 0x0c401f0047087f89 */ /* 0x000e6200000e0000 */
[----:B------:R-:W-:Y:S08]  /*e4b0*/  MUFU.EX2 R5, R77 ;  /* 0x0000004d00057308 */ /* 0x000ff00000000800 */
[----:B------:R-:W-:Y:S08]  /*e4c0*/  MUFU.EX2 R36, R36 ;  /* 0x0000002400247308 */ /* 0x000ff00000000800 */
[----:B------:R-:W-:Y:S01]  /*e4d0*/  MUFU.EX2 R37, R37 ;  /* 0x0000002500257308 */ /* 0x000fe20000000800 */
[----:B-1----:R-:W-:Y:S01]  /*e4e0*/  FMNMX.FTZ R8, R71, R8, !PT ;  /* 0x0000000847087209 */ /* 0x002fe20007810000 */
[----:B------:R-:W-:Y:S01]  /*e4f0*/  FFMA.FTZ R71, R78, UR34, -R11 ;  /* 0x000000224e477c23 */ /* 0x000fe2000801080b */
[----:B------:R-:W-:-:S05]  /*e500*/  FMUL.FTZ R11, R72, UR34 ;  /* 0x00000022480b7c20 */ /* 0x000fca0008410000 */
[----:B------:R-:W-:Y:S01]  /*e510*/  MUFU.EX2 R40, R40 ;  /* 0x0000002800287308 */ /* 0x000fe20000000800 */
[----:B0-----:R-:W-:Y:S01]  /*e520*/  F2FP.BF16.F32.PACK_AB R72, R46, R10 ;  /* 0x0000000a2e48723e */ /* 0x001fe200000010ff */
[----:B------:R-:W0:Y:S06]  /*e530*/  SHFL.BFLY PT, R73, R8, 0x1, 0x1f ;  /* 0x0c201f0008497f89 */ /* 0x000e2c00000e0000 */
[----:B------:R-:W1:Y:S08]  /*e540*/  MUFU.EX2 R11, R11 ;  /* 0x0000000b000b7308 */ /* 0x000e700000000800 */
[----:B------:R-:W-:Y:S08]  /*e550*/  MUFU.EX2 R42, R42 ;  /* 0x0000002a002a7308 */ /* 0x000ff00000000800 */
[----:B------:R-:W-:Y:S01]  /*e560*/  MUFU.EX2 R44, R44 ;  /* 0x0000002c002c7308 */ /* 0x000fe20000000800 */
[----:B-1----:R-:W-:Y:S01]  /*e570*/  FFMA.FTZ R3, R11, R3, R10 ;  /* 0x000000030b037223 */ /* 0x002fe2000001000a */
[----:B0-----:R-:W-:Y:S01]  /*e580*/  FMNMX.FTZ R8, R8, R73, !PT ;  /* 0x0000004908087209 */ /* 0x001fe20007810000 */
[-C--:B------:R-:W-:Y:S01]  /*e590*/  FMUL.FTZ R88, R88, R11.reuse ;  /* 0x0000000b58587220 */ /* 0x080fe20000410000 */
[-C--:B------:R-:W-:Y:S01]  /*e5a0*/  FMUL.FTZ R89, R89, R11.reuse ;  /* 0x0000000b59597220 */ /* 0x080fe20000410000 */
[-C--:B------:R-:W-:Y:S01]  /*e5b0*/  FMUL.FTZ R92, R92, R11.reuse ;  /* 0x0000000b5c5c7220 */ /* 0x080fe20000410000 */
[C---:B------:R-:W-:Y:S01]  /*e5c0*/  FSETP.NEU.FTZ.AND P2, PT, R8.reuse, -INF , PT ;  /* 0xff8000000800780b */ /* 0x040fe20003f5d000 */
[----:B------:R-:W-:Y:S01]  /*e5d0*/  FMUL.FTZ R78, R8, UR34 ;  /* 0x00000022084e7c20 */ /* 0x000fe20008410000 */
[----:B------:R-:W-:Y:S01]  /*e5e0*/  MUFU.EX2 R48, R48 ;  /* 0x0000003000307308 */ /* 0x000fe20000000800 */
[-C--:B------:R-:W-:Y:S01]  /*e5f0*/  FMUL.FTZ R93, R93, R11.reuse ;  /* 0x0000000b5d5d7220 */ /* 0x080fe20000410000 */
[-C--:B------:R-:W-:Y:S01]  /*e600*/  FMUL.FTZ R96, R96, R11.reuse ;  /* 0x0000000b60607220 */ /* 0x080fe20000410000 */
[-C--:B------:R-:W-:Y:S01]  /*e610*/  FMUL.FTZ R97, R97, R11.reuse ;  /* 0x0000000b61617220 */ /* 0x080fe20000410000 */
[----:B------:R-:W-:Y:S01]  /*e620*/  FSEL R78, R78, RZ, P2 ;  /* 0x000000ff4e4e7208 */ /* 0x000fe20001000000 */
[-C--:B------:R-:W-:Y:S01]  /*e630*/  FMUL.FTZ R100, R100, R11.reuse ;  /* 0x0000000b64647220 */ /* 0x080fe20000410000 */
[-C--:B------:R-:W-:Y:S01]  /*e640*/  FMUL.FTZ R101, R101, R11.reuse ;  /* 0x0000000b65657220 */ /* 0x080fe20000410000 */
[----:B------:R-:W-:Y:S01]  /*e650*/  FMUL.FTZ R104, R104, R11 ;  /* 0x0000000b68687220 */ /* 0x000fe20000410000 */
[----:B------:R-:W-:Y:S01]  /*e660*/  MUFU.EX2 R50, R50 ;  /* 0x0000003200327308 */ /* 0x000fe20000000800 */
[--C-:B------:R-:W-:Y:S01]  /*e670*/  FFMA.FTZ R83, R35, UR34, -R78.reuse ;  /* 0x0000002223537c23 */ /* 0x100fe2000801084e */
[----:B------:R-:W-:Y:S01]  /*e680*/  FSEL R35, R8, RZ, P2 ;  /* 0x000000ff08237208 */ /* 0x000fe20001000000 */
[--C-:B------:R-:W-:Y:S01]  /*e690*/  FFMA.FTZ R73, R14, UR34, -R78.reuse ;  /* 0x000000220e497c23 */ /* 0x100fe2000801084e */
[--C-:B------:R-:W-:Y:S01]  /*e6a0*/  FFMA.FTZ R14, R9, UR34, -R78.reuse ;  /* 0x00000022090e7c23 */ /* 0x100fe2000801084e */
[----:B------:R-:W-:Y:S01]  /*e6b0*/  FFMA.FTZ R77, R30, UR34, -R78 ;  /* 0x000000221e4d7c23 */ /* 0x000fe2000801084e */
[----:B------:R-:W-:-:S02]  /*e6c0*/  IMAD.U32 R30, RZ, RZ, UR54 ;  /* 0x00000036ff1e7e24 */ /* 0x000fc4000f8e00ff */
[----:B------:R-:W-:Y:S01]  /*e6d0*/  FADD.FTZ R6, -R35, R6 ;  /* 0x0000000623067221 */ /* 0x000fe20000010100 */
[--C-:B------:R-:W-:Y:S01]  /*e6e0*/  FFMA.FTZ R75, R12, UR34, -R78.reuse ;  /* 0x000000220c4b7c23 */ /* 0x100fe2000801084e */
[----:B------:R-:W-:Y:S01]  /*e6f0*/  MUFU.EX2 R73, R73 ;  /* 0x0000004900497308 */ /* 0x000fe20000000800 */
[--C-:B------:R-:W-:Y:S01]  /*e700*/  FFMA.FTZ R12, R13, UR34, -R78.reuse ;  /* 0x000000220d0c7c23 */ /* 0x100fe2000801084e */
[----:B------:R-:W-:Y:S01]  /*e710*/  FMUL.FTZ R6, R6, UR34 ;  /* 0x0000002206067c20 */ /* 0x000fe20008410000 */
[----:B------:R-:W-:Y:S01]  /*e720*/  @!P1 LEA R30, R30, UR42, 0x3 ;  /* 0x0000002a1e1e9c11 */ /* 0x000fe2000f8e18ff */
[--C-:B------:R-:W-:Y:S01]  /*e730*/  FFMA.FTZ R13, R20, UR34, -R78.reuse ;  /* 0x00000022140d7c23 */ /* 0x100fe2000801084e */
[--C-:B------:R-:W-:Y:S01]  /*e740*/  FFMA.FTZ R21, R21, UR34, -R78.reuse ;  /* 0x0000002215157c23 */ /* 0x100fe2000801084e */
[--C-:B------:R-:W-:Y:S01]  /*e750*/  FFMA.FTZ R9, R38, UR34, -R78.reuse ;  /* 0x0000002226097c23 */ /* 0x100fe2000801084e */
[----:B------:R-:W-:Y:S01]  /*e760*/  FFMA.FTZ R43, R43, UR34, -R78 ;  /* 0x000000222b2b7c23 */ /* 0x000fe2000801084e */
[----:B------:R-:W0:Y:S01]  /*e770*/  MUFU.EX2 R6, R6 ;  /* 0x0000000600067308 */ /* 0x000e220000000800 */
[----:B------:R-:W-:-:S02]  /*e780*/  @!P1 VIADD R30, R30, 0x2d860 ;  /* 0x0002d8601e1e9836 */ /* 0x000fc40000000000 */
[--C-:B------:R-:W-:Y:S01]  /*e790*/  FFMA.FTZ R26, R26, UR34, -R78.reuse ;  /* 0x000000221a1a7c23 */ /* 0x100fe2000801084e */
[--C-:B------:R-:W-:Y:S01]  /*e7a0*/  FFMA.FTZ R27, R27, UR34, -R78.reuse ;  /* 0x000000221b1b7c23 */ /* 0x100fe2000801084e */
[--C-:B------:R-:W-:Y:S01]  /*e7b0*/  FFMA.FTZ R31, R31, UR34, -R78.reuse ;  /* 0x000000221f1f7c23 */ /* 0x100fe2000801084e */
[----:B------:R-:W-:Y:S01]  /*e7c0*/  FFMA.FTZ R34, R34, UR34, -R78 ;  /* 0x0000002222227c23 */ /* 0x000fe2000801084e */
[----:B------:R-:W-:Y:S01]  /*e7d0*/  @!P1 PRMT R38, RZ, 0x654, R30 ;  /* 0x00000654ff269816 */ /* 0x000fe2000000001e */
[----:B------:R-:W-:Y:S01]  /*e7e0*/  FADD.FTZ R30, R46, R3 ;  /* 0x000000032e1e7221 */ /* 0x000fe20000010000 */
[----:B------:R-:W1:Y:S01]  /*e7f0*/  MUFU.EX2 R14, R14 ;  /* 0x0000000e000e7308 */ /* 0x000e620000000800 */
[--C-:B------:R-:W-:Y:S01]  /*e800*/  FFMA.FTZ R20, R39, UR34, -R78.reuse ;  /* 0x0000002227147c23 */ /* 0x100fe2000801084e */
[--C-:B------:R-:W-:Y:S01]  /*e810*/  FFMA.FTZ R39, R41, UR34, -R78.reuse ;  /* 0x0000002229277c23 */ /* 0x100fe2000801084e */
[--C-:B------:R-:W-:Y:S01]  /*e820*/  FFMA.FTZ R41, R45, UR34, -R78.reuse ;  /* 0x000000222d297c23 */ /* 0x100fe2000801084e */
[--C-:B------:R-:W-:Y:S01]  /*e830*/  FFMA.FTZ R49, R49, UR34, -R78.reuse ;  /* 0x0000002231317c23 */ /* 0x100fe2000801084e */
[--C-:B------:R-:W-:Y:S01]  /*e840*/  FFMA.FTZ R51, R51, UR34, -R78.reuse ;  /* 0x0000002233337c23 */ /* 0x100fe2000801084e */
[----:B------:R2:W-:Y:S01]  /*e850*/  @!P1 SYNCS.ARRIVE.TRANS64.RED.A1T0 RZ, [R38+URZ], RZ ;  /* 0x000000ff26ff99a7 */ /* 0x0005e2000810043f */
[--C-:B------:R-:W-:Y:S01]  /*e860*/  FFMA.FTZ R10, R53, UR34, -R78.reuse ;  /* 0x00000022350a7c23 */ /* 0x100fe2000801084e */
[----:B------:R-:W3:Y:S01]  /*e870*/  MUFU.EX2 R75, R75 ;  /* 0x0000004b004b7308 */ /* 0x000ee20000000800 */
[----:B0-----:R-:W-:Y:S01]  /*e880*/  FFMA.FTZ R3, R6, R2, R73 ;  /* 0x0000000206037223 */ /* 0x001fe20000010049 */
[--C-:B------:R-:W-:Y:S01]  /*e890*/  FFMA.FTZ R57, R57, UR34, -R78.reuse ;  /* 0x0000002239397c23 */ /* 0x100fe2000801084e */
[--C-:B------:R-:W-:Y:S01]  /*e8a0*/  FFMA.FTZ R59, R59, UR34, -R78.reuse ;  /* 0x000000223b3b7c23 */ /* 0x100fe2000801084e */
[--C-:B------:R-:W-:Y:S01]  /*e8b0*/  FFMA.FTZ R46, R61, UR34, -R78.reuse ;  /* 0x000000223d2e7c23 */ /* 0x100fe2000801084e */
[--C-:B------:R-:W-:Y:S01]  /*e8c0*/  FFMA.FTZ R65, R65, UR34, -R78.reuse ;  /* 0x0000002241417c23 */ /* 0x100fe2000801084e */
[--C-:B------:R-:W-:Y:S01]  /*e8d0*/  FFMA.FTZ R67, R67, UR34, -R78.reuse ;  /* 0x0000002243437c23 */ /* 0x100fe2000801084e */
[--C-:B------:R-:W-:Y:S01]  /*e8e0*/  FFMA.FTZ R69, R69, UR34, -R78.reuse ;  /* 0x0000002245457c23 */ /* 0x100fe2000801084e */
[----:B------:R-:W0:Y:S01]  /*e8f0*/  MUFU.EX2 R12, R12 ;  /* 0x0000000c000c7308 */ /* 0x000e220000000800 */
[C---:B-1----:R-:W-:Y:S01]  /*e900*/  FADD.FTZ R2, R14.reuse, R3 ;  /* 0x000000030e027221 */ /* 0x042fe20000010000 */
[----:B------:R-:W-:Y:S01]  /*e910*/  F2FP.BF16.F32.PACK_AB R73, R14, R73 ;  /* 0x000000490e49723e */ /* 0x000fe200000010ff */
[--C-:B------:R-:W-:Y:S01]  /*e920*/  FFMA.FTZ R79, R79, UR34, -R78.reuse ;  /* 0x000000224f4f7c23 */ /* 0x100fe2000801084e */
[--C-:B------:R-:W-:Y:S01]  /*e930*/  FFMA.FTZ R82, R82, UR34, -R78.reuse ;  /* 0x0000002252527c23 */ /* 0x100fe2000801084e */
[----:B------:R-:W-:Y:S01]  /*e940*/  FFMA.FTZ R81, R81, UR34, -R78 ;  /* 0x0000002251517c23 */ /* 0x000fe2000801084e */
[----:B------:R-:W-:Y:S01]  /*e950*/  ISETP.GT.AND P2, PT, R0, UR39, PT ;  /* 0x0000002700007c0c */ /* 0x000fe2000bf44270 */
[----:B------:R-:W-:Y:S01]  /*e960*/  UMOV UR54, UR45 ;  /* 0x0000002d00367c82 */ /* 0x000fe20008000000 */
[----:B------:R-:W1:Y:S01]  /*e970*/  MUFU.EX2 R13, R13 ;  /* 0x0000000d000d7308 */ /* 0x000e620000000800 */
[----:B---3--:R-:W-:Y:S01]  /*e980*/  FADD.FTZ R3, R75, R2 ;  /* 0x000000024b037221 */ /* 0x008fe20000010000 */
[----:B------:R-:W-:Y:S01]  /*e990*/  FFMA.FTZ R2, R55, UR34, -R78 ;  /* 0x0000002237027c23 */ /* 0x000fe2000801084e */
[-C--:B------:R-:W-:Y:S01]  /*e9a0*/  FMUL.FTZ R90, R90, R6.reuse ;  /* 0x000000065a5a7220 */ /* 0x080fe20000410000 */
[-C--:B------:R-:W-:Y:S01]  /*e9b0*/  FMUL.FTZ R91, R91, R6.reuse ;  /* 0x000000065b5b7220 */ /* 0x080fe20000410000 */
[-C--:B------:R-:W-:Y:S01]  /*e9c0*/  FMUL.FTZ R94, R94, R6.reuse ;  /* 0x000000065e5e7220 */ /* 0x080fe20000410000 */
[-C--:B------:R-:W-:Y:S01]  /*e9d0*/  FMUL.FTZ R95, R95, R6.reuse ;  /* 0x000000065f5f7220 */ /* 0x080fe20000410000 */
[-C--:B------:R-:W-:Y:S01]  /*e9e0*/  FMUL.FTZ R98, R98, R6.reuse ;  /* 0x0000000662627220 */ /* 0x080fe20000410000 */
[----:B------:R3:W-:Y:S01]  /*e9f0*/  MUFU.EX2 R35, R43 ;  /* 0x0000002b00237308 */ /* 0x0007e20000000800 */
        /* <DEDUP_REMOVED lines=8> */
[----:B---3--:R-:W-:Y:S01]  /*ea80*/  FADD.FTZ R43, R47, R30 ;  /* 0x0000001e2f2b7221 */ /* 0x008fe20000010000 */
[----:B-1----:R-:W-:Y:S01]  /*ea90*/  FADD.FTZ R14, R13, R14 ;  /* 0x0000000e0d0e7221 */ /* 0x002fe20000010000 */
[-C--:B------:R-:W-:Y:S01]  /*eaa0*/  FMUL.FTZ R110, R110, R6.reuse ;  /* 0x000000066e6e7220 */ /* 0x080fe20000410000 */
[-C--:B------:R-:W-:Y:S01]  /*eab0*/  FMUL.FTZ R111, R111, R6.reuse ;  /* 0x000000066f6f7220 */ /* 0x080fe20000410000 */
[C---:B------:R-:W-:Y:S01]  /*eac0*/  FADD.FTZ R30, R74.reuse, R43 ;  /* 0x0000002b4a1e7221 */ /* 0x040fe20000010000 */
[----:B------:R-:W-:Y:S01]  /*ead0*/  F2FP.BF16.F32.PACK_AB R74, R74, R47 ;  /* 0x0000002f4a4a723e */ /* 0x000fe200000010ff */
[-C--:B------:R-:W-:Y:S01]  /*eae0*/  FMUL.FTZ R114, R114, R6.reuse ;  /* 0x0000000672727220 */ /* 0x080fe20000410000 */
[----:B------:R-:W1:Y:S01]  /*eaf0*/  MUFU.EX2 R26, R26 ;  /* 0x0000001a001a7308 */ /* 0x000e620000000800 */
[----:B------:R-:W-:Y:S01]  /*eb00*/  FADD.FTZ R30, R7, R30 ;  /* 0x0000001e071e7221 */ /* 0x000fe20000010000 */
[-C--:B------:R-:W-:Y:S01]  /*eb10*/  FMUL.FTZ R115, R115, R6.reuse ;  /* 0x0000000673737220 */ /* 0x080fe20000410000 */
[----:B------:R-:W-:Y:S01]  /*eb20*/  STSM.16.M88.4 [R17+0x21800], R72 ;  /* 0x0218004811007844 */ /* 0x000fe20000000200 */
[-C--:B------:R-:W-:Y:S01]  /*eb30*/  FMUL.FTZ R118, R118, R6.reuse ;  /* 0x0000000676767220 */ /* 0x080fe20000410000 */
[----:B------:R-:W-:Y:S01]  /*eb40*/  FADD.FTZ R3, R15, R30 ;  /* 0x0000001e0f037221 */ /* 0x000fe20000010000 */
[-C--:B------:R-:W-:Y:S01]  /*eb50*/  FMUL.FTZ R119, R119, R6.reuse ;  /* 0x0000000677777220 */ /* 0x080fe20000410000 */
[-C--:B------:R-:W-:Y:S01]  /*eb60*/  FMUL.FTZ R122, R122, R6.reuse ;  /* 0x000000067a7a7220 */ /* 0x080fe20000410000 */
[----:B------:R-:W3:Y:S01]  /*eb70*/  MUFU.EX2 R27, R27 ;  /* 0x0000001b001b7308 */ /* 0x000ee20000000800 */
[----:B------:R-:W-:Y:S01]  /*eb80*/  FADD.FTZ R12, R24, R3 ;  /* 0x00000003180c7221 */ /* 0x000fe20000010000 */
[----:B0-----:R-:W-:Y:S01]  /*eb90*/  FADD.FTZ R43, R21, R14 ;  /* 0x0000000e152b7221 */ /* 0x001fe20000010000 */
[----:B------:R-:W-:Y:S01]  /*eba0*/  FFMA.FTZ R3, R63, UR34, -R78 ;  /* 0x000000223f037c23 */ /* 0x000fe2000801084e */
[----:B------:R-:W-:Y:S01]  /*ebb0*/  F2FP.BF16.F32.PACK_AB R13, R21, R13 ;  /* 0x0000000d150d723e */ /* 0x000fe200000010ff */
[----:B------:R-:W-:Y:S01]  /*ebc0*/  FADD.FTZ R45, R25, R12 ;  /* 0x0000000c192d7221 */ /* 0x000fe20000010000 */
[----:B------:R-:W-:Y:S01]  /*ebd0*/  FFMA.FTZ R78, R80, UR34, -R78 ;  /* 0x00000022504e7c23 */ /* 0x000fe2000801084e */
[----:B------:R-:W-:Y:S01]  /*ebe0*/  FMUL.FTZ R123, R123, R6 ;  /* 0x000000067b7b7220 */ /* 0x000fe20000410000 */
[----:B------:R-:W0:Y:S01]  /*ebf0*/  MUFU.EX2 R77, R77 ;  /* 0x0000004d004d7308 */ /* 0x000e220000000800 */
[----:B-1----:R-:W-:Y:S01]  /*ec00*/  FADD.FTZ R12, R26, R43 ;  /* 0x0000002b1a0c7221 */ /* 0x002fe20000010000 */
[----:B------:R-:W-:Y:S01]  /*ec10*/  FADD.FTZ R14, R28, R45 ;  /* 0x0000002d1c0e7221 */ /* 0x000fe20000010000 */
[----:B------:R-:W-:Y:S01]  /*ec20*/  F2FP.BF16.F32.PACK_AB R28, R29, R28 ;  /* 0x0000001c1d1c723e */ /* 0x000fe200000010ff */
[-C--:B------:R-:W-:Y:S01]  /*ec30*/  FMUL.FTZ R126, R126, R6.reuse ;  /* 0x000000067e7e7220 */ /* 0x080fe20000410000 */
[-C--:B------:R-:W-:Y:S01]  /*ec40*/  FMUL.FTZ R127, R127, R6.reuse ;  /* 0x000000067f7f7220 */ /* 0x080fe20000410000 */
[----:B------:R-:W-:Y:S01]  /*ec50*/  FADD.FTZ R43, R29, R14 ;  /* 0x0000000e1d2b7221 */ /* 0x000fe20000010000 */
[-C--:B------:R-:W-:Y:S01]  /*ec60*/  FMUL.FTZ R130, R130, R6.reuse ;  /* 0x0000000682827220 */ /* 0x080fe20000410000 */
[----:B------:R-:W1:Y:S01]  /*ec70*/  MUFU.EX2 R31, R31 ;  /* 0x0000001f001f7308 */ /* 0x000e620000000800 */
[----:B---3--:R-:W-:Y:S01]  /*ec80*/  FADD.FTZ R12, R27, R12 ;  /* 0x0000000c1b0c7221 */ /* 0x008fe20000010000 */
[----:B------:R-:W-:Y:S01]  /*ec90*/  FADD.FTZ R14, R32, R43 ;  /* 0x0000002b200e7221 */ /* 0x000fe20000010000 */
[-C--:B------:R-:W-:Y:S01]  /*eca0*/  FMUL.FTZ R131, R131, R6.reuse ;  /* 0x0000000683837220 */ /* 0x080fe20000410000 */
[-C--:B------:R-:W-:Y:S01]  /*ecb0*/  FMUL.FTZ R134, R134, R6.reuse ;  /* 0x0000000686867220 */ /* 0x080fe20000410000 */
[----:B------:R-:W-:Y:S01]  /*ecc0*/  FMUL.FTZ R135, R135, R6 ;  /* 0x0000000687877220 */ /* 0x000fe20000410000 */
[----:B------:R-:W-:Y:S01]  /*ecd0*/  FADD.FTZ R45, R33, R14 ;  /* 0x0000000e212d7221 */ /* 0x000fe20000010000 */
[-C--:B------:R-:W-:Y:S01]  /*ece0*/  FMUL.FTZ R105, R105, R11.reuse ;  /* 0x0000000b69697220 */ /* 0x080fe20000410000 */
[----:B------:R-:W3:Y:S01]  /*ecf0*/  MUFU.EX2 R34, R34 ;  /* 0x0000002200227308 */ /* 0x000ee20000000800 */
[----:B0-----:R-:W-:Y:S01]  /*ed00*/  FADD.FTZ R12, R77, R12 ;  /* 0x0000000c4d0c7221 */ /* 0x001fe20000010000 */
[----:B------:R-:W-:Y:S01]  /*ed10*/  FADD.FTZ R30, R36, R45 ;  /* 0x0000002d241e7221 */ /* 0x000fe20000010000 */
[----:B------:R-:W-:Y:S01]  /*ed20*/  F2FP.BF16.F32.PACK_AB R36, R37, R36 ;  /* 0x000000242524723e */ /* 0x000fe200000010ff */
[-C--:B------:R-:W-:Y:S01]  /*ed30*/  FMUL.FTZ R108, R108, R11.reuse ;  /* 0x0000000b6c6c7220 */ /* 0x080fe20000410000 */
[-C--:B------:R-:W-:Y:S01]  /*ed40*/  FMUL.FTZ R109, R109, R11.reuse ;  /* 0x0000000b6d6d7220 */ /* 0x080fe20000410000 */
[-C--:B------:R-:W-:Y:S01]  /*ed50*/  FMUL.FTZ R112, R112, R11.reuse ;  /* 0x0000000b70707220 */ /* 0x080fe20000410000 */
[----:B------:R-:W-:Y:S01]  /*ed60*/  FMUL.FTZ R113, R113, R11 ;  /* 0x0000000b71717220 */ /* 0x000fe20000410000 */
        /* <DEDUP_REMOVED lines=9> */
[----:B---3--:R-:W-:Y:S01]  /*ee00*/  FADD.FTZ R12, R34, R43 ;  /* 0x0000002b220c7221 */ /* 0x008fe20000010000 */
[----:B------:R-:W-:Y:S01]  /*ee10*/  FADD.FTZ R43, R37, R30 ;  /* 0x0000001e252b7221 */ /* 0x000fe20000010000 */
[----:B------:R-:W-:Y:S01]  /*ee20*/  F2FP.BF16.F32.PACK_AB R30, R33, R32 ;  /* 0x00000020211e723e */ /* 0x000fe200000010ff */
[-C--:B------:R-:W-:Y:S01]  /*ee30*/  FMUL.FTZ R125, R125, R11.reuse ;  /* 0x0000000b7d7d7220 */ /* 0x080fe20000410000 */
[-C--:B------:R-:W-:Y:S01]  /*ee40*/  FMUL.FTZ R128, R128, R11.reuse ;  /* 0x0000000b80807220 */ /* 0x080fe20000410000 */
[----:B------:R-:W-:Y:S01]  /*ee50*/  FADD.FTZ R43, R40, R43 ;  /* 0x0000002b282b7221 */ /* 0x000fe20000010000 */
[----:B------:R-:W-:Y:S01]  /*ee60*/  FMUL.FTZ R129, R129, R11 ;  /* 0x0000000b81817220 */ /* 0x000fe20000410000 */
[----:B------:R-:W2:Y:S01]  /*ee70*/  MUFU.EX2 R20, R20 ;  /* 0x0000001400147308 */ /* 0x000ea20000000800 */
[----:B0-----:R-:W-:Y:S01]  /*ee80*/  FADD.FTZ R14, R83, R12 ;  /* 0x0000000c530e7221 */ /* 0x001fe20000010000 */
[----:B------:R-:W-:Y:S01]  /*ee90*/  F2FP.BF16.F32.PACK_AB R12, R15, R7 ;  /* 0x000000070f0c723e */ /* 0x000fe200000010ff */
[----:B------:R-:W-:Y:S01]  /*eea0*/  FADD.FTZ R43, R42, R43 ;  /* 0x0000002b2a2b7221 */ /* 0x000fe20000010000 */
[----:B------:R-:W-:Y:S01]  /*eeb0*/  F2FP.BF16.F32.PACK_AB R15, R27, R26 ;  /* 0x0000001a1b0f723e */ /* 0x000fe200000010ff */
[-C--:B------:R-:W-:Y:S01]  /*eec0*/  FMUL.FTZ R132, R132, R11.reuse ;  /* 0x0000000b84847220 */ /* 0x080fe20000410000 */
[----:B------:R-:W-:Y:S01]  /*eed0*/  F2FP.BF16.F32.PACK_AB R31, R83, R34 ;  /* 0x00000022531f723e */ /* 0x000fe200000010ff */
[----:B------:R-:W-:Y:S01]  /*eee0*/  FADD.FTZ R43, R44, R43 ;  /* 0x0000002b2c2b7221 */ /* 0x000fe20000010000 */
[----:B------:R-:W0:Y:S01]  /*eef0*/  MUFU.EX2 R39, R39 ;  /* 0x0000002700277308 */ /* 0x000e220000000800 */
[----:B-1----:R-:W-:Y:S01]  /*ef00*/  FADD.FTZ R7, R9, R14 ;  /* 0x0000000e09077221 */ /* 0x002fe20000010000 */
[----:B------:R-:W-:Y:S01]  /*ef10*/  F2FP.BF16.F32.PACK_AB R14, R25, R24 ;  /* 0x00000018190e723e */ /* 0x000fe200000010ff */
[C---:B------:R-:W-:Y:S01]  /*ef20*/  FADD.FTZ R43, R48.reuse, R43 ;  /* 0x0000002b302b7221 */ /* 0x040fe20000010000 */
[----:B------:R-:W-:Y:S01]  /*ef30*/  F2FP.BF16.F32.PACK_AB R48, R48, R44 ;  /* 0x0000002c3030723e */ /* 0x000fe200000010ff */
[----:B------:R-:W-:Y:S01]  /*ef40*/  FMUL.FTZ R133, R133, R11 ;  /* 0x0000000b85857220 */ /* 0x000fe20000410000 */
[----:B------:R-:W-:-:S02]  /*ef50*/  VIADD R0, R0, 0xffffffff ;  /* 0xffffffff00007836 */ /* 0x000fc40000000000 */
[----:B------:R-:W-:Y:S01]  /*ef60*/  FADD.FTZ R43, R50, R43 ;  /* 0x0000002b322b7221 */ /* 0x000fe20000010000 */
[----:B------:R-:W1:Y:S01]  /*ef70*/  MUFU.EX2 R41, R41 ;  /* 0x0000002900297308 */ /* 0x000e620000000800 */
[C---:B--2---:R-:W-:Y:S01]  /*ef80*/  FADD.FTZ R38, R20.reuse, R7 ;  /* 0x0000000714267221 */ /* 0x044fe20000010000 */
[----:B------:R2:W-:Y:S01]  /*ef90*/  STSM.16.M88.4 [R23], R12 ;  /* 0x0000000c17007844 */ /* 0x0005e20000000200 */
[----:B------:R-:W-:Y:S01]  /*efa0*/  F2FP.BF16.F32.PACK_AB R37, R20, R9 ;  /* 0x000000091425723e */ /* 0x000fe200000010ff */
[----:B------:R-:W-:Y:S02]  /*efb0*/  IMAD.MOV.U32 R6, RZ, RZ, R8 ;  /* 0x000000ffff067224 */ /* 0x000fe400078e0008 */
[----:B------:R3:W-:Y:S02]  /*efc0*/  STSM.16.M88.4 [R22], R28 ;  /* 0x0000001c16007844 */ /* 0x0007e40000000200 */
[----:B------:R-:W4:Y:S01]  /*efd0*/  MUFU.EX2 R49, R49 ;  /* 0x0000003100317308 */ /* 0x000f220000000800 */
[----:B0-----:R-:W-:Y:S01]  /*efe0*/  FADD.FTZ R38, R39, R38 ;  /* 0x0000002627267221 */ /* 0x001fe20000010000 */
[----:B------:R-:W-:-:S03]  /*eff0*/  F2FP.BF16.F32.PACK_AB R39, R35, R39 ;  /* 0x000000272327723e */ /* 0x000fc600000010ff */
[----:B------:R-:W-:-:S03]  /*f000*/  FADD.FTZ R38, R35, R38 ;  /* 0x0000002623267221 */ /* 0x000fc60000010000 */
[----:B------:R-:W0:Y:S01]  /*f010*/  MUFU.EX2 R51, R51 ;  /* 0x0000003300337308 */ /* 0x000e220000000800 */
[----:B-1----:R-:W-:-:S07]  /*f020*/  FADD.FTZ R38, R41, R38 ;  /* 0x0000002629267221 */ /* 0x002fce0000010000 */
[----:B------:R-:W1:Y:S01]  /*f030*/  MUFU.EX2 R52, R52 ;  /* 0x0000003400347308 */ /* 0x000e620000000800 */
[C---:B----4-:R-:W-:Y:S01]  /*f040*/  FADD.FTZ R38, R49.reuse, R38 ;  /* 0x0000002631267221 */ /* 0x050fe20000010000 */
[----:B------:R-:W-:-:S06]  /*f050*/  F2FP.BF16.F32.PACK_AB R49, R49, R41 ;  /* 0x000000293131723e */ /* 0x000fcc00000010ff */
[----:B------:R-:W4:Y:S01]  /*f060*/  MUFU.EX2 R10, R10 ;  /* 0x0000000a000a7308 */ /* 0x000f220000000800 */
[----:B0-----:R-:W-:Y:S01]  /*f070*/  FADD.FTZ R7, R51, R38 ;  /* 0x0000002633077221 */ /* 0x001fe20000010000 */
[----:B------:R-:W-:-:S05]  /*f080*/  F2FP.BF16.F32.PACK_AB R38, R42, R40 ;  /* 0x000000282a26723e */ /* 0x000fca00000010ff */
[----:B------:R3:W-:Y:S01]  /*f090*/  STSM.16.M88.4 [R18], R36 ;  /* 0x0000002412007844 */ /* 0x0007e20000000200 */
[----:B------:R-:W0:Y:S01]  /*f0a0*/  MUFU.EX2 R54, R54 ;  /* 0x0000003600367308 */ /* 0x000e220000000800 */
[C---:B-1----:R-:W-:Y:S01]  /*f0b0*/  FADD.FTZ R43, R52.reuse, R43 ;  /* 0x0000002b342b7221 */ /* 0x042fe20000010000 */
[----:B------:R-:W-:-:S06]  /*f0c0*/  F2FP.BF16.F32.PACK_AB R50, R52, R50 ;  /* 0x000000323432723e */ /* 0x000fcc00000010ff */
[----:B------:R-:W2:Y:S01]  /*f0d0*/  MUFU.EX2 R2, R2 ;  /* 0x0000000200027308 */ /* 0x000ea20000000800 */
[C---:B----4-:R-:W-:Y:S01]  /*f0e0*/  FADD.FTZ R7, R10.reuse, R7 ;  /* 0x000000070a077221 */ /* 0x050fe20000010000 */
[----:B------:R-:W-:-:S05]  /*f0f0*/  F2FP.BF16.F32.PACK_AB R51, R10, R51 ;  /* 0x000000330a33723e */ /* 0x000fca00000010ff */
[----:B------:R3:W-:Y:S01]  /*f100*/  STSM.16.M88.4 [R17+0x27800], R48 ;  /* 0x0278003011007844 */ /* 0x0007e20000000200 */
[----:B------:R-:W1:Y:S01]  /*f110*/  MUFU.EX2 R56, R56 ;  /* 0x0000003800387308 */ /* 0x000e620000000800 */
[----:B0-----:R-:W-:-:S07]  /*f120*/  FADD.FTZ R43, R54, R43 ;  /* 0x0000002b362b7221 */ /* 0x001fce0000010000 */
[----:B------:R-:W0:Y:S01]  /*f130*/  MUFU.EX2 R57, R57 ;  /* 0x0000003900397308 */ /* 0x000e220000000800 */
[----:B--2---:R-:W-:-:S07]  /*f140*/  FADD.FTZ R12, R2, R7 ;  /* 0x00000007020c7221 */ /* 0x004fce0000010000 */
[----:B------:R-:W2:Y:S01]  /*f150*/  MUFU.EX2 R58, R58 ;  /* 0x0000003a003a7308 */ /* 0x000ea20000000800 */
[C---:B-1----:R-:W-:Y:S01]  /*f160*/  FADD.FTZ R43, R56.reuse, R43 ;  /* 0x0000002b382b7221 */ /* 0x042fe20000010000 */
[----:B------:R-:W-:-:S06]  /*f170*/  F2FP.BF16.F32.PACK_AB R56, R56, R54 ;  /* 0x000000363838723e */ /* 0x000fcc00000010ff */
[----:B------:R-:W1:Y:S01]  /*f180*/  MUFU.EX2 R59, R59 ;  /* 0x0000003b003b7308 */ /* 0x000e620000000800 */
[C---:B0-----:R-:W-:Y:S01]  /*f190*/  FADD.FTZ R12, R57.reuse, R12 ;  /* 0x0000000c390c7221 */ /* 0x041fe20000010000 */
[----:B------:R-:W-:-:S06]  /*f1a0*/  F2FP.BF16.F32.PACK_AB R57, R57, R2 ;  /* 0x000000023939723e */ /* 0x000fcc00000010ff */
[----:B------:R-:W0:Y:S01]  /*f1b0*/  MUFU.EX2 R60, R60 ;  /* 0x0000003c003c7308 */ /* 0x000e220000000800 */
[----:B--2---:R-:W-:-:S07]  /*f1c0*/  FADD.FTZ R43, R58, R43 ;  /* 0x0000002b3a2b7221 */ /* 0x004fce0000010000 */
[----:B------:R-:W2:Y:S01]  /*f1d0*/  MUFU.EX2 R46, R46 ;  /* 0x0000002e002e7308 */ /* 0x000ea20000000800 */
[----:B-1----:R-:W-:-:S07]  /*f1e0*/  FADD.FTZ R7, R59, R12 ;  /* 0x0000000c3b077221 */ /* 0x002fce0000010000 */
[----:B------:R-:W1:Y:S01]  /*f1f0*/  MUFU.EX2 R62, R62 ;  /* 0x0000003e003e7308 */ /* 0x000e620000000800 */
[C---:B0-----:R-:W-:Y:S01]  /*f200*/  FADD.FTZ R43, R60.reuse, R43 ;  /* 0x0000002b3c2b7221 */ /* 0x041fe20000010000 */
[----:B------:R-:W-:-:S06]  /*f210*/  F2FP.BF16.F32.PACK_AB R58, R60, R58 ;  /* 0x0000003a3c3a723e */ /* 0x000fcc00000010ff */
[----:B------:R-:W0:Y:S01]  /*f220*/  MUFU.EX2 R3, R3 ;  /* 0x0000000300037308 */ /* 0x000e220000000800 */
[C---:B--2---:R-:W-:Y:S01]  /*f230*/  FADD.FTZ R10, R46.reuse, R7 ;  /* 0x000000072e0a7221 */ /* 0x044fe20000010000 */
[----:B------:R-:W-:-:S05]  /*f240*/  F2FP.BF16.F32.PACK_AB R59, R46, R59 ;  /* 0x0000003b2e3b723e */ /* 0x000fca00000010ff */
[----:B------:R3:W-:Y:S01]  /*f250*/  STSM.16.M88.4 [R136], R56 ;  /* 0x0000003888007844 */ /* 0x0007e20000000200 */
[----:B------:R-:W2:Y:S01]  /*f260*/  MUFU.EX2 R64, R64 ;  /* 0x0000004000407308 */ /* 0x000ea20000000800 */
[----:B-1----:R-:W-:-:S07]  /*f270*/  FADD.FTZ R43, R62, R43 ;  /* 0x0000002b3e2b7221 */ /* 0x002fce0000010000 */
[----:B------:R-:W1:Y:S01]  /*f280*/  MUFU.EX2 R24, R65 ;  /* 0x0000004100187308 */ /* 0x000e620000000800 */
[----:B0-----:R-:W-:-:S07]  /*f290*/  FADD.FTZ R7, R3, R10 ;  /* 0x0000000a03077221 */ /* 0x001fce0000010000 */
[----:B------:R-:W0:Y:S01]  /*f2a0*/  MUFU.EX2 R66, R66 ;  /* 0x0000004200427308 */ /* 0x000e220000000800 */
[C---:B--2---:R-:W-:Y:S01]  /*f2b0*/  FADD.FTZ R43, R64.reuse, R43 ;  /* 0x0000002b402b7221 */ /* 0x044fe20000010000 */
[----:B------:R-:W-:-:S06]  /*f2c0*/  F2FP.BF16.F32.PACK_AB R64, R64, R62 ;  /* 0x0000003e4040723e */ /* 0x000fcc00000010ff */
[----:B------:R-:W2:Y:S01]  /*f2d0*/  MUFU.EX2 R67, R67 ;  /* 0x0000004300437308 */ /* 0x000ea20000000800 */
[C---:B-1----:R-:W-:Y:S01]  /*f2e0*/  FADD.FTZ R10, R24.reuse, R7 ;  /* 0x00000007180a7221 */ /* 0x042fe20000010000 */
[----:B------:R-:W-:-:S06]  /*f2f0*/  F2FP.BF16.F32.PACK_AB R65, R24, R3 ;  /* 0x000000031841723e */ /* 0x000fcc00000010ff */
        /* <DEDUP_REMOVED lines=9> */
[----:B------:R-:W-:-:S05]  /*f390*/  F2FP.BF16.F32.PACK_AB R67, R26, R67 ;  /* 0x000000431a43723e */ /* 0x000fca00000010ff */
[----:B------:R3:W-:Y:S01]  /*f3a0*/  STSM.16.M88.4 [R22+0x6000], R64 ;  /* 0x0060004016007844 */ /* 0x0007e20000000200 */
        /* <DEDUP_REMOVED lines=9> */
[----:B------:R-:W-:-:S06]  /*f440*/  F2FP.BF16.F32.PACK_AB R77, R77, R14 ;  /* 0x0000000e4d4d723e */ /* 0x000fcc00000010ff */
[----:B------:R2:W4:Y:S01]  /*f450*/  MUFU.EX2 R9, R78 ;  /* 0x0000004e00097308 */ /* 0x0005220000000800 */
[----:B-1----:R-:W-:-:S04]  /*f460*/  FADD.FTZ R10, R71, R10 ;  /* 0x0000000a470a7221 */ /* 0x002fc80000010000 */
[C---:B------:R-:W-:Y:S01]  /*f470*/  FADD.FTZ R3, R5.reuse, R10 ;  /* 0x0000000a05037221 */ /* 0x040fe20000010000 */
[----:B--2---:R-:W-:Y:S01]  /*f480*/  F2FP.BF16.F32.PACK_AB R78, R5, R71 ;  /* 0x00000047054e723e */ /* 0x004fe200000010ff */
[----:B0-----:R-:W-:Y:S01]  /*f490*/  FADD.FTZ R7, R82, R7 ;  /* 0x0000000752077221 */ /* 0x001fe20000010000 */
[----:B------:R-:W-:Y:S01]  /*f4a0*/  IMAD.MOV.U32 R5, RZ, RZ, R4 ;  /* 0x000000ffff057224 */ /* 0x000fe200078e0004 */
[C---:B----4-:R-:W-:Y:S02]  /*f4b0*/  F2FP.BF16.F32.PACK_AB R79, R9.reuse, R82 ;  /* 0x00000052094f723e */ /* 0x050fe400000010ff */
[----:B------:R-:W-:-:S03]  /*f4c0*/  FADD.FTZ R2, R9, R7 ;  /* 0x0000000709027221 */ /* 0x000fc60000010000 */
[----:B------:R3:W-:Y:S01]  /*f4d0*/  STSM.16.M88.4 [R18+0x6000], R76 ;  /* 0x0060004c12007844 */ /* 0x0007e20000000200 */
[----:B------:R0:W-:Y:S06]  /*f4e0*/  MEMBAR.ALL.CTA ;  /* 0x0000000000007992 */ /* 0x0001ec0000008000 */
[----:B0-----:R-:W0:Y:S02]  /*f4f0*/  FENCE.VIEW.ASYNC.S ;  /* 0x00000000000073c6 */ /* 0x001e240000000000 */
[----:B0-----:R-:W-:Y:S01]  /*f500*/  NOP ;  /* 0x0000000000007918 */ /* 0x001fe20000000000 */
[----:B------:R-:W-:Y:S05]  /*f510*/  @P2 BRA `(.L_x_892) ;  /* 0xffffffc400d82947 */ /* 0x000fea000383ffff */
.L_x_875:
[----:B------:R-:W-:Y:S06]  /*f520*/  BAR.ARV 0x8, 0x200 ;  /* 0x0208000000007b1d */ /* 0x000fec0000002000 */
[----:B------:R-:W-:Y:S05]  /*f530*/  @!P0 BRA `(.L_x_893) ;  /* 0x0000000000048947 */ /* 0x000fea0003800000 */
[----:B------:R-:W-:Y:S01]  /*f540*/  BPT.TRAP 0x1 ;  /* 0x000000040000795c */ /* 0x000fe20000300000 */
.L_x_893:
[----:B------:R-:W-:Y:S01]  /*f550*/  ULEA UR9, UR45, UR42, 0x3 ;  /* 0x0000002a2d097291 */ /* 0x000fe2000f8e183f */
[----:B------:R-:W-:-:S05]  /*f560*/  IMAD.U32 R0, RZ, RZ, UR50 ;  /* 0x00000032ff007e24 */ /* 0x000fca000f8e00ff */
[----:B------:R-:W-:-:S04]  /*f570*/  SHF.L.U32 R0, R0, 0x1f, RZ ;  /* 0x0000001f00007819 */ /* 0x000fc800000006ff */
[----:B------:R1:W2:Y:S01]  /*f580*/  SYNCS.PHASECHK.TRANS64.TRYWAIT P2, [UR9+0x2d850], R0 ;  /* 0x02d85000ff0075a7 */ /* 0x0002a20008040149 */
[----:B------:R-:W-:Y:S05]  /*f590*/  @!P0 BRA `(.L_x_894) ;  /* 0x0000000000048947 */ /* 0x000fea0003800000 */
[----:B------:R-:W-:Y:S01]  /*f5a0*/  BPT.TRAP 0x1 ;  /* 0x000000040000795c */ /* 0x000fe20000300000 */
.L_x_894:
[----:B--2---:R-:W-:Y:S05]  /*f5b0*/  @P2 BRA `(.L_x_895) ;  /* 0x0000000000082947 */ /* 0x004fea0003800000 */
[----:B------:R-:W2:Y:S02]  /*f5c0*/  SYNCS.PHASECHK.TRANS64.TRYWAIT P0, [UR9+0x2d850], R0 ;  /* 0x02d85000ff0075a7 */ /* 0x000ea40008000149 */
[----:B--2---:R-:W-:Y:S05]  /*f5d0*/  @!P0 BRA `(.L_x_896) ;  /* 0x0000007000708947 */ /* 0x004fea0003800000 */
.L_x_895:
[----:B------:R-:W-:Y:S01]  /*f5e0*/  UIADD3 UR42, UR42, 0x400, URZ ;  /* 0x000004002a2a7890 */ /* 0x000fe2000fffe03f */
[----:B------:R-:W-:Y:S01]  /*f5f0*/  WARPGROUP.ARRIVE ;  /* 0x00000000000079c5 */ /* 0x000fe20000000000 */
[----:B------:R-:W-:Y:S01]  /*f600*/  ULOP3.LUT UR36, UR36, 0x10000, URZ, 0xfc, !UPT ;  /* 0x0001000024247892 */ /* 0x000fe2000f8efc3f */
[----:B-12---:R-:W1:Y:S01]  /*f610*/  SHFL.BFLY PT, R0, R3, 0x2, 0x1f ;  /* 0x0c401f0003007f89 */ /* 0x006e6200000e0000 */
[----:B------:R-:W-:Y:S01]  /*f620*/  USHF.R.U32.HI UR42, URZ, 0x4, UR42 ;  /* 0x000000043f2a7899 */ /* 0x000fe2000801162a */
[----:B------:R-:W-:Y:S01]  /*f630*/  IMAD.U32 R11, RZ, RZ, UR9 ;  /* 0x00000009ff0b7e24 */ /* 0x000fe2000f8e00ff */
[----:B------:R-:W-:Y:S01]  /*f640*/  UMOV UR5, 0x40000040 ;  /* 0x4000004000057882 */ /* 0x000fe20000000000 */
[----:B------:R-:W-:Y:S01]  /*f650*/  UMOV UR7, 0x80000020 ;  /* 0x8000002000077882 */ /* 0x000fe20000000000 */
[----:B------:R-:W-:Y:S01]  /*f660*/  ULOP3.LUT UR42, UR42, 0x3fff, URZ, 0xc0, !UPT ;  /* 0x00003fff2a2a7892 */ /* 0x000fe2000f8ec03f */
[----:B------:R-:W2:Y:S01]  /*f670*/  SHFL.BFLY PT, R5, R2, 0x2, 0x1f ;  /* 0x0c401f0002057f89 */ /* 0x000ea200000e0000 */
[----:B------:R-:W-:Y:S01]  /*f680*/  UMOV UR4, UR36 ;  /* 0x0000002400047c82 */ /* 0x000fe20008000000 */
[----:B0--3--:R-:W-:Y:S01]  /*f690*/  IMAD.MOV.U32 R48, RZ, RZ, RZ ;  /* 0x000000ffff307224 */ /* 0x009fe200078e00ff */
[----:B------:R-:W-:Y:S01]  /*f6a0*/  ULOP3.LUT UR8, UR42, 0x2000000, URZ, 0xfc, !UPT ;  /* 0x020000002a087892 */ /* 0x000fe2000f8efc3f */
[----:B------:R-:W-:Y:S01]  /*f6b0*/  IMAD.U32 R12, RZ, RZ, UR34 ;  /* 0x00000022ff0c7e24 */ /* 0x000fe2000f8e00ff */
[----:B------:R-:W-:Y:S01]  /*f6c0*/  UIADD3 UR46, UR46, 0x1, URZ ;  /* 0x000000012e2e7890 */ /* 0x000fe2000fffe03f */
[----:B------:R-:W-:Y:S01]  /*f6d0*/  IMAD.MOV.U32 R36, RZ, RZ, -0x800000 ;  /* 0xff800000ff247424 */ /* 0x000fe200078e00ff */
[----:B------:R-:W-:-:S02]  /*f6e0*/  UIMAD UR8, UR45, 0x600, UR8 ;  /* 0x000006002d0878a4 */ /* 0x000fc4000f8e0208 */
[----:B------:R-:W-:-:S04]  /*f6f0*/  UIADD3 UR45, UR45, 0x1, URZ ;  /* 0x000000012d2d7890 */ /* 0x000fc8000fffe03f */
[----:B------:R-:W-:Y:S01]  /*f700*/  UISETP.NE.AND UP0, UPT, UR45, 0x2, UPT ;  /* 0x000000022d00788c */ /* 0x000fe2000bf05270 */
[----:B------:R-:W-:Y:S02]  /*f710*/  UMOV UR6, UR8 ;  /* 0x0000000800067c82 */ /* 0x000fe40008000000 */
[----:B------:R-:W-:Y:S01]  /*f720*/  HGMMA.64x96x16.F32.BF16 R88, gdesc[UR4].tnspB, R88, gsb0 ;  /* 0x41600000045879f0 */ /* 0x000fe20008001858 */
[----:B------:R-:W-:Y:S01]  /*f730*/  UIADD3 UR4, UR36, 0x2, URZ ;  /* 0x0000000224047890 */ /* 0x000fe2000fffe03f */
[----:B-1----:R-:W-:Y:S01]  /*f740*/  FADD.FTZ R0, R0, R3 ;  /* 0x0000000300007221 */ /* 0x002fe20000010000 */
[----:B------:R-:W-:Y:S01]  /*f750*/  UIADD3 UR6, UR8, 0x40, URZ ;  /* 0x0000004008067890 */ /* 0x000fe2000fffe03f */
[----:B------:R-:W-:Y:S01]  /*f760*/  IMAD.U32 R3, RZ, RZ, UR34 ;  /* 0x00000022ff037e24 */ /* 0x000fe2000f8e00ff */
[----:B------:R-:W-:Y:S01]  /*f770*/  UMOV UR5, 0x40000040 ;  /* 0x4000004000057882 */ /* 0x000fe20000000000 */
[----:B------:R-:W-:Y:S01]  /*f780*/  UMOV UR7, 0x80000020 ;  /* 0x8000002000077882 */ /* 0x000fe20000000000 */
[----:B--2---:R-:W-:Y:S01]  /*f790*/  FADD.FTZ R6, R5, R2 ;  /* 0x0000000205067221 */ /* 0x004fe20000010000 */
[----:B------:R-:W-:Y:S01]  /*f7a0*/  IMAD.MOV.U32 R2, RZ, RZ, RZ ;  /* 0x000000ffff027224 */ /* 0x000fe200078e00ff */
[----:B------:R-:W0:Y:S01]  /*f7b0*/  SHFL.BFLY PT, R5, R0, 0x1, 0x1f ;  /* 0x0c201f0000057f89 */ /* 0x000e2200000e0000 */
[----:B------:R-:W-:-:S03]  /*f7c0*/  USEL UR45, UR45, URZ, UP0 ;  /* 0x0000003f2d2d7287 */ /* 0x000fc60008000000 */
[----:B------:R-:W1:Y:S01]  /*f7d0*/  SHFL.BFLY PT, R7, R6, 0x1, 0x1f ;  /* 0x0c201f0006077f89 */ /* 0x000e6200000e0000 */
[----:B0-----:R-:W-:Y:S01]  /*f7e0*/  FADD.FTZ R9, R0, R5 ;  /* 0x0000000500097221 */ /* 0x001fe20000010000 */
[----:B------:R-:W-:Y:S02]  /*f7f0*/  IMAD.MOV.U32 R0, RZ, RZ, -0x800000 ;  /* 0xff800000ff007424 */ /* 0x000fe400078e00ff */
[----:B-1----:R-:W-:Y:S02]  /*f800*/  FADD.FTZ R10, R6, R7 ;  /* 0x00000007060a7221 */ /* 0x002fe40000010000 */
[----:B------:R-:W-:-:S03]  /*f810*/  FSETP.NE.FTZ.AND P0, PT, R9, RZ, PT ;  /* 0x000000ff0900720b */ /* 0x000fc60003f15000 */
[----:B------:R-:W-:-:S10]  /*f820*/  FSETP.NE.FTZ.AND P2, PT, R10, RZ, PT ;  /* 0x000000ff0a00720b */ /* 0x000fd40003f55000 */
[----:B------:R-:W0:Y:S01]  /*f830*/  @P0 MUFU.LG2 R5, R9 ;  /* 0x0000000900050308 */ /* 0x000e220000000c00 */
[----:B------:R-:W-:Y:S02]  /*f840*/  @P0 FMUL.FTZ R3, R3, 0.69314718246459960938 ;  /* 0x3f31721803030820 */ /* 0x000fe40000410000 */
[----:B------:R-:W-:-:S05]  /*f850*/  @P2 FMUL.FTZ R12, R12, 0.69314718246459960938 ;  /* 0x3f3172180c0c2820 */ /* 0x000fca0000410000 */
[----:B------:R-:W1:Y:S08]  /*f860*/  @P2 MUFU.LG2 R7, R10 ;  /* 0x0000000a00072308 */ /* 0x000e700000000c00 */
[----:B------:R-:W2:Y:S01]  /*f870*/  @P2 MUFU.RCP R48, R10 ;  /* 0x0000000a00302308 */ /* 0x000ea20000001000 */
[----:B0-----:R-:W-:Y:S01]  /*f880*/  @P0 FMUL.FTZ R6, R5, 0.69314718246459960938 ;  /* 0x3f31721805060820 */ /* 0x001fe20000410000 */
[----:B------:R-:W-:-:S03]  /*f890*/  @!P1 VIADD R5, R11, 0x2d860 ;  /* 0x0002d8600b059836 */ /* 0x000fc60000000000 */
[----:B------:R-:W-:Y:S02]  /*f8a0*/  @P0 FFMA.FTZ R0, R3, R4, R6 ;  /* 0x0000000403000223 */ /* 0x000fe40000010006 */
[----:B------:R-:W-:Y:S01]  /*f8b0*/  @!P1 PRMT R5, RZ, 0x654, R5 ;  /* 0x00000654ff059816 */ /* 0x000fe20000000005 */
[----:B------:R-:W0:Y:S01]  /*f8c0*/  @P0 MUFU.RCP R2, R9 ;  /* 0x0000000900020308 */ /* 0x000e220000001000 */
[----:B-1----:R-:W-:Y:S01]  /*f8d0*/  @P2 FMUL.FTZ R7, R7, 0.69314718246459960938 ;  /* 0x3f31721807072820 */ /* 0x002fe20000410000 */
[----:B------:R-:W-:-:S03]  /*f8e0*/  PLOP3.LUT P0, PT, PT, PT, PT, 0x8, 0x0 ;  /* 0x000000000000781c */ /* 0x000fc60003f0e170 */
        /* <DEDUP_REMOVED lines=46> */
[----:B------:R-:W-:-:S04]  /*fbd0*/  USEL UR4, URZ, 0x1, UP0 ;  /* 0x000000013f047887 */ /* 0x000fc80008000000 */
[----:B------:R-:W-:Y:S01]  /*fbe0*/  ULOP3.LUT UR50, UR50, UR4, URZ, 0x3c, !UPT ;  /* 0x0000000432327292 */ /* 0x000fe2000f8e3c3f */
[----:B------:R-:W-:Y:S02]  /*fbf0*/  WARPGROUP.DEPBAR.LE gsb0, 0x0 ;  /* 0x00008000000079c5 */ /* 0x000fe40000010000 */
[----:B------:R1:W-:Y:S01]  /*fc00*/  @!P1 SYNCS.ARRIVE.TRANS64.RED.A1T0 RZ, [R5+URZ], RZ ;  /* 0x000000ff05ff99a7 */ /* 0x0003e2000810043f */
[-C--:B--2---:R-:W-:Y:S01]  /*fc10*/  FMUL.FTZ R90, R90, R48.reuse ;  /* 0x000000305a5a7220 */ /* 0x084fe20000410000 */
        /* <DEDUP_REMOVED lines=46> */
[----:B-1----:R-:W-:-:S07]  /*ff00*/  FMUL.FTZ R48, R135, R48 ;  /* 0x0000003087307220 */ /* 0x002fce0000410000 */
.L_x_826:
[----:B------:R-:W0:Y:S08]  /*ff10*/  S2UR UR4, SR_CgaCtaId ;  /* 0x00000000000479c3 */ /* 0x000e300000008800 */
[----:B------:R-:W-:Y:S06]  /*ff20*/  BAR.SYNC.DEFER_BLOCKING 0x5, 0x200 ;  /* 0x0148000000007b1d */ /* 0x000fec0000010000 */
[----:B------:R-:W-:Y:S01]  /*ff30*/  UMOV UR42, 0x400 ;  /* 0x00000400002a7882 */ /* 0x000fe20000000000 */
[----:B------:R-:W-:Y:S01]  /*ff40*/  BSSY B0, `(.L_x_897) ;  /* 0x0000170000007945 */ /* 0x000fe20003800000 */
[----:B0-----:R-:W-:-:S09]  /*ff50*/  ULEA UR42, UR4, UR42, 0x18 ;  /* 0x0000002a042a7291 */ /* 0x001fd2000f8ec03f */
[----:B------:R-:W0:Y:S02]  /*ff60*/  LDS R2, [UR42+0x2d8d0] ;  /* 0x02d8d02aff027984 */ /* 0x000e240008000800 */
[----:B0-----:R-:W-:Y:S01]  /*ff70*/  R2UR UR4, R2 ;  /* 0x00000000020472ca */ /* 0x001fe200000e0000 */
[----:B------:R-:W-:Y:S06]  /*ff80*/  BAR.ARV 0x4, 0x200 ;  /* 0x0108000000007b1d */ /* 0x000fec0000002000 */
[----:B------:R-:W-:Y:S08]  /*ff90*/  @P0 BRA `(.L_x_898) ;  /* 0x0000000c00bc0947 */ /* 0x000ff00003800000 */
[----:B------:R-:W0:Y:S01]  /*ffa0*/  S2UR UR5, SR_SWINHI ;  /* 0x00000000000579c3 */ /* 0x000e220000002f00 */
[----:B------:R-:W-:-:S07]  /*ffb0*/  IMAD R3, R142, 0x20, R138 ;  /* 0x000000208e037824 */ /* 0x000fce00078e028a */
[----:B------:R-:W-:Y:S01]  /*ffc0*/  BAR.SYNC.DEFER_BLOCKING 0x1, 0x180 ;  /* 0x0046000000007b1d */ /* 0x000fe20000010000 */
[----:B------:R-:W-:Y:S01]  /*ffd0*/  USHF.R.S32.HI UR10, URZ, 0x1f, UR40 ;  /* 0x0000001f3f0a7899 */ /* 0x000fe20008011428 */
[----:B------:R-:W-:Y:S01]  /*ffe0*/  VIADD R52, R137, UR41 ;  /* 0x0000002989347c36 */ /* 0x000fe20008000000 */
[----:B------:R-:W-:Y:S01]  /*fff0*/  USHF.R.S32.HI UR12, URZ, 0x1f, UR44 ;  /* 0x0000001f3f0c7899 */ /* 0x000fe2000801142c */
[----:B------:R-:W-:-:S04]  /*10000*/  F2FP.BF16.F32.PACK_AB R6, R93, R6 ;  /* 0x000000065d06723e */ /* 0x000fc800000010ff */
[----:B------:R-:W1:Y:S01]  /*10010*/  LDC R37, c[0x0][0xbe8] ;  /* 0x0002fa00ff257b82 */ /* 0x000e620000000800 */
[----:B------:R-:W-:Y:S01]  /*10020*/  ULDC.64 UR8, c[0x0][0xb90] ;  /* 0x0002e40000087ab9 */ /* 0x000fe20000000a00 */
[----:B------:R-:W-:Y:S02]  /*10030*/  F2FP.BF16.F32.PACK_AB R26, R125, R26 ;  /* 0x0000001a7d1a723e */ /* 0x000fe400000010ff */
[----:B------:R-:W-:Y:S02]  /*10040*/  F2FP.BF16.F32.PACK_AB R27, R46, R27 ;  /* 0x0000001b2e1b723e */ /* 0x000fe400000010ff */
[----:B------:R-:W-:Y:S02]  /*10050*/  F2FP.BF16.F32.PACK_AB R28, R129, R28 ;  /* 0x0000001c811c723e */ /* 0x000fe400000010ff */
[----:B------:R-:W-:Y:S02]  /*10060*/  F2FP.BF16.F32.PACK_AB R29, R44, R29 ;  /* 0x0000001d2c1d723e */ /* 0x000fe400000010ff */
[----:B------:R-:W-:-:S02]  /*10070*/  F2FP.BF16.F32.PACK_AB R30, R133, R30 ;  /* 0x0000001e851e723e */ /* 0x000fc400000010ff */
[----:B------:R-:W-:Y:S01]  /*10080*/  F2FP.BF16.F32.PACK_AB R31, R48, R31 ;  /* 0x0000001f301f723e */ /* 0x000fe200000010ff */
[----:B------:R-:W-:Y:S01]  /*10090*/  UMOV UR6, UR42 ;  /* 0x0000002a00067c82 */ /* 0x000fe20008000000 */
[----:B0-----:R-:W-:Y:S01]  /*100a0*/  UMOV UR7, UR5 ;  /* 0x0000000500077c82 */ /* 0x001fe20008000000 */
[----:B------:R-:W-:Y:S01]  /*100b0*/  UIMAD UR5, UR10, UR8, URZ ;  /* 0x000000080a0572a4 */ /* 0x000fe2000f8e023f */
[----:B------:R-:W-:Y:S02]  /*100c0*/  IMAD.U32 R40, RZ, RZ, UR6 ;  /* 0x00000006ff287e24 */ /* 0x000fe4000f8e00ff */
[----:B------:R-:W-:Y:S01]  /*100d0*/  IMAD.U32 R41, RZ, RZ, UR7 ;  /* 0x00000007ff297e24 */ /* 0x000fe2000f8e00ff */
[----:B------:R-:W-:Y:S02]  /*100e0*/  UIMAD.WIDE.U32 UR6, UR40, UR8, URZ ;  /* 0x00000008280672a5 */ /* 0x000fe4000f8e003f */
[----:B------:R-:W-:Y:S01]  /*100f0*/  UIMAD UR5, UR40, UR9, UR5 ;  /* 0x00000009280572a4 */ /* 0x000fe2000f8e0205 */
[----:B------:R-:W-:-:S02]  /*10100*/  IMAD.WIDE R4, R147, 0x2, R40 ;  /* 0x0000000293047825 */ /* 0x000fc400078e0228 */
[----:B------:R-:W-:Y:S01]  /*10110*/  ULDC.64 UR8, c[0x0][0xb98] ;  /* 0x0002e60000087ab9 */ /* 0x000fe20000000a00 */
[----:B------:R-:W-:Y:S01]  /*10120*/  UIADD3 UR7, UR7, UR5, URZ ;  /* 0x0000000507077290 */ /* 0x000fe2000fffe03f */
[----:B------:R-:W-:Y:S01]  /*10130*/  IMAD.WIDE R40, R3, 0x2, R40 ;  /* 0x0000000203287825 */ /* 0x000fe200078e0228 */
[C---:B------:R-:W-:Y:S01]  /*10140*/  IADD3 R35, P1, R4.reuse, 0x6000, RZ ;  /* 0x0000600004237810 */ /* 0x040fe20007f3e0ff */
[----:B------:R-:W-:Y:S01]  /*10150*/  UIMAD UR5, UR12, UR8, URZ ;  /* 0x000000080c0572a4 */ /* 0x000fe2000f8e023f */
[C---:B------:R-:W-:Y:S01]  /*10160*/  LOP3.LUT R3, R4.reuse, 0x180, RZ, 0xc0, !PT ;  /* 0x0000018004037812 */ /* 0x040fe200078ec0ff */
[----:B------:R-:W-:Y:S01]  /*10170*/  UIMAD.WIDE.U32 UR6, UR44, UR8, UR6 ;  /* 0x000000082c0672a5 */ /* 0x000fe2000f8e0006 */
[C---:B------:R-:W-:Y:S01]  /*10180*/  IADD3 R8, P3, R4.reuse, 0x3000, RZ ;  /* 0x0000300004087810 */ /* 0x040fe20007f7e0ff */
[--C-:B------:R-:W-:Y:S01]  /*10190*/  IMAD.X R25, RZ, RZ, R5.reuse, P1 ;  /* 0x000000ffff197224 */ /* 0x100fe200008e0605 */
[----:B-1----:R-:W-:Y:S01]  /*101a0*/  ISETP.NE.AND P1, PT, R37, 0x1, PT ;  /* 0x000000012500780c */ /* 0x002fe20003f25270 */
[----:B------:R-:W-:Y:S01]  /*101b0*/  UIMAD UR5, UR44, UR9, UR5 ;  /* 0x000000092c0572a4 */ /* 0x000fe2000f8e0205 */
[----:B------:R-:W-:Y:S01]  /*101c0*/  SHF.R.U64 R3, R3, 0x3, RZ ;  /* 0x0000000303037819 */ /* 0x000fe200000012ff */
[----:B------:R-:W-:Y:S01]  /*101d0*/  IMAD.X R13, RZ, RZ, R5, P3 ;  /* 0x000000ffff0d7224 */ /* 0x000fe200018e0605 */
[C---:B------:R-:W-:Y:S01]  /*101e0*/  IADD3 R21, P4, R4.reuse, 0x20, RZ ;  /* 0x0000002004157810 */ /* 0x040fe20007f9e0ff */
[----:B------:R-:W-:Y:S01]  /*101f0*/  ULDC.64 UR8, c[0x0][0xae8] ;  /* 0x0002ba0000087ab9 */ /* 0x000fe20000000a00 */
[----:B------:R-:W-:-:S02]  /*10200*/  IADD3 R15, P0, R4, 0x6020, RZ ;  /* 0x00006020040f7810 */ /* 0x000fc40007f1e0ff */
[----:B------:R-:W-:Y:S01]  /*10210*/  IADD3 R33, P2, R4, 0x3020, RZ ;  /* 0x0000302004217810 */ /* 0x000fe20007f5e0ff */
[--C-:B------:R-:W-:Y:S01]  /*10220*/  IMAD.X R9, RZ, RZ, R5.reuse, P4 ;  /* 0x000000ffff097224 */ /* 0x100fe200020e0605 */
[----:B------:R-:W-:Y:S02]  /*10230*/  LOP3.LUT R4, R3, R4, RZ, 0x3c, !PT ;  /* 0x0000000403047212 */ /* 0x000fe400078e3cff */
[----:B------:R-:W-:Y:S01]  /*10240*/  LOP3.LUT R12, R35, 0x180, RZ, 0xc0, !PT ;  /* 0x00000180230c7812 */ /* 0x000fe200078ec0ff */
[----:B------:R-:W0:Y:S01]  /*10250*/  @P1 LDC R45, c[0x0][0xbec] ;  /* 0x0002fb00ff2d1b82 */ /* 0x000e220000000800 */
[----:B------:R-:W-:Y:S01]  /*10260*/  LOP3.LUT R3, R8, 0x180, RZ, 0xc0, !PT ;  /* 0x0000018008037812 */ /* 0x000fe200078ec0ff */
[----:B------:R-:W-:Y:S01]  /*10270*/  IMAD.X R11, RZ, RZ, R5, P2 ;  /* 0x000000ffff0b7224 */ /* 0x000fe200010e0605 */
[----:B------:R-:W-:Y:S02]  /*10280*/  LOP3.LUT R2, R21, 0x180, RZ, 0xc0, !PT ;  /* 0x0000018015027812 */ /* 0x000fe400078ec0ff */
[----:B------:R-:W-:-:S02]  /*10290*/  SHF.R.U64 R12, R12, 0x3, RZ ;  /* 0x000000030c0c7819 */ /* 0x000fc400000012ff */
[----:B------:R-:W-:Y:S01]  /*102a0*/  SHF.R.U64 R3, R3, 0x3, RZ ;  /* 0x0000000303037819 */ /* 0x000fe200000012ff */
[----:B------:R-:W1:Y:S01]  /*102b0*/  @P1 LDC R50, c[0x0][0xbf0] ;  /* 0x0002fc00ff321b82 */ /* 0x000e620000000800 */
[----:B------:R-:W-:Y:S02]  /*102c0*/  SHF.R.U64 R2, R2, 0x3, RZ ;  /* 0x0000000302027819 */ /* 0x000fe400000012ff */
[----:B------:R-:W-:Y:S02]  /*102d0*/  IADD3 R43, P5, R40, 0x7800, RZ ;  /* 0x00007800282b7810 */ /* 0x000fe40007fbe0ff */
[----:B------:R-:W-:Y:S02]  /*102e0*/  LOP3.LUT R24, R12, R35, RZ, 0x3c, !PT ;  /* 0x000000230c187212 */ /* 0x000fe400078e3cff */
[----:B------:R-:W-:Y:S02]  /*102f0*/  LOP3.LUT R14, R15, 0x180, RZ, 0xc0, !PT ;  /* 0x000001800f0e7812 */ /* 0x000fe400078ec0ff */
[----:B------:R-:W-:-:S02]  /*10300*/  LOP3.LUT R12, R3, R8, RZ, 0x3c, !PT ;  /* 0x00000008030c7212 */ /* 0x000fc400078e3cff */
[----:B------:R-:W-:Y:S02]  /*10310*/  LOP3.LUT R8, R2, R21, RZ, 0x3c, !PT ;  /* 0x0000001502087212 */ /* 0x000fe400078e3cff */
[----:B------:R-:W-:Y:S02]  /*10320*/  LOP3.LUT R2, R43, 0x180, RZ, 0xc0, !PT ;  /* 0x000001802b027812 */ /* 0x000fe400078ec0ff */
[----:B------:R-:W-:Y:S01]  /*10330*/  SHF.R.U64 R14, R14, 0x3, RZ ;  /* 0x000000030e0e7819 */ /* 0x000fe200000012ff */
[----:B0-----:R-:W-:Y:S01]  /*10340*/  @P1 IMAD.HI.U32 R45, R52, R45, RZ ;  /* 0x0000002d342d1227 */ /* 0x001fe200078e00ff */
[----:B------:R-:W-:Y:S02]  /*10350*/  SHF.R.U64 R2, R2, 0x3, RZ ;  /* 0x0000000302027819 */ /* 0x000fe400000012ff */
[----:B------:R-:W-:Y:S01]  /*10360*/  LOP3.LUT R14, R14, R15, RZ, 0x3c, !PT ;  /* 0x0000000f0e0e7212 */ /* 0x000fe200078e3cff */
[----:B------:R-:W-:Y:S01]  /*10370*/  IMAD.X R15, RZ, RZ, R5, P0 ;  /* 0x000000ffff0f7224 */ /* 0x000fe200000e0605 */
[----:B------:R-:W-:-:S02]  /*10380*/  IADD3 R39, P0, R40, 0x1800, RZ ;  /* 0x0000180028277810 */ /* 0x000fc40007f1e0ff */
[----:B------:R-:W-:Y:S01]  /*10390*/  LOP3.LUT R2, R2, R43, RZ, 0x3c, !PT ;  /* 0x0000002b02027212 */ /* 0x000fe200078e3cff */
[----:B------:R-:W-:Y:S01]  /*103a0*/  IMAD.MOV.U32 R43, RZ, RZ, R52 ;  /* 0x000000ffff2b7224 */ /* 0x000fe200078e0034 */
[----:B-1----:R-:W-:Y:S02]  /*103b0*/  @P1 SHF.R.U32.HI R43, RZ, R50, R45 ;  /* 0x00000032ff2b1219 */ /* 0x002fe4000001162d */
[----:B------:R-:W-:Y:S02]  /*103c0*/  LOP3.LUT R38, R39, 0x180, RZ, 0xc0, !PT ;  /* 0x0000018027267812 */ /* 0x000fe400078ec0ff */
[----:B------:R-:W-:Y:S02]  /*103d0*/  MOV R47, R4 ;  /* 0x00000004002f7202 */ /* 0x000fe40000000f00 */
[----:B------:R-:W-:Y:S01]  /*103e0*/  F2FP.BF16.F32.PACK_AB R4, R42, R7 ;  /* 0x000000072a04723e */ /* 0x000fe200000010ff */
[----:B------:R-:W-:Y:S01]  /*103f0*/  IMAD.MOV R42, RZ, RZ, -R43 ;  /* 0x000000ffff2a7224 */ /* 0x000fe200078e0a2b */
[----:B------:R-:W-:-:S02]  /*10400*/  LOP3.LUT R10, R33, 0x180, RZ, 0xc0, !PT ;  /* 0x00000180210a7812 */ /* 0x000fc400078ec0ff */
[----:B------:R-:W-:Y:S02]  /*10410*/  SHF.R.U64 R38, R38, 0x3, RZ ;  /* 0x0000000326267819 */ /* 0x000fe400000012ff */
[----:B------:R-:W-:Y:S02]  /*10420*/  F2FP.BF16.F32.PACK_AB R5, R91, R90 ;  /* 0x0000005a5b05723e */ /* 0x000fe400000010ff */
[----:B------:R-:W-:Y:S02]  /*10430*/  F2FP.BF16.F32.PACK_AB R7, R95, R94 ;  /* 0x0000005e5f07723e */ /* 0x000fe400000010ff */
[----:B------:R-:W-:Y:S01]  /*10440*/  MOV R57, R14 ;  /* 0x0000000e00397202 */ /* 0x000fe20000000f00 */
[C---:B------:R-:W-:Y:S01]  /*10450*/  IMAD R15, R37.reuse, R42, R52 ;  /* 0x0000002a250f7224 */ /* 0x040fe200078e0234 */
[----:B------:R-:W-:Y:S01]  /*10460*/  SHF.R.U64 R10, R10, 0x3, RZ ;  /* 0x000000030a0a7819 */ /* 0x000fe200000012ff */
[----:B------:R0:W-:Y:S01]  /*10470*/  STSM.16.M88.4 [R47], R4 ;  /* 0x000000042f007844 */ /* 0x0001e20000000200 */
[----:B------:R-:W-:Y:S01]  /*10480*/  LOP3.LUT R38, R38, R39, RZ, 0x3c, !PT ;  /* 0x0000002726267212 */ /* 0x000fe200078e3cff */
[----:B------:R-:W-:Y:S01]  /*10490*/  IMAD.X R39, RZ, RZ, R41, P0 ;  /* 0x000000ffff277224 */ /* 0x000fe200000e0629 */
[----:B------:R-:W-:Y:S01]  /*104a0*/  MOV R62, R24 ;  /* 0x00000018003e7202 */ /* 0x000fe20000000f00 */
[----:B------:R-:W-:Y:S01]  /*104b0*/  IMAD.U32 R25, RZ, RZ, UR5 ;  /* 0x00000005ff197e24 */ /* 0x000fe2000f8e00ff */
[----:B------:R-:W-:Y:S01]  /*104c0*/  SHF.R.S32.HI R14, RZ, 0x1f, R43 ;  /* 0x0000001fff0e7819 */ /* 0x000fe2000001142b */
[----:B------:R-:W-:Y:S01]  /*104d0*/  ULDC UR5, c[0x0][0xa88] ;  /* 0x0002a20000057ab9 */ /* 0x000fe20000000800 */
[----:B------:R-:W-:Y:S01]  /*104e0*/  LOP3.LUT R10, R10, R33, RZ, 0x3c, !PT ;  /* 0x000000210a0a7212 */ /* 0x000fe200078e3cff */
[----:B------:R-:W-:Y:S01]  /*104f0*/  IMAD R56, R37, UR5, RZ ;  /* 0x0000000525387c24 */ /* 0x000fe2000f8e02ff */
[----:B------:R-:W-:-:S02]  /*10500*/  IADD3 R33, P3, R40, 0x4800, RZ ;  /* 0x0000480028217810 */ /* 0x000fc40007f7e0ff */
[----:B------:R-:W-:Y:S02]  /*10510*/  IADD3 R35, P2, R40, 0x3000, RZ ;  /* 0x0000300028237810 */ /* 0x000fe40007f5e0ff */
[----:B------:R-:W-:Y:S02]  /*10520*/  LOP3.LUT R32, R33, 0x180, RZ, 0xc0, !PT ;  /* 0x0000018021207812 */ /* 0x000fe400078ec0ff */
[----:B------:R-:W-:Y:S02]  /*10530*/  LOP3.LUT R34, R35, 0x180, RZ, 0xc0, !PT ;  /* 0x0000018023227812 */ /* 0x000fe400078ec0ff */
[----:B0-----:R-:W-:Y:S02]  /*10540*/  IADD3 R4, P0, R43, UR6, RZ ;  /* 0x000000062b047c10 */ /* 0x001fe4000ff1e0ff */
[----:B------:R-:W-:Y:S02]  /*10550*/  SHF.R.S32.HI R6, RZ, 0x1f, R15 ;  /* 0x0000001fff067819 */ /* 0x000fe4000001140f */
[----:B------:R-:W-:Y:S01]  /*10560*/  IADD3.X R5, R14, UR7, R25, P0, !PT ;  /* 0x000000070e057c10 */ /* 0x000fe200087fe419 */
[----:B------:R-:W-:Y:S01]  /*10570*/  ULDC.64 UR6, c[0x0][0xb88] ;  /* 0x0002e20000067ab9 */ /* 0x000fe20000000a00 */
[----:B------:R-:W-:Y:S01]  /*10580*/  SHF.R.U64 R32, R32, 0x3, RZ ;  /* 0x0000000320207819 */ /* 0x000fe200000012ff */
[----:B------:R-:W-:Y:S01]  /*10590*/  IMAD R6, R6, UR6, RZ ;  /* 0x0000000606067c24 */ /* 0x000fe2000f8e02ff */
[----:B------:R-:W-:Y:S01]  /*105a0*/  MOV R63, R10 ;  /* 0x0000000a003f7202 */ /* 0x000fe20000000f00 */
[----:B------:R-:W-:Y:S01]  /*105b0*/  IMAD.WIDE.U32 R4, R15, UR6, R4 ;  /* 0x000000060f047c25 */ /* 0x000fe2000f8e0004 */
[----:B------:R-:W-:-:S02]  /*105c0*/  SHF.R.U64 R34, R34, 0x3, RZ ;  /* 0x0000000322227819 */ /* 0x000fc400000012ff */
[----:B------:R-:W-:Y:S01]  /*105d0*/  LOP3.LUT R32, R32, R33, RZ, 0x3c, !PT ;  /* 0x0000002120207212 */ /* 0x000fe200078e3cff */
[----:B------:R-:W-:Y:S01]  /*105e0*/  IMAD R15, R15, UR7, R6 ;  /* 0x000000070f0f7c24 */ /* 0x000fe2000f8e0206 */
[----:B------:R-:W-:Y:S01]  /*105f0*/  ULDC.64 UR6, c[0x0][0xb50] ;  /* 0x0002d40000067ab9 */ /* 0x000fe20000000a00 */
[----:B------:R-:W-:Y:S01]  /*10600*/  VIADD R11, R146, UR41 ;  /* 0x00000029920b7c36 */ /* 0x000fe20008000000 */
[----:B------:R-:W-:Y:S01]  /*10610*/  LOP3.LUT P0, RZ, R144, 0x3, RZ, 0xc0, !PT ;  /* 0x0000000390ff7812 */ /* 0x000fe2000780c0ff */
[----:B------:R-:W-:Y:S01]  /*10620*/  IMAD.X R33, RZ, RZ, R41, P3 ;  /* 0x000000ffff217224 */ /* 0x000fe200018e0629 */
[----:B------:R-:W-:Y:S01]  /*10630*/  LEA R42, P3, R4, UR6, 0x2 ;  /* 0x00000006042a7c11 */ /* 0x000fe2000f8610ff */
[----:B------:R-:W-:Y:S01]  /*10640*/  VIADD R7, R11, 0x8 ;  /* 0x000000080b077836 */ /* 0x000fe20000000000 */
[----:B------:R-:W-:Y:S01]  /*10650*/  LOP3.LUT R34, R34, R35, RZ, 0x3c, !PT ;  /* 0x0000002322227212 */ /* 0x000fe200078e3cff */
[----:B------:R-:W-:Y:S01]  /*10660*/  IMAD.IADD R5, R5, 0x1, R15 ;  /* 0x0000000105057824 */ /* 0x000fe200078e020f */
[----:B------:R-:W-:Y:S01]  /*10670*/  MOV R53, R8 ;  /* 0x0000000800357202 */ /* 0x000fe20000000f00 */
[----:B------:R-:W-:Y:S01]  /*10680*/  IMAD.X R35, RZ, RZ, R41, P2 ;  /* 0x000000ffff237224 */ /* 0x000fe200010e0629 */
[-C--:B------:R-:W-:Y:S01]  /*10690*/  ISETP.GE.OR P2, PT, R11, R56.reuse, P0 ;  /* 0x000000380b00720c */ /* 0x080fe20000746670 */
[----:B------:R-:W-:Y:S01]  /*106a0*/  SHFL.IDX PT, R58, R42, RZ, 0x1c1f ;  /* 0x001c1fff2a3a7589 */ /* 0x000fe200000e0000 */
[----:B------:R-:W-:-:S02]  /*106b0*/  ISETP.GE.OR P0, PT, R7, R56, P0 ;  /* 0x000000380700720c */ /* 0x000fc40000706670 */
[----:B------:R-:W-:Y:S01]  /*106c0*/  LEA.HI.X R43, R4, UR7, R5, 0x2, P3 ;  /* 0x00000007042b7c11 */ /* 0x000fe200098f1405 */
[----:B------:R-:W-:Y:S01]  /*106d0*/  SHFL.IDX PT, R60, R42, 0x1, 0x1c1f ;  /* 0x003c1f002a3c7f89 */ /* 0x000fe200000e0000 */
[----:B------:R-:W-:Y:S02]  /*106e0*/  F2FP.BF16.F32.PACK_AB R4, R97, R96 ;  /* 0x000000606104723e */ /* 0x000fe400000010ff */
[----:B------:R-:W-:Y:S01]  /*106f0*/  F2FP.BF16.F32.PACK_AB R5, R99, R98 ;  /* 0x000000626305723e */ /* 0x000fe200000010ff */
[----:B------:R-:W0:Y:S01]  /*10700*/  SHFL.IDX PT, R59, R43, RZ, 0x1c1f ;  /* 0x001c1fff2b3b7589 */ /* 0x000e2200000e0000 */
[----:B------:R-:W-:Y:S02]  /*10710*/  F2FP.BF16.F32.PACK_AB R6, R101, R100 ;  /* 0x000000646506723e */ /* 0x000fe400000010ff */
[----:B------:R-:W-:Y:S01]  /*10720*/  F2FP.BF16.F32.PACK_AB R7, R103, R102 ;  /* 0x000000666707723e */ /* 0x000fe200000010ff */
[----:B------:R-:W1:Y:S01]  /*10730*/  SHFL.IDX PT, R61, R43, 0x1, 0x1c1f ;  /* 0x003c1f002b3d7f89 */ /* 0x000e6200000e0000 */
[----:B------:R-:W-:-:S02]  /*10740*/  MOV R52, R12 ;  /* 0x0000000c00347202 */ /* 0x000fc40000000f00 */
[----:B------:R-:W-:Y:S01]  /*10750*/  F2FP.BF16.F32.PACK_AB R8, R105, R104 ;  /* 0x000000686908723e */ /* 0x000fe200000010ff */
[----:B------:R-:W-:Y:S01]  /*10760*/  STSM.16.M88.4 [R53], R4 ;  /* 0x0000000435007844 */ /* 0x000fe20000000200 */
[----:B------:R-:W-:Y:S02]  /*10770*/  F2FP.BF16.F32.PACK_AB R9, R107, R106 ;  /* 0x0000006a6b09723e */ /* 0x000fe400000010ff */
[----:B------:R-:W-:Y:S02]  /*10780*/  F2FP.BF16.F32.PACK_AB R10, R109, R108 ;  /* 0x0000006c6d0a723e */ /* 0x000fe400000010ff */
[----:B------:R-:W-:Y:S02]  /*10790*/  F2FP.BF16.F32.PACK_AB R11, R111, R110 ;  /* 0x0000006e6f0b723e */ /* 0x000fe400000010ff */
[----:B------:R-:W-:Y:S02]  /*107a0*/  F2FP.BF16.F32.PACK_AB R12, R113, R112 ;  /* 0x00000070710c723e */ /* 0x000fe400000010ff */
[----:B------:R-:W-:Y:S01]  /*107b0*/  F2FP.BF16.F32.PACK_AB R13, R115, R114 ;  /* 0x00000072730d723e */ /* 0x000fe200000010ff */
[----:B------:R-:W-:Y:S01]  /*107c0*/  STSM.16.M88.4 [R52], R8 ;  /* 0x0000000834007844 */ /* 0x000fe20000000200 */
[----:B------:R-:W-:-:S02]  /*107d0*/  F2FP.BF16.F32.PACK_AB R14, R117, R116 ;  /* 0x00000074750e723e */ /* 0x000fc400000010ff */
[----:B------:R-:W-:Y:S02]  /*107e0*/  F2FP.BF16.F32.PACK_AB R15, R119, R118 ;  /* 0x00000076770f723e */ /* 0x000fe400000010ff */
[----:B------:R-:W-:Y:S02]  /*107f0*/  F2FP.BF16.F32.PACK_AB R24, R121, R120 ;  /* 0x000000787918723e */ /* 0x000fe400000010ff */
[----:B------:R-:W-:Y:S01]  /*10800*/  F2FP.BF16.F32.PACK_AB R25, R123, R122 ;  /* 0x0000007a7b19723e */ /* 0x000fe200000010ff */
[----:B------:R2:W-:Y:S01]  /*10810*/  STSM.16.M88.4 [R63], R12 ;  /* 0x0000000c3f007844 */ /* 0x0005e20000000200 */
[C---:B------:R-:W-:Y:S02]  /*10820*/  IADD3 R21, P4, R40.reuse, 0x6000, RZ ;  /* 0x0000600028157810 */ /* 0x040fe40007f9e0ff */
[----:B------:R-:W-:Y:S01]  /*10830*/  LOP3.LUT R3, R40, 0x180, RZ, 0xc0, !PT ;  /* 0x0000018028037812 */ /* 0x000fe200078ec0ff */
[----:B------:R3:W-:Y:S01]  /*10840*/  STSM.16.M88.4 [R62], R24 ;  /* 0x000000183e007844 */ /* 0x0007e20000000200 */
[----:B------:R-:W-:Y:S01]  /*10850*/  UIMAD UR5, UR10, UR8, URZ ;  /* 0x000000080a0572a4 */ /* 0x000fe2000f8e023f */
[----:B------:R-:W-:-:S02]  /*10860*/  LOP3.LUT R20, R21, 0x180, RZ, 0xc0, !PT ;  /* 0x0000018015147812 */ /* 0x000fc400078ec0ff */
[----:B------:R-:W-:Y:S01]  /*10870*/  STSM.16.M88.4 [R57], R28 ;  /* 0x0000001c39007844 */ /* 0x000fe20000000200 */
[----:B------:R-:W-:Y:S01]  /*10880*/  UIMAD.WIDE.U32 UR6, UR40, UR8, URZ ;  /* 0x00000008280672a5 */ /* 0x000fe2000f8e003f */
[----:B------:R-:W-:Y:S01]  /*10890*/  SHF.R.U64 R3, R3, 0x3, RZ ;  /* 0x0000000303037819 */ /* 0x000fe200000012ff */
[----:B------:R-:W-:Y:S01]  /*108a0*/  ULDC.64 UR10, c[0x0][0xaf0] ;  /* 0x0002bc00000a7ab9 */ /* 0x000fe20000000a00 */
[----:B------:R-:W-:Y:S08]  /*108b0*/  BAR.SYNC.DEFER_BLOCKING 0x1, 0x180 ;  /* 0x0046000000007b1d */ /* 0x000ff00000010000 */
[----:B--2---:R-:W2:Y:S08]  /*108c0*/  @P1 LDC R15, c[0x0][0xbec] ;  /* 0x0002fb00ff0f1b82 */ /* 0x004eb00000000800 */
[----:B---3--:R-:W3:Y:S01]  /*108d0*/  @P1 LDC R25, c[0x0][0xbf0] ;  /* 0x0002fc00ff191b82 */ /* 0x008ee20000000800 */
[----:B------:R-:W-:Y:S01]  /*108e0*/  UIMAD UR5, UR40, UR9, UR5 ;  /* 0x00000009280572a4 */ /* 0x000fe2000f8e0205 */
[----:B------:R-:W-:-:S02]  /*108f0*/  SHF.R.U64 R20, R20, 0x3, RZ ;  /* 0x0000000314147819 */ /* 0x000fc400000012ff */
[----:B------:R-:W-:Y:S01]  /*10900*/  LOP3.LUT R40, R3, R40, RZ, 0x3c, !PT ;  /* 0x0000002803287212 */ /* 0x000fe200078e3cff */
[----:B0-----:R0:W-:Y:S01]  /*10910*/  @!P2 ST.E desc[UR48][R58.64], R0 ;  /* 0x000000003a00a985 */ /* 0x0011e2000c101930 */
[----:B------:R-:W-:Y:S01]  /*10920*/  UIMAD UR8, UR12, UR10, URZ ;  /* 0x0000000a0c0872a4 */ /* 0x000fe2000f8e023f */
[--C-:B------:R-:W-:Y:S01]  /*10930*/  IMAD.X R3, RZ, RZ, R41.reuse, P5 ;  /* 0x000000ffff037224 */ /* 0x100fe200028e0629 */
[----:B------:R-:W-:Y:S01]  /*10940*/  UIADD3 UR7, UR7, UR5, URZ ;  /* 0x0000000507077290 */ /* 0x000fe2000fffe03f */
[----:B------:R-:W-:Y:S01]  /*10950*/  LOP3.LUT R20, R20, R21, RZ, 0x3c, !PT ;  /* 0x0000001514147212 */ /* 0x000fe200078e3cff */
[----:B0-----:R-:W-:Y:S01]  /*10960*/  IMAD R0, R141, 0x60, R142 ;  /* 0x000000608d007824 */ /* 0x001fe200078e028e */
[----:B------:R-:W-:Y:S01]  /*10970*/  UIMAD UR5, UR44, UR11, UR8 ;  /* 0x0000000b2c0572a4 */ /* 0x000fe2000f8e0208 */
[----:B------:R-:W-:Y:S01]  /*10980*/  IMAD.X R21, RZ, RZ, R41, P4 ;  /* 0x000000ffff157224 */ /* 0x000fe200020e0629 */
[----:B-1----:R0:W-:Y:S01]  /*10990*/  @!P0 ST.E desc[UR48][R60.64], R36 ;  /* 0x000000243c008985 */ /* 0x0021e2000c101930 */
[----:B------:R-:W-:Y:S01]  /*109a0*/  VIADD R14, R0, UR41 ;  /* 0x00000029000e7c36 */ /* 0x000fe20008000000 */
[----:B------:R-:W-:Y:S01]  /*109b0*/  UIMAD.WIDE.U32 UR6, UR44, UR10, UR6 ;  /* 0x0000000a2c0672a5 */ /* 0x000fe2000f8e0006 */
[----:B------:R-:W-:-:S02]  /*109c0*/  ULDC.64 UR8, c[0x0][0xae0] ;  /* 0x0002b80000087ab9 */ /* 0x000fc40000000a00 */
[----:B--2---:R-:W-:Y:S01]  /*109d0*/  @P1 IMAD.HI.U32 R0, R14, R15, RZ ;  /* 0x0000000f0e001227 */ /* 0x004fe200078e00ff */
[----:B------:R1:W5:Y:S03]  /*109e0*/  LD.E.128 R8, desc[UR48][R2.64] ;  /* 0x0000003002087980 */ /* 0x000366000c101d00 */
[----:B------:R-:W-:Y:S01]  /*109f0*/  IMAD.MOV.U32 R13, RZ, RZ, R14 ;  /* 0x000000ffff0d7224 */ /* 0x000fe200078e000e */
[----:B---3--:R-:W-:Y:S01]  /*10a00*/  @P1 SHF.R.U32.HI R13, RZ, R25, R0 ;  /* 0x00000019ff0d1219 */ /* 0x008fe20000011600 */
[----:B------:R-:W-:Y:S01]  /*10a10*/  UIADD3 UR5, UR7, UR5, URZ ;  /* 0x0000000507057290 */ /* 0x000fe2000fffe03f */
[----:B------:R-:W5:Y:S02]  /*10a20*/  LD.E.128 R40, desc[UR48][R40.64] ;  /* 0x0000003028287980 */ /* 0x000f64000c101d00 */
[--C-:B------:R-:W-:Y:S01]  /*10a30*/  SHF.R.S32.HI R0, RZ, 0x1f, R13.reuse ;  /* 0x0000001fff007819 */ /* 0x100fe2000001140d */
[----:B------:R-:W-:Y:S01]  /*10a40*/  IMAD.MOV R12, RZ, RZ, -R13 ;  /* 0x000000ffff0c7224 */ /* 0x000fe200078e0a0d */
[----:B------:R0:W5:Y:S01]  /*10a50*/  LD.E.128 R44, desc[UR48][R38.64] ;  /* 0x00000030262c7980 */ /* 0x000162000c101d00 */
[----:B-1----:R-:W-:-:S02]  /*10a60*/  IMAD.U32 R3, RZ, RZ, UR7 ;  /* 0x00000007ff037e24 */ /* 0x002fc4000f8e00ff */
[----:B------:R-:W-:Y:S01]  /*10a70*/  IMAD R0, R0, UR8, RZ ;  /* 0x0000000800007c24 */ /* 0x000fe2000f8e02ff */
[----:B------:R0:W5:Y:S01]  /*10a80*/  LD.E.128 R48, desc[UR48][R34.64] ;  /* 0x0000003022307980 */ /* 0x000162000c101d00 */
[----:B------:R-:W-:Y:S02]  /*10a90*/  IMAD R37, R37, R12, R14 ;  /* 0x0000000c25257224 */ /* 0x000fe400078e020e */
[----:B------:R-:W-:Y:S01]  /*10aa0*/  IMAD.U32 R2, RZ, RZ, UR6 ;  /* 0x00000006ff027e24 */ /* 0x000fe2000f8e00ff */
[----:B------:R0:W5:Y:S01]  /*10ab0*/  LD.E.128 R4, desc[UR48][R32.64] ;  /* 0x0000003020047980 */ /* 0x000162000c101d00 */
[----:B------:R-:W-:Y:S01]  /*10ac0*/  IMAD.U32 R3, RZ, RZ, UR5 ;  /* 0x00000005ff037e24 */ /* 0x000fe2000f8e00ff */
[----:B------:R-:W-:Y:S01]  /*10ad0*/  ULDC.64 UR6, c[0x0][0xad8] ;  /* 0x0002b60000067ab9 */ /* 0x000fe20000000a00 */
[C---:B------:R-:W-:Y:S01]  /*10ae0*/  IMAD R15, R13.reuse, UR9, R0 ;  /* 0x000000090d0f7c24 */ /* 0x040fe2000f8e0200 */
[----:B------:R0:W5:Y:S01]  /*10af0*/  LD.E.128 R52, desc[UR48][R20.64] ;  /* 0x0000003014347980 */ /* 0x000162000c101d00 */
[----:B------:R-:W-:Y:S01]  /*10b00*/  SHF.R.S32.HI R0, RZ, 0x1f, R37 ;  /* 0x0000001fff007819 */ /* 0x000fe20000011425 */
[----:B------:R-:W-:Y:S01]  /*10b10*/  IMAD.WIDE.U32 R2, R13, UR8, R2 ;  /* 0x000000080d027c25 */ /* 0x000fe2000f8e0002 */
[----:B------:R-:W-:Y:S01]  /*10b20*/  @!PT LDS RZ, [RZ] ;  /* 0x00000000fffff984 */ /* 0x000fe20000000800 */
[----:B------:R-:W-:Y:S01]  /*10b30*/  @!PT LDS RZ, [RZ] ;  /* 0x00000000fffff984 */ /* 0x000fe20000000800 */
[----:B------:R-:W-:Y:S01]  /*10b40*/  @!PT LDS RZ, [RZ] ;  /* 0x00000000fffff984 */ /* 0x000fe20000000800 */
[----:B------:R-:W-:Y:S01]  /*10b50*/  @!PT LDS RZ, [RZ] ;  /* 0x00000000fffff984 */ /* 0x000fe20000000800 */
[----:B------:R1:W-:Y:S06]  /*10b60*/  MEMBAR.ALL.CTA ;  /* 0x0000000000007992 */ /* 0x0003ec0000008000 */
[----:B-1----:R-:W1:Y:S01]  /*10b70*/  FENCE.VIEW.ASYNC.S ;  /* 0x00000000000073c6 */ /* 0x002e620000000000 */
[----:B------:R-:W-:-:S02]  /*10b80*/  IMAD.IADD R3, R3, 0x1, R15 ;  /* 0x0000000103037824 */ /* 0x000fc400078e020f */
[----:B------:R-:W-:Y:S02]  /*10b90*/  IMAD R0, R0, UR6, RZ ;  /* 0x0000000600007c24 */ /* 0x000fe4000f8e02ff */
[----:B------:R-:W-:Y:S01]  /*10ba0*/  VIADD R25, R142, UR41 ;  /* 0x000000298e197c36 */ /* 0x000fe20008000000 */
[----:B------:R-:W-:Y:S01]  /*10bb0*/  UIADD3 UR5, UR42, 0x2d820, URZ ;  /* 0x0002d8202a057890 */ /* 0x000fe2000fffe03f */
[C---:B------:R-:W-:Y:S02]  /*10bc0*/  IMAD R13, R37.reuse, UR7, R0 ;  /* 0x00000007250d7c24 */ /* 0x040fe4000f8e0200 */
[----:B------:R-:W-:Y:S01]  /*10bd0*/  IMAD.WIDE.U32 R2, R37, UR6, R2 ;  /* 0x0000000625027c25 */ /* 0x000fe2000f8e0002 */
[----:B------:R-:W-:Y:S01]  /*10be0*/  ISETP.GE.AND P0, PT, R25, R56, PT ;  /* 0x000000381900720c */ /* 0x000fe20003f06270 */
[----:B------:R-:W-:Y:S01]  /*10bf0*/  ULDC.64 UR6, c[0x0][0xa80] ;  /* 0x0002a00000067ab9 */ /* 0x000fe20000000a00 */
[----:B------:R-:W-:Y:S01]  /*10c00*/  UPRMT UR5, URZ, 0x654, UR5 ;  /* 0x000006543f057896 */ /* 0x000fe20008000005 */
[----:B------:R-:W-:Y:S01]  /*10c10*/  IMAD.IADD R3, R3, 0x1, R13 ;  /* 0x0000000103037824 */ /* 0x000fe200078e020d */
[----:B------:R-:W-:-:S04]  /*10c20*/  LEA R0, P1, R2, UR6, 0x1 ;  /* 0x0000000602007c11 */ /* 0x000fc8000f8208ff */
[----:B------:R-:W-:Y:S01]  /*10c30*/  LEA.HI.X R24, R2, UR7, R3, 0x1, P1 ;  /* 0x0000000702187c11 */ /* 0x000fe200088f0c03 */
[----:B-1----:R0:W1:Y:S01]  /*10c40*/  SHFL.IDX PT, R12, R0, RZ, 0x1c1f ;  /* 0x001c1fff000c7589 */ /* 0x00206200000e0000 */
[----:B------:R-:W-:Y:S03]  /*10c50*/  BSSY B1, `(.L_x_899) ;  /* 0x0000010000017945 */ /* 0x000fe60003800000 */
[----:B------:R0:W2:Y:S01]  /*10c60*/  SHFL.IDX PT, R13, R24, RZ, 0x1c1f ;  /* 0x001c1fff180d7589 */ /* 0x0000a200000e0000 */
[----:B------:R-:W-:Y:S01]  /*10c70*/  SYNCS.ARRIVE.TRANS64.RED.A1T0 RZ, [UR5], RZ ;  /* 0x000000ffffff79a7 */ /* 0x000fe20008100405 */
[----:B------:R-:W-:Y:S05]  /*10c80*/  @P0 BRA `(.L_x_900) ;  /* 0x0000000000300947 */ /* 0x000fea0003800000 */
[----:B------:R-:W-:Y:S02]  /*10c90*/  ULDC UR5, c[0x0][0xac8] ;  /* 0x0002b20000057ab9 */ /* 0x000fe40000000800 */
[----:B------:R-:W-:Y:S02]  /*10ca0*/  ISETP.GE.AND P1, PT, R139, UR5, PT ;  /* 0x000000058b007c0c */ /* 0x000fe4000bf26270 */
[----:B------:R-:W-:Y:S02]  /*10cb0*/  ISETP.GE.AND P2, PT, R140, UR5, PT ;  /* 0x000000058c007c0c */ /* 0x000fe4000bf46270 */
[----:B------:R-:W-:-:S09]  /*10cc0*/  ISETP.GE.AND P0, PT, R138, UR5, PT ;  /* 0x000000058a007c0c */ /* 0x000fd2000bf06270 */
[CC--:B-1----:R-:W-:Y:S02]  /*10cd0*/  @!P1 LEA R14, P3, R139.reuse, R12.reuse, 0x1 ;  /* 0x0000000c8b0e9211 */ /* 0x0c2fe400078608ff */
[----:B0-----:R-:W-:Y:S02]  /*10ce0*/  @!P2 LEA R20, P4, R140, R12, 0x1 ;  /* 0x0000000c8c14a211 */ /* 0x001fe400078808ff */
[----:B--2---:R-:W-:Y:S01]  /*10cf0*/  @!P0 IMAD.WIDE R2, R138, 0x2, R12 ;  /* 0x000000028a028825 */ /* 0x004fe200078e020c */
[-C--:B------:R-:W-:Y:S02]  /*10d00*/  @!P1 LEA.HI.X R15, R139, R13.reuse, R149, 0x1, P3 ;  /* 0x0000000d8b0f9211 */ /* 0x080fe400018f0c95 */
[----:B------:R-:W-:Y:S02]  /*10d10*/  @!P2 LEA.HI.X R21, R140, R13, R148, 0x1, P4 ;  /* 0x0000000d8c15a211 */ /* 0x000fe400020f0c94 */
[----:B-----5:R3:W-:Y:S04]  /*10d20*/  @!P0 ST.E.128 desc[UR48][R2.64], R40 ;  /* 0x0000002802008985 */ /* 0x0207e8000c101d30 */
[----:B------:R3:W-:Y:S04]  /*10d30*/  @!P1 ST.E.128 desc[UR48][R14.64], R48 ;  /* 0x000000300e009985 */ /* 0x0007e8000c101d30 */
[----:B------:R3:W-:Y:S02]  /*10d40*/  @!P2 ST.E.128 desc[UR48][R20.64], R52 ;  /* 0x000000341400a985 */ /* 0x0007e4000c101d30 */
.L_x_900:
[----:B------:R-:W-:Y:S05]  /*10d50*/  BSYNC B1 ;  /* 0x0000000000017941 */ /* 0x000fea0003800000 */
.L_x_899:
[----:B---3--:R-:W-:Y:S01]  /*10d60*/  VIADD R3, R25, 0x60 ;  /* 0x0000006019037836 */ /* 0x008fe20000000000 */
[----:B--2---:R2:W3:Y:S04]  /*10d70*/  SHFL.IDX PT, R13, R24, 0x1, 0x1c1f ;  /* 0x003c1f00180d7f89 */ /* 0x0044e800000e0000 */
[----:B------:R-:W-:Y:S01]  /*10d80*/  ISETP.GE.AND P0, PT, R3, R56, PT ;  /* 0x000000380300720c */ /* 0x000fe20003f06270 */
[----:B-1----:R2:W1:-:S12]  /*10d90*/  SHFL.IDX PT, R12, R0, 0x1, 0x1c1f ;  /* 0x003c1f00000c7f89 */ /* 0x00245800000e0000 */
[----:B--2---:R-:W-:Y:S05]  /*10da0*/  @P0 BRA `(.L_x_901) ;  /* 0x0000000800240947 */ /* 0x004fea0003800000 */
[----:B------:R-:W-:Y:S02]  /*10db0*/  ULDC UR5, c[0x0][0xac8] ;  /* 0x0002b20000057ab9 */ /* 0x000fe40000000800 */
[----:B------:R-:W-:Y:S02]  /*10dc0*/  ISETP.GE.AND P2, PT, R139, UR5, PT ;  /* 0x000000058b007c0c */ /* 0x000fe4000bf46270 */
[----:B------:R-:W-:-:S11]  /*10dd0*/  ISETP.GE.AND P1, PT, R138, UR5, PT ;  /* 0x000000058a007c0c */ /* 0x000fd6000bf26270 */
[C---:B-1----:R-:W-:Y:S02]  /*10de0*/  @!P2 LEA R14, P0, R139.reuse, R12, 0x1 ;  /* 0x0000000c8b0ea211 */ /* 0x042fe400078008ff */
[----:B---3--:R-:W-:Y:S02]  /*10df0*/  @!P1 IMAD.WIDE R2, R138, 0x2, R12 ;  /* 0x000000028a029825 */ /* 0x008fe400078e020c */
[----:B------:R-:W-:Y:S02]  /*10e00*/  @!P2 LEA.HI.X R15, R139, R13, R149, 0x1, P0 ;  /* 0x0000000d8b0fa211 */ /* 0x000fe400000f0c95 */
[----:B------:R-:W-:Y:S01]  /*10e10*/  ISETP.GE.AND P0, PT, R140, UR5, PT ;  /* 0x000000058c007c0c */ /* 0x000fe2000bf06270 */
[----:B-----5:R1:W-:Y:S04]  /*10e20*/  @!P1 ST.E.128 desc[UR48][R2.64], R44 ;  /* 0x0000002c02009985 */ /* 0x0203e8000c101d30 */
[----:B------:R1:W-:Y:S08]  /*10e30*/  @!P2 ST.E.128 desc[UR48][R14.64], R4 ;  /* 0x000000040e00a985 */ /* 0x0003f0000c101d30 */
[----:B------:R-:W-:Y:S05]  /*10e40*/  @P0 BRA `(.L_x_901) ;  /* 0x0000000400fc0947 */ /* 0x000fea0003800000 */
[----:B-1----:R-:W-:-:S04]  /*10e50*/  LEA R2, P0, R140, R12, 0x1 ;  /* 0x0000000c8c027211 */ /* 0x002fc800078008ff */
[----:B------:R-:W-:-:S05]  /*10e60*/  LEA.HI.X R3, R140, R13, R148, 0x1, P0 ;  /* 0x0000000d8c037211 */ /* 0x000fca00000f0c94 */
[----:B------:R1:W-:Y:S01]  /*10e70*/  ST.E.128 desc[UR48][R2.64], R8 ;  /* 0x0000000802007985 */ /* 0x0003e2000c101d30 */
[----:B------:R-:W-:Y:S05]  /*10e80*/  BRA `(.L_x_901) ;  /* 0x0000000400ec7947 */ /* 0x000fea0003800000 */
.L_x_898:
[----:B------:R-:W0:Y:S01]  /*10e90*/  LDC R8, c[0x0][0xbe8] ;  /* 0x0002fa00ff087b82 */ /* 0x000e220000000800 */
[----:B------:R-:W-:Y:S01]  /*10ea0*/  ISETP.GE.AND P0, PT, R150, 0xc0, PT ;  /* 0x000000c09600780c */ /* 0x000fe20003f06270 */
[----:B------:R-:W-:Y:S01]  /*10eb0*/  USHF.R.S32.HI UR8, URZ, 0x1f, UR40 ;  /* 0x0000001f3f087899 */ /* 0x000fe20008011428 */
[----:B------:R-:W-:Y:S01]  /*10ec0*/  BSSY B1, `(.L_x_902) ;  /* 0x000002f000017945 */ /* 0x000fe20003800000 */
[----:B------:R-:W-:Y:S01]  /*10ed0*/  USHF.R.S32.HI UR9, URZ, 0x1f, UR44 ;  /* 0x0000001f3f097899 */ /* 0x000fe2000801142c */
[----:B------:R-:W-:Y:S01]  /*10ee0*/  IMAD R6, R141, 0x60, R142 ;  /* 0x000000608d067824 */ /* 0x000fe200078e028e */
[----:B0-----:R-:W-:-:S13]  /*10ef0*/  ISETP.NE.AND P1, PT, R8, 0x1, PT ;  /* 0x000000010800780c */ /* 0x001fda0003f25270 */
[----:B------:R-:W0:Y:S08]  /*10f00*/  @P1 LDC R9, c[0x0][0xbec] ;  /* 0x0002fb00ff091b82 */ /* 0x000e300000000800 */
[----:B------:R-:W1:Y:S01]  /*10f10*/  @P1 LDC R11, c[0x0][0xbf0] ;  /* 0x0002fc00ff0b1b82 */ /* 0x000e620000000800 */
[----:B------:R-:W-:Y:S05]  /*10f20*/  @P0 BRA `(.L_x_903) ;  /* 0x0000000000a00947 */ /* 0x000fea0003800000 */
[----:B------:R-:W2:Y:S01]  /*10f30*/  S2R R0, SR_TID.X ;  /* 0x0000000000007919 */ /* 0x000ea20000002100 */
[----:B------:R-:W3:Y:S01]  /*10f40*/  LDC R3, c[0x0][0xbe8] ;  /* 0x0002fa00ff037b82 */ /* 0x000ee20000000800 */
[----:B------:R-:W-:Y:S01]  /*10f50*/  IMAD.U32 R4, RZ, RZ, UR41 ;  /* 0x00000029ff047e24 */ /* 0x000fe2000f8e00ff */
[----:B------:R-:W-:Y:S02]  /*10f60*/  ULDC UR5, c[0x0][0xa88] ;  /* 0x0002a20000057ab9 */ /* 0x000fe40000000800 */
[----:B---3--:R-:W-:Y:S02]  /*10f70*/  IMAD R5, R3, UR5, RZ ;  /* 0x0000000503057c24 */ /* 0x008fe4000f8e02ff */
[----:B--2---:R-:W-:-:S04]  /*10f80*/  IADD3 R4, R4, -0x80, R0 ;  /* 0xffffff8004047810 */ /* 0x004fc80007ffe000 */
[----:B------:R-:W-:-:S13]  /*10f90*/  ISETP.GE.AND P0, PT, R4, R5, PT ;  /* 0x000000050400720c */ /* 0x000fda0003f06270 */
[----:B------:R-:W-:Y:S05]  /*10fa0*/  @P0 BRA `(.L_x_903) ;  /* 0x0000000000800947 */ /* 0x000fea0003800000 */
[----:B------:R-:W-:Y:S01]  /*10fb0*/  ISETP.NE.AND P0, PT, R3, 0x1, PT ;  /* 0x000000010300780c */ /* 0x000fe20003f05270 */
[----:B------:R-:W-:Y:S01]  /*10fc0*/  ULDC.64 UR10, c[0x0][0xb90] ;  /* 0x0002e400000a7ab9 */ /* 0x000fe20000000a00 */
[----:B------:R-:W-:Y:S01]  /*10fd0*/  IMAD.MOV.U32 R2, RZ, RZ, R4 ;  /* 0x000000ffff027224 */ /* 0x000fe200078e0004 */
[----:B------:R-:W-:Y:S02]  /*10fe0*/  UIMAD UR5, UR8, UR10, URZ ;  /* 0x0000000a080572a4 */ /* 0x000fe4000f8e023f */
[----:B------:R-:W-:Y:S02]  /*10ff0*/  UIMAD.WIDE.U32 UR6, UR40, UR10, URZ ;  /* 0x0000000a280672a5 */ /* 0x000fe4000f8e003f */
[----:B------:R-:W-:-:S03]  /*11000*/  UIMAD UR5, UR40, UR11, UR5 ;  /* 0x0000000b280572a4 */ /* 0x000fc6000f8e0205 */
[----:B------:R-:W-:Y:S01]  /*11010*/  ULDC.64 UR10, c[0x0][0xb98] ;  /* 0x0002e600000a7ab9 */ /* 0x000fe20000000a00 */
[----:B------:R-:W-:Y:S02]  /*11020*/  UIADD3 UR7, UR7, UR5, URZ ;  /* 0x0000000507077290 */ /* 0x000fe4000fffe03f */
[----:B------:R-:W2:Y:S01]  /*11030*/  @P0 LDC R5, c[0x0][0xbec] ;  /* 0x0002fb00ff050b82 */ /* 0x000ea20000000800 */
[----:B------:R-:W-:Y:S02]  /*11040*/  UIMAD UR5, UR9, UR10, URZ ;  /* 0x0000000a090572a4 */ /* 0x000fe4000f8e023f */
[----:B------:R-:W-:Y:S02]  /*11050*/  UIMAD.WIDE.U32 UR6, UR44, UR10, UR6 ;  /* 0x0000000a2c0672a5 */ /* 0x000fe4000f8e0006 */
[----:B------:R-:W-:-:S03]  /*11060*/  UIMAD UR5, UR44, UR11, UR5 ;  /* 0x0000000b2c0572a4 */ /* 0x000fc6000f8e0205 */
[----:B------:R-:W3:Y:S01]  /*11070*/  @P0 LDC R7, c[0x0][0xbf0] ;  /* 0x0002fc00ff070b82 */ /* 0x000ee20000000800 */
[----:B------:R-:W-:Y:S01]  /*11080*/  ULDC.64 UR10, c[0x0][0xb88] ;  /* 0x0002e200000a7ab9 */ /* 0x000fe20000000a00 */
[----:B--2---:R-:W-:-:S05]  /*11090*/  @P0 IMAD.HI.U32 R0, R4, R5, RZ ;  /* 0x0000000504000227 */ /* 0x004fca00078e00ff */
[----:B---3--:R-:W-:-:S05]  /*110a0*/  @P0 SHF.R.U32.HI R2, RZ, R7, R0 ;  /* 0x00000007ff020219 */ /* 0x008fca0000011600 */
[----:B------:R-:W-:-:S04]  /*110b0*/  IMAD.MOV R5, RZ, RZ, -R2 ;  /* 0x000000ffff057224 */ /* 0x000fc800078e0a02 */
[----:B------:R-:W-:Y:S01]  /*110c0*/  IMAD R5, R3, R5, R4 ;  /* 0x0000000503057224 */ /* 0x000fe200078e0204 */
[----:B------:R-:W-:Y:S01]  /*110d0*/  SHF.R.S32.HI R3, RZ, 0x1f, R2 ;  /* 0x0000001fff037819 */ /* 0x000fe20000011402 */
[----:B------:R-:W-:Y:S01]  /*110e0*/  IMAD.U32 R4, RZ, RZ, UR5 ;  /* 0x00000005ff047e24 */ /* 0x000fe2000f8e00ff */
[----:B------:R-:W-:Y:S02]  /*110f0*/  IADD3 R2, P0, R2, UR6, RZ ;  /* 0x0000000602027c10 */ /* 0x000fe4000ff1e0ff */
[----:B------:R-:W-:Y:S02]  /*11100*/  SHF.R.S32.HI R0, RZ, 0x1f, R5 ;  /* 0x0000001fff007819 */ /* 0x000fe40000011405 */
[----:B------:R-:W-:Y:S01]  /*11110*/  IADD3.X R3, R3, UR7, R4, P0, !PT ;  /* 0x0000000703037c10 */ /* 0x000fe200087fe404 */
[----:B------:R-:W-:Y:S02]  /*11120*/  ULDC.64 UR6, c[0x0][0xb50] ;  /* 0x0002d40000067ab9 */ /* 0x000fe40000000a00 */
[----:B------:R-:W-:-:S02]  /*11130*/  IMAD R0, R0, UR10, RZ ;  /* 0x0000000a00007c24 */ /* 0x000fc4000f8e02ff */
[----:B------:R-:W-:-:S04]  /*11140*/  IMAD.WIDE.U32 R2, R5, UR10, R2 ;  /* 0x0000000a05027c25 */ /* 0x000fc8000f8e0002 */
[----:B------:R-:W-:Y:S01]  /*11150*/  IMAD R7, R5, UR11, R0 ;  /* 0x0000000b05077c24 */ /* 0x000fe2000f8e0200 */
[----:B------:R-:W-:-:S03]  /*11160*/  LEA R4, P0, R2, UR6, 0x2 ;  /* 0x0000000602047c11 */ /* 0x000fc6000f8010ff */
[----:B------:R-:W-:-:S05]  /*11170*/  IMAD.IADD R3, R3, 0x1, R7 ;  /* 0x0000000103037824 */ /* 0x000fca00078e0207 */
[----:B------:R-:W-:Y:S01]  /*11180*/  LEA.HI.X R5, R2, UR7, R3, 0x2, P0 ;  /* 0x0000000702057c11 */ /* 0x000fe200080f1403 */
[----:B------:R-:W-:-:S05]  /*11190*/  IMAD.MOV.U32 R3, RZ, RZ, -0x800000 ;  /* 0xff800000ff037424 */ /* 0x000fca00078e00ff */
[----:B------:R2:W-:Y:S02]  /*111a0*/  STG.E desc[UR48][R4.64], R3 ;  /* 0x0000000304007986 */ /* 0x0005e4000c101930 */
.L_x_903:
[----:B------:R-:W-:Y:S05]  /*111b0*/  BSYNC B1 ;  /* 0x0000000000017941 */ /* 0x000fea0003800000 */
.L_x_902:
[----:B------:R-:W-:Y:S01]  /*111c0*/  ULDC.64 UR10, c[0x0][0xae8] ;  /* 0x0002ba00000a7ab9 */ /* 0x000fe20000000a00 */
[----:B------:R-:W-:Y:S01]  /*111d0*/  VIADD R6, R6, UR41 ;  /* 0x0000002906067c36 */ /* 0x000fe20008000000 */
[----:B------:R-:W-:Y:S01]  /*111e0*/  UIMAD UR5, UR8, UR10, URZ ;  /* 0x0000000a080572a4 */ /* 0x000fe2000f8e023f */
[----:B------:R-:W-:Y:S01]  /*111f0*/  BSSY B1, `(.L_x_904) ;  /* 0x0000033000017945 */ /* 0x000fe20003800000 */
[----:B------:R-:W-:Y:S01]  /*11200*/  UIMAD.WIDE.U32 UR6, UR40, UR10, URZ ;  /* 0x0000000a280672a5 */ /* 0x000fe2000f8e003f */
[----:B0-----:R-:W-:Y:S01]  /*11210*/  @P1 IMAD.HI.U32 R0, R6, R9, RZ ;  /* 0x0000000906001227 */ /* 0x001fe200078e00ff */
[----:B------:R-:W-:-:S03]  /*11220*/  UIMAD UR5, UR40, UR11, UR5 ;  /* 0x0000000b280572a4 */ /* 0x000fc6000f8e0205 */
[----:B------:R-:W-:Y:S01]  /*11230*/  ULDC.64 UR10, c[0x0][0xaf0] ;  /* 0x0002bc00000a7ab9 */ /* 0x000fe20000000a00 */
[----:B------:R-:W-:Y:S01]  /*11240*/  UIADD3 UR7, UR7, UR5, URZ ;  /* 0x0000000507077290 */ /* 0x000fe2000fffe03f */
[----:B--2---:R-:W-:Y:S01]  /*11250*/  IMAD.MOV.U32 R5, RZ, RZ, R6 ;  /* 0x000000ffff057224 */ /* 0x004fe200078e0006 */
[----:B------:R-:W-:Y:S01]  /*11260*/  UIMAD UR5, UR9, UR10, URZ ;  /* 0x0000000a090572a4 */ /* 0x000fe2000f8e023f */
[----:B-1----:R-:W-:Y:S01]  /*11270*/  @P1 SHF.R.U32.HI R5, RZ, R11, R0 ;  /* 0x0000000bff051219 */ /* 0x002fe20000011600 */
[----:B------:R-:W-:Y:S02]  /*11280*/  UIMAD.WIDE.U32 UR6, UR44, UR10, UR6 ;  /* 0x0000000a2c0672a5 */ /* 0x000fe4000f8e0006 */
[----:B------:R-:W-:Y:S01]  /*11290*/  UIMAD UR5, UR44, UR11, UR5 ;  /* 0x0000000b2c0572a4 */ /* 0x000fe2000f8e0205 */
[--C-:B------:R-:W-:Y:S01]  /*112a0*/  SHF.R.S32.HI R0, RZ, 0x1f, R5.reuse ;  /* 0x0000001fff007819 */ /* 0x100fe20000011405 */
[----:B------:R-:W-:Y:S01]  /*112b0*/  IMAD.MOV R7, RZ, RZ, -R5 ;  /* 0x000000ffff077224 */ /* 0x000fe200078e0a05 */
[----:B------:R-:W-:Y:S01]  /*112c0*/  ULDC.64 UR8, c[0x0][0xae0] ;  /* 0x0002b80000087ab9 */ /* 0x000fe20000000a00 */
[----:B------:R-:W-:-:S02]  /*112d0*/  UIADD3 UR5, UR7, UR5, URZ ;  /* 0x0000000507057290 */ /* 0x000fc4000fffe03f */
[----:B------:R-:W-:Y:S02]  /*112e0*/  IMAD.U32 R3, RZ, RZ, UR7 ;  /* 0x00000007ff037e24 */ /* 0x000fe4000f8e00ff */
[----:B------:R-:W-:Y:S02]  /*112f0*/  IMAD R7, R8, R7, R6 ;  /* 0x0000000708077224 */ /* 0x000fe400078e0206 */
[----:B------:R-:W-:Y:S02]  /*11300*/  IMAD R0, R0, UR8, RZ ;  /* 0x0000000800007c24 */ /* 0x000fe4000f8e02ff */
[----:B------:R-:W-:Y:S01]  /*11310*/  IMAD.U32 R2, RZ, RZ, UR6 ;  /* 0x00000006ff027e24 */ /* 0x000fe2000f8e00ff */
[----:B------:R-:W-:Y:S01]  /*11320*/  ULDC.64 UR6, c[0x0][0xad8] ;  /* 0x0002b60000067ab9 */ /* 0x000fe20000000a00 */
[----:B------:R-:W-:Y:S01]  /*11330*/  IMAD.U32 R3, RZ, RZ, UR5 ;  /* 0x00000005ff037e24 */ /* 0x000fe2000f8e00ff */
[----:B------:R-:W-:Y:S01]  /*11340*/  ULDC UR5, c[0x0][0xa88] ;  /* 0x0002a20000057ab9 */ /* 0x000fe20000000800 */
[C---:B------:R-:W-:Y:S01]  /*11350*/  IMAD R9, R5.reuse, UR9, R0 ;  /* 0x0000000905097c24 */ /* 0x040fe2000f8e0200 */
[----:B------:R-:W-:Y:S01]  /*11360*/  SHF.R.S32.HI R0, RZ, 0x1f, R7 ;  /* 0x0000001fff007819 */ /* 0x000fe20000011407 */
[----:B------:R-:W-:-:S04]  /*11370*/  IMAD.WIDE.U32 R2, R5, UR8, R2 ;  /* 0x0000000805027c25 */ /* 0x000fc8000f8e0002 */
[----:B------:R-:W-:Y:S02]  /*11380*/  IMAD R0, R0, UR6, RZ ;  /* 0x0000000600007c24 */ /* 0x000fe4000f8e02ff */
[----:B------:R-:W-:Y:S02]  /*11390*/  IMAD.IADD R3, R3, 0x1, R9 ;  /* 0x0000000103037824 */ /* 0x000fe400078e0209 */
[C---:B------:R-:W-:Y:S02]  /*113a0*/  IMAD R5, R7.reuse, UR7, R0 ;  /* 0x0000000707057c24 */ /* 0x040fe4000f8e0200 */
[----:B------:R-:W-:Y:S01]  /*113b0*/  IMAD.WIDE.U32 R2, R7, UR6, R2 ;  /* 0x0000000607027c25 */ /* 0x000fe2000f8e0002 */
[----:B------:R-:W-:-:S03]  /*113c0*/  ULDC.64 UR6, c[0x0][0xa80] ;  /* 0x0002a00000067ab9 */ /* 0x000fc60000000a00 */
[----:B------:R-:W-:Y:S01]  /*113d0*/  IMAD R7, R8, UR5, RZ ;  /* 0x0000000508077c24 */ /* 0x000fe2000f8e02ff */
[----:B------:R-:W-:Y:S01]  /*113e0*/  LEA R4, P1, R2, UR6, 0x1 ;  /* 0x0000000602047c11 */ /* 0x000fe2000f8208ff */
[----:B------:R-:W-:Y:S02]  /*113f0*/  VIADD R0, R142, UR41 ;  /* 0x000000298e007c36 */ /* 0x000fe40008000000 */
[----:B------:R-:W-:-:S03]  /*11400*/  IMAD.IADD R3, R3, 0x1, R5 ;  /* 0x0000000103037824 */ /* 0x000fc600078e0205 */
[----:B------:R-:W-:Y:S02]  /*11410*/  ISETP.GE.AND P0, PT, R0, R7, PT ;  /* 0x000000070000720c */ /* 0x000fe40003f06270 */
[----:B------:R-:W-:Y:S02]  /*11420*/  LEA.HI.X R5, R2, UR7, R3, 0x1, P1 ;  /* 0x0000000702057c11 */ /* 0x000fe400088f0c03 */
[----:B------:R0:W1:Y:S04]  /*11430*/  SHFL.IDX PT, R2, R4, RZ, 0x1c1f ;  /* 0x001c1fff04027589 */ /* 0x00006800000e0000 */
[----:B------:R0:W2:Y:S05]  /*11440*/  SHFL.IDX PT, R3, R5, RZ, 0x1c1f ;  /* 0x001c1fff05037589 */ /* 0x0000aa00000e0000 */
[----:B------:R-:W-:Y:S05]  /*11450*/  @P0 BRA `(.L_x_905) ;  /* 0x0000000000300947 */ /* 0x000fea0003800000 */
[----:B------:R-:W-:Y:S02]  /*11460*/  ULDC UR5, c[0x0][0xac8] ;  /* 0x0002b20000057ab9 */ /* 0x000fe40000000800 */
[----:B------:R-:W-:Y:S02]  /*11470*/  ISETP.GE.AND P3, PT, R139, UR5, PT ;  /* 0x000000058b007c0c */ /* 0x000fe4000bf66270 */
[----:B------:R-:W-:Y:S02]  /*11480*/  ISETP.GE.AND P4, PT, R140, UR5, PT ;  /* 0x000000058c007c0c */ /* 0x000fe4000bf86270 */
[----:B------:R-:W-:-:S09]  /*11490*/  ISETP.GE.AND P2, PT, R138, UR5, PT ;  /* 0x000000058a007c0c */ /* 0x000fd2000bf46270 */
[CC--:B-1----:R-:W-:Y:S02]  /*114a0*/  @!P3 LEA R10, P0, R139.reuse, R2.reuse, 0x1 ;  /* 0x000000028b0ab211 */ /* 0x0c2fe400078008ff */
[----:B------:R-:W-:Y:S02]  /*114b0*/  @!P4 LEA R12, P1, R140, R2, 0x1 ;  /* 0x000000028c0cc211 */ /* 0x000fe400078208ff */
[----:B--2---:R-:W-:Y:S01]  /*114c0*/  @!P2 IMAD.WIDE R8, R138, 0x2, R2 ;  /* 0x000000028a08a825 */ /* 0x004fe200078e0202 */
[-C--:B------:R-:W-:Y:S02]  /*114d0*/  @!P3 LEA.HI.X R11, R139, R3.reuse, R149, 0x1, P0 ;  /* 0x000000038b0bb211 */ /* 0x080fe400000f0c95 */
[----:B------:R-:W-:Y:S02]  /*114e0*/  @!P4 LEA.HI.X R13, R140, R3, R148, 0x1, P1 ;  /* 0x000000038c0dc211 */ /* 0x000fe400008f0c94 */
[----:B------:R3:W-:Y:S04]  /*114f0*/  @!P2 ST.E.128 desc[UR48][R8.64], RZ ;  /* 0x000000ff0800a985 */ /* 0x0007e8000c101d30 */
[----:B------:R3:W-:Y:S04]  /*11500*/  @!P3 ST.E.128 desc[UR48][R10.64], RZ ;  /* 0x000000ff0a00b985 */ /* 0x0007e8000c101d30 */
[----:B------:R3:W-:Y:S02]  /*11510*/  @!P4 ST.E.128 desc[UR48][R12.64], RZ ;  /* 0x000000ff0c00c985 */ /* 0x0007e4000c101d30 */
.L_x_905:
[----:B------:R-:W-:Y:S05]  /*11520*/  BSYNC B1 ;  /* 0x0000000000017941 */ /* 0x000fea0003800000 */
.L_x_904:
[----:B------:R-:W-:Y:S01]  /*11530*/  VIADD R0, R0, 0x60 ;  /* 0x0000006000007836 */ /* 0x000fe20000000000 */
[----:B--2---:R2:W4:Y:S04]  /*11540*/  SHFL.IDX PT, R3, R5, 0x1, 0x1c1f ;  /* 0x003c1f0005037f89 */ /* 0x00452800000e0000 */
[----:B------:R-:W-:Y:S01]  /*11550*/  ISETP.GE.AND P0, PT, R0, R7, PT ;  /* 0x000000070000720c */ /* 0x000fe20003f06270 */
[----:B-1----:R2:W1:-:S12]  /*11560*/  SHFL.IDX PT, R2, R4, 0x1, 0x1c1f ;  /* 0x003c1f0004027f89 */ /* 0x00245800000e0000 */
[----:B--2---:R-:W-:Y:S05]  /*11570*/  @P0 BRA `(.L_x_901) ;  /* 0x0000000000300947 */ /* 0x004fea0003800000 */
[----:B------:R-:W-:Y:S02]  /*11580*/  ULDC UR5, c[0x0][0xac8] ;  /* 0x0002b20000057ab9 */ /* 0x000fe40000000800 */
[----:B------:R-:W-:Y:S02]  /*11590*/  ISETP.GE.AND P3, PT, R139, UR5, PT ;  /* 0x000000058b007c0c */ /* 0x000fe4000bf66270 */
[----:B------:R-:W-:Y:S02]  /*115a0*/  ISETP.GE.AND P4, PT, R140, UR5, PT ;  /* 0x000000058c007c0c */ /* 0x000fe4000bf86270 */
[----:B------:R-:W-:-:S09]  /*115b0*/  ISETP.GE.AND P2, PT, R138, UR5, PT ;  /* 0x000000058a007c0c */ /* 0x000fd2000bf46270 */
[CC--:B-1----:R-:W-:Y:S02]  /*115c0*/  @!P3 LEA R6, P0, R139.reuse, R2.reuse, 0x1 ;  /* 0x000000028b06b211 */ /* 0x0c2fe400078008ff */
[----:B---3--:R-:W-:Y:S02]  /*115d0*/  @!P4 LEA R8, P1, R140, R2, 0x1 ;  /* 0x000000028c08c211 */ /* 0x008fe400078208ff */
[----:B0---4-:R-:W-:Y:S01]  /*115e0*/  @!P2 IMAD.WIDE R4, R138, 0x2, R2 ;  /* 0x000000028a04a825 */ /* 0x011fe200078e0202 */
[-C--:B------:R-:W-:Y:S02]  /*115f0*/  @!P3 LEA.HI.X R7, R139, R3.reuse, R149, 0x1, P0 ;  /* 0x000000038b07b211 */ /* 0x080fe400000f0c95 */
[----:B------:R-:W-:Y:S02]  /*11600*/  @!P4 LEA.HI.X R9, R140, R3, R148, 0x1, P1 ;  /* 0x000000038c09c211 */ /* 0x000fe400008f0c94 */
[----:B------:R2:W-:Y:S04]  /*11610*/  @!P2 ST.E.128 desc[UR48][R4.64], RZ ;  /* 0x000000ff0400a985 */ /* 0x0005e8000c101d30 */
[----:B------:R2:W-:Y:S04]  /*11620*/  @!P3 ST.E.128 desc[UR48][R6.64], RZ ;  /* 0x000000ff0600b985 */ /* 0x0005e8000c101d30 */
[----:B------:R2:W-:Y:S02]  /*11630*/  @!P4 ST.E.128 desc[UR48][R8.64], RZ ;  /* 0x000000ff0800c985 */ /* 0x0005e4000c101d30 */
.L_x_901:
[----:B------:R-:W-:Y:S05]  /*11640*/  BSYNC B0 ;  /* 0x0000000000007941 */ /* 0x000fea0003800000 */
.L_x_897:
[----:B------:R-:W-:Y:S02]  /*11650*/  ULDC UR5, c[0x0][0xc38] ;  /* 0x00030e0000057ab9 */ /* 0x000fe40000000800 */
[----:B------:R-:W-:-:S06]  /*11660*/  UISETP.GE.AND UP0, UPT, UR4, UR5, UPT ;  /* 0x000000050400728c */ /* 0x000fcc000bf06270 */
[----:B------:R-:W-:-:S13]  /*11670*/  PLOP3.LUT P0, PT, PT, PT, UP0, 0x80, 0x0 ;  /* 0x000000000000781c */ /* 0x000fda0003f0f008 */
[----:B------:R-:W-:Y:S05]  /*11680*/  @!P0 BRA `(.L_x_906) ;  /* 0xfffffef800208947 */ /* 0x000fea000383ffff */
[----:B------:R-:W-:Y:S05]  /*11690*/  EXIT ;  /* 0x000000000000794d */ /* 0x000fea0003800000 */
.L_x_816:
[----:B------:R-:W-:-:S08]  /*116a0*/  NOP ;  /* 0x0000000000007918 */ /* 0x000fd00000000000 */
[----:B------:R-:W0:-:S00]  /*116b0*/  USETMAXREG.DEALLOC.CTAPOOL 0x20 ;  /* 0x00000020000079c8 */ /* 0x000e0000080e0500 */
[----:B0-----:R-:W-:-:S06]  /*116c0*/  LOP3.LUT R0, R0, 0x3, RZ, 0xc0, !PT ;  /* 0x0000000300007812 */ /* 0x001fcc00078ec0ff */
[----:B------:R-:W0:Y:S01]  /*116d0*/  S2UR UR6, SR_CTAID.X ;  /* 0x00000000000679c3 */ /* 0x000e220000002500 */
[----:B------:R-:W-:Y:S01]  /*116e0*/  LOP3.LUT R19, R19, 0xfffffffb, RZ, 0xc0, !PT ;  /* 0xfffffffb13137812 */ /* 0x000fe200078ec0ff */
[----:B------:R-:W-:Y:S01]  /*116f0*/  IMAD.MOV.U32 R16, RZ, RZ, RZ ;  /* 0x000000ffff107224 */ /* 0x000fe200078e00ff */
[----:B------:R1:W2:Y:S01]  /*11700*/  SHFL.IDX PT, R2, R0, RZ, 0x1f ;  /* 0x00001fff00027589 */ /* 0x0002a200000e0000 */
[----:B------:R-:W-:Y:S02]  /*11710*/  IMAD.MOV.U32 R24, RZ, RZ, 0x1 ;  /* 0x00000001ff187424 */ /* 0x000fe400078e00ff */
[----:B------:R-:W-:Y:S02]  /*11720*/  IMAD.MOV.U32 R29, RZ, RZ, RZ ;  /* 0x000000ffff1d7224 */ /* 0x000fe400078e00ff */
[----:B-1----:R-:W0:Y:S01]  /*11730*/  LDC R0, c[0x0][0xc38] ;  /* 0x00030e00ff007b82 */ /* 0x002e220000000800 */
[----:B--2---:R-:W-:-:S13]  /*11740*/  ISETP.NE.AND P0, PT, R2, RZ, PT ;  /* 0x000000ff0200720c */ /* 0x004fda0003f05270 */
[----:B------:R-:W-:Y:S01]  /*11750*/  @P0 LOP3.LUT R19, R19, 0x4, RZ, 0xfc, !PT ;  /* 0x0000000413130812 */ /* 0x000fe200078efcff */
[----:B------:R-:W-:Y:S06]  /*11760*/  @P0 BAR.ARV 0x4, 0x200 ;  /* 0x0108000000000b1d */ /* 0x000fec0000002000 */
[----:B0-----:R-:W-:-:S13]  /*11770*/  ISETP.LE.AND P0, PT, R0, UR6, PT ;  /* 0x0000000600007c0c */ /* 0x001fda000bf03270 */
[----:B------:R-:W-:Y:S05]  /*11780*/  @P0 BRA `(.L_x_907) ;  /* 0x0000004800640947 */ /* 0x000fea0003800000 */
[----:B------:R-:W0:Y:S01]  /*11790*/  S2R R6, SR_TID.X ;  /* 0x0000000000067919 */ /* 0x000e220000002100 */
[----:B------:R-:W1:Y:S01]  /*117a0*/  S2UR UR5, SR_CgaCtaId ;  /* 0x00000000000579c3 */ /* 0x000e620000008800 */
[----:B------:R-:W-:Y:S01]  /*117b0*/  UMOV UR4, 0x400 ;  /* 0x0000040000047882 */ /* 0x000fe20000000000 */
[----:B------:R-:W-:Y:S01]  /*117c0*/  IMAD.U32 R27, RZ, RZ, UR6 ;  /* 0x00000006ff1b7e24 */ /* 0x000fe2000f8e00ff */
[----:B------:R-:W-:Y:S01]  /*117d0*/  ULDC UR42, c[0x0][0xc] ;  /* 0x00000300002a7ab9 */ /* 0x000fe20000000800 */
[----:B------:R-:W-:Y:S01]  /*117e0*/  IMAD.MOV.U32 R24, RZ, RZ, 0x1 ;  /* 0x00000001ff187424 */ /* 0x000fe200078e00ff */
[----:B------:R-:W-:Y:S01]  /*117f0*/  ULDC.64 UR46, c[0x0][0x198] ;  /* 0x00006600002e7ab9 */ /* 0x000fe20000000a00 */
[----:B------:R-:W-:Y:S02]  /*11800*/  IMAD.MOV.U32 R29, RZ, RZ, RZ ;  /* 0x000000ffff1d7224 */ /* 0x000fe400078e00ff */
[----:B------:R-:W-:Y:S01]  /*11810*/  IMAD.MOV.U32 R16, RZ, RZ, RZ ;  /* 0x000000ffff107224 */ /* 0x000fe200078e00ff */
[----:B-1----:R-:W-:-:S06]  /*11820*/  ULEA UR4, UR5, UR4, 0x18 ;  /* 0x0000000405047291 */ /* 0x002fcc000f8ec03f */
[----:B------:R-:W-:Y:S01]  /*11830*/  IMAD.U32 R17, RZ, RZ, UR4 ;  /* 0x00000004ff117e24 */ /* 0x000fe2000f8e00ff */
[C---:B0-----:R-:W-:Y:S01]  /*11840*/  LOP3.LUT R5, R6.reuse, 0x7f, RZ, 0xc0, !PT ;  /* 0x0000007f06057812 */ /* 0x041fe200078ec0ff */
[C---:B------:R-:W-:Y:S01]  /*11850*/  IMAD.SHL.U32 R0, R6.reuse, 0x8, RZ ;  /* 0x0000000806007824 */ /* 0x040fe200078e00ff */
[----:B------:R-:W-:-:S03]  /*11860*/  LOP3.LUT R28, R6, 0x1f, RZ, 0xc0, !PT ;  /* 0x0000001f061c7812 */ /* 0x000fc600078ec0ff */
[----:B------:R-:W-:Y:S01]  /*11870*/  IMAD.SHL.U32 R4, R5, 0x8, RZ ;  /* 0x0000000805047824 */ /* 0x000fe200078e00ff */
[C---:B------:R-:W-:Y:S02]  /*11880*/  LOP3.LUT R3, R0.reuse, 0x20, RZ, 0xc0, !PT ;  /* 0x0000002000037812 */ /* 0x040fe400078ec0ff */
[----:B------:R-:W-:Y:S02]  /*11890*/  LOP3.LUT R2, R0, 0xd8, RZ, 0xc0, !PT ;  /* 0x000000d800027812 */ /* 0x000fe400078ec0ff */
[----:B------:R-:W-:Y:S02]  /*118a0*/  LOP3.LUT R3, R3, 0x300, R4, 0xf8, !PT ;  /* 0x0000030003037812 */ /* 0x000fe400078ef804 */
[----:B------:R-:W-:Y:S02]  /*118b0*/  LOP3.LUT R2, R2, 0x18, R6, 0x78, !PT ;  /* 0x0000001802027812 */ /* 0x000fe400078e7806 */
[----:B------:R-:W-:Y:S02]  /*118c0*/  LOP3.LUT R0, R0, 0x18, RZ, 0xc0, !PT ;  /* 0x0000001800007812 */ /* 0x000fe400078ec0ff */
[----:B------:R-:W-:Y:S01]  /*118d0*/  LOP3.LUT R26, R3, R2, RZ, 0xfc, !PT ;  /* 0x00000002031a7212 */ /* 0x000fe200078efcff */
[----:B------:R-:W-:Y:S01]  /*118e0*/  IMAD.SHL.U32 R2, R6, 0x20, RZ ;  /* 0x0000002006027824 */ /* 0x000fe200078e00ff */
[----:B------:R-:W-:-:S03]  /*118f0*/  SHF.R.U32.HI R3, RZ, 0x2, R5 ;  /* 0x00000002ff037819 */ /* 0x000fc60000011605 */
[----:B------:R-:W-:Y:S01]  /*11900*/  IMAD R26, R26, 0x2, R17 ;  /* 0x000000021a1a7824 */ /* 0x000fe200078e0211 */
[----:B------:R-:W-:Y:S02]  /*11910*/  LOP3.LUT R3, R3, 0x60, R2, 0xf8, !PT ;  /* 0x0000006003037812 */ /* 0x000fe400078ef802 */
[C---:B------:R-:W-:Y:S02]  /*11920*/  LOP3.LUT R2, R0.reuse, 0x20, RZ, 0xfc, !PT ;  /* 0x0000002000027812 */ /* 0x040fe400078efcff */
[----:B------:R-:W-:-:S07]  /*11930*/  LOP3.LUT R0, R0, 0x40, RZ, 0xfc, !PT ;  /* 0x0000004000007812 */ /* 0x000fce00078efcff */
.L_x_1005:
[----:B------:R-:W-:Y:S01]  /*11940*/  ULDC UR8, c[0x0][0xc60] ;  /* 0x0003180000087ab9 */ /* 0x000fe20000000800 */
[C---:B------:R-:W-:Y:S01]  /*11950*/  R2UR UR7, R27.reuse ;  /* 0x000000001b0772ca */ /* 0x040fe200000e0000 */
[----:B------:R-:W-:Y:S01]  /*11960*/  UISETP.NE.AND UP0, UPT, UR8, 0x1, UPT ;  /* 0x000000010800788c */ /* 0x000fe2000bf05270 */
[----:B------:R-:W-:-:S10]  /*11970*/  R2UR UR6, R27 ;  /* 0x000000001b0672ca */ /* 0x000fd400000e0000 */
        /* <DEDUP_REMOVED lines=9> */
[----:B0-----:R-:W-:Y:S05]  /*11a10*/  @!P0 BRA `(.L_x_908) ;  /* 0x0000000000208947 */ /* 0x001fea0003800000 */
        /* <DEDUP_REMOVED lines=8> */
.L_x_908:
[----:B------:R-:W-:Y:S01]  /*11aa0*/  ULDC UR9, c[0x0][0xc54] ;  /* 0x0003150000097ab9 */ /* 0x000fe20000000800 */
[----:B------:R-:W-:Y:S01]  /*11ab0*/  UMOV UR6, UR8 ;  /* 0x0000000800067c82 */ /* 0x000fe20008000000 */
[----:B------:R-:W-:-:S11]  /*11ac0*/  UISETP.NE.AND UP0, UPT, UR9, 0x1, UPT ;  /* 0x000000010900788c */ /* 0x000fd6000bf05270 */
[----:B------:R-:W-:Y:S02]  /*11ad0*/  @UP0 ULDC.64 UR10, c[0x0][0xc58] ;  /* 0x00031600000a0ab9 */ /* 0x000fe40000000a00 */
[----:B------:R-:W-:-:S04]  /*11ae0*/  UIMAD.WIDE.U32 UR4, UR8, UR10, URZ ;  /* 0x0000000a080472a5 */ /* 0x000fc8000f8e003f */
[----:B------:R-:W-:-:S04]  /*11af0*/  @UP0 USHF.R.U32.HI UR6, URZ, UR11, UR5 ;  /* 0x0000000b3f060299 */ /* 0x000fc80008011605 */
[----:B------:R-:W-:-:S12]  /*11b00*/  UIMAD UR4, UR6, UR9, URZ ;  /* 0x00000009060472a4 */ /* 0x000fd8000f8e023f */
.L_x_909:
[----:B------:R-:W-:Y:S02]  /*11b10*/  ULOP3.LUT UR5, URZ, UR6, URZ, 0x33, !UPT ;  /* 0x000000063f057292 */ /* 0x000fe4000f8e333f */
[----:B------:R-:W-:Y:S01]  /*11b20*/  UIADD3 UR4, UR8, -UR4, URZ ;  /* 0x8000000408047290 */ /* 0x000fe2000fffe03f */
[----:B------:R-:W-:Y:S01]  /*11b30*/  ULDC UR15, c[0x0][0xc48] ;  /* 0x00031200000f7ab9 */ /* 0x000fe20000000800 */
[----:B------:R-:W-:Y:S01]  /*11b40*/  ULDC UR9, c[0x0][0x448] ;  /* 0x0001120000097ab9 */ /* 0x000fe20000000800 */
[----:B------:R-:W-:Y:S01]  /*11b50*/  ULDC UR41, c[0x0][0xc3c] ;  /* 0x00030f0000297ab9 */ /* 0x000fe20000000800 */
[----:B------:R-:W-:Y:S02]  /*11b60*/  UISETP.NE.AND UP2, UPT, UR15, 0x1, UPT ;  /* 0x000000010f00788c */ /* 0x000fe4000bf45270 */
[----:B------:R-:W-:Y:S02]  /*11b70*/  UISETP.NE.AND UP1, UPT, UR9, 0x1, UPT ;  /* 0x000000010900788c */ /* 0x000fe4000bf25270 */
[----:B------:R-:W-:Y:S01]  /*11b80*/  UIADD3 UR41, UR5, UR41, URZ ;  /* 0x0000002905297290 */ /* 0x000fe2000fffe03f */
[----:B------:R-:W-:Y:S01]  /*11b90*/  ULDC UR14, c[0x0][0xc54] ;  /* 0x00031500000e7ab9 */ /* 0x000fe20000000800 */
[----:B------:R-:W-:Y:S01]  /*11ba0*/  ULDC.64 UR10, c[0x0][0x418] ;  /* 0x00010600000a7ab9 */ /* 0x000fe20000000a00 */
[----:B------:R-:W-:-:S02]  /*11bb0*/  UIMAD UR14, UR7, UR14, UR4 ;  /* 0x0000000e070e72a4 */ /* 0x000fc4000f8e0204 */
[----:B------:R-:W-:Y:S01]  /*11bc0*/  UISETP.NE.U32.AND UP0, UPT, UR10, URZ, UPT ;  /* 0x0000003f0a00728c */ /* 0x000fe2000bf05070 */
[----:B------:R-:W-:Y:S01]  /*11bd0*/  ULDC.64 UR4, c[0x0][0x9e0] ;  /* 0x0002780000047ab9 */ /* 0x000fe20000000a00 */
[----:B------:R-:W-:Y:S02]  /*11be0*/  UIMAD UR41, UR41, 0xc0, URZ ;  /* 0x000000c0292978a4 */ /* 0x000fe4000f8e023f */
[----:B------:R-:W-:Y:S02]  /*11bf0*/  UISETP.GE.AND UP3, UPT, UR5, 0x1, UPT ;  /* 0x000000010500788c */ /* 0x000fe4000bf66270 */
[----:B------:R-:W-:Y:S02]  /*11c00*/  UISETP.NE.AND.EX UP0, UPT, UR11, URZ, UPT, UP0 ;  /* 0x0000003f0b00728c */ /* 0x000fe4000bf05300 */
[----:B------:R-:W-:Y:S01]  /*11c10*/  UIADD3 UR9, UR41, 0xbf, URZ ;  /* 0x000000bf29097890 */ /* 0x000fe2000fffe03f */
[----:B------:R-:W-:Y:S01]  /*11c20*/  ULDC UR8, c[0x0][0x424] ;  /* 0x0001090000087ab9 */ /* 0x000fe20000000800 */
[----:B------:R-:W-:Y:S01]  /*11c30*/  ULDC UR6, c[0x0][0x288] ;  /* 0x0000a20000067ab9 */ /* 0x000fe20000000800 */
[----:B------:R-:W-:Y:S01]  /*11c40*/  @UP2 ULDC UR10, c[0x0][0xc4c] ;  /* 0x00031300000a2ab9 */ /* 0x000fe20000000800 */
[----:B------:R-:W-:Y:S01]  /*11c50*/  @UP1 ULDC UR12, c[0x0][0x44c] ;  /* 0x00011300000c1ab9 */ /* 0x000fe20000000800 */
[----:B------:R-:W-:Y:S01]  /*11c60*/  UIADD3 UR16, -UR6, 0x1, URZ ;  /* 0x0000000106107890 */ /* 0x000fe2000fffe13f */
[----:B------:R-:W-:Y:S01]  /*11c70*/  PLOP3.LUT P1, PT, PT, PT, UP3, 0x80, 0x0 ;  /* 0x000000000000781c */ /* 0x000fe20003f2f038 */
[----:B------:R-:W-:-:S02]  /*11c80*/  UIMAD.WIDE.U32 UR10, UR14, UR10, URZ ;  /* 0x0000000a0e0a72a5 */ /* 0x000fc4000f8e003f */
[----:B------:R-:W-:Y:S02]  /*11c90*/  USEL UR8, UR8, 0x1, UP0 ;  /* 0x0000000108087887 */ /* 0x000fe40008000000 */
[----:B------:R-:W-:Y:S01]  /*11ca0*/  UIMAD.WIDE.U32 UR12, UR9, UR12, URZ ;  /* 0x0000000c090c72a5 */ /* 0x000fe2000f8e003f */
[----:B------:R-:W-:Y:S01]  /*11cb0*/  ULDC UR7, c[0x0][0x2f0] ;  /* 0x0000bc0000077ab9 */ /* 0x000fe20000000800 */
[----:B------:R-:W-:Y:S01]  /*11cc0*/  @UP2 ULDC UR17, c[0x0][0xc50] ;  /* 0x0003140000112ab9 */ /* 0x000fe20000000800 */
[----:B------:R-:W-:Y:S01]  /*11cd0*/  @UP1 ULDC UR18, c[0x0][0x450] ;  /* 0x0001140000121ab9 */ /* 0x000fe20000000800 */
[----:B------:R-:W-:Y:S01]  /*11ce0*/  UMOV UR43, UR14 ;  /* 0x0000000e002b7c82 */ /* 0x000fe20008000000 */
[----:B------:R-:W-:Y:S02]  /*11cf0*/  UIMAD UR16, UR8, UR7, UR16 ;  /* 0x00000007081072a4 */ /* 0x000fe4000f8e0210 */
[----:B------:R-:W-:Y:S02]  /*11d00*/  @UP2 USHF.R.U32.HI UR43, URZ, UR17, UR11 ;  /* 0x000000113f2b2299 */ /* 0x000fe4000801160b */
[----:B------:R-:W-:-:S02]  /*11d10*/  @UP1 USHF.R.U32.HI UR9, URZ, UR18, UR13 ;  /* 0x000000123f091299 */ /* 0x000fc4000801160d */
[----:B------:R-:W-:Y:S02]  /*11d20*/  UIADD3 UR36, -UR43, URZ, URZ ;  /* 0x0000003f2b247290 */ /* 0x000fe4000fffe13f */
[----:B------:R-:W-:Y:S02]  /*11d30*/  UIADD3 UR10, UR16, UR9, URZ ;  /* 0x00000009100a7290 */ /* 0x000fe4000fffe03f */
[----:B------:R-:W-:Y:S02]  /*11d40*/  UIMAD UR36, UR15, UR36, UR14 ;  /* 0x000000240f2472a4 */ /* 0x000fe4000f8e020e */
[----:B------:R-:W-:Y:S01]  /*11d50*/  UIADD3 UR4, UR10, UR4, URZ ;  /* 0x000000040a047290 */ /* 0x000fe2000fffe03f */
[----:B------:R-:W-:Y:S11]  /*11d60*/  @!P1 BRA `(.L_x_910) ;  /* 0x0000000000449947 */ /* 0x000ff60003800000 */
        /* <DEDUP_REMOVED lines=10> */
.L_x_911:
[----:B------:R-:W-:-:S11]  /*11e10*/  UISETP.NE.AND UP0, UPT, UR5, 0x1, UPT ;  /* 0x000000010500788c */ /* 0x000fd6000bf05270 */
[----:B------:R-:W-:Y:S02]  /*11e20*/  @UP0 ULDC.64 UR12, c[0x0][0x9e8] ;  /* 0x00027a00000c0ab9 */ /* 0x000fe40000000a00 */
[----:B------:R-:W-:-:S04]  /*11e30*/  UIMAD.WIDE.U32 UR10, UR9, UR12, URZ ;  /* 0x0000000c090a72a5 */ /* 0x000fc8000f8e003f */
[----:B------:R-:W-:-:S12]  /*11e40*/  @UP0 USHF.R.U32.HI UR9, URZ, UR13, UR11 ;  /* 0x0000000d3f090299 */ /* 0x000fd8000801160b */
.L_x_912:
[----:B------:R-:W-:-:S04]  /*11e50*/  UIMAD UR9, UR9, UR5, UR5 ;  /* 0x00000005090972a4 */ /* 0x000fc8000f8e0205 */
[----:B------:R-:W-:-:S04]  /*11e60*/  UISETP.LT.AND UP0, UPT, UR4, UR9, UPT ;  /* 0x000000090400728c */ /* 0x000fc8000bf01270 */
[----:B------:R-:W-:-:S12]  /*11e70*/  USEL UR4, UR4, UR9, UP0 ;  /* 0x0000000904047287 */ /* 0x000fd80008000000 */
.L_x_910:
[----:B------:R-:W-:Y:S02]  /*11e80*/  UIMAD UR13, UR8, UR7, 0x7f ;  /* 0x0000007f080d74a4 */ /* 0x000fe4000f8e0207 */
[----:B------:R-:W-:Y:S02]  /*11e90*/  UIADD3 UR4, UR4, 0x7f, URZ ;  /* 0x0000007f04047890 */ /* 0x000fe4000fffe03f */
[----:B------:R-:W-:Y:S02]  /*11ea0*/  USHF.R.S32.HI UR14, URZ, 0x1f, UR13 ;  /* 0x0000001f3f0e7899 */ /* 0x000fe4000801140d */
[----:B------:R-:W-:Y:S01]  /*11eb0*/  USHF.R.S32.HI UR9, URZ, 0x1f, UR4 ;  /* 0x0000001f3f097899 */ /* 0x000fe20008011404 */
[----:B------:R-:W-:Y:S01]  /*11ec0*/  @UP1 ULDC UR10, c[0x0][0x44c] ;  /* 0x00011300000a1ab9 */ /* 0x000fe20000000800 */
[----:B------:R-:W-:Y:S02]  /*11ed0*/  ULEA.HI UR14, UR14, UR13, URZ, 0x7 ;  /* 0x0000000d0e0e7291 */ /* 0x000fe4000f8f383f */
[----:B------:R-:W-:-:S02]  /*11ee0*/  UIMAD.WIDE.U32 UR10, UR41, UR10, URZ ;  /* 0x0000000a290a72a5 */ /* 0x000fc4000f8e003f */
[----:B------:R-:W-:Y:S01]  /*11ef0*/  ULEA.HI UR9, UR9, UR4, URZ, 0x7 ;  /* 0x0000000409097291 */ /* 0x000fe2000f8f383f */
[----:B------:R-:W-:Y:S01]  /*11f00*/  @UP1 ULDC UR15, c[0x0][0x450] ;  /* 0x00011400000f1ab9 */ /* 0x000fe20000000800 */
[----:B------:R-:W-:Y:S01]  /*11f10*/  UMOV UR12, UR41 ;  /* 0x00000029000c7c82 */ /* 0x000fe20008000000 */
[----:B------:R-:W-:Y:S02]  /*11f20*/  UIMAD UR4, UR8, UR7, -UR6 ;  /* 0x00000007080472a4 */ /* 0x000fe4000f8e0a06 */
[----:B------:R-:W-:Y:S02]  /*11f30*/  USHF.R.S32.HI UR14, URZ, 0x7, UR14 ;  /* 0x000000073f0e7899 */ /* 0x000fe4000801140e */
[----:B------:R-:W-:Y:S02]  /*11f40*/  USHF.R.S32.HI UR9, URZ, 0x7, UR9 ;  /* 0x000000073f097899 */ /* 0x000fe40008011409 */
[----:B------:R-:W-:Y:S02]  /*11f50*/  @UP1 USHF.R.U32.HI UR12, URZ, UR15, UR11 ;  /* 0x0000000f3f0c1299 */ /* 0x000fe4000801160b */
[----:B------:R-:W-:-:S02]  /*11f60*/  UISETP.LT.AND UP0, UPT, UR14, UR9, UPT ;  /* 0x000000090e00728c */ /* 0x000fc4000bf01270 */
[----:B------:R-:W-:Y:S01]  /*11f70*/  UIADD3 UR4, UR4, UR12, URZ ;  /* 0x0000000c04047290 */ /* 0x000fe2000fffe03f */
[----:B------:R-:W-:Y:S01]  /*11f80*/  ULDC UR8, c[0x0][0x9dc] ;  /* 0x0002770000087ab9 */ /* 0x000fe20000000800 */
[----:B------:R-:W-:Y:S02]  /*11f90*/  USEL UR40, UR14, UR9, UP0 ;  /* 0x000000090e287287 */ /* 0x000fe40008000000 */
        /* <DEDUP_REMOVED lines=12> */
.L_x_914:
[----:B------:R-:W-:-:S11]  /*12060*/  UISETP.NE.AND UP0, UPT, UR5, 0x1, UPT ;  /* 0x000000010500788c */ /* 0x000fd6000bf05270 */
[----:B------:R-:W-:Y:S02]  /*12070*/  @UP0 ULDC.64 UR10, c[0x0][0x9e8] ;  /* 0x00027a00000a0ab9 */ /* 0x000fe40000000a00 */
[----:B------:R-:W-:-:S04]  /*12080*/  UIMAD.WIDE.U32 UR6, UR4, UR10, URZ ;  /* 0x0000000a040672a5 */ /* 0x000fc8000f8e003f */
[----:B------:R-:W-:-:S12]  /*12090*/  @UP0 USHF.R.U32.HI UR4, URZ, UR11, UR7 ;  /* 0x0000000b3f040299 */ /* 0x000fd80008011607 */
.L_x_915:
[----:B------:R-:W-:-:S04]  /*120a0*/  UIMAD UR4, UR4, UR5, URZ ;  /* 0x00000005040472a4 */ /* 0x000fc8000f8e023f */
[----:B------:R-:W-:-:S04]  /*120b0*/  UISETP.LT.AND UP0, UPT, UR8, UR4, UPT ;  /* 0x000000040800728c */ /* 0x000fc8000bf01270 */
[----:B------:R-:W-:-:S12]  /*120c0*/  USEL UR8, UR8, UR4, !UP0 ;  /* 0x0000000408087287 */ /* 0x000fd8000c000000 */
.L_x_913:
[----:B------:R-:W-:Y:S01]  /*120d0*/  USHF.R.S32.HI UR4, URZ, 0x1f, UR8 ;  /* 0x0000001f3f047899 */ /* 0x000fe20008011408 */
[----:B------:R-:W-:Y:S03]  /*120e0*/  BSSY B7, `(.L_x_916) ;  /* 0x00003ea000077945 */ /* 0x000fe60003800000 */
[----:B------:R-:W-:-:S04]  /*120f0*/  ULEA.HI UR4, UR4, UR8, URZ, 0x7 ;  /* 0x0000000804047291 */ /* 0x000fc8000f8f383f */
[----:B------:R-:W-:-:S04]  /*12100*/  USHF.R.S32.HI UR4, URZ, 0x7, UR4 ;  /* 0x000000073f047899 */ /* 0x000fc80008011404 */
[----:B------:R-:W-:-:S04]  /*12110*/  UISETP.LT.AND UP0, UPT, URZ, UR4, UPT ;  /* 0x000000043f00728c */ /* 0x000fc8000bf01270 */
[----:B------:R-:W-:-:S04]  /*12120*/  USEL UR39, URZ, UR4, !UP0 ;  /* 0x000000043f277287 */ /* 0x000fc8000c000000 */
[----:B------:R-:W-:-:S06]  /*12130*/  UISETP.GT.AND UP0, UPT, UR40, UR39, UPT ;  /* 0x000000272800728c */ /* 0x000fcc000bf04270 */
[----:B------:R-:W-:-:S13]  /*12140*/  PLOP3.LUT P0, PT, PT, PT, UP0, 0x80, 0x0 ;  /* 0x000000000000781c */ /* 0x000fda0003f0f008 */
[----:B------:R-:W-:Y:S05]  /*12150*/  @P0 BRA `(.L_x_917) ;  /* 0x0000000000440947 */ /* 0x000fea0003800000 */
[----:B------:R-:W0:Y:S02]  /*12160*/  S2R R0, SR_TID.X ;  /* 0x0000000000007919 */ /* 0x000e240000002100 */
[----:B0-----:R-:W-:-:S04]  /*12170*/  LOP3.LUT R0, R0, 0x7f, RZ, 0xc0, !PT ;  /* 0x0000007f00007812 */ /* 0x001fc800078ec0ff */
[----:B------:R-:W-:-:S13]  /*12180*/  ISETP.NE.AND P1, PT, R0, RZ, PT ;  /* 0x000000ff0000720c */ /* 0x000fda0003f25270 */
[----:B------:R-:W-:Y:S05]  /*12190*/  @P1 BRA `(.L_x_918) ;  /* 0x0000003c00781947 */ /* 0x000fea0003800000 */
[----:B------:R-:W0:Y:S01]  /*121a0*/  S2R R5, SR_LANEID ;  /* 0x0000000000057919 */ /* 0x000e220000000000 */
[----:B------:R-:W-:Y:S01]  /*121b0*/  VOTEU.ANY UR4, UPT, PT ;  /* 0x0000000000047886 */ /* 0x000fe200038e0100 */
[----:B------:R-:W1:Y:S01]  /*121c0*/  LDC.64 R2, c[0x0][0xc80] ;  /* 0x00032000ff027b82 */ /* 0x000e620000000a00 */
[----:B------:R-:W0:Y:S02]  /*121d0*/  FLO.U32 R0, UR4 ;  /* 0x0000000400007d00 */ /* 0x000e2400080e0000 */
[----:B0-----:R-:W-:-:S06]  /*121e0*/  ISETP.EQ.U32.AND P0, PT, R0, R5, PT ;  /* 0x000000050000720c */ /* 0x001fcc0003f02070 */
[----:B------:R-:W1:Y:S07]  /*121f0*/  POPC R5, UR4 ;  /* 0x0000000400057d09 */ /* 0x000e6e0008000000 */
[----:B-1----:R-:W2:Y:S01]  /*12200*/  @P0 ATOMG.E.ADD.STRONG.GPU PT, R3, desc[UR48][R2.64], R5 ;  /* 0x00000005020309a8 */ /* 0x002ea200081ee1f0 */
[----:B------:R-:W0:Y:S02]  /*12210*/  S2R R4, SR_LTMASK ;  /* 0x0000000000047919 */ /* 0x000e240000003900 */
[----:B0-----:R-:W-:-:S04]  /*12220*/  LOP3.LUT R4, R4, UR4, RZ, 0xc0, !PT ;  /* 0x0000000404047c12 */ /* 0x001fc8000f8ec0ff */
[----:B------:R-:W0:Y:S01]  /*12230*/  POPC R27, R4 ;  /* 0x00000004001b7309 */ /* 0x000e220000000000 */
[----:B--2---:R-:W0:Y:S02]  /*12240*/  SHFL.IDX PT, R0, R3, R0, 0x1f ;  /* 0x00001f0003007589 */ /* 0x004e2400000e0000 */
[----:B0-----:R-:W-:Y:S01]  /*12250*/  IADD3 R27, R0, UR42, R27 ;  /* 0x0000002a001b7c10 */ /* 0x001fe2000fffe01b */
[----:B------:R-:W-:Y:S06]  /*12260*/  BRA `(.L_x_918) ;  /* 0x0000003c00447947 */ /* 0x000fec0003800000 */
.L_x_917:
        /* <DEDUP_REMOVED lines=20> */
.L_x_920:
[----:B------:R-:W-:Y:S05]  /*123b0*/  BSYNC B6 ;  /* 0x0000000000067941 */ /* 0x000fea0003800000 */
.L_x_919:
        /* <DEDUP_REMOVED lines=8> */
[----:B------:R0:W1:Y:S01]  /*12440*/  LDC.64 R2, c[0x4][R18] ;  /* 0x0100000012027b82 */ /* 0x0000620000000a00 */
        /* <DEDUP_REMOVED lines=11> */
.L_x_923:
        /* <DEDUP_REMOVED lines=15> */
.L_x_922:
[----:B------:R-:W-:Y:S05]  /*125f0*/  BSYNC B6 ;  /* 0x0000000000067941 */ /* 0x000fea0003800000 */
.L_x_921:
[----:B------:R-:W-:Y:S01]  /*12600*/  ULDC.64 UR4, c[0x0][0x9f8] ;  /* 0x00027e0000047ab9 */ /* 0x000fe20000000a00 */
[----:B------:R-:W-:Y:S01]  /*12610*/  IMAD.U32 R23, RZ, RZ, UR43 ;  /* 0x0000002bff177e24 */ /* 0x000fe2000f8e00ff */
[----:B------:R-:W-:-:S04]  /*12620*/  UISETP.NE.U32.AND UP0, UPT, UR4, URZ, UPT ;  /* 0x0000003f0400728c */ /* 0x000fc8000bf05070 */
[----:B------:R-:W-:-:S06]  /*12630*/  UISETP.NE.AND.EX UP0, UPT, UR5, URZ, UPT, UP0 ;  /* 0x0000003f0500728c */ /* 0x000fcc000bf05300 */
[----:B------:R-:W-:-:S05]  /*12640*/  PLOP3.LUT P0, PT, PT, PT, UP0, 0x80, 0x0 ;  /* 0x000000000000781c */ /* 0x000fca0003f0f008 */
[----:B------:R-:W-:Y:S02]  /*12650*/  @UP0 ULDC.64 UR4, c[0x0][0x9f8] ;  /* 0x00027e0000040ab9 */ /* 0x000fe40000000a00 */
[----:B------:R-:W-:-:S06]  /*12660*/  @UP0 UIMAD.WIDE UR4, UR43, 0x4, UR4 ;  /* 0x000000042b0408a5 */ /* 0x000fcc000f8e0204 */
[----:B------:R-:W-:Y:S02]  /*12670*/  IMAD.U32 R2, RZ, RZ, UR4 ;  /* 0x00000004ff027e24 */ /* 0x000fe4000f8e00ff */
[----:B------:R-:W-:-:S05]  /*12680*/  IMAD.U32 R3, RZ, RZ, UR5 ;  /* 0x00000005ff037e24 */ /* 0x000fca000f8e00ff */
[----:B------:R0:W2:Y:S01]  /*12690*/  @P0 LDG.E R23, desc[UR48][R2.64] ;  /* 0x0000003002170981 */ /* 0x0000a2000c1e1900 */
[----:B------:R-:W-:Y:S01]  /*126a0*/  UMOV UR4, 0xffffffff ;  /* 0xffffffff00047882 */ /* 0x000fe20000000000 */
[----:B------:R-:W-:Y:S01]  /*126b0*/  IMAD.U32 R22, RZ, RZ, UR40 ;  /* 0x00000028ff167e24 */ /* 0x000fe2000f8e00ff */
[----:B------:R-:W-:Y:S01]  /*126c0*/  LOP3.LUT R19, R19, 0xfffffffe, RZ, 0xc0, !PT ;  /* 0xfffffffe13137812 */ /* 0x000fe200078ec0ff */
[----:B------:R-:W1:Y:S02]  /*126d0*/  S2R R18, SR_TID.X ;  /* 0x0000000000127919 */ /* 0x000e640000002100 */
[----:B------:R-:W-:Y:S01]  /*126e0*/  VIADD R22, R22, 0xffffffff ;  /* 0xffffffff16167836 */ /* 0x000fe20000000000 */
[----:B0-----:R-:W0:Y:S02]  /*126f0*/  LDC.64 R2, c[0x0][0x418] ;  /* 0x00010600ff027b82 */ /* 0x001e240000000a00 */
[----:B0-----:R-:W-:Y:S02]  /*12700*/  ISETP.NE.U32.AND P0, PT, R2, RZ, PT ;  /* 0x000000ff0200720c */ /* 0x001fe40003f05070 */
[----:B-1----:R-:W-:-:S02]  /*12710*/  SHF.R.U32.HI R20, RZ, 0x5, R18 ;  /* 0x00000005ff147819 */ /* 0x002fc40000011612 */
[----:B------:R-:W-:Y:S02]  /*12720*/  ISETP.NE.AND.EX P1, PT, R3, RZ, PT, P0 ;  /* 0x000000ff0300720c */ /* 0x000fe40003f25300 */
[----:B------:R-:W-:-:S11]  /*12730*/  LOP3.LUT R20, R20, 0x3, RZ, 0xc0, !PT ;  /* 0x0000000314147812 */ /* 0x000fd600078ec0ff */
[----:B------:R-:W-:Y:S02]  /*12740*/  @P1 LOP3.LUT R19, R19, 0x1, RZ, 0xfc, !PT ;  /* 0x0000000113131812 */ /* 0x000fe400078efcff */
[----:B--2---:R-:W-:Y:S02]  /*12750*/  SHF.R.S32.HI R25, RZ, 0x1f, R23 ;  /* 0x0000001fff197819 */ /* 0x004fe40000011417 */
[----:B------:R-:W-:Y:S01]  /*12760*/  SEL R18, R23, RZ, !P1 ;  /* 0x000000ff17127207 */ /* 0x000fe20004800000 */
[----:B------:R-:W-:Y:S06]  /*12770*/  BRA.DIV UR4, `(.L_x_924) ;  /* 0x0000004204207947 */ /* 0x000fec000b800000 */
[----:B------:R0:W1:Y:S02]  /*12780*/  SHFL.IDX PT, R14, R20, RZ, 0x1f ;  /* 0x00001fff140e7589 */ /* 0x00006400000e0000 */
.L_x_1020:
[----:B-1----:R-:W-:Y:S02]  /*12790*/  ISETP.NE.AND P0, PT, R14, RZ, PT ;  /* 0x000000ff0e00720c */ /* 0x002fe40003f05270 */
[----:B------:R-:W-:Y:S02]  /*127a0*/  PLOP3.LUT P2, PT, PT, PT, PT, 0x8, 0x0 ;  /* 0x000000000000781c */ /* 0x000fe40003f4e170 */
[----:B------:R-:W-:-:S11]  /*127b0*/  LOP3.LUT R19, R19, 0xfffffffd, RZ, 0xc0, !PT ;  /* 0xfffffffd13137812 */ /* 0x000fd600078ec0ff */
[----:B------:R-:W-:Y:S01]  /*127c0*/  @P2 LOP3.LUT R19, R19, 0x2, RZ, 0xfc, !PT ;  /* 0x0000000213132812 */ /* 0x000fe200078efcff */
[----:B------:R-:W-:Y:S06]  /*127d0*/  @P0 BRA `(.L_x_925) ;  /* 0x0000000400140947 */ /* 0x000fec0003800000 */
[----:B------:R-:W-:-:S03]  /*127e0*/  UMOV UR4, 0xffffffff ;  /* 0xffffffff00047882 */ /* 0x000fc60000000000 */
[----:B------:R-:W-:Y:S05]  /*127f0*/  BRA.DIV UR4, `(.L_x_926) ;  /* 0x0000004204207947 */ /* 0x000fea000b800000 */
[----:B------:R-:W-:-:S13]  /*12800*/  ELECT P6, URZ, PT ;  /* 0x00000000003f782f */ /* 0x000fda00038c0000 */
.L_x_1023:
[----:B------:R-:W-:Y:S05]  /*12810*/  @!P6 BRA `(.L_x_925) ;  /* 0x000000040004e947 */ /* 0x000fea0003800000 */
[----:B------:R-:W-:Y:S01]  /*12820*/  IMAD.MOV.U32 R18, RZ, RZ, R23 ;  /* 0x000000ffff127224 */ /* 0x000fe200078e0017 */
[----:B------:R-:W-:Y:S06]  /*12830*/  @!P1 BRA `(.L_x_927) ;  /* 0x0000000000489947 */ /* 0x000fec0003800000 */
[----:B------:R-:W1:Y:S01]  /*12840*/  LDC R0, c[0x0][0x43c] ;  /* 0x00010f00ff007b82 */ /* 0x000e620000000800 */
[----:B------:R-:W-:Y:S01]  /*12850*/  IMAD.MOV.U32 R6, RZ, RZ, R22 ;  /* 0x000000ffff067224 */ /* 0x000fe200078e0016 */
[----:B------:R-:W-:Y:S02]  /*12860*/  ULDC.64 UR4, c[0x0][0x428] ;  /* 0x00010a0000047ab9 */ /* 0x000fe40000000a00 */
[----:B------:R-:W-:-:S04]  /*12870*/  IMAD R8, R25, UR4, RZ ;  /* 0x0000000419087c24 */ /* 0x000fc8000f8e02ff */
[----:B------:R-:W-:Y:S01]  /*12880*/  IMAD R7, R23, UR5, R8 ;  /* 0x0000000517077c24 */ /* 0x000fe2000f8e0208 */
[----:B-1----:R-:W-:-:S13]  /*12890*/  ISETP.NE.AND P0, PT, R0, 0x1, PT ;  /* 0x000000010000780c */ /* 0x002fda0003f05270 */
[----:B------:R-:W1:Y:S02]  /*128a0*/  @P0 LDC.64 R4, c[0x0][0x440] ;  /* 0x00011000ff040b82 */ /* 0x000e640000000a00 */
[----:B-1----:R-:W-:-:S05]  /*128b0*/  @P0 IMAD.HI.U32 R4, R22, R4, RZ ;  /* 0x0000000416040227 */ /* 0x002fca00078e00ff */
[----:B------:R-:W-:-:S04]  /*128c0*/  @P0 SHF.R.U32.HI R6, RZ, R5, R4 ;  /* 0x00000005ff060219 */ /* 0x000fc80000011604 */
[--C-:B------:R-:W-:Y:S01]  /*128d0*/  SHF.R.S32.HI R5, RZ, 0x1f, R6.reuse ;  /* 0x0000001fff057819 */ /* 0x100fe20000011406 */
[----:B------:R-:W-:-:S04]  /*128e0*/  IMAD.MOV.U32 R4, RZ, RZ, R6 ;  /* 0x000000ffff047224 */ /* 0x000fc800078e0006 */
[----:B------:R-:W-:-:S04]  /*128f0*/  IMAD.WIDE.U32 R4, R23, UR4, R4 ;  /* 0x0000000417047c25 */ /* 0x000fc8000f8e0004 */
[----:B------:R-:W-:Y:S01]  /*12900*/  IMAD.IADD R5, R5, 0x1, R7 ;  /* 0x0000000105057824 */ /* 0x000fe200078e0207 */
[----:B------:R-:W-:-:S04]  /*12910*/  LEA R2, P0, R4, R2, 0x2 ;  /* 0x0000000204027211 */ /* 0x000fc800078010ff */
[----:B------:R-:W-:-:S05]  /*12920*/  LEA.HI.X R3, R4, R3, R5, 0x2, P0 ;  /* 0x0000000304037211 */ /* 0x000fca00000f1405 */
[----:B------:R1:W5:Y:S01]  /*12930*/  LDG.E R18, desc[UR48][R2.64] ;  /* 0x0000003002127981 */ /* 0x000362000c1e1900 */
[----:B------:R-:W-:-:S04]  /*12940*/  IMAD.MOV R5, RZ, RZ, -R6 ;  /* 0x000000ffff057224 */ /* 0x000fc800078e0a06 */
[----:B------:R-:W-:-:S07]  /*12950*/  IMAD R22, R0, R5, R22 ;  /* 0x0000000500167224 */ /* 0x000fce00078e0216 */
.L_x_927:
[----:B------:R-:W2:Y:S01]  /*12960*/  S2R R0, SR_TID.X ;  /* 0x0000000000007919 */ /* 0x000ea20000002100 */
[----:B-1----:R-:W-:Y:S01]  /*12970*/  IMAD R3, R16, 0x8, R17 ;  /* 0x0000000810037824 */ /* 0x002fe200078e0211 */
[----:B--2---:R-:W-:Y:S02]  /*12980*/  LOP3.LUT R2, R0, 0x7f, RZ, 0xc0, !PT ;  /* 0x0000007f00027812 */ /* 0x004fe400078ec0ff */
[----:B------:R-:W-:Y:S02]  /*12990*/  SHF.L.U32 R0, R24, 0x1f, RZ ;  /* 0x0000001f18007819 */ /* 0x000fe400000006ff */
[----:B------:R-:W-:Y:S02]  /*129a0*/  ISETP.NE.AND P1, PT, R2, RZ, PT ;  /* 0x000000ff0200720c */ /* 0x000fe40003f25270 */
[----:B------:R-:W1:Y:S02]  /*129b0*/  SYNCS.PHASECHK.TRANS64.TRYWAIT P0, [R3+URZ+0x2d840], R0 ;  /* 0x02d84000030075a7 */ /* 0x000e64000800017f */
[----:B-1----:R-:W-:Y:S09]  /*129c0*/  @!P0 BRA `(.L_x_928) ;  /* 0x0000003c00cc8947 */ /* 0x002ff20003800000 */
.L_x_1024:
[----:B------:R-:W-:Y:S05]  /*129d0*/  @P1 BRA `(.L_x_929) ;  /* 0x0000000000141947 */ /* 0x000fea0003800000 */
[----:B------:R-:W-:Y:S01]  /*129e0*/  ISETP.NE.AND P0, PT, R28, RZ, PT ;  /* 0x000000ff1c00720c */ /* 0x000fe20003f05270 */
[----:B-1----:R-:W-:-:S04]  /*129f0*/  IMAD.MOV.U32 R0, RZ, RZ, 0x6000 ;  /* 0x00006000ff007424 */ /* 0x002fc800078e00ff */
[----:B------:R2:W-:Y:S08]  /*12a00*/  SYNCS.ARRIVE.TRANS64 RZ, [R3+URZ+0x2d830], R0 ;  /* 0x02d8300003ff79a7 */ /* 0x0005f0000800003f */
[----:B------:R-:W-:Y:S05]  /*12a10*/  @!P0 BRA `(.L_x_929) ;  /* 0x0000000000048947 */ /* 0x000fea0003800000 */
[----:B------:R-:W-:Y:S01]  /*12a20*/  BPT.TRAP 0x1 ;  /* 0x000000040000795c */ /* 0x000fe20000300000 */
.L_x_929:
[----:B-12---:R-:W-:Y:S01]  /*12a30*/  IMAD R0, R16, 0x6000, R17 ;  /* 0x0000600010007824 */ /* 0x006fe200078e0211 */
[----:B------:R-:W-:Y:S01]  /*12a40*/  R2UR UR33, R3 ;  /* 0x00000000032172ca */ /* 0x000fe200000e0000 */
[----:B------:R-:W-:Y:S01]  /*12a50*/  UIADD3 UR4, UP0, UR46, 0x370, URZ ;  /* 0x000003702e047890 */ /* 0x000fe2000ff1e03f */
[----:B------:R-:W-:Y:S01]  /*12a60*/  R2UR UR35, R22 ;  /* 0x00000000162372ca */ /* 0x000fe200000e0000 */
[----:B------:R-:W-:Y:S01]  /*12a70*/  UMOV UR6, 0x0 ;  /* 0x0000000000067882 */ /* 0x000fe20000000000 */
[----:B------:R-:W-:Y:S01]  /*12a80*/  R2UR UR8, R0 ;  /* 0x00000000000872ca */ /* 0x000fe200000e0000 */
[----:B------:R-:W-:Y:S01]  /*12a90*/  UIADD3.X UR5, URZ, UR47, URZ, UP0, !UPT ;  /* 0x0000002f3f057290 */ /* 0x000fe200087fe43f */
[----:B-----5:R-:W-:Y:S01]  /*12aa0*/  R2UR UR37, R18 ;  /* 0x00000000122572ca */ /* 0x020fe200000e0000 */
[----:B------:R-:W-:Y:S01]  /*12ab0*/  UMOV UR7, 0x14f00000 ;  /* 0x14f0000000077882 */ /* 0x000fe20000000000 */
[----:B------:R-:W-:Y:S01]  /*12ac0*/  UMOV UR34, URZ ;  /* 0x0000003f00227c82 */ /* 0x000fe20008000000 */
[----:B------:R-:W-:Y:S01]  /*12ad0*/  UMOV UR18, 0x20 ;  /* 0x0000002000127882 */ /* 0x000fe20000000000 */
[----:B------:R-:W-:Y:S01]  /*12ae0*/  UMOV UR20, UR36 ;  /* 0x0000002400147c82 */ /* 0x000fe20008000000 */
[----:B------:R-:W-:Y:S01]  /*12af0*/  UMOV UR10, 0x40 ;  /* 0x00000040000a7882 */ /* 0x000fe20000000000 */
[----:B------:R-:W-:Y:S01]  /*12b00*/  UMOV UR12, UR36 ;  /* 0x00000024000c7c82 */ /* 0x000fe20008000000 */
[----:B------:R-:W-:Y:S01]  /*12b10*/  UIADD3 UR33, UR33, 0x2d830, URZ ;  /* 0x0002d83021217890 */ /* 0x000fe2000fffe03f */
[----:B------:R-:W-:Y:S01]  /*12b20*/  PLOP3.LUT P0, PT, PT, PT, PT, 0x80, 0x0 ;  /* 0x000000000000781c */ /* 0x000fe20003f0f070 */
[----:B------:R-:W-:Y:S01]  /*12b30*/  USHF.L.U32 UR35, UR35, 0x7, URZ ;  /* 0x0000000723237899 */ /* 0x000fe2000800063f */
[----:B------:R-:W-:Y:S01]  /*12b40*/  LOP3.LUT R19, R19, 0xfffffffd, RZ, 0xc0, !PT ;  /* 0xfffffffd13137812 */ /* 0x000fe200078ec0ff */
[----:B------:R-:W-:-:S02]  /*12b50*/  UIADD3 UR32, UR8, 0x15400, URZ ;  /* 0x0001540008207890 */ /* 0x000fc4000fffe03f */
[----:B------:R-:W-:Y:S02]  /*12b60*/  UIADD3 UR16, UR8, 0x17400, URZ ;  /* 0x0001740008107890 */ /* 0x000fe4000fffe03f */
[----:B------:R-:W-:Y:S01]  /*12b70*/  UIADD3 UR8, UR8, 0x19400, URZ ;  /* 0x0001940008087890 */ /* 0x000fe2000fffe03f */
[----:B------:R-:W-:Y:S01]  /*12b80*/  UMOV UR21, UR37 ;  /* 0x0000002500157c82 */ /* 0x000fe20008000000 */
[----:B------:R-:W-:Y:S01]  /*12b90*/  UMOV UR17, UR33 ;  /* 0x0000002100117c82 */ /* 0x000fe20008000000 */
[----:B------:R-:W-:Y:S01]  /*12ba0*/  UMOV UR19, UR35 ;  /* 0x0000002300137c82 */ /* 0x000fe20008000000 */
[----:B------:R-:W-:Y:S01]  /*12bb0*/  UMOV UR13, UR37 ;  /* 0x00000025000d7c82 */ /* 0x000fe20008000000 */
[----:B------:R-:W-:Y:S01]  /*12bc0*/  UMOV UR9, UR33 ;  /* 0x0000002100097c82 */ /* 0x000fe20008000000 */
[----:B------:R-:W-:Y:S01]  /*12bd0*/  UMOV UR11, UR35 ;  /* 0x00000023000b7c82 */ /* 0x000fe20008000000 */
[----:B------:R1:W-:Y:S01]  /*12be0*/  UTMALDG.4D [UR32], [UR4], desc[UR6] ;  /* 0x00000620040075b4 */ /* 0x0003e20008019000 */
[----:B------:R-:W-:Y:S01]  /*12bf0*/  @P0 LOP3.LUT R19, R19, 0x2, RZ, 0xfc, !PT ;  /* 0x0000000213130812 */ /* 0x000fe200078efcff */
[----:B------:R1:W-:Y:S01]  /*12c00*/  UTMALDG.4D [UR16], [UR4], desc[UR6] ;  /* 0x00000610040075b4 */ /* 0x0003e20008019000 */
[----:B------:R1:W-:Y:S02]  /*12c10*/  UTMALDG.4D [UR8], [UR4], desc[UR6] ;  /* 0x00000608040075b4 */ /* 0x0003e40008019000 */
[----:B-1----:R-:W-:-:S03]  /*12c20*/  NOP ;  /* 0x0000000000007918 */ /* 0x002fc60000000000 */
.L_x_925:
[----:B------:R-:W-:Y:S05]  /*12c30*/  WARPSYNC.ALL ;  /* 0x0000000000007948 */ /* 0x000fea0003800000 */
[----:B------:R-:W-:Y:S01]  /*12c40*/  VIADD R0, R17, 0xc400 ;  /* 0x0000c40011007836 */ /* 0x000fe20000000000 */
[----:B------:R-:W-:Y:S01]  /*12c50*/  USHF.R.S32.HI UR4, URZ, 0x1f, UR36 ;  /* 0x0000001f3f047899 */ /* 0x000fe20008011424 */
[----:B------:R-:W-:Y:S01]  /*12c60*/  BAR.SYNC.DEFER_BLOCKING 0x8, 0x200 ;  /* 0x0208000000007b1d */ /* 0x000fe20000010000 */
[----:B------:R-:W-:Y:S02]  /*12c70*/  USHF.R.S32.HI UR37, URZ, 0x1f, UR43 ;  /* 0x0000001f3f257899 */ /* 0x000fe4000801142b */
[----:B------:R-:W-:-:S03]  /*12c80*/  LOP3.LUT P0, RZ, R0, 0x1bf, RZ, 0xc0, !PT ;  /* 0x000001bf00ff7812 */ /* 0x000fc6000780c0ff */
[----:B------:R-:W-:Y:S01]  /*12c90*/  ULDC.64 UR6, c[0x0][0x2d8] ;  /* 0x0000b60000067ab9 */ /* 0x000fe20000000a00 */
[----:B------:R-:W-:Y:S01]  /*12ca0*/  BSSY B6, `(.L_x_930) ;  /* 0x0000016000067945 */ /* 0x000fe20003800000 */
[----:B------:R-:W-:Y:S02]  /*12cb0*/  UIMAD UR4, UR4, UR6, URZ ;  /* 0x00000006040472a4 */ /* 0x000fe4000f8e023f */
[----:B------:R-:W-:Y:S02]  /*12cc0*/  UIMAD.WIDE.U32 UR50, UR36, UR6, URZ ;  /* 0x00000006243272a5 */ /* 0x000fe4000f8e003f */
[----:B------:R-:W-:-:S04]  /*12cd0*/  UIMAD UR4, UR36, UR7, UR4 ;  /* 0x00000007240472a4 */ /* 0x000fc8000f8e0204 */
[----:B------:R-:W-:Y:S01]  /*12ce0*/  UIADD3 UR45, UR51, UR4, URZ ;  /* 0x00000004332d7290 */ /* 0x000fe2000fffe03f */
[----:B------:R-:W-:Y:S11]  /*12cf0*/  @!P0 BRA `(.L_x_931) ;  /* 0x0000000000408947 */ /* 0x000ff60003800000 */
        /* <DEDUP_REMOVED lines=14> */
[----:B0-----:R-:W-:-:S07]  /*12de0*/  LEPC R20, `(.L_x_931) ;  /* 0x000000001014794e */ /* 0x001fce0000000000 */
[----:B-1----:R-:W-:Y:S05]  /*12df0*/  CALL.ABS.NOINC R2 ;  /* 0x0000000002007343 */ /* 0x002fea0003c00000 */
.L_x_931:
[----:B------:R-:W-:Y:S05]  /*12e00*/  BSYNC B6 ;  /* 0x0000000000067941 */ /* 0x000fea0003800000 */
.L_x_930:
[----:B------:R-:W1:Y:S01]  /*12e10*/  LDC R9, c[0x0][0x448] ;  /* 0x00011200ff097b82 */ /* 0x000e620000000800 */
[----:B0-----:R-:W0:Y:S01]  /*12e20*/  S2R R20, SR_TID.X ;  /* 0x0000000000147919 */ /* 0x001e220000002100 */
[----:B------:R-:W-:Y:S01]  /*12e30*/  ULDC.64 UR8, c[0x0][0x2e0] ;  /* 0x0000b80000087ab9 */ /* 0x000fe20000000a00 */
[----:B------:R-:W-:Y:S01]  /*12e40*/  UMOV UR44, UR50 ;  /* 0x00000032002c7c82 */ /* 0x000fe20008000000 */
[----:B------:R-:W-:Y:S01]  /*12e50*/  UIMAD UR6, UR37, UR8, URZ ;  /* 0x00000008250672a4 */ /* 0x000fe2000f8e023f */
[----:B------:R-:W2:Y:S01]  /*12e60*/  S2R R10, SR_TID.X ;  /* 0x00000000000a7919 */ /* 0x000ea20000002100 */
[----:B------:R-:W-:Y:S02]  /*12e70*/  UIMAD.WIDE.U32 UR4, UR43, UR8, UR44 ;  /* 0x000000082b0472a5 */ /* 0x000fe4000f8e002c */
[----:B------:R-:W-:-:S03]  /*12e80*/  UIMAD UR6, UR43, UR9, UR6 ;  /* 0x000000092b0672a4 */ /* 0x000fc6000f8e0206 */
[----:B------:R-:W-:Y:S01]  /*12e90*/  ULDC.64 UR8, c[0x0][0x2d0] ;  /* 0x0000b40000087ab9 */ /* 0x000fe20000000a00 */
[----:B------:R-:W-:Y:S01]  /*12ea0*/  UIADD3 UR6, UR5, UR6, URZ ;  /* 0x0000000605067290 */ /* 0x000fe2000fffe03f */
[----:B------:R-:W-:-:S04]  /*12eb0*/  IMAD.U32 R4, RZ, RZ, UR4 ;  /* 0x00000004ff047e24 */ /* 0x000fc8000f8e00ff */
[----:B------:R-:W-:Y:S01]  /*12ec0*/  IMAD.MOV.U32 R2, RZ, RZ, R4 ;  /* 0x000000ffff027224 */ /* 0x000fe200078e0004 */
[----:B-1----:R-:W-:Y:S02]  /*12ed0*/  ISETP.NE.AND P1, PT, R9, 0x1, PT ;  /* 0x000000010900780c */ /* 0x002fe40003f25270 */
[C---:B0-----:R-:W-:Y:S01]  /*12ee0*/  LOP3.LUT R21, R20.reuse, 0x7f, RZ, 0xc0, !PT ;  /* 0x0000007f14157812 */ /* 0x041fe200078ec0ff */
[----:B------:R-:W-:-:S10]  /*12ef0*/  IMAD.SHL.U32 R20, R20, 0x20, RZ ;  /* 0x0000002014147824 */ /* 0x000fd400078e00ff */
[----:B------:R-:W0:Y:S01]  /*12f00*/  @P1 LDC R3, c[0x0][0x44c] ;  /* 0x00011300ff031b82 */ /* 0x000e220000000800 */
[----:B------:R-:W-:Y:S01]  /*12f10*/  SHF.R.U32.HI R21, RZ, 0x2, R21 ;  /* 0x00000002ff157819 */ /* 0x000fe20000011615 */
[----:B--2---:R-:W-:-:S03]  /*12f20*/  IMAD.SHL.U32 R10, R10, 0x8, RZ ;  /* 0x000000080a0a7824 */ /* 0x004fc600078e00ff */
[----:B------:R-:W-:Y:S02]  /*12f30*/  LOP3.LUT R20, R21, 0x60, R20, 0xf8, !PT ;  /* 0x0000006015147812 */ /* 0x000fe400078ef814 */
[----:B------:R-:W1:Y:S01]  /*12f40*/  S2R R21, SR_TID.X ;  /* 0x0000000000157919 */ /* 0x000e620000002100 */
[----:B------:R-:W2:Y:S01]  /*12f50*/  @P1 LDC R5, c[0x0][0x450] ;  /* 0x00011400ff051b82 */ /* 0x000ea20000000800 */
[----:B------:R-:W-:Y:S01]  /*12f60*/  LOP3.LUT R10, R10, 0x18, RZ, 0xc0, !PT ;  /* 0x000000180a0a7812 */ /* 0x000fe200078ec0ff */
[----:B------:R-:W-:-:S03]  /*12f70*/  VIADD R6, R20, UR41 ;  /* 0x0000002914067c36 */ /* 0x000fc60008000000 */
[C---:B------:R-:W-:Y:S01]  /*12f80*/  LOP3.LUT R12, R10.reuse, 0x20, RZ, 0xfc, !PT ;  /* 0x000000200a0c7812 */ /* 0x040fe200078efcff */
[----:B------:R-:W-:Y:S01]  /*12f90*/  IMAD.MOV.U32 R7, RZ, RZ, R6 ;  /* 0x000000ffff077224 */ /* 0x000fe200078e0006 */
[----:B------:R-:W-:Y:S01]  /*12fa0*/  LOP3.LUT R10, R10, 0x40, RZ, 0xfc, !PT ;  /* 0x000000400a0a7812 */ /* 0x000fe200078efcff */
[----:B0-----:R-:W-:-:S04]  /*12fb0*/  @P1 IMAD.HI.U32 R0, R6, R3, RZ ;  /* 0x0000000306001227 */ /* 0x001fc800078e00ff */
[----:B------:R-:W-:Y:S01]  /*12fc0*/  IMAD.U32 R3, RZ, RZ, UR6 ;  /* 0x00000006ff037e24 */ /* 0x000fe2000f8e00ff */
[----:B------:R-:W-:Y:S01]  /*12fd0*/  ULDC.64 UR6, c[0x0][0x280] ;  /* 0x0000a00000067ab9 */ /* 0x000fe20000000a00 */
[----:B--2---:R-:W-:Y:S01]  /*12fe0*/  @P1 SHF.R.U32.HI R7, RZ, R5, R0 ;  /* 0x00000005ff071219 */ /* 0x004fe20000011600 */
[----:B------:R-:W-:Y:S01]  /*12ff0*/  IMAD.U32 R5, RZ, RZ, UR5 ;  /* 0x00000005ff057e24 */ /* 0x000fe2000f8e00ff */
[----:B------:R-:W-:Y:S02]  /*13000*/  ULDC.64 UR4, c[0x0][0x2c8] ;  /* 0x0000b20000047ab9 */ /* 0x000fe40000000a00 */
[----:B------:R-:W-:Y:S01]  /*13010*/  SHF.R.S32.HI R0, RZ, 0x1f, R7 ;  /* 0x0000001fff007819 */ /* 0x000fe20000011407 */
[----:B------:R-:W-:-:S04]  /*13020*/  IMAD.WIDE.U32 R4, R7, UR8, R2 ;  /* 0x0000000807047c25 */ /* 0x000fc8000f8e0002 */
[----:B------:R-:W-:Y:S02]  /*13030*/  IMAD R0, R0, UR8, RZ ;  /* 0x0000000800007c24 */ /* 0x000fe4000f8e02ff */
[C---:B-1----:R-:W-:Y:S01]  /*13040*/  IMAD.SHL.U32 R20, R21.reuse, 0x8, RZ ;  /* 0x0000000815147824 */ /* 0x042fe200078e00ff */
[----:B------:R-:W-:Y:S01]  /*13050*/  LOP3.LUT R21, R21, 0x7f, RZ, 0xc0, !PT ;  /* 0x0000007f15157812 */ /* 0x000fe200078ec0ff */
[----:B------:R-:W-:Y:S02]  /*13060*/  IMAD R11, R7, UR9, R0 ;  /* 0x00000009070b7c24 */ /* 0x000fe4000f8e0200 */
[----:B------:R-:W-:Y:S01]  /*13070*/  IMAD.MOV R0, RZ, RZ, -R7 ;  /* 0x000000ffff007224 */ /* 0x000fe200078e0a07 */
[----:B------:R-:W-:Y:S01]  /*13080*/  LOP3.LUT R20, R20, 0x18, RZ, 0xc0, !PT ;  /* 0x0000001814147812 */ /* 0x000fe200078ec0ff */
[----:B------:R-:W-:Y:S01]  /*13090*/  IMAD.IADD R5, R5, 0x1, R11 ;  /* 0x0000000105057824 */ /* 0x000fe200078e020b */
[----:B------:R-:W-:Y:S01]  /*130a0*/  SHF.R.U32.HI R21, RZ, 0x2, R21 ;  /* 0x00000002ff157819 */ /* 0x000fe20000011615 */
[----:B------:R-:W-:-:S02]  /*130b0*/  IMAD R7, R9, R0, R6 ;  /* 0x0000000009077224 */ /* 0x000fc400078e0206 */
[----:B------:R-:W-:Y:S02]  /*130c0*/  VIADD R6, R6, 0x80 ;  /* 0x0000008006067836 */ /* 0x000fe40000000000 */
[----:B------:R-:W-:Y:S01]  /*130d0*/  IMAD.WIDE.U32 R4, R7, UR4, R4 ;  /* 0x0000000407047c25 */ /* 0x000fe2000f8e0004 */
[----:B------:R-:W-:-:S05]  /*130e0*/  SHF.R.S32.HI R0, RZ, 0x1f, R7 ;  /* 0x0000001fff007819 */ /* 0x000fca0000011407 */
[----:B------:R-:W-:-:S04]  /*130f0*/  IMAD R0, R0, UR4, RZ ;  /* 0x0000000400007c24 */ /* 0x000fc8000f8e02ff */
[----:B------:R-:W-:Y:S01]  /*13100*/  IMAD R11, R7, UR5, R0 ;  /* 0x00000005070b7c24 */ /* 0x000fe2000f8e0200 */
[----:B------:R-:W-:Y:S01]  /*13110*/  LEA R0, P0, R4, UR6, 0x1 ;  /* 0x0000000604007c11 */ /* 0x000fe2000f8008ff */
[----:B------:R-:W0:Y:S02]  /*13120*/  @P1 LDC R7, c[0x0][0x44c] ;  /* 0x00011300ff071b82 */ /* 0x000e240000000800 */
[----:B------:R-:W-:-:S05]  /*13130*/  IMAD.IADD R5, R5, 0x1, R11 ;  /* 0x0000000105057824 */ /* 0x000fca00078e020b */
[----:B------:R-:W-:Y:S02]  /*13140*/  LEA.HI.X R4, R4, UR7, R5, 0x1, P0 ;  /* 0x0000000704047c11 */ /* 0x000fe400080f0c05 */
[----:B------:R-:W1:Y:S01]  /*13150*/  @P1 LDC R5, c[0x0][0x450] ;  /* 0x00011400ff051b82 */ /* 0x000e620000000800 */
[----:B0-----:R-:W-:-:S04]  /*13160*/  @P1 IMAD.HI.U32 R8, R6, R7, RZ ;  /* 0x0000000706081227 */ /* 0x001fc800078e00ff */
[----:B------:R-:W-:Y:S01]  /*13170*/  IMAD.MOV.U32 R7, RZ, RZ, R6 ;  /* 0x000000ffff077224 */ /* 0x000fe200078e0006 */
[----:B-1----:R-:W-:-:S05]  /*13180*/  @P1 SHF.R.U32.HI R7, RZ, R5, R8 ;  /* 0x00000005ff071219 */ /* 0x002fca0000011608 */
[----:B------:R-:W-:Y:S02]  /*13190*/  IMAD.MOV R5, RZ, RZ, -R7 ;  /* 0x000000ffff057224 */ /* 0x000fe400078e0a07 */
[----:B------:R-:W-:-:S04]  /*131a0*/  IMAD.WIDE.U32 R2, R7, UR8, R2 ;  /* 0x0000000807027c25 */ /* 0x000fc8000f8e0002 */
[----:B------:R-:W-:Y:S01]  /*131b0*/  IMAD R5, R9, R5, R6 ;  /* 0x0000000509057224 */ /* 0x000fe200078e0206 */
[----:B------:R-:W-:-:S05]  /*131c0*/  SHF.R.S32.HI R6, RZ, 0x1f, R7 ;  /* 0x0000001fff067819 */ /* 0x000fca0000011407 */
[----:B------:R-:W-:-:S04]  /*131d0*/  IMAD R6, R6, UR8, RZ ;  /* 0x0000000806067c24 */ /* 0x000fc8000f8e02ff */
[----:B------:R-:W-:Y:S01]  /*131e0*/  IMAD R7, R7, UR9, R6 ;  /* 0x0000000907077c24 */ /* 0x000fe2000f8e0206 */
[----:B------:R-:W-:-:S03]  /*131f0*/  SHF.R.S32.HI R6, RZ, 0x1f, R5 ;  /* 0x0000001fff067819 */ /* 0x000fc60000011405 */
[----:B------:R-:W-:Y:S02]  /*13200*/  IMAD.IADD R3, R3, 0x1, R7 ;  /* 0x0000000103037824 */ /* 0x000fe400078e0207 */
[----:B------:R-:W-:Y:S02]  /*13210*/  IMAD R6, R6, UR4, RZ ;  /* 0x0000000406067c24 */ /* 0x000fe4000f8e02ff */
[C---:B------:R-:W-:Y:S01]  /*13220*/  IMAD.WIDE.U32 R2, R5.reuse, UR4, R2 ;  /* 0x0000000405027c25 */ /* 0x040fe2000f8e0002 */
[----:B------:R-:W-:Y:S02]  /*13230*/  ULDC UR4, c[0x0][0x2b8] ;  /* 0x0000ae0000047ab9 */ /* 0x000fe40000000800 */
[----:B------:R-:W-:Y:S01]  /*13240*/  ISETP.GE.AND P1, PT, R12, UR4, PT ;  /* 0x000000040c007c0c */ /* 0x000fe2000bf26270 */
[----:B------:R-:W-:Y:S01]  /*13250*/  IMAD R7, R5, UR5, R6 ;  /* 0x0000000505077c24 */ /* 0x000fe2000f8e0206 */
[----:B------:R-:W-:Y:S02]  /*13260*/  LEA R8, P0, R2, UR6, 0x1 ;  /* 0x0000000602087c11 */ /* 0x000fe4000f8008ff */
[----:B------:R-:W-:Y:S01]  /*13270*/  ISETP.GE.AND P2, PT, R10, UR4, PT ;  /* 0x000000040a007c0c */ /* 0x000fe2000bf46270 */
[----:B------:R-:W-:-:S05]  /*13280*/  IMAD.IADD R7, R3, 0x1, R7 ;  /* 0x0000000103077824 */ /* 0x000fca00078e0207 */
[----:B------:R-:W-:Y:S02]  /*13290*/  LEA.HI.X R7, R2, UR7, R7, 0x1, P0 ;  /* 0x0000000702077c11 */ /* 0x000fe400080f0c07 */
[----:B------:R-:W-:Y:S01]  /*132a0*/  ISETP.GE.AND P0, PT, R20, UR4, PT ;  /* 0x0000000414007c0c */ /* 0x000fe2000bf06270 */
[----:B------:R-:W-:-:S03]  /*132b0*/  UMOV UR4, 0xffffffff ;  /* 0xffffffff00047882 */ /* 0x000fc60000000000 */
[----:B------:R-:W-:Y:S09]  /*132c0*/  BRA.DIV UR4, `(.L_x_932) ;  /* 0x0000003604a07947 */ /* 0x000ff2000b800000 */
[----:B------:R-:W0:Y:S01]  /*132d0*/  SHFL.IDX PT, R14, R0, RZ, 0x1c1f ;  /* 0x001c1fff000e7589 */ /* 0x000e2200000e0000 */
[----:B------:R-:W-:Y:S01]  /*132e0*/  ULDC UR4, c[0x0][0x288] ;  /* 0x0000a20000047ab9 */ /* 0x000fe20000000800 */
[----:B------:R-:W-:Y:S02]  /*132f0*/  VIADD R6, R21, UR41 ;  /* 0x0000002915067c36 */ /* 0x000fe40008000000 */
[----:B------:R-:W1:Y:S01]  /*13300*/  SHFL.IDX PT, R2, R4, RZ, 0x1c1f ;  /* 0x001c1fff04027589 */ /* 0x000e6200000e0000 */
[----:B------:R-:W-:Y:S02]  /*13310*/  IMAD R5, R9, UR4, RZ ;  /* 0x0000000409057c24 */ /* 0x000fe4000f8e02ff */
[----:B------:R-:W-:-:S03]  /*13320*/  VIADD R10, R6, 0x20 ;  /* 0x00000020060a7836 */ /* 0x000fc60000000000 */
[----:B------:R-:W-:-:S13]  /*13330*/  ISETP.GE.AND P4, PT, R6, R5, PT ;  /* 0x000000050600720c */ /* 0x000fda0003f86270 */
[----:B0-----:R-:W-:-:S05]  /*13340*/  @!P4 LEA R14, P3, R20, R14, 0x1 ;  /* 0x0000000e140ec211 */ /* 0x001fca00078608ff */
[----:B-1----:R-:W-:Y:S02]  /*13350*/  @!P4 IMAD.X R3, RZ, RZ, R2, P3 ;  /* 0x000000ffff03c224 */ /* 0x002fe400018e0602 */
[----:B------:R-:W-:Y:S02]  /*13360*/  @!P4 IMAD.MOV.U32 R2, RZ, RZ, R14 ;  /* 0x000000ffff02c224 */ /* 0x000fe400078e000e */
[----:B------:R-:W0:Y:S04]  /*13370*/  SHFL.IDX PT, R14, R0, 0x1, 0x1c1f ;  /* 0x003c1f00000e7f89 */ /* 0x000e2800000e0000 */
[----:B------:R-:W-:Y:S04]  /*13380*/  @!P4 LDGSTS.E.BYPASS.LTC128B.128 [R26+0xc400], desc[UR48][R2.64], !P0 ;  /* 0x0c400000021acfae */ /* 0x000fe8000c101d70 */
[----:B------:R-:W-:Y:S04]  /*13390*/  @!P4 LDGSTS.E.BYPASS.LTC128B.128 [R26+0xf400], desc[UR48][R2.64+0x40], !P1 ;  /* 0x0f400040021acfae */ /* 0x000fe8000c901d70 */
[----:B------:R1:W-:Y:S01]  /*133a0*/  @!P4 LDGSTS.E.BYPASS.LTC128B.128 [R26+0x12400], desc[UR48][R2.64+0x80], !P2 ;  /* 0x12400080021acfae */ /* 0x0003e2000d101d70 */
[----:B------:R-:W-:Y:S01]  /*133b0*/  ISETP.GE.AND P4, PT, R10, R5, PT ;  /* 0x000000050a00720c */ /* 0x000fe20003f86270 */
[----:B------:R-:W-:-:S02]  /*133c0*/  VIADD R10, R6, 0x40 ;  /* 0x00000040060a7836 */ /* 0x000fc40000000000 */
[----:B-1----:R-:W1:Y:S10]  /*133d0*/  SHFL.IDX PT, R2, R4, 0x1, 0x1c1f ;  /* 0x003c1f0004027f89 */ /* 0x002e7400000e0000 */
[----:B0-----:R-:W-:-:S05]  /*133e0*/  @!P4 LEA R14, P3, R20, R14, 0x1 ;  /* 0x0000000e140ec211 */ /* 0x001fca00078608ff */
[----:B-1----:R-:W-:Y:S02]  /*133f0*/  @!P4 IMAD.X R9, RZ, RZ, R2, P3 ;  /* 0x000000ffff09c224 */ /* 0x002fe400018e0602 */
[----:B------:R-:W-:Y:S02]  /*13400*/  @!P4 IMAD.MOV.U32 R2, RZ, RZ, R14 ;  /* 0x000000ffff02c224 */ /* 0x000fe400078e000e */
[----:B------:R-:W-:Y:S01]  /*13410*/  @!P4 IMAD.MOV.U32 R3, RZ, RZ, R9 ;  /* 0x000000ffff03c224 */ /* 0x000fe200078e0009 */
[----:B------:R-:W0:Y:S04]  /*13420*/  SHFL.IDX PT, R14, R0, 0x2, 0x1c1f ;  /* 0x005c1f00000e7f89 */ /* 0x000e2800000e0000 */
[----:B------:R-:W-:Y:S04]  /*13430*/  @!P4 LDGSTS.E.BYPASS.LTC128B.128 [R26+0xcc00], desc[UR48][R2.64], !P0 ;  /* 0x0cc00000021acfae */ /* 0x000fe8000c101d70 */
[----:B------:R-:W-:Y:S04]  /*13440*/  @!P4 LDGSTS.E.BYPASS.LTC128B.128 [R26+0xfc00], desc[UR48][R2.64+0x40], !P1 ;  /* 0x0fc00040021acfae */ /* 0x000fe8000c901d70 */
[----:B------:R1:W-:Y:S01]  /*13450*/  @!P4 LDGSTS.E.BYPASS.LTC128B.128 [R26+0x12c00], desc[UR48][R2.64+0x80], !P2 ;  /* 0x12c00080021acfae */ /* 0x0003e2000d101d70 */
[----:B------:R-:W-:Y:S01]  /*13460*/  ISETP.GE.AND P4, PT, R10, R5, PT ;  /* 0x000000050a00720c */ /* 0x000fe20003f86270 */
[----:B------:R-:W-:-:S02]  /*13470*/  VIADD R10, R6, 0x60 ;  /* 0x00000060060a7836 */ /* 0x000fc40000000000 */
[----:B-1----:R-:W1:Y:S10]  /*13480*/  SHFL.IDX PT, R2, R4, 0x2, 0x1c1f ;  /* 0x005c1f0004027f89 */ /* 0x002e7400000e0000 */
[----:B0-----:R-:W-:Y:S01]  /*13490*/  @!P4 LEA R14, P3, R20, R14, 0x1 ;  /* 0x0000000e140ec211 */ /* 0x001fe200078608ff */
[----:B------:R-:W-:Y:S04]  /*134a0*/  SHFL.IDX PT, R4, R4, 0x3, 0x1c1f ;  /* 0x007c1f0004047f89 */ /* 0x000fe800000e0000 */
[----:B-1----:R-:W-:-:S02]  /*134b0*/  @!P4 IMAD.X R9, RZ, RZ, R2, P3 ;  /* 0x000000ffff09c224 */ /* 0x002fc400018e0602 */
[----:B------:R-:W-:Y:S02]  /*134c0*/  @!P4 IMAD.MOV.U32 R2, RZ, RZ, R14 ;  /* 0x000000ffff02c224 */ /* 0x000fe400078e000e */
[----:B------:R-:W0:Y:S01]  /*134d0*/  SHFL.IDX PT, R14, R0, 0x3, 0x1c1f ;  /* 0x007c1f00000e7f89 */ /* 0x000e2200000e0000 */
[----:B------:R-:W-:-:S03]  /*134e0*/  @!P4 IMAD.MOV.U32 R3, RZ, RZ, R9 ;  /* 0x000000ffff03c224 */ /* 0x000fc600078e0009 */
[----:B------:R-:W-:Y:S04]  /*134f0*/  SHFL.IDX PT, R0, R7, RZ, 0x1c1f ;  /* 0x001c1fff07007589 */ /* 0x000fe800000e0000 */
[----:B------:R-:W-:Y:S04]  /*13500*/  @!P4 LDGSTS.E.BYPASS.LTC128B.128 [R26+0xd400], desc[UR48][R2.64], !P0 ;  /* 0x0d400000021acfae */ /* 0x000fe8000c101d70 */
[----:B------:R-:W-:Y:S04]  /*13510*/  @!P4 LDGSTS.E.BYPASS.LTC128B.128 [R26+0x10400], desc[UR48][R2.64+0x40], !P1 ;  /* 0x10400040021acfae */ /* 0x000fe8000c901d70 */
[----:B------:R1:W-:Y:S01]  /*13520*/  @!P4 LDGSTS.E.BYPASS.LTC128B.128 [R26+0x13400], desc[UR48][R2.64+0x80], !P2 ;  /* 0x13400080021acfae */ /* 0x0003e2000d101d70 */
[----:B------:R-:W-:Y:S01]  /*13530*/  ISETP.GE.AND P4, PT, R10, R5, PT ;  /* 0x000000050a00720c */ /* 0x000fe20003f86270 */
[----:B------:R-:W-:-:S02]  /*13540*/  VIADD R10, R6, 0x80 ;  /* 0x00000080060a7836 */ /* 0x000fc40000000000 */
[----:B------:R-:W-:Y:S10]  /*13550*/  SHFL.IDX PT, R7, R7, 0x1, 0x1c1f ;  /* 0x003c1f0007077f89 */ /* 0x000ff400000e0000 */
[----:B0-----:R-:W-:-:S05]  /*13560*/  @!P4 LEA R14, P3, R20, R14, 0x1 ;  /* 0x0000000e140ec211 */ /* 0x001fca00078608ff */
[----:B------:R-:W-:Y:S02]  /*13570*/  @!P4 IMAD.X R9, RZ, RZ, R4, P3 ;  /* 0x000000ffff09c224 */ /* 0x000fe400018e0604 */
[----:B-1----:R-:W-:Y:S02]  /*13580*/  @!P4 IMAD.MOV.U32 R2, RZ, RZ, R14 ;  /* 0x000000ffff02c224 */ /* 0x002fe400078e000e */
[----:B------:R-:W0:Y:S01]  /*13590*/  SHFL.IDX PT, R14, R8, RZ, 0x1c1f ;  /* 0x001c1fff080e7589 */ /* 0x000e2200000e0000 */
[----:B------:R-:W-:-:S05]  /*135a0*/  @!P4 IMAD.MOV.U32 R3, RZ, RZ, R9 ;  /* 0x000000ffff03c224 */ /* 0x000fca00078e0009 */
[----:B------:R-:W-:Y:S04]  /*135b0*/  @!P4 LDGSTS.E.BYPASS.LTC128B.128 [R26+0xdc00], desc[UR48][R2.64], !P0 ;  /* 0x0dc00000021acfae */ /* 0x000fe8000c101d70 */
[----:B------:R-:W-:Y:S04]  /*135c0*/  @!P4 LDGSTS.E.BYPASS.LTC128B.128 [R26+0x10c00], desc[UR48][R2.64+0x40], !P1 ;  /* 0x10c00040021acfae */ /* 0x000fe8000c901d70 */
[----:B------:R1:W-:Y:S01]  /*135d0*/  @!P4 LDGSTS.E.BYPASS.LTC128B.128 [R26+0x13c00], desc[UR48][R2.64+0x80], !P2 ;  /* 0x13c00080021acfae */ /* 0x0003e2000d101d70 */
[----:B------:R-:W-:-:S13]  /*135e0*/  ISETP.GE.AND P4, PT, R10, R5, PT ;  /* 0x000000050a00720c */ /* 0x000fda0003f86270 */
[----:B0-----:R-:W-:-:S05]  /*135f0*/  @!P4 LEA R14, P3, R20, R14, 0x1 ;  /* 0x0000000e140ec211 */ /* 0x001fca00078608ff */
[----:B------:R-:W-:Y:S02]  /*13600*/  @!P4 IMAD.X R9, RZ, RZ, R0, P3 ;  /* 0x000000ffff09c224 */ /* 0x000fe400018e0600 */
[----:B-1----:R-:W-:Y:S02]  /*13610*/  @!P4 IMAD.MOV.U32 R2, RZ, RZ, R14 ;  /* 0x000000ffff02c224 */ /* 0x002fe400078e000e */
[----:B------:R-:W-:Y:S01]  /*13620*/  @!P4 IMAD.MOV.U32 R3, RZ, RZ, R9 ;  /* 0x000000ffff03c224 */ /* 0x000fe200078e0009 */
[----:B------:R0:W1:Y:S04]  /*13630*/  SHFL.IDX PT, R14, R8, 0x1, 0x1c1f ;  /* 0x003c1f00080e7f89 */ /* 0x00006800000e0000 */
[----:B------:R0:W-:Y:S04]  /*13640*/  @!P4 LDGSTS.E.BYPASS.LTC128B.128 [R26+0xe400], desc[UR48][R2.64], !P0 ;  /* 0x0e400000021acfae */ /* 0x0001e8000c101d70 */
[----:B------:R0:W-:Y:S04]  /*13650*/  @!P4 LDGSTS.E.BYPASS.LTC128B.128 [R26+0x11400], desc[UR48][R2.64+0x40], !P1 ;  /* 0x11400040021acfae */ /* 0x0001e8000c901d70 */
[----:B------:R0:W-:Y:S02]  /*13660*/  @!P4 LDGSTS.E.BYPASS.LTC128B.128 [R26+0x14400], desc[UR48][R2.64+0x80], !P2 ;  /* 0x14400080021acfae */ /* 0x0001e4000d101d70 */
.L_x_1037:
[----:B------:R-:W-:Y:S02]  /*13670*/  VIADD R6, R6, 0xa0 ;  /* 0x000000a006067836 */ /* 0x000fe40000000000 */
[----:B------:R-:W-:-:S03]  /*13680*/  VIADD R0, R17, 0x2d800 ;  /* 0x0002d80011007836 */ /* 0x000fc60000000000 */
[----:B------:R-:W-:-:S13]  /*13690*/  ISETP.GE.AND P3, PT, R6, R5, PT ;  /* 0x000000050600720c */ /* 0x000fda0003f66270 */
[----:B01----:R-:W-:-:S05]  /*136a0*/  @!P3 LEA R2, P4, R20, R14, 0x1 ;  /* 0x0000000e1402b211 */ /* 0x003fca00078808ff */
[----:B------:R-:W-:-:S05]  /*136b0*/  @!P3 IMAD.X R3, RZ, RZ, R7, P4 ;  /* 0x000000ffff03b224 */ /* 0x000fca00020e0607 */
[----:B------:R-:W-:Y:S01]  /*136c0*/  @!PT LDS RZ, [RZ] ;  /* 0x00000000fffff984 */ /* 0x000fe20000000800 */
[----:B------:R-:W-:Y:S01]  /*136d0*/  @!PT LDS RZ, [RZ] ;  /* 0x00000000fffff984 */ /* 0x000fe20000000800 */
[----:B------:R-:W-:Y:S01]  /*136e0*/  @!PT LDS RZ, [RZ] ;  /* 0x00000000fffff984 */ /* 0x000fe20000000800 */
[----:B------:R0:W-:Y:S01]  /*136f0*/  @!P3 LDGSTS.E.BYPASS.LTC128B.128 [R26+0xec00], desc[UR48][R2.64], !P0 ;  /* 0x0ec00000021abfae */ /* 0x0001e2000c101d70 */
[----:B------:R-:W-:-:S03]  /*13700*/  PLOP3.LUT P0, PT, PT, PT, PT, 0x80, 0x0 ;  /* 0x000000000000781c */ /* 0x000fc60003f0f070 */
[----:B------:R0:W-:Y:S04]  /*13710*/  @!P3 LDGSTS.E.BYPASS.LTC128B.128 [R26+0x11c00], desc[UR48][R2.64+0x40], !P1 ;  /* 0x11c00040021abfae */ /* 0x0001e8000c901d70 */
[----:B------:R0:W-:Y:S01]  /*13720*/  @!P3 LDGSTS.E.BYPASS.LTC128B.128 [R26+0x14c00], desc[UR48][R2.64+0x80], !P2 ;  /* 0x14c00080021abfae */ /* 0x0001e2000d101d70 */
[----:B------:R-:W-:-:S05]  /*13730*/  NOP ;  /* 0x0000000000007918 */ /* 0x000fca0000000000 */
.L_x_933:
[----:B------:R-:W-:Y:S02]  /*13740*/  PLOP3.LUT P1, PT, P1, P0, PT, 0xa2, 0x0 ;  /* 0x000000000000781c */ /* 0x000fe40000f21472 */
[----:B------:R-:W-:-:S08]  /*13750*/  @P0 R2UR P1, UR4, R17 ;  /* 0x00000000110402ca */ /* 0x000fd00000020000 */
[----:B------:R-:W-:-:S05]  /*13760*/  @P0 PLOP3.LUT P0, PT, P1, PT, PT, 0x80, 0x0 ;  /* 0x000000000000081c */ /* 0x000fca0000f0f070 */
[----:B------:R-:W-:Y:S01]  /*13770*/  @!P1 SYNCS.ARRIVE.TRANS64.RED.A0T1 RZ, [UR4+0x2d800], RZ ;  /* 0x02d800ffffff99a7 */ /* 0x000fe20008200404 */
[----:B------:R-:W-:Y:S07]  /*13780*/  @!P1 ARRIVES.LDGSTSBAR.64.TRANSCNT [UR4+0x2d800] ;  /* 0x02d80000ff0099b0 */ /* 0x000fee0008000a84 */
[----:B------:R-:W-:Y:S05]  /*13790*/  @P0 BRA.U.ANY `(.L_x_933) ;  /* 0xfffffffd00e80947 */ /* 0x000fea000393ffff */
[----:B------:R-:W-:-:S05]  /*137a0*/  VIADD R29, R29, 0x1 ;  /* 0x000000011d1d7836 */ /* 0x000fca0000000000 */
[----:B0-----:R-:W-:-:S04]  /*137b0*/  LEA.HI R2, R29, R29, RZ, 0x1 ;  /* 0x0000001d1d027211 */ /* 0x001fc800078f08ff */
[----:B------:R-:W-:-:S05]  /*137c0*/  LOP3.LUT R2, R2, 0xfffffffe, RZ, 0xc0, !PT ;  /* 0xfffffffe02027812 */ /* 0x000fca00078ec0ff */
[----:B------:R-:W-:-:S05]  /*137d0*/  IMAD.IADD R2, R29, 0x1, -R2 ;  /* 0x000000011d027824 */ /* 0x000fca00078e0a02 */
[----:B------:R-:W-:Y:S01]  /*137e0*/  SHF.L.U32 R2, R2, 0x1f, RZ ;  /* 0x0000001f02027819 */ /* 0x000fe200000006ff */
[----:B------:R-:W-:Y:S01]  /*137f0*/  NOP ;  /* 0x0000000000007918 */ /* 0x000fe20000000000 */
[----:B------:R0:W-:Y:S01]  /*13800*/  SYNCS.ARRIVE.TRANS64.A1T0 RZ, [R17+URZ+0x2d800], RZ ;  /* 0x02d800ff11ff79a7 */ /* 0x0001e2000810003f */
[----:B------:R-:W-:Y:S01]  /*13810*/  BSSY B0, `(.L_x_934) ;  /* 0x0000003000007945 */ /* 0x000fe20003800000 */
[----:B------:R-:W1:Y:S03]  /*13820*/  SYNCS.PHASECHK.TRANS64.TRYWAIT P0, [R17+URZ+0x2d820], R2 ;  /* 0x02d82002110075a7 */ /* 0x000e66000800017f */
[----:B01----:R-:W-:Y:S05]  /*13830*/  @!P0 BRA `(.L_x_935) ;  /* 0x0000003800348947 */ /* 0x003fea0003800000 */
.L_x_1038:
[----:B------:R-:W-:Y:S05]  /*13840*/  BSYNC B0 ;  /* 0x0000000000007941 */ /* 0x000fea0003800000 */
.L_x_934:
[----:B------:R-:W-:-:S04]  /*13850*/  UIADD3 UR4, UR40, -0x2, URZ ;  /* 0xfffffffe28047890 */ /* 0x000fc8000fffe03f */
[----:B------:R-:W-:-:S06]  /*13860*/  UISETP.GE.AND UP0, UPT, UR4, UR39, UPT ;  /* 0x000000270400728c */ /* 0x000fcc000bf06270 */
[----:B------:R-:W-:-:S13]  /*13870*/  PLOP3.LUT P0, PT, PT, PT, UP0, 0x80, 0x0 ;  /* 0x000000000000781c */ /* 0x000fda0003f0f008 */
[----:B------:R-:W-:Y:S05]  /*13880*/  @!P0 BRA `(.L_x_936) ;  /* 0x00000020004c8947 */ /* 0x000fea0003800000 */
[----:B0-----:R-:W-:Y:S01]  /*13890*/  IMAD R2, RZ, RZ, -UR40 ;  /* 0x80000028ff027e24 */ /* 0x001fe2000f8e02ff */
[----:B------:R-:W-:Y:S01]  /*138a0*/  LOP3.LUT R7, RZ, UR39, RZ, 0x33, !PT ;  /* 0x00000027ff077c12 */ /* 0x000fe2000f8e33ff */
[----:B------:R-:W-:-:S03]  /*138b0*/  IMAD.U32 R6, RZ, RZ, UR4 ;  /* 0x00000004ff067e24 */ /* 0x000fc6000f8e00ff */
[----:B------:R-:W-:-:S05]  /*138c0*/  VIADDMNMX R7, R2, 0x1, R7, !PT ;  /* 0x0000000102077846 */ /* 0x000fca0007800107 */
[----:B------:R-:W-:-:S05]  /*138d0*/  VIADD R2, R7, UR40 ;  /* 0x0000002807027c36 */ /* 0x000fca0008000000 */
[----:B------:R-:W-:-:S04]  /*138e0*/  LOP3.LUT R2, R2, 0x1, RZ, 0xc0, !PT ;  /* 0x0000000102027812 */ /* 0x000fc800078ec0ff */
[----:B------:R-:W-:-:S13]  /*138f0*/  ISETP.NE.U32.AND P0, PT, R2, 0x1, PT ;  /* 0x000000010200780c */ /* 0x000fda0003f05070 */
[----:B------:R-:W-:Y:S05]  /*13900*/  @P0 BRA `(.L_x_937) ;  /* 0x0000000800b80947 */ /* 0x000fea0003800000 */
[----:B------:R-:W-:Y:S01]  /*13910*/  LOP3.LUT P1, RZ, R19, 0x2, RZ, 0xc0, !PT ;  /* 0x0000000213ff7812 */ /* 0x000fe2000782c0ff */
[----:B------:R-:W-:Y:S01]  /*13920*/  VIADD R8, R16, 0x1 ;  /* 0x0000000110087836 */ /* 0x000fe20000000000 */
[----:B------:R-:W-:Y:S04]  /*13930*/  BSSY B0, `(.L_x_938) ;  /* 0x00000a7000007945 */ /* 0x000fe80003800000 */
[----:B------:R-:W-:-:S04]  /*13940*/  ISETP.NE.AND P0, PT, R8, 0x2, PT ;  /* 0x000000020800780c */ /* 0x000fc80003f05270 */
[----:B------:R-:W-:Y:S02]  /*13950*/  SEL R9, RZ, 0x1, P0 ;  /* 0x00000001ff097807 */ /* 0x000fe40000000000 */
[----:B------:R-:W-:Y:S02]  /*13960*/  SEL R8, R8, RZ, P0 ;  /* 0x000000ff08087207 */ /* 0x000fe40000000000 */
[----:B------:R-:W-:Y:S01]  /*13970*/  LOP3.LUT R9, R24, R9, RZ, 0x3c, !PT ;  /* 0x0000000918097212 */ /* 0x000fe200078e3cff */
[----:B------:R-:W-:Y:S06]  /*13980*/  @!P1 BRA `(.L_x_939) ;  /* 0x0000000800849947 */ /* 0x000fec0003800000 */
[----:B------:R-:W-:Y:S01]  /*13990*/  LOP3.LUT P1, RZ, R19, 0x1, RZ, 0xc0, !PT ;  /* 0x0000000113ff7812 */ /* 0x000fe2000782c0ff */
[----:B------:R-:W-:-:S12]  /*139a0*/  IMAD.MOV.U32 R4, RZ, RZ, R18 ;  /* 0x000000ffff047224 */ /* 0x000fd800078e0012 */
[----:B------:R-:W-:Y:S05]  /*139b0*/  @!P1 BRA `(.L_x_940) ;  /* 0x0000000000489947 */ /* 0x000fea0003800000 */
[----:B------:R-:W0:Y:S01]  /*139c0*/  LDC R5, c[0x0][0x43c] ;  /* 0x00010f00ff057b82 */ /* 0x000e220000000800 */
[----:B------:R-:W-:Y:S02]  /*139d0*/  ULDC.64 UR4, c[0x0][0x428] ;  /* 0x00010a0000047ab9 */ /* 0x000fe40000000a00 */
[----:B------:R-:W-:-:S04]  /*139e0*/  IMAD R10, R25, UR4, RZ ;  /* 0x00000004190a7c24 */ /* 0x000fc8000f8e02ff */
[----:B------:R-:W-:Y:S01]  /*139f0*/  IMAD R10, R23, UR5, R10 ;  /* 0x00000005170a7c24 */ /* 0x000fe2000f8e020a */
[----:B0-----:R-:W-:-:S13]  /*13a00*/  ISETP.NE.AND P0, PT, R5, 0x1, PT ;  /* 0x000000010500780c */ /* 0x001fda0003f05270 */
[----:B------:R-:W0:Y:S02]  /*13a10*/  @P0 LDC.64 R2, c[0x0][0x440] ;  /* 0x00011000ff020b82 */ /* 0x000e240000000a00 */
[----:B0-----:R-:W-:-:S04]  /*13a20*/  @P0 IMAD.HI.U32 R4, R6, R2, RZ ;  /* 0x0000000206040227 */ /* 0x001fc800078e00ff */
[----:B------:R-:W-:Y:S01]  /*13a30*/  IMAD.MOV.U32 R2, RZ, RZ, R6 ;  /* 0x000000ffff027224 */ /* 0x000fe200078e0006 */
[----:B------:R-:W-:-:S05]  /*13a40*/  @P0 SHF.R.U32.HI R2, RZ, R3, R4 ;  /* 0x00000003ff020219 */ /* 0x000fca0000011604 */
[----:B------:R-:W-:-:S04]  /*13a50*/  IMAD.MOV R3, RZ, RZ, -R2 ;  /* 0x000000ffff037224 */ /* 0x000fc800078e0a02 */
[----:B------:R-:W-:Y:S01]  /*13a60*/  IMAD R6, R5, R3, R6 ;  /* 0x0000000305067224 */ /* 0x000fe200078e0206 */
[--C-:B------:R-:W-:Y:S01]  /*13a70*/  SHF.R.S32.HI R3, RZ, 0x1f, R2.reuse ;  /* 0x0000001fff037819 */ /* 0x100fe20000011402 */
[----:B------:R-:W0:Y:S02]  /*13a80*/  LDC.64 R4, c[0x0][0x418] ;  /* 0x00010600ff047b82 */ /* 0x000e240000000a00 */
[----:B------:R-:W-:-:S04]  /*13a90*/  IMAD.WIDE.U32 R2, R23, UR4, R2 ;  /* 0x0000000417027c25 */ /* 0x000fc8000f8e0002 */
[----:B------:R-:W-:Y:S01]  /*13aa0*/  IMAD.IADD R10, R10, 0x1, R3 ;  /* 0x000000010a0a7824 */ /* 0x000fe200078e0203 */
[----:B0-----:R-:W-:-:S04]  /*13ab0*/  LEA R4, P0, R2, R4, 0x2 ;  /* 0x0000000402047211 */ /* 0x001fc800078010ff */
[----:B------:R-:W-:-:S05]  /*13ac0*/  LEA.HI.X R5, R2, R5, R10, 0x2, P0 ;  /* 0x0000000502057211 */ /* 0x000fca00000f140a */
[----:B------:R0:W5:Y:S04]  /*13ad0*/  LDG.E R4, desc[UR48][R4.64] ;  /* 0x0000003004047981 */ /* 0x000168000c1e1900 */
.L_x_940:
[----:B------:R-:W0:Y:S01]  /*13ae0*/  S2R R2, SR_TID.X ;  /* 0x0000000000027919 */ /* 0x000e220000002100 */
[----:B------:R-:W-:Y:S01]  /*13af0*/  IMAD R3, R8, 0x8, R17 ;  /* 0x0000000808037824 */ /* 0x000fe200078e0211 */
[----:B------:R-:W-:Y:S01]  /*13b00*/  BSSY B1, `(.L_x_941) ;  /* 0x0000006000017945 */ /* 0x000fe20003800000 */
[----:B0-----:R-:W-:Y:S02]  /*13b10*/  LOP3.LUT R5, R2, 0x7f, RZ, 0xc0, !PT ;  /* 0x0000007f02057812 */ /* 0x001fe400078ec0ff */
[----:B------:R-:W-:Y:S02]  /*13b20*/  SHF.L.U32 R2, R9, 0x1f, RZ ;  /* 0x0000001f09027819 */ /* 0x000fe400000006ff */
[----:B------:R-:W-:Y:S02]  /*13b30*/  ISETP.NE.AND P1, PT, R5, RZ, PT ;  /* 0x000000ff0500720c */ /* 0x000fe40003f25270 */
[----:B------:R-:W0:Y:S02]  /*13b40*/  SYNCS.PHASECHK.TRANS64.TRYWAIT P0, [R3+URZ+0x2d840], R2 ;  /* 0x02d84002030075a7 */ /* 0x000e24000800017f */
[----:B0-----:R-:W-:Y:S09]  /*13b50*/  @!P0 BRA `(.L_x_942) ;  /* 0x0000003400808947 */ /* 0x001ff20003800000 */
.L_x_1039:
[----:B------:R-:W-:Y:S05]  /*13b60*/  BSYNC B1 ;  /* 0x0000000000017941 */ /* 0x000fea0003800000 */
.L_x_941:
[----:B------:R-:W-:Y:S04]  /*13b70*/  BSSY B1, `(.L_x_943) ;  /* 0x0000007000017945 */ /* 0x000fe80003800000 */
[----:B------:R-:W-:Y:S05]  /*13b80*/  @P1 BRA `(.L_x_944) ;  /* 0x0000000000141947 */ /* 0x000fea0003800000 */
[----:B------:R-:W-:Y:S01]  /*13b90*/  ISETP.NE.AND P0, PT, R28, RZ, PT ;  /* 0x000000ff1c00720c */ /* 0x000fe20003f05270 */
[----:B0-----:R-:W-:-:S04]  /*13ba0*/  IMAD.MOV.U32 R2, RZ, RZ, 0x6000 ;  /* 0x00006000ff027424 */ /* 0x001fc800078e00ff */
[----:B------:R1:W-:Y:S08]  /*13bb0*/  SYNCS.ARRIVE.TRANS64 RZ, [R3+URZ+0x2d830], R2 ;  /* 0x02d8300203ff79a7 */ /* 0x0003f0000800003f */
[----:B------:R-:W-:Y:S05]  /*13bc0*/  @!P0 BRA `(.L_x_944) ;  /* 0x0000000000048947 */ /* 0x000fea0003800000 */
[----:B------:R-:W-:Y:S01]  /*13bd0*/  BPT.TRAP 0x1 ;  /* 0x000000040000795c */ /* 0x000fe20000300000 */
.L_x_944:
[----:B------:R-:W-:Y:S05]  /*13be0*/  BSYNC B1 ;  /* 0x0000000000017941 */ /* 0x000fea0003800000 */
.L_x_943:
[----:B------:R-:W-:Y:S01]  /*13bf0*/  IMAD.MOV.U32 R12, RZ, RZ, RZ ;  /* 0x000000ffff0c7224 */ /* 0x000fe200078e00ff */
[----:B------:R-:W-:Y:S01]  /*13c00*/  UIADD3 UR4, UP0, UR46, 0x370, URZ ;  /* 0x000003702e047890 */ /* 0x000fe2000ff1e03f */
[----:B------:R-:W-:Y:S01]  /*13c10*/  IMAD R11, R8, 0x6000, R17 ;  /* 0x00006000080b7824 */ /* 0x000fe200078e0211 */
[----:B------:R-:W-:Y:S01]  /*13c20*/  PLOP3.LUT P0, PT, PT, PT, PT, 0x80, 0x0 ;  /* 0x000000000000781c */ /* 0x000fe20003f0f070 */
[----:B01----:R-:W-:Y:S01]  /*13c30*/  VIADD R3, R3, 0x2d830 ;  /* 0x0002d83003037836 */ /* 0x003fe20000000000 */
[----:B------:R-:W-:Y:S01]  /*13c40*/  R2UR UR10, R12 ;  /* 0x000000000c0a72ca */ /* 0x000fe200000e0000 */
[----:B------:R-:W-:Y:S01]  /*13c50*/  IMAD.SHL.U32 R2, R6, 0x80, RZ ;  /* 0x0000008006027824 */ /* 0x000fe200078e00ff */
[----:B------:R-:W-:Y:S01]  /*13c60*/  UIADD3.X UR5, URZ, UR47, URZ, UP0, !UPT ;  /* 0x0000002f3f057290 */ /* 0x000fe200087fe43f */
[----:B------:R-:W-:Y:S01]  /*13c70*/  VIADD R5, R11, 0x15400 ;  /* 0x000154000b057836 */ /* 0x000fe20000000000 */
[----:B------:R-:W-:Y:S01]  /*13c80*/  UMOV UR6, 0x0 ;  /* 0x0000000000067882 */ /* 0x000fe20000000000 */
[----:B------:R-:W-:-:S10]  /*13c90*/  UMOV UR7, 0x14f00000 ;  /* 0x14f0000000077882 */ /* 0x000fd40000000000 */
.L_x_945:
[----:B------:R-:W-:-:S13]  /*13ca0*/  @P0 ELECT P2, URZ, PT ;  /* 0x00000000003f082f */ /* 0x000fda0003840000 */
[----:B-----5:R-:W-:Y:S01]  /*13cb0*/  @P2 R2UR UR13, R4 ;  /* 0x00000000040d22ca */ /* 0x020fe200000e0000 */
[----:B------:R-:W-:Y:S01]  /*13cc0*/  UMOV UR12, UR36 ;  /* 0x00000024000c7c82 */ /* 0x000fe20008000000 */
[----:B------:R-:W-:Y:S02]  /*13cd0*/  @P2 R2UR UR11, R2 ;  /* 0x00000000020b22ca */ /* 0x000fe400000e0000 */
[----:B------:R-:W-:Y:S02]  /*13ce0*/  @P2 R2UR UR9, R3 ;  /* 0x00000000030922ca */ /* 0x000fe400000e0000 */
[----:B------:R-:W-:Y:S02]  /*13cf0*/  @P2 R2UR UR8, R5 ;  /* 0x00000000050822ca */ /* 0x000fe400000e0000 */
[----:B------:R-:W-:Y:S02]  /*13d00*/  @P2 PLOP3.LUT P0, PT, P2, PT, PT, 0x8, 0x0 ;  /* 0x000000000000281c */ /* 0x000fe4000170e170 */
        /* <DEDUP_REMOVED lines=9> */
.L_x_946:
[----:B------:R-:W-:-:S13]  /*13da0*/  @P0 ELECT P2, URZ, PT ;  /* 0x00000000003f082f */ /* 0x000fda0003840000 */
[----:B------:R-:W-:Y:S01]  /*13db0*/  @P2 R2UR UR13, R4 ;  /* 0x00000000040d22ca */ /* 0x000fe200000e0000 */
        /* <DEDUP_REMOVED lines=14> */
.L_x_947:
        /* <DEDUP_REMOVED lines=15> */
.L_x_1040:
[----:B------:R-:W-:Y:S05]  /*13f90*/  BSYNC B1 ;  /* 0x0000000000017941 */ /* 0x000fea0003800000 */
.L_x_948:
[----:B------:R-:W-:Y:S01]  /*13fa0*/  BSSY B1, `(.L_x_950) ;  /* 0x000000a000017945 */ /* 0x000fe20003800000 */
[----:B0-----:R-:W-:Y:S02]  /*13fb0*/  IMAD.MOV.U32 R2, RZ, RZ, 0x0 ;  /* 0x00000000ff027424 */ /* 0x001fe400078e00ff */
[----:B------:R-:W-:Y:S01]  /*13fc0*/  IMAD.MOV.U32 R3, RZ, RZ, 0x14f00000 ;  /* 0x14f00000ff037424 */ /* 0x000fe200078e00ff */
[----:B------:R-:W-:Y:S06]  /*13fd0*/  @P1 BRA `(.L_x_951) ;  /* 0x0000000000181947 */ /* 0x000fec0003800000 */
[----:B------:R-:W-:Y:S01]  /*13fe0*/  ISETP.NE.AND P0, PT, R28, RZ, PT ;  /* 0x000000ff1c00720c */ /* 0x000fe20003f05270 */
[----:B------:R-:W-:Y:S02]  /*13ff0*/  IMAD R11, R16, 0x8, R17 ;  /* 0x00000008100b7824 */ /* 0x000fe400078e0211 */
[----:B------:R-:W-:-:S04]  /*14000*/  IMAD.MOV.U32 R13, RZ, RZ, 0x6000 ;  /* 0x00006000ff0d7424 */ /* 0x000fc800078e00ff */
[----:B------:R0:W-:Y:S06]  /*14010*/  SYNCS.ARRIVE.TRANS64 RZ, [R11+URZ+0x2d850], R13 ;  /* 0x02d8500d0bff79a7 */ /* 0x0001ec000800003f */
[----:B------:R-:W-:Y:S05]  /*14020*/  @!P0 BRA `(.L_x_951) ;  /* 0x0000000000048947 */ /* 0x000fea0003800000 */
[----:B------:R-:W-:Y:S01]  /*14030*/  BPT.TRAP 0x1 ;  /* 0x000000040000795c */ /* 0x000fe20000300000 */
.L_x_951:
[----:B------:R-:W-:Y:S05]  /*14040*/  BSYNC B1 ;  /* 0x0000000000017941 */ /* 0x000fea0003800000 */
.L_x_950:
[----:B------:R-:W-:Y:S01]  /*14050*/  R2UR UR6, R2 ;  /* 0x00000000020672ca */ /* 0x000fe200000e0000 */
[--C-:B0-----:R-:W-:Y:S01]  /*14060*/  IMAD R11, R16, 0x8, R17.reuse ;  /* 0x00000008100b7824 */ /* 0x101fe200078e0211 */
[----:B------:R-:W-:Y:S01]  /*14070*/  R2UR UR7, R3 ;  /* 0x00000000030772ca */ /* 0x000fe200000e0000 */
[----:B------:R-:W-:Y:S01]  /*14080*/  UIADD3 UR4, UP0, UR46, 0x470, URZ ;  /* 0x000004702e047890 */ /* 0x000fe2000ff1e03f */
[----:B------:R-:W-:Y:S01]  /*14090*/  R2UR UR10, R12 ;  /* 0x000000000c0a72ca */ /* 0x000fe200000e0000 */
[----:B------:R-:W-:Y:S01]  /*140a0*/  IMAD R12, R16, 0x6000, R17 ;  /* 0x00006000100c7824 */ /* 0x000fe200078e0211 */
[----:B------:R-:W-:Y:S01]  /*140b0*/  PLOP3.LUT P0, PT, PT, PT, PT, 0x80, 0x0 ;  /* 0x000000000000781c */ /* 0x000fe20003f0f070 */
[----:B------:R-:W-:Y:S01]  /*140c0*/  IMAD.SHL.U32 R13, R22, 0x80, RZ ;  /* 0x00000080160d7824 */ /* 0x000fe200078e00ff */
[----:B------:R-:W-:Y:S01]  /*140d0*/  UIADD3.X UR5, URZ, UR47, URZ, UP0, !UPT ;  /* 0x0000002f3f057290 */ /* 0x000fe200087fe43f */
[----:B------:R-:W-:Y:S02]  /*140e0*/  VIADD R11, R11, 0x2d850 ;  /* 0x0002d8500b0b7836 */ /* 0x000fe40000000000 */
[----:B------:R-:W-:-:S09]  /*140f0*/  VIADD R14, R12, 0x400 ;  /* 0x000004000c0e7836 */ /* 0x000fd20000000000 */
.L_x_952:
        /* <DEDUP_REMOVED lines=15> */
.L_x_953:
        /* <DEDUP_REMOVED lines=15> */
.L_x_954:
        /* <DEDUP_REMOVED lines=10> */
[----:B------:R-:W-:Y:S02]  /*14380*/  IMAD.MOV.U32 R18, RZ, RZ, R4 ;  /* 0x000000ffff127224 */ /* 0x000fe400078e0004 */
[----:B------:R-:W-:-:S07]  /*14390*/  IMAD.MOV.U32 R22, RZ, RZ, R6 ;  /* 0x000000ffff167224 */ /* 0x000fce00078e0006 */
.L_x_939:
[----:B------:R-:W-:Y:S05]  /*143a0*/  BSYNC B0 ;  /* 0x0000000000007941 */ /* 0x000fea0003800000 */
.L_x_938:
[----:B------:R-:W-:Y:S01]  /*143b0*/  UIADD3 UR4, UR40, -0x3, URZ ;  /* 0xfffffffd28047890 */ /* 0x000fe2000fffe03f */
[----:B------:R-:W-:Y:S02]  /*143c0*/  IMAD.MOV.U32 R16, RZ, RZ, R8 ;  /* 0x000000ffff107224 */ /* 0x000fe400078e0008 */
[----:B------:R-:W-:-:S03]  /*143d0*/  IMAD.MOV.U32 R24, RZ, RZ, R9 ;  /* 0x000000ffff187224 */ /* 0x000fc600078e0009 */
[----:B------:R-:W-:-:S07]  /*143e0*/  IMAD.U32 R6, RZ, RZ, UR4 ;  /* 0x00000004ff067e24 */ /* 0x000fce000f8e00ff */
.L_x_937:
[----:B------:R-:W-:Y:S01]  /*143f0*/  ULOP3.LUT UR4, URZ, UR40, URZ, 0x33, !UPT ;  /* 0x000000283f047292 */ /* 0x000fe2000f8e333f */
[----:B------:R-:W-:Y:S01]  /*14400*/  VIADD R7, R7, 0xfffffffe ;  /* 0xfffffffe07077836 */ /* 0x000fe20000000000 */
[----:B------:R-:W-:Y:S04]  /*14410*/  BSSY B0, `(.L_x_936) ;  /* 0x000015a000007945 */ /* 0x000fe80003800000 */
[----:B------:R-:W-:-:S13]  /*14420*/  ISETP.NE.AND P0, PT, R7, UR4, PT ;  /* 0x0000000407007c0c */ /* 0x000fda000bf05270 */
[----:B------:R-:W-:Y:S05]  /*14430*/  @!P0 BRA `(.L_x_955) ;  /* 0x00000014005c8947 */ /* 0x000fea0003800000 */
[----:B------:R-:W-:-:S07]  /*14440*/  IMAD.MOV.U32 R4, RZ, RZ, R18 ;  /* 0x000000ffff047224 */ /* 0x000fce00078e0012 */
.L_x_990:
[----:B------:R-:W-:Y:S01]  /*14450*/  LOP3.LUT P1, RZ, R19, 0x2, RZ, 0xc0, !PT ;  /* 0x0000000213ff7812 */ /* 0x000fe2000782c0ff */
[----:B------:R-:W-:Y:S01]  /*14460*/  VIADD R7, R16, 0x1 ;  /* 0x0000000110077836 */ /* 0x000fe20000000000 */
[----:B------:R-:W-:Y:S05]  /*14470*/  YIELD ;  /* 0x0000000000007946 */ /* 0x000fea0003800000 */
[----:B------:R-:W-:Y:S01]  /*14480*/  ISETP.NE.AND P0, PT, R7, 0x2, PT ;  /* 0x000000020700780c */ /* 0x000fe20003f05270 */
[----:B------:R-:W-:Y:S03]  /*14490*/  BSSY B1, `(.L_x_956) ;  /* 0x00000a4000017945 */ /* 0x000fe60003800000 */
[----:B------:R-:W-:-:S02]  /*144a0*/  SEL R3, RZ, 0x1, P0 ;  /* 0x00000001ff037807 */ /* 0x000fc40000000000 */
[----:B------:R-:W-:Y:S02]  /*144b0*/  SEL R7, R7, RZ, P0 ;  /* 0x000000ff07077207 */ /* 0x000fe40000000000 */
[----:B------:R-:W-:Y:S01]  /*144c0*/  LOP3.LUT R8, R24, R3, RZ, 0x3c, !PT ;  /* 0x0000000318087212 */ /* 0x000fe200078e3cff */
[----:B------:R-:W-:Y:S06]  /*144d0*/  @!P1 BRA `(.L_x_957) ;  /* 0x00000008007c9947 */ /* 0x000fec0003800000 */
[----:B------:R-:W-:Y:S01]  /*144e0*/  LOP3.LUT P1, RZ, R19, 0x1, RZ, 0xc0, !PT ;  /* 0x0000000113ff7812 */ /* 0x000fe2000782c0ff */
        /* <DEDUP_REMOVED lines=9> */
[----:B------:R-:W-:-:S03]  /*14580*/  IMAD R4, R25, UR4, RZ ;  /* 0x0000000419047c24 */ /* 0x000fc6000f8e02ff */
[--C-:B------:R-:W-:Y:S01]  /*14590*/  SHF.R.S32.HI R3, RZ, 0x1f, R2.reuse ;  /* 0x0000001fff037819 */ /* 0x100fe20000011402 */
[----:B------:R-:W-:-:S04]  /*145a0*/  IMAD.MOV R9, RZ, RZ, -R2 ;  /* 0x000000ffff097224 */ /* 0x000fc800078e0a02 */
[----:B------:R-:W-:Y:S02]  /*145b0*/  IMAD R9, R5, R9, R6 ;  /* 0x0000000905097224 */ /* 0x000fe400078e0206 */
[C---:B------:R-:W-:Y:S02]  /*145c0*/  IMAD R5, R23.reuse, UR5, R4 ;  /* 0x0000000517057c24 */ /* 0x040fe4000f8e0204 */
[----:B------:R-:W-:Y:S01]  /*145d0*/  IMAD.WIDE.U32 R2, R23, UR4, R2 ;  /* 0x0000000417027c25 */ /* 0x000fe2000f8e0002 */
[----:B------:R-:W-:-:S03]  /*145e0*/  ULDC.64 UR4, c[0x0][0x418] ;  /* 0x0001060000047ab9 */ /* 0x000fc60000000a00 */
[----:B------:R-:W-:Y:S01]  /*145f0*/  IMAD.IADD R5, R5, 0x1, R3 ;  /* 0x0000000105057824 */ /* 0x000fe200078e0203 */
[----:B------:R-:W-:-:S04]  /*14600*/  LEA R4, P0, R2, UR4, 0x2 ;  /* 0x0000000402047c11 */ /* 0x000fc8000f8010ff */
[----:B------:R-:W-:-:S05]  /*14610*/  LEA.HI.X R5, R2, UR5, R5, 0x2, P0 ;  /* 0x0000000502057c11 */ /* 0x000fca00080f1405 */
[----:B------:R0:W5:Y:S04]  /*14620*/  LDG.E R4, desc[UR48][R4.64] ;  /* 0x0000003004047981 */ /* 0x000168000c1e1900 */
.L_x_958:
        /* <DEDUP_REMOVED lines=8> */
.L_x_1041:
[----:B------:R-:W-:Y:S05]  /*146b0*/  BSYNC B2 ;  /* 0x0000000000027941 */ /* 0x000fea0003800000 */
.L_x_959:
[----:B------:R-:W-:Y:S04]  /*146c0*/  BSSY B2, `(.L_x_961) ;  /* 0x0000007000027945 */ /* 0x000fe80003800000 */
[----:B------:R-:W-:Y:S05]  /*146d0*/  @P1 BRA `(.L_x_962) ;  /* 0x0000000000141947 */ /* 0x000fea0003800000 */
[----:B------:R-:W-:Y:S01]  /*146e0*/  ISETP.NE.AND P0, PT, R28, RZ, PT ;  /* 0x000000ff1c00720c */ /* 0x000fe20003f05270 */
[----:B0-----:R-:W-:-:S04]  /*146f0*/  IMAD.MOV.U32 R2, RZ, RZ, 0x6000 ;  /* 0x00006000ff027424 */ /* 0x001fc800078e00ff */
[----:B------:R1:W-:Y:S08]  /*14700*/  SYNCS.ARRIVE.TRANS64 RZ, [R3+URZ+0x2d830], R2 ;  /* 0x02d8300203ff79a7 */ /* 0x0003f0000800003f */
[----:B------:R-:W-:Y:S05]  /*14710*/  @!P0 BRA `(.L_x_962) ;  /* 0x0000000000048947 */ /* 0x000fea0003800000 */
[----:B------:R-:W-:Y:S01]  /*14720*/  BPT.TRAP 0x1 ;  /* 0x000000040000795c */ /* 0x000fe20000300000 */
.L_x_962:
[----:B------:R-:W-:Y:S05]  /*14730*/  BSYNC B2 ;  /* 0x0000000000027941 */ /* 0x000fea0003800000 */
.L_x_961:
        /* <DEDUP_REMOVED lines=11> */
.L_x_963:
        /* <DEDUP_REMOVED lines=16> */
.L_x_964:
        /* <DEDUP_REMOVED lines=16> */
.L_x_965:
        /* <DEDUP_REMOVED lines=15> */
.L_x_1042:
[----:B------:R-:W-:Y:S05]  /*14ae0*/  BSYNC B2 ;  /* 0x0000000000027941 */ /* 0x000fea0003800000 */
.L_x_966:
[----:B------:R-:W-:Y:S01]  /*14af0*/  BSSY B2, `(.L_x_968) ;  /* 0x0000009000027945 */ /* 0x000fe20003800000 */
[----:B------:R-:W-:Y:S02]  /*14b00*/  IMAD.MOV.U32 R2, RZ, RZ, 0x0 ;  /* 0x00000000ff027424 */ /* 0x000fe400078e00ff */
[----:B0-----:R-:W-:Y:S01]  /*14b10*/  IMAD.MOV.U32 R3, RZ, RZ, 0x14f00000 ;  /* 0x14f00000ff037424 */ /* 0x001fe200078e00ff */
[----:B------:R-:W-:Y:S06]  /*14b20*/  @P1 BRA `(.L_x_969) ;  /* 0x0000000000141947 */ /* 0x000fec0003800000 */
[----:B------:R-:W-:Y:S01]  /*14b30*/  ISETP.NE.AND P0, PT, R28, RZ, PT ;  /* 0x000000ff1c00720c */ /* 0x000fe20003f05270 */
[----:B------:R-:W-:-:S04]  /*14b40*/  IMAD.MOV.U32 R13, RZ, RZ, 0x6000 ;  /* 0x00006000ff0d7424 */ /* 0x000fc800078e00ff */
[----:B------:R0:W-:Y:S08]  /*14b50*/  SYNCS.ARRIVE.TRANS64 RZ, [R12+URZ+0x50], R13 ;  /* 0x0000500d0cff79a7 */ /* 0x0001f0000800003f */
[----:B------:R-:W-:Y:S05]  /*14b60*/  @!P0 BRA `(.L_x_969) ;  /* 0x0000000000048947 */ /* 0x000fea0003800000 */
[----:B------:R-:W-:Y:S01]  /*14b70*/  BPT.TRAP 0x1 ;  /* 0x000000040000795c */ /* 0x000fe20000300000 */
.L_x_969:
[----:B------:R-:W-:Y:S05]  /*14b80*/  BSYNC B2 ;  /* 0x0000000000027941 */ /* 0x000fea0003800000 */
.L_x_968:
[----:B------:R-:W-:Y:S01]  /*14b90*/  R2UR UR6, R2 ;  /* 0x00000000020672ca */ /* 0x000fe200000e0000 */
[----:B------:R-:W-:Y:S01]  /*14ba0*/  IMAD R16, R16, 0x6000, R17 ;  /* 0x0000600010107824 */ /* 0x000fe200078e0211 */
[----:B------:R-:W-:Y:S01]  /*14bb0*/  R2UR UR7, R3 ;  /* 0x00000000030772ca */ /* 0x000fe200000e0000 */
[----:B------:R-:W-:Y:S01]  /*14bc0*/  UIADD3 UR4, UP0, UR46, 0x470, URZ ;  /* 0x000004702e047890 */ /* 0x000fe2000ff1e03f */
[----:B------:R-:W-:Y:S01]  /*14bd0*/  R2UR UR10, R5 ;  /* 0x00000000050a72ca */ /* 0x000fe200000e0000 */
[----:B------:R-:W-:Y:S01]  /*14be0*/  IMAD.SHL.U32 R5, R22, 0x80, RZ ;  /* 0x0000008016057824 */ /* 0x000fe200078e00ff */
[----:B------:R-:W-:Y:S01]  /*14bf0*/  PLOP3.LUT P0, PT, PT, PT, PT, 0x80, 0x0 ;  /* 0x000000000000781c */ /* 0x000fe20003f0f070 */
[----:B0-----:R-:W-:Y:S01]  /*14c00*/  VIADD R12, R12, 0x50 ;  /* 0x000000500c0c7836 */ /* 0x001fe20000000000 */
[----:B------:R-:W-:Y:S01]  /*14c10*/  UIADD3.X UR5, URZ, UR47, URZ, UP0, !UPT ;  /* 0x0000002f3f057290 */ /* 0x000fe200087fe43f */
[----:B------:R-:W-:-:S11]  /*14c20*/  VIADD R13, R16, 0x400 ;  /* 0x00000400100d7836 */ /* 0x000fd60000000000 */
.L_x_970:
        /* <DEDUP_REMOVED lines=15> */
.L_x_971:
        /* <DEDUP_REMOVED lines=15> */
.L_x_972:
        /* <DEDUP_REMOVED lines=12> */
.L_x_957:
[----:B------:R-:W-:Y:S05]  /*14ed0*/  BSYNC B1 ;  /* 0x0000000000017941 */ /* 0x000fea0003800000 */
.L_x_956:
[----:B------:R-:W-:Y:S01]  /*14ee0*/  LOP3.LUT P1, RZ, R19, 0x2, RZ, 0xc0, !PT ;  /* 0x0000000213ff7812 */ /* 0x000fe2000782c0ff */
[----:B------:R-:W-:Y:S01]  /*14ef0*/  VIADD R16, R7, 0x1 ;  /* 0x0000000107107836 */ /* 0x000fe20000000000 */
[----:B------:R-:W-:Y:S01]  /*14f00*/  BSSY B1, `(.L_x_973) ;  /* 0x00000a7000017945 */ /* 0x000fe20003800000 */
[----:B------:R-:W-:-:S03]  /*14f10*/  VIADD R9, R6, 0xffffffff ;  /* 0xffffffff06097836 */ /* 0x000fc60000000000 */
        /* <DEDUP_REMOVED lines=26> */
.L_x_975:
[----:B------:R-:W-:Y:S01]  /*150c0*/  IMAD R2, R16, 0x8, R17 ;  /* 0x0000000810027824 */ /* 0x000fe200078e0211 */
[----:B------:R-:W-:Y:S01]  /*150d0*/  SHF.L.U32 R3, R24, 0x1f, RZ ;  /* 0x0000001f18037819 */ /* 0x000fe200000006ff */
[----:B------:R-:W-:Y:S03]  /*150e0*/  BSSY B2, `(.L_x_976) ;  /* 0x0000003000027945 */ /* 0x000fe60003800000 */
[----:B------:R-:W1:Y:S02]  /*150f0*/  SYNCS.PHASECHK.TRANS64.TRYWAIT P0, [R2+URZ+0x2d840], R3 ;  /* 0x02d84003020075a7 */ /* 0x000e64000800017f */
[----:B-1----:R-:W-:Y:S05]  /*15100*/  @!P0 BRA `(.L_x_977) ;  /* 0x0000002000648947 */ /* 0x002fea0003800000 */
.L_x_1043:
[----:B------:R-:W-:Y:S05]  /*15110*/  BSYNC B2 ;  /* 0x0000000000027941 */ /* 0x000fea0003800000 */
.L_x_976:
[----:B0-----:R-:W0:Y:S01]  /*15120*/  S2R R5, SR_TID.X ;  /* 0x0000000000057919 */ /* 0x001e220000002100 */
[----:B------:R-:W-:Y:S01]  /*15130*/  BSSY B2, `(.L_x_978) ;  /* 0x0000009000027945 */ /* 0x000fe20003800000 */
[----:B0-----:R-:W-:-:S04]  /*15140*/  LOP3.LUT R5, R5, 0x7f, RZ, 0xc0, !PT ;  /* 0x0000007f05057812 */ /* 0x001fc800078ec0ff */
[----:B------:R-:W-:-:S13]  /*15150*/  ISETP.NE.AND P1, PT, R5, RZ, PT ;  /* 0x000000ff0500720c */ /* 0x000fda0003f25270 */
[----:B------:R-:W-:Y:S05]  /*15160*/  @P1 BRA `(.L_x_979) ;  /* 0x0000000000141947 */ /* 0x000fea0003800000 */
[----:B------:R-:W-:Y:S01]  /*15170*/  ISETP.NE.AND P0, PT, R28, RZ, PT ;  /* 0x000000ff1c00720c */ /* 0x000fe20003f05270 */
[----:B-1----:R-:W-:-:S04]  /*15180*/  IMAD.MOV.U32 R3, RZ, RZ, 0x6000 ;  /* 0x00006000ff037424 */ /* 0x002fc800078e00ff */
[----:B------:R0:W-:Y:S08]  /*15190*/  SYNCS.ARRIVE.TRANS64 RZ, [R2+URZ+0x2d830], R3 ;  /* 0x02d8300302ff79a7 */ /* 0x0001f0000800003f */
[----:B------:R-:W-:Y:S05]  /*151a0*/  @!P0 BRA `(.L_x_979) ;  /* 0x0000000000048947 */ /* 0x000fea0003800000 */
[----:B------:R-:W-:Y:S01]  /*151b0*/  BPT.TRAP 0x1 ;  /* 0x000000040000795c */ /* 0x000fe20000300000 */
.L_x_979:
[----:B------:R-:W-:Y:S05]  /*151c0*/  BSYNC B2 ;  /* 0x0000000000027941 */ /* 0x000fea0003800000 */
.L_x_978:
[----:B------:R-:W-:Y:S01]  /*151d0*/  IMAD.MOV.U32 R5, RZ, RZ, RZ ;  /* 0x000000ffff057224 */ /* 0x000fe200078e00ff */
[----:B------:R-:W-:Y:S01]  /*151e0*/  UIADD3 UR4, UP0, UR46, 0x370, URZ ;  /* 0x000003702e047890 */ /* 0x000fe2000ff1e03f */
[C---:B01----:R-:W-:Y:S01]  /*151f0*/  IMAD R3, R16.reuse, 0x8, R0 ;  /* 0x0000000810037824 */ /* 0x043fe200078e0200 */
[----:B------:R-:W-:Y:S01]  /*15200*/  PLOP3.LUT P0, PT, PT, PT, PT, 0x80, 0x0 ;  /* 0x000000000000781c */ /* 0x000fe20003f0f070 */
[----:B------:R-:W-:Y:S01]  /*15210*/  IMAD R13, R16, 0x6000, R17 ;  /* 0x00006000100d7824 */ /* 0x000fe200078e0211 */
[----:B------:R-:W-:Y:S01]  /*15220*/  R2UR UR10, R5 ;  /* 0x00000000050a72ca */ /* 0x000fe200000e0000 */
[----:B------:R-:W-:Y:S01]  /*15230*/  VIADD R3, R3, 0x30 ;  /* 0x0000003003037836 */ /* 0x000fe20000000000 */
[----:B------:R-:W-:Y:S01]  /*15240*/  UIADD3.X UR5, URZ, UR47, URZ, UP0, !UPT ;  /* 0x0000002f3f057290 */ /* 0x000fe200087fe43f */
[----:B------:R-:W-:Y:S01]  /*15250*/  IMAD.SHL.U32 R2, R10, 0x80, RZ ;  /* 0x000000800a027824 */ /* 0x000fe200078e00ff */
[----:B------:R-:W-:Y:S01]  /*15260*/  UMOV UR6, 0x0 ;  /* 0x0000000000067882 */ /* 0x000fe20000000000 */
[----:B------:R-:W-:Y:S01]  /*15270*/  VIADD R11, R13, 0x15400 ;  /* 0x000154000d0b7836 */ /* 0x000fe20000000000 */
[----:B------:R-:W-:-:S09]  /*15280*/  UMOV UR7, 0x14f00000 ;  /* 0x14f0000000077882 */ /* 0x000fd20000000000 */
.L_x_980:
        /* <DEDUP_REMOVED lines=16> */
.L_x_981:
        /* <DEDUP_REMOVED lines=16> */
.L_x_982:
        /* <DEDUP_REMOVED lines=15> */
.L_x_1044:
[----:B------:R-:W-:Y:S05]  /*15580*/  BSYNC B2 ;  /* 0x0000000000027941 */ /* 0x000fea0003800000 */
.L_x_983:
[----:B------:R-:W-:Y:S01]  /*15590*/  BSSY B2, `(.L_x_985) ;  /* 0x0000009000027945 */ /* 0x000fe20003800000 */
[----:B0-----:R-:W-:Y:S02]  /*155a0*/  IMAD.MOV.U32 R2, RZ, RZ, 0x0 ;  /* 0x00000000ff027424 */ /* 0x001fe400078e00ff */
[----:B------:R-:W-:Y:S01]  /*155b0*/  IMAD.MOV.U32 R3, RZ, RZ, 0x14f00000 ;  /* 0x14f00000ff037424 */ /* 0x000fe200078e00ff */
[----:B------:R-:W-:Y:S06]  /*155c0*/  @P1 BRA `(.L_x_986) ;  /* 0x0000000000141947 */ /* 0x000fec0003800000 */
[----:B------:R-:W-:Y:S01]  /*155d0*/  ISETP.NE.AND P0, PT, R28, RZ, PT ;  /* 0x000000ff1c00720c */ /* 0x000fe20003f05270 */
[----:B------:R-:W-:-:S04]  /*155e0*/  IMAD.MOV.U32 R13, RZ, RZ, 0x6000 ;  /* 0x00006000ff0d7424 */ /* 0x000fc800078e00ff */
[----:B------:R0:W-:Y:S08]  /*155f0*/  SYNCS.ARRIVE.TRANS64 RZ, [R8+URZ+0x50], R13 ;  /* 0x0000500d08ff79a7 */ /* 0x0001f0000800003f */
[----:B------:R-:W-:Y:S05]  /*15600*/  @!P0 BRA `(.L_x_986) ;  /* 0x0000000000048947 */ /* 0x000fea0003800000 */
[----:B------:R-:W-:Y:S01]  /*15610*/  BPT.TRAP 0x1 ;  /* 0x000000040000795c */ /* 0x000fe20000300000 */
.L_x_986:
[----:B------:R-:W-:Y:S05]  /*15620*/  BSYNC B2 ;  /* 0x0000000000027941 */ /* 0x000fea0003800000 */
.L_x_985:
        /* <DEDUP_REMOVED lines=10> */
.L_x_987:
        /* <DEDUP_REMOVED lines=15> */
.L_x_988:
        /* <DEDUP_REMOVED lines=15> */
.L_x_989:
        /* <DEDUP_REMOVED lines=12> */
.L_x_974:
[----:B------:R-:W-:Y:S05]  /*15970*/  BSYNC B1 ;  /* 0x0000000000017941 */ /* 0x000fea0003800000 */
.L_x_973:
[----:B------:R-:W-:Y:S01]  /*15980*/  ISETP.GT.AND P0, PT, R9, UR39, PT ;  /* 0x0000002709007c0c */ /* 0x000fe2000bf04270 */
[----:B------:R-:W-:-:S12]  /*15990*/  VIADD R6, R6, 0xfffffffe ;  /* 0xfffffffe06067836 */ /* 0x000fd80000000000 */
[----:B------:R-:W-:Y:S05]  /*159a0*/  @P0 BRA `(.L_x_990) ;  /* 0xffffffe800a80947 */ /* 0x000fea000383ffff */
.L_x_955:
[----:B------:R-:W-:Y:S05]  /*159b0*/  BSYNC B0 ;  /* 0x0000000000007941 */ /* 0x000fea0003800000 */
.L_x_936:
[----:B------:R-:W1:Y:S01]  /*159c0*/  S2R R0, SR_TID.X ;  /* 0x0000000000007919 */ /* 0x000e620000002100 */
[----:B------:R-:W-:Y:S01]  /*159d0*/  BSSY B0, `(.L_x_991) ;  /* 0x0000010000007945 */ /* 0x000fe20003800000 */
[----:B-1----:R-:W-:-:S04]  /*159e0*/  LOP3.LUT R6, R0, 0x7f, RZ, 0xc0, !PT ;  /* 0x0000007f00067812 */ /* 0x002fc800078ec0ff */
[----:B------:R-:W-:-:S13]  /*159f0*/  ISETP.NE.AND P1, PT, R6, RZ, PT ;  /* 0x000000ff0600720c */ /* 0x000fda0003f25270 */
[----:B------:R-:W-:Y:S05]  /*15a00*/  @P1 BRA `(.L_x_992) ;  /* 0x0000000000301947 */ /* 0x000fea0003800000 */
[----:B------:R-:W1:Y:S01]  /*15a10*/  S2R R5, SR_LANEID ;  /* 0x0000000000057919 */ /* 0x000e620000000000 */
[----:B------:R-:W-:Y:S01]  /*15a20*/  VOTEU.ANY UR4, UPT, PT ;  /* 0x0000000000047886 */ /* 0x000fe200038e0100 */
[----:B0-----:R-:W0:Y:S01]  /*15a30*/  LDC.64 R2, c[0x0][0xc80] ;  /* 0x00032000ff027b82 */ /* 0x001e220000000a00 */
[----:B------:R-:W1:Y:S02]  /*15a40*/  FLO.U32 R0, UR4 ;  /* 0x0000000400007d00 */ /* 0x000e6400080e0000 */
[----:B-1----:R-:W-:-:S06]  /*15a50*/  ISETP.EQ.U32.AND P0, PT, R0, R5, PT ;  /* 0x000000050000720c */ /* 0x002fcc0003f02070 */
[----:B------:R-:W0:Y:S07]  /*15a60*/  POPC R5, UR4 ;  /* 0x0000000400057d09 */ /* 0x000e2e0008000000 */
[----:B0-----:R-:W2:Y:S01]  /*15a70*/  @P0 ATOMG.E.ADD.STRONG.GPU PT, R3, desc[UR48][R2.64], R5 ;  /* 0x00000005020309a8 */ /* 0x001ea200081ee1f0 */
[----:B------:R-:W0:Y:S02]  /*15a80*/  S2R R4, SR_LTMASK ;  /* 0x0000000000047919 */ /* 0x000e240000003900 */
[----:B0-----:R-:W-:-:S04]  /*15a90*/  LOP3.LUT R4, R4, UR4, RZ, 0xc0, !PT ;  /* 0x0000000404047c12 */ /* 0x001fc8000f8ec0ff */
[----:B------:R-:W0:Y:S01]  /*15aa0*/  POPC R27, R4 ;  /* 0x00000004001b7309 */ /* 0x000e220000000000 */
[----:B--2---:R-:W0:Y:S02]  /*15ab0*/  SHFL.IDX PT, R0, R3, R0, 0x1f ;  /* 0x00001f0003007589 */ /* 0x004e2400000e0000 */
[----:B0-----:R-:W-:-:S07]  /*15ac0*/  IADD3 R27, R0, UR42, R27 ;  /* 0x0000002a001b7c10 */ /* 0x001fce000fffe01b */
.L_x_992:
[----:B------:R-:W-:Y:S05]  /*15ad0*/  BSYNC B0 ;  /* 0x0000000000007941 */ /* 0x000fea0003800000 */
.L_x_991:
[----:B------:R-:W-:Y:S01]  /*15ae0*/  LOP3.LUT P0, RZ, R19, 0x2, RZ, 0xc0, !PT ;  /* 0x0000000213ff7812 */ /* 0x000fe2000780c0ff */
[----:B------:R-:W-:-:S12]  /*15af0*/  BSSY B0, `(.L_x_993) ;  /* 0x0000043000007945 */ /* 0x000fd80003800000 */
[----:B------:R-:W-:Y:S05]  /*15b00*/  @!P0 BRA `(.L_x_994) ;  /* 0x0000000400048947 */ /* 0x000fea0003800000 */
[----:B------:R-:W-:Y:S01]  /*15b10*/  IMAD R3, R16, 0x8, R17 ;  /* 0x0000000810037824 */ /* 0x000fe200078e0211 */
[----:B------:R-:W-:Y:S01]  /*15b20*/  SHF.L.U32 R0, R24, 0x1f, RZ ;  /* 0x0000001f18007819 */ /* 0x000fe200000006ff */
[----:B------:R-:W-:Y:S01]  /*15b30*/  BSSY B1, `(.L_x_995) ;  /* 0x0000004000017945 */ /* 0x000fe20003800000 */
[----:B------:R-:W-:Y:S02]  /*15b40*/  ISETP.NE.AND P2, PT, R6, RZ, PT ;  /* 0x000000ff0600720c */ /* 0x000fe40003f45270 */
[----:B------:R-:W1:Y:S02]  /*15b50*/  SYNCS.PHASECHK.TRANS64.TRYWAIT P0, [R3+URZ+0x2d860], R0 ;  /* 0x02d86000030075a7 */ /* 0x000e64000800017f */
[----:B-1----:R-:W-:Y:S09]  /*15b60*/  @!P0 BRA `(.L_x_996) ;  /* 0x0000001400f48947 */ /* 0x002ff20003800000 */
.L_x_1045:
[----:B------:R-:W-:Y:S05]  /*15b70*/  BSYNC B1 ;  /* 0x0000000000017941 */ /* 0x000fea0003800000 */
.L_x_995:
[----:B------:R-:W-:Y:S04]  /*15b80*/  BSSY B1, `(.L_x_997) ;  /* 0x0000007000017945 */ /* 0x000fe80003800000 */
[----:B------:R-:W-:Y:S05]  /*15b90*/  @P2 BRA `(.L_x_998) ;  /* 0x0000000000142947 */ /* 0x000fea0003800000 */
[----:B------:R-:W-:Y:S01]  /*15ba0*/  ISETP.NE.AND P0, PT, R28, RZ, PT ;  /* 0x000000ff1c00720c */ /* 0x000fe20003f05270 */
[----:B-1----:R-:W-:-:S04]  /*15bb0*/  IMAD.MOV.U32 R0, RZ, RZ, 0x6000 ;  /* 0x00006000ff007424 */ /* 0x002fc800078e00ff */
[----:B------:R2:W-:Y:S08]  /*15bc0*/  SYNCS.ARRIVE.TRANS64 RZ, [R3+URZ+0x2d850], R0 ;  /* 0x02d8500003ff79a7 */ /* 0x0005f0000800003f */
[----:B------:R-:W-:Y:S05]  /*15bd0*/  @!P0 BRA `(.L_x_998) ;  /* 0x0000000000048947 */ /* 0x000fea0003800000 */
[----:B------:R-:W-:Y:S01]  /*15be0*/  BPT.TRAP 0x1 ;  /* 0x000000040000795c */ /* 0x000fe20000300000 */
.L_x_998:
[----:B------:R-:W-:Y:S05]  /*15bf0*/  BSYNC B1 ;  /* 0x0000000000017941 */ /* 0x000fea0003800000 */
.L_x_997:
[----:B-12---:R-:W-:Y:S01]  /*15c00*/  IMAD R0, R16, 0x6000, R17 ;  /* 0x0000600010007824 */ /* 0x006fe200078e0211 */
[----:B------:R-:W-:Y:S01]  /*15c10*/  UIADD3 UR4, UP0, UR46, 0x470, URZ ;  /* 0x000004702e047890 */ /* 0x000fe2000ff1e03f */
[----:B0-----:R-:W-:Y:S01]  /*15c20*/  VIADD R2, R3, 0x2d850 ;  /* 0x0002d85003027836 */ /* 0x001fe20000000000 */
[----:B------:R-:W-:Y:S01]  /*15c30*/  PLOP3.LUT P0, PT, PT, PT, PT, 0x80, 0x0 ;  /* 0x000000000000781c */ /* 0x000fe20003f0f070 */
[----:B------:R-:W-:Y:S01]  /*15c40*/  IMAD.SHL.U32 R22, R22, 0x80, RZ ;  /* 0x0000008016167824 */ /* 0x000fe200078e00ff */
[----:B------:R-:W-:Y:S01]  /*15c50*/  UIADD3.X UR5, URZ, UR47, URZ, UP0, !UPT ;  /* 0x0000002f3f057290 */ /* 0x000fe200087fe43f */
[----:B------:R-:W-:Y:S01]  /*15c60*/  VIADD R3, R0, 0x400 ;  /* 0x0000040000037836 */ /* 0x000fe20000000000 */
[----:B------:R-:W-:Y:S01]  /*15c70*/  UMOV UR6, 0x0 ;  /* 0x0000000000067882 */ /* 0x000fe20000000000 */
[----:B------:R-:W-:Y:S01]  /*15c80*/  UMOV UR7, 0x14f00000 ;  /* 0x14f0000000077882 */ /* 0x000fe20000000000 */
[----:B------:R-:W-:-:S08]  /*15c90*/  UMOV UR10, URZ ;  /* 0x0000003f000a7c82 */ /* 0x000fd00008000000 */
.L_x_999:
        /* <DEDUP_REMOVED lines=15> */
.L_x_1000:
        /* <DEDUP_REMOVED lines=15> */
.L_x_1001:
        /* <DEDUP_REMOVED lines=9> */
[----:B-1----:R-:W-:Y:S05]  /*15f10*/  @P0 BRA.U.ANY `(.L_x_1001) ;  /* 0xfffffffd00d80947 */ /* 0x002fea000393ffff */
.L_x_994:
[----:B------:R-:W-:Y:S05]  /*15f20*/  BSYNC B0 ;  /* 0x0000000000007941 */ /* 0x000fea0003800000 */
.L_x_993:
[----:B------:R-:W-:-:S05]  /*15f30*/  VIADD R16, R16, 0x1 ;  /* 0x0000000110107836 */ /* 0x000fca0000000000 */
[----:B------:R-:W-:-:S04]  /*15f40*/  ISETP.NE.AND P0, PT, R16, 0x2, PT ;  /* 0x000000021000780c */ /* 0x000fc80003f05270 */
[----:B------:R-:W-:Y:S02]  /*15f50*/  SEL R3, RZ, 0x1, P0 ;  /* 0x00000001ff037807 */ /* 0x000fe40000000000 */
[----:B------:R-:W-:Y:S02]  /*15f60*/  SEL R16, R16, RZ, P0 ;  /* 0x000000ff10107207 */ /* 0x000fe40000000000 */
[----:B------:R-:W-:-:S07]  /*15f70*/  LOP3.LUT R24, R24, R3, RZ, 0x3c, !PT ;  /* 0x0000000318187212 */ /* 0x000fce00078e3cff */
.L_x_918:
[----:B------:R-:W-:Y:S05]  /*15f80*/  BSYNC B7 ;  /* 0x0000000000077941 */ /* 0x000fea0003800000 */
.L_x_916:
[----:B------:R-:W-:-:S13]  /*15f90*/  LOP3.LUT P0, RZ, R19, 0x4, RZ, 0xc0, !PT ;  /* 0x0000000413ff7812 */ /* 0x000fda000780c0ff */
[----:B------:R-:W-:Y:S05]  /*15fa0*/  @!P0 BRA `(.L_x_1002) ;  /* 0x0000000000248947 */ /* 0x000fea0003800000 */
[----:B------:R-:W-:Y:S05]  /*15fb0*/  WARPSYNC.ALL ;  /* 0x0000000000007948 */ /* 0x000fea0003800000 */
[----:B------:R-:W1:Y:S08]  /*15fc0*/  S2UR UR5, SR_CgaCtaId ;  /* 0x00000000000579c3 */ /* 0x000e700000008800 */
[----:B------:R-:W-:Y:S06]  /*15fd0*/  BAR.SYNC.DEFER_BLOCKING 0x5, 0x200 ;  /* 0x0148000000007b1d */ /* 0x000fec0000010000 */
[----:B------:R-:W-:-:S02]  /*15fe0*/  UMOV UR4, 0x400 ;  /* 0x0000040000047882 */ /* 0x000fc40000000000 */
[----:B-1----:R-:W-:-:S06]  /*15ff0*/  ULEA UR4, UR5, UR4, 0x18 ;  /* 0x0000000405047291 */ /* 0x002fcc000f8ec03f */
[----:B0-----:R-:W-:-:S05]  /*16000*/  IMAD.U32 R17, RZ, RZ, UR4 ;  /* 0x00000004ff117e24 */ /* 0x001fca000f8e00ff */
[----:B------:R0:W1:Y:S01]  /*16010*/  LDS R27, [R17+0x2d8d0] ;  /* 0x02d8d000111b7984 */ /* 0x0000620000000800 */
[----:B------:R-:W-:Y:S06]  /*16020*/  BAR.ARV 0x4, 0x200 ;  /* 0x0108000000007b1d */ /* 0x000fec0000002000 */
[----:B------:R-:W-:Y:S05]  /*16030*/  BRA `(.L_x_1003) ;  /* 0x00000000002c7947 */ /* 0x000fea0003800000 */
.L_x_1002:
[----:B------:R-:W-:-:S03]  /*16040*/  UMOV UR4, 0xffffffff ;  /* 0xffffffff00047882 */ /* 0x000fc60000000000 */
[----:B------:R-:W-:Y:S05]  /*16050*/  BRA.DIV UR4, `(.L_x_1004) ;  /* 0x0000001204cc7947 */ /* 0x000fea000b800000 */
[----:B------:R1:W2:Y:S02]  /*16060*/  SHFL.IDX PT, R14, R27, RZ, 0x1f ;  /* 0x00001fff1b0e7589 */ /* 0x0002a400000e0000 */
.L_x_1048:
[----:B------:R-:W0:Y:S01]  /*16070*/  @!P1 S2R R3, SR_CgaCtaId ;  /* 0x0000000000039919 */ /* 0x000e220000008800 */
[----:B------:R-:W-:Y:S05]  /*16080*/  WARPSYNC.ALL ;  /* 0x0000000000007948 */ /* 0x000fea0003800000 */
[----:B------:R-:W-:Y:S01]  /*16090*/  BAR.SYNC.DEFER_BLOCKING 0x4, 0x200 ;  /* 0x0108000000007b1d */ /* 0x000fe20000010000 */
[----:B------:R-:W-:-:S04]  /*160a0*/  @!P1 MOV R0, 0x400 ;  /* 0x0000040000009802 */ /* 0x000fc80000000f00 */
[----:B0-----:R-:W-:-:S05]  /*160b0*/  @!P1 LEA R17, R3, R0, 0x18 ;  /* 0x0000000003119211 */ /* 0x001fca00078ec0ff */
[----:B------:R1:W-:Y:S02]  /*160c0*/  @!P1 STS [R17+0x2d8d0], R27 ;  /* 0x02d8d01b11009388 */ /* 0x0003e40000000800 */
[----:B-12---:R-:W-:Y:S01]  /*160d0*/  IMAD.MOV.U32 R27, RZ, RZ, R14 ;  /* 0x000000ffff1b7224 */ /* 0x006fe200078e000e */
[----:B------:R-:W-:Y:S06]  /*160e0*/  BAR.ARV 0x5, 0x200 ;  /* 0x0148000000007b1d */ /* 0x000fec0000002000 */
.L_x_1003:
[----:B------:R-:W-:Y:S02]  /*160f0*/  ULDC UR4, c[0x0][0xc38] ;  /* 0x00030e0000047ab9 */ /* 0x000fe40000000800 */
[----:B-1----:R-:W-:-:S13]  /*16100*/  ISETP.GE.AND P0, PT, R27, UR4, PT ;  /* 0x000000041b007c0c */ /* 0x002fda000bf06270 */
[----:B------:R-:W-:Y:S05]  /*16110*/  @!P0 BRA `(.L_x_1005) ;  /* 0xffffffb800088947 */ /* 0x000fea000383ffff */
.L_x_907:
[----:B------:R-:W1:Y:S01]  /*16120*/  S2R R3, SR_CgaCtaId ;  /* 0x0000000000037919 */ /* 0x000e620000008800 */
[----:B------:R-:W-:Y:S01]  /*16130*/  VIADD R29, R29, 0x1 ;  /* 0x000000011d1d7836 */ /* 0x000fe20000000000 */
[----:B------:R-:W-:Y:S01]  /*16140*/  MOV R2, 0x400 ;  /* 0x0000040000027802 */ /* 0x000fe20000000f00 */
[----:B------:R-:W-:Y:S03]  /*16150*/  BSSY B0, `(.L_x_1006) ;  /* 0x0000008000007945 */ /* 0x000fe60003800000 */
[----:B------:R-:W-:-:S04]  /*16160*/  LEA.HI R0, R29, R29, RZ, 0x1 ;  /* 0x0000001d1d007211 */ /* 0x000fc800078f08ff */
[----:B------:R-:W-:-:S05]  /*16170*/  LOP3.LUT R0, R0, 0xfffffffe, RZ, 0xc0, !PT ;  /* 0xfffffffe00007812 */ /* 0x000fca00078ec0ff */
[----:B------:R-:W-:-:S05]  /*16180*/  IMAD.IADD R0, R29, 0x1, -R0 ;  /* 0x000000011d007824 */ /* 0x000fca00078e0a00 */
[----:B------:R-:W-:Y:S02]  /*16190*/  SHF.L.U32 R0, R0, 0x1f, RZ ;  /* 0x0000001f00007819 */ /* 0x000fe400000006ff */
[----:B-1----:R-:W-:-:S04]  /*161a0*/  LEA R9, R3, R2, 0x18 ;  /* 0x0000000203097211 */ /* 0x002fc800078ec0ff */
[----:B------:R-:W1:Y:S02]  /*161b0*/  SYNCS.PHASECHK.TRANS64.TRYWAIT P0, [R9+URZ+0x2d820], R0 ;  /* 0x02d82000090075a7 */ /* 0x000e64000800017f */
[----:B-1----:R-:W-:Y:S05]  /*161c0*/  @!P0 BRA `(.L_x_1007) ;  /* 0x0000001000988947 */ /* 0x002fea0003800000 */
.L_x_1049:
[----:B------:R-:W-:Y:S05]  /*161d0*/  BSYNC B0 ;  /* 0x0000000000007941 */ /* 0x000fea0003800000 */
.L_x_1006:
[----:B------:R-:W-:-:S03]  /*161e0*/  UMOV UR4, 0xffffffff ;  /* 0xffffffff00047882 */ /* 0x000fc60000000000 */
[----:B------:R-:W-:Y:S05]  /*161f0*/  BRA.DIV UR4, `(.L_x_1008) ;  /* 0x0000001204a07947 */ /* 0x000fea000b800000 */
[----:B-1----:R-:W1:Y:S02]  /*16200*/  S2R R0, SR_TID.X ;  /* 0x0000000000007919 */ /* 0x002e640000002100 */
[----:B-1----:R-:W-:-:S04]  /*16210*/  SHF.R.U32.HI R0, RZ, 0x5, R0 ;  /* 0x00000005ff007819 */ /* 0x002fc80000011600 */
[----:B------:R-:W-:-:S05]  /*16220*/  LOP3.LUT R0, R0, 0x3, RZ, 0xc0, !PT ;  /* 0x0000000300007812 */ /* 0x000fca00078ec0ff */
[----:B------:R1:W2:Y:S02]  /*16230*/  SHFL.IDX PT, R14, R0, RZ, 0x1f ;  /* 0x00001fff000e7589 */ /* 0x0002a400000e0000 */
.L_x_1052:
[----:B--2---:R-:W-:Y:S01]  /*16240*/  ISETP.NE.AND P0, PT, R14, RZ, PT ;  /* 0x000000ff0e00720c */ /* 0x004fe20003f05270 */
[----:B------:R-:W-:-:S12]  /*16250*/  BSSY B0, `(.L_x_1009) ;  /* 0x0000024000007945 */ /* 0x000fd80003800000 */
[----:B------:R-:W-:Y:S05]  /*16260*/  @P0 BRA `(.L_x_1010) ;  /* 0x0000000000880947 */ /* 0x000fea0003800000 */
[----:B------:R-:W-:-:S03]  /*16270*/  UMOV UR4, 0xffffffff ;  /* 0xffffffff00047882 */ /* 0x000fc60000000000 */
[----:B------:R-:W-:Y:S05]  /*16280*/  BRA.DIV UR4, `(.L_x_1011) ;  /* 0x0000001204b07947 */ /* 0x000fea000b800000 */
[----:B------:R-:W-:-:S13]  /*16290*/  ELECT P6, URZ, PT ;  /* 0x00000000003f782f */ /* 0x000fda00038c0000 */
.L_x_1055:
[----:B------:R-:W-:Y:S05]  /*162a0*/  @!P6 BRA `(.L_x_1010) ;  /* 0x000000000078e947 */ /* 0x000fea0003800000 */
[----:B------:R-:W-:-:S06]  /*162b0*/  ULOP3.LUT UR4, UR38, 0x2, URZ, 0xfc, !UPT ;  /* 0x0000000226047892 */ /* 0x000fcc000f8efc3f */
[----:B-1----:R-:W-:-:S05]  /*162c0*/  IMAD.U32 R0, RZ, RZ, UR4 ;  /* 0x00000004ff007e24 */ /* 0x002fca000f8e00ff */
[----:B------:R-:W-:-:S13]  /*162d0*/  ISETP.NE.AND P2, PT, R0, 0x3, PT ;  /* 0x000000030000780c */ /* 0x000fda0003f45270 */
[----:B------:R-:W-:Y:S05]  /*162e0*/  @!P2 BRA `(.L_x_1012) ;  /* 0x000000000004a947 */ /* 0x000fea0003800000 */
[----:B------:R-:W-:Y:S01]  /*162f0*/  BPT.TRAP 0x1 ;  /* 0x000000040000795c */ /* 0x000fe20000300000 */
.L_x_1012:
[----:B------:R-:W-:Y:S01]  /*16300*/  VIADD R3, R9, 0x2d840 ;  /* 0x0002d84009037836 */ /* 0x000fe20000000000 */
[----:B------:R-:W-:Y:S01]  /*16310*/  SHF.L.U32 R2, R24, 0x1f, RZ ;  /* 0x0000001f18027819 */ /* 0x000fe200000006ff */
[C---:B------:R-:W-:Y:S02]  /*16320*/  VIADD R0, R16.reuse, 0x1 ;  /* 0x0000000110007836 */ /* 0x040fe40000000000 */
[----:B------:R-:W-:-:S03]  /*16330*/  IMAD R7, R16, 0x8, R3 ;  /* 0x0000000810077824 */ /* 0x000fc600078e0203 */
[C---:B------:R-:W-:Y:S01]  /*16340*/  ISETP.NE.AND P1, PT, R0.reuse, 0x2, PT ;  /* 0x000000020000780c */ /* 0x040fe20003f25270 */
[----:B------:R-:W1:Y:S03]  /*16350*/  SYNCS.PHASECHK.TRANS64.TRYWAIT P0, [R7+URZ], R2 ;  /* 0x00000002070075a7 */ /* 0x000e66000800017f */
[----:B------:R-:W-:Y:S02]  /*16360*/  SEL R5, RZ, 0x1, P1 ;  /* 0x00000001ff057807 */ /* 0x000fe40000800000 */
[----:B------:R-:W-:Y:S02]  /*16370*/  SEL R4, R0, RZ, P1 ;  /* 0x000000ff00047207 */ /* 0x000fe40000800000 */
[----:B------:R-:W-:-:S03]  /*16380*/  LOP3.LUT R0, R24, R5, RZ, 0x3c, !PT ;  /* 0x0000000518007212 */ /* 0x000fc600078e3cff */
[----:B------:R-:W-:Y:S01]  /*16390*/  IMAD R3, R4, 0x8, R3 ;  /* 0x0000000804037824 */ /* 0x000fe200078e0203 */
[----:B------:R-:W-:Y:S01]  /*163a0*/  SHF.L.U32 R0, R0, 0x1f, RZ ;  /* 0x0000001f00007819 */ /* 0x000fe200000006ff */
[----:B-1----:R-:W-:Y:S06]  /*163b0*/  @!P0 BRA `(.L_x_1013) ;  /* 0x0000001000848947 */ /* 0x002fec0003800000 */
.L_x_1056:
[----:B------:R-:W2:Y:S02]  /*163c0*/  SYNCS.PHASECHK.TRANS64.TRYWAIT P0, [R3+URZ], R0 ;  /* 0x00000000030075a7 */ /* 0x000ea4000800017f */
[----:B--2---:R-:W-:Y:S05]  /*163d0*/  @!P0 BRA `(.L_x_1014) ;  /* 0x0000001000908947 */ /* 0x004fea0003800000 */
.L_x_1057:
[----:B------:R-:W-:Y:S05]  /*163e0*/  @!P2 BRA `(.L_x_1015) ;  /* 0x000000000004a947 */ /* 0x000fea0003800000 */
[----:B------:R-:W-:Y:S01]  /*163f0*/  BPT.TRAP 0x1 ;  /* 0x000000040000795c */ /* 0x000fe20000300000 */
.L_x_1015:
[----:B--2---:R-:W-:-:S04]  /*16400*/  VIADD R3, R9, 0x2d860 ;  /* 0x0002d86009037836 */ /* 0x004fc80000000000 */
[----:B------:R-:W-:-:S04]  /*16410*/  IMAD R5, R16, 0x8, R3 ;  /* 0x0000000810057824 */ /* 0x000fc800078e0203 */
[----:B------:R-:W2:Y:S02]  /*16420*/  SYNCS.PHASECHK.TRANS64.TRYWAIT P0, [R5+URZ], R2 ;  /* 0x00000002050075a7 */ /* 0x000ea4000800017f */
[----:B--2---:R-:W-:Y:S05]  /*16430*/  @!P0 BRA `(.L_x_1016) ;  /* 0x00000010008c8947 */ /* 0x004fea0003800000 */
.L_x_1058:
[----:B------:R-:W-:-:S07]  /*16440*/  IMAD R3, R4, 0x8, R3 ;  /* 0x0000000804037824 */ /* 0x000fce00078e0203 */
.L_x_1017:
[----:B---3--:R3:W4:Y:S02]  /*16450*/  SYNCS.PHASECHK.TRANS64.TRYWAIT P0, [R3+URZ], R0 ;  /* 0x00000000030075a7 */ /* 0x008724000800017f */
[----:B----4-:R-:W-:Y:S05]  /*16460*/  @!P0 NANOSLEEP.SYNCS 0x989680 ;  /* 0x009896800000895d */ /* 0x010fea0003900000 */
[----:B------:R-:W4:Y:S02]  /*16470*/  @!P0 SYNCS.PHASECHK.TRANS64 P0, [R3+URZ], R0 ;  /* 0x00000000030085a7 */ /* 0x000f24000800007f */
[----:B----4-:R-:W-:Y:S05]  /*16480*/  @!P0 BRA `(.L_x_1017) ;  /* 0xfffffffc00f08947 */ /* 0x010fea000383ffff */
.L_x_1010:
[----:B------:R-:W-:Y:S05]  /*16490*/  BSYNC B0 ;  /* 0x0000000000007941 */ /* 0x000fea0003800000 */
.L_x_1009:
[----:B------:R-:W-:Y:S05]  /*164a0*/  EXIT ;  /* 0x000000000000794d */ /* 0x000fea0003800000 */
.L_x_828:
[----:B0-----:R-:W-:-:S04]  /*164b0*/  IMAD.U32 R3, RZ, RZ, UR42 ;  /* 0x0000002aff037e24 */ /* 0x001fc8000f8e00ff */
[----:B------:R0:W1:Y:S03]  /*164c0*/  SYNCS.PHASECHK.TRANS64.TRYWAIT P1, [R3+URZ+0x2d800], R0 ;  /* 0x02d80000030075a7 */ /* 0x000066000802017f */
[----:B-1----:R-:W-:Y:S05]  /*164d0*/  @!P1 NANOSLEEP.SYNCS 0x989680 ;  /* 0x009896800000995d */ /* 0x002fea0003900000 */
[----:B------:R-:W1:Y:S02]  /*164e0*/  @!P1 SYNCS.PHASECHK.TRANS64 P1, [R3+URZ+0x2d800], R0 ;  /* 0x02d80000030095a7 */ /* 0x000e64000802007f */
[----:B-1----:R-:W-:Y:S05]  /*164f0*/  @!P1 BRA `(.L_x_828) ;  /* 0xfffffffc00ec9947 */ /* 0x002fea000383ffff */
[----:B------:R-:W-:Y:S05]  /*16500*/  BRA `(.L_x_1018) ;  /* 0xfffffeb400987947 */ /* 0x000fea000383ffff */
.L_x_832:
[----:B-1----:R1:W2:Y:S02]  /*16510*/  SYNCS.PHASECHK.TRANS64.TRYWAIT P2, [R90+URZ+0x2d830], R3 ;  /* 0x02d830035a0075a7 */ /* 0x0022a4000804017f */
[----:B--2---:R-:W-:Y:S05]  /*16520*/  @!P2 NANOSLEEP.SYNCS 0x989680 ;  /* 0x009896800000a95d */ /* 0x004fea0003900000 */
[----:B------:R-:W2:Y:S02]  /*16530*/  @!P2 SYNCS.PHASECHK.TRANS64 P2, [R90+URZ+0x2d830], R3 ;  /* 0x02d830035a00a5a7 */ /* 0x000ea4000804007f */
[----:B--2---:R-:W-:Y:S05]  /*16540*/  @!P2 BRA `(.L_x_832) ;  /* 0xfffffffc00f0a947 */ /* 0x004fea000383ffff */
[----:B------:R-:W-:Y:S05]  /*16550*/  BRA `(.L_x_831) ;  /* 0xfffffeb400bc7947 */ /* 0x000fea000383ffff */
.L_x_848:
[----:B--2---:R-:W-:-:S04]  /*16560*/  IMAD.U32 R6, RZ, RZ, UR6 ;  /* 0x00000006ff067e24 */ /* 0x004fc8000f8e00ff */
[----:B------:R2:W3:Y:S03]  /*16570*/  SYNCS.PHASECHK.TRANS64.TRYWAIT P2, [R6+URZ+0x2d830], R5 ;  /* 0x02d83005060075a7 */ /* 0x0004e6000804017f */
[----:B---3--:R-:W-:Y:S05]  /*16580*/  @!P2 NANOSLEEP.SYNCS 0x989680 ;  /* 0x009896800000a95d */ /* 0x008fea0003900000 */
[----:B------:R-:W3:Y:S02]  /*16590*/  @!P2 SYNCS.PHASECHK.TRANS64 P2, [R6+URZ+0x2d830], R5 ;  /* 0x02d830050600a5a7 */ /* 0x000ee4000804007f */
[----:B---3--:R-:W-:Y:S05]  /*165a0*/  @!P2 BRA `(.L_x_848) ;  /* 0xfffffffc00eca947 */ /* 0x008fea000383ffff */
[----:B------:R-:W-:Y:S05]  /*165b0*/  BRA `(.L_x_845) ;  /* 0xfffffef000b07947 */ /* 0x000fea000383ffff */
.L_x_852:
[----:B-1----:R-:W-:-:S04]  /*165c0*/  IMAD.U32 R6, RZ, RZ, UR6 ;  /* 0x00000006ff067e24 */ /* 0x002fc8000f8e00ff */
[----:B------:R1:W2:Y:S03]  /*165d0*/  SYNCS.PHASECHK.TRANS64.TRYWAIT P2, [R6+URZ+0x2d850], R5 ;  /* 0x02d85005060075a7 */ /* 0x0002a6000804017f */
[----:B--2---:R-:W-:Y:S05]  /*165e0*/  @!P2 NANOSLEEP.SYNCS 0x989680 ;  /* 0x009896800000a95d */ /* 0x004fea0003900000 */
[----:B------:R-:W2:Y:S02]  /*165f0*/  @!P2 SYNCS.PHASECHK.TRANS64 P2, [R6+URZ+0x2d850], R5 ;  /* 0x02d850050600a5a7 */ /* 0x000ea4000804007f */
[----:B--2---:R-:W-:Y:S05]  /*16600*/  @!P2 BRA `(.L_x_852) ;  /* 0xfffffffc00eca947 */ /* 0x004fea000383ffff */
[----:B------:R-:W-:Y:S05]  /*16610*/  BRA `(.L_x_849) ;  /* 0xfffffef400507947 */ /* 0x000fea000383ffff */
.L_x_869:
[----:B-1----:R-:W-:-:S04]  /*16620*/  IMAD.U32 R9, RZ, RZ, UR6 ;  /* 0x00000006ff097e24 */ /* 0x002fc8000f8e00ff */
[----:B------:R1:W2:Y:S03]  /*16630*/  SYNCS.PHASECHK.TRANS64.TRYWAIT P3, [R9+URZ+0x2d830], R4 ;  /* 0x02d83004090075a7 */ /* 0x0002a6000806017f */
[----:B--2---:R-:W-:Y:S05]  /*16640*/  @!P3 NANOSLEEP.SYNCS 0x989680 ;  /* 0x009896800000b95d */ /* 0x004fea0003900000 */
[----:B------:R-:W2:Y:S02]  /*16650*/  @!P3 SYNCS.PHASECHK.TRANS64 P3, [R9+URZ+0x2d830], R4 ;  /* 0x02d830040900b5a7 */ /* 0x000ea4000806007f */
[----:B--2---:R-:W-:Y:S05]  /*16660*/  @!P3 BRA `(.L_x_869) ;  /* 0xfffffffc00ecb947 */ /* 0x004fea000383ffff */
[----:B------:R-:W-:Y:S05]  /*16670*/  BRA `(.L_x_866) ;  /* 0xffffff2c008c7947 */ /* 0x000fea000383ffff */
.L_x_873:
[----:B-1----:R-:W-:-:S04]  /*16680*/  IMAD.U32 R9, RZ, RZ, UR6 ;  /* 0x00000006ff097e24 */ /* 0x002fc8000f8e00ff */
[----:B------:R1:W2:Y:S03]  /*16690*/  SYNCS.PHASECHK.TRANS64.TRYWAIT P2, [R9+URZ+0x2d850], R4 ;  /* 0x02d85004090075a7 */ /* 0x0002a6000804017f */
[----:B--2---:R-:W-:Y:S05]  /*166a0*/  @!P2 NANOSLEEP.SYNCS 0x989680 ;  /* 0x009896800000a95d */ /* 0x004fea0003900000 */
[----:B------:R-:W2:Y:S02]  /*166b0*/  @!P2 SYNCS.PHASECHK.TRANS64 P2, [R9+URZ+0x2d850], R4 ;  /* 0x02d850040900a5a7 */ /* 0x000ea4000804007f */
[----:B--2---:R-:W-:Y:S05]  /*166c0*/  @!P2 BRA `(.L_x_873) ;  /* 0xfffffffc00eca947 */ /* 0x004fea000383ffff */
[----:B------:R-:W-:Y:S05]  /*166d0*/  BRA `(.L_x_870) ;  /* 0xffffff30002c7947 */ /* 0x000fea000383ffff */
.L_x_879:
[----:B--2---:R-:W-:-:S04]  /*166e0*/  IMAD.U32 R7, RZ, RZ, UR6 ;  /* 0x00000006ff077e24 */ /* 0x004fc8000f8e00ff */
[----:B------:R2:W3:Y:S03]  /*166f0*/  SYNCS.PHASECHK.TRANS64.TRYWAIT P3, [R7+URZ+0x2d830], R4 ;  /* 0x02d83004070075a7 */ /* 0x0004e6000806017f */
[----:B---3--:R-:W-:Y:S05]  /*16700*/  @!P3 NANOSLEEP.SYNCS 0x989680 ;  /* 0x009896800000b95d */ /* 0x008fea0003900000 */
[----:B------:R-:W3:Y:S02]  /*16710*/  @!P3 SYNCS.PHASECHK.TRANS64 P3, [R7+URZ+0x2d830], R4 ;  /* 0x02d830040700b5a7 */ /* 0x000ee4000806007f */
[----:B---3--:R-:W-:Y:S05]  /*16720*/  @!P3 BRA `(.L_x_879) ;  /* 0xfffffffc00ecb947 */ /* 0x008fea000383ffff */
[----:B------:R-:W-:Y:S05]  /*16730*/  BRA `(.L_x_876) ;  /* 0xffffff5400987947 */ /* 0x000fea000383ffff */
.L_x_883:
[----:B-1----:R-:W-:-:S04]  /*16740*/  IMAD.U32 R7, RZ, RZ, UR6 ;  /* 0x00000006ff077e24 */ /* 0x002fc8000f8e00ff */
[----:B------:R1:W2:Y:S03]  /*16750*/  SYNCS.PHASECHK.TRANS64.TRYWAIT P2, [R7+URZ+0x2d850], R4 ;  /* 0x02d85004070075a7 */ /* 0x0002a6000804017f */
[----:B--2---:R-:W-:Y:S05]  /*16760*/  @!P2 NANOSLEEP.SYNCS 0x989680 ;  /* 0x009896800000a95d */ /* 0x004fea0003900000 */
[----:B------:R-:W2:Y:S02]  /*16770*/  @!P2 SYNCS.PHASECHK.TRANS64 P2, [R7+URZ+0x2d850], R4 ;  /* 0x02d850040700a5a7 */ /* 0x000ea4000804007f */
[----:B--2---:R-:W-:Y:S05]  /*16780*/  @!P2 BRA `(.L_x_883) ;  /* 0xfffffffc00eca947 */ /* 0x004fea000383ffff */
[----:B------:R-:W-:Y:S05]  /*16790*/  BRA `(.L_x_880) ;  /* 0xffffff5800387947 */ /* 0x000fea000383ffff */
.L_x_896:
[----:B--2---:R-:W-:-:S04]  /*167a0*/  IMAD.U32 R5, RZ, RZ, UR9 ;  /* 0x00000009ff057e24 */ /* 0x004fc8000f8e00ff */
[----:B------:R2:W4:Y:S03]  /*167b0*/  SYNCS.PHASECHK.TRANS64.TRYWAIT P0, [R5+URZ+0x2d850], R0 ;  /* 0x02d85000050075a7 */ /* 0x000526000800017f */
[----:B----4-:R-:W-:Y:S05]  /*167c0*/  @!P0 NANOSLEEP.SYNCS 0x989680 ;  /* 0x009896800000895d */ /* 0x010fea0003900000 */
[----:B------:R-:W4:Y:S02]  /*167d0*/  @!P0 SYNCS.PHASECHK.TRANS64 P0, [R5+URZ+0x2d850], R0 ;  /* 0x02d85000050085a7 */ /* 0x000f24000800007f */
[----:B----4-:R-:W-:Y:S05]  /*167e0*/  @!P0 BRA `(.L_x_896) ;  /* 0xfffffffc00ec8947 */ /* 0x010fea000383ffff */
[----:B------:R-:W-:Y:S05]  /*167f0*/  BRA `(.L_x_895) ;  /* 0xffffff8c00787947 */ /* 0x000fea000383ffff */
.L_x_924:
[----:B------:R-:W-:Y:S02]  /*16800*/  IMAD.MOV.U32 R13, RZ, RZ, R20 ;  /* 0x000000ffff0d7224 */ /* 0x000fe400078e0014 */
[----:B------:R-:W-:Y:S02]  /*16810*/  IMAD.MOV.U32 R12, RZ, RZ, RZ ;  /* 0x000000ffff0c7224 */ /* 0x000fe400078e00ff */
[----:B------:R-:W-:Y:S02]  /*16820*/  IMAD.MOV.U32 R11, RZ, RZ, 0x1f ;  /* 0x0000001fff0b7424 */ /* 0x000fe400078e00ff */
[----:B------:R-:W-:-:S07]  /*16830*/  IMAD.MOV.U32 R15, RZ, RZ, -0x1 ;  /* 0xffffffffff0f7424 */ /* 0x000fce00078e00ff */
[----:B------:R-:W-:Y:S05]  /*16840*/  WARPSYNC.COLLECTIVE R15, `(.L_x_1019) ;  /* 0x000000000f087348 */ /* 0x000fea0003c00000 */
[----:B------:R0:W1:Y:S02]  /*16850*/  SHFL.IDX P6, R14, R13, R12, R11 ;  /* 0x0000000c0d0e7389 */ /* 0x00006400000c000b */
[----:B01----:R-:W-:Y:S01]  /*16860*/  ENDCOLLECTIVE ;  /* 0x000000000000791b */ /* 0x003fe20003800000 */
.L_x_1019:
[----:B------:R-:W-:Y:S05]  /*16870*/  BRA `(.L_x_1020) ;  /* 0xffffffbc00c47947 */ /* 0x000fea000383ffff */
.L_x_926:
[----:B------:R-:W-:Y:S01]  /*16880*/  BSSY B0, `(.L_x_1021) ;  /* 0x0000006000007945 */ /* 0x000fe20003800000 */
[----:B------:R-:W-:-:S07]  /*16890*/  IMAD.MOV.U32 R15, RZ, RZ, -0x1 ;  /* 0xffffffffff0f7424 */ /* 0x000fce00078e00ff */
[----:B0-----:R-:W-:Y:S05]  /*168a0*/  WARPSYNC.COLLECTIVE R15, `(.L_x_1022) ;  /* 0x000000000f0c7348 */ /* 0x001fea0003c00000 */
[----:B------:R-:W-:Y:S02]  /*168b0*/  ELECT P6, UR62, PT ;  /* 0x00000000003e782f */ /* 0x000fe400038c0000 */
[----:B------:R-:W-:Y:S01]  /*168c0*/  MOV R14, UR62 ;  /* 0x0000003e000e7c02 */ /* 0x000fe20008000f00 */
[----:B0-----:R-:W-:Y:S10]  /*168d0*/  ENDCOLLECTIVE ;  /* 0x000000000000791b */ /* 0x001ff40003800000 */
.L_x_1022:
[----:B------:R-:W-:Y:S05]  /*168e0*/  BSYNC B0 ;  /* 0x0000000000007941 */ /* 0x000fea0003800000 */
.L_x_1021:
[----:B------:R-:W-:Y:S05]  /*168f0*/  BRA `(.L_x_1023) ;  /* 0xffffffbc00c47947 */ /* 0x000fea000383ffff */
.L_x_928:
[----:B-1----:R1:W2:Y:S02]  /*16900*/  SYNCS.PHASECHK.TRANS64.TRYWAIT P0, [R3+URZ+0x2d840], R0 ;  /* 0x02d84000030075a7 */ /* 0x0022a4000800017f */
[----:B--2---:R-:W-:Y:S05]  /*16910*/  @!P0 NANOSLEEP.SYNCS 0x989680 ;  /* 0x009896800000895d */ /* 0x004fea0003900000 */
[----:B------:R-:W2:Y:S02]  /*16920*/  @!P0 SYNCS.PHASECHK.TRANS64 P0, [R3+URZ+0x2d840], R0 ;  /* 0x02d84000030085a7 */ /* 0x000ea4000800007f */
[----:B--2---:R-:W-:Y:S05]  /*16930*/  @!P0 BRA `(.L_x_928) ;  /* 0xfffffffc00f08947 */ /* 0x004fea000383ffff */
[----:B------:R-:W-:Y:S05]  /*16940*/  BRA `(.L_x_1024) ;  /* 0xffffffc000207947 */ /* 0x000fea000383ffff */
.L_x_932:
[----:B------:R-:W-:Y:S02]  /*16950*/  IMAD.MOV.U32 R13, RZ, RZ, R4 ;  /* 0x000000ffff0d7224 */ /* 0x000fe400078e0004 */
[----:B------:R-:W-:Y:S02]  /*16960*/  IMAD.MOV.U32 R12, RZ, RZ, RZ ;  /* 0x000000ffff0c7224 */ /* 0x000fe400078e00ff */
[----:B------:R-:W-:Y:S02]  /*16970*/  IMAD.MOV.U32 R11, RZ, RZ, 0x1c1f ;  /* 0x00001c1fff0b7424 */ /* 0x000fe400078e00ff */
[----:B------:R-:W-:Y:S02]  /*16980*/  IMAD.MOV.U32 R15, RZ, RZ, -0x1 ;  /* 0xffffffffff0f7424 */ /* 0x000fe400078e00ff */
[----:B------:R-:W-:-:S07]  /*16990*/  VIADD R6, R21, UR41 ;  /* 0x0000002915067c36 */ /* 0x000fce0008000000 */
[----:B------:R-:W-:Y:S05]  /*169a0*/  WARPSYNC.COLLECTIVE R15, `(.L_x_1025) ;  /* 0x000000000f087348 */ /* 0x000fea0003c00000 */
[----:B------:R0:W1:Y:S02]  /*169b0*/  SHFL.IDX P6, R14, R13, R12, R11 ;  /* 0x0000000c0d0e7389 */ /* 0x00006400000c000b */
[----:B01----:R-:W-:Y:S01]  /*169c0*/  ENDCOLLECTIVE ;  /* 0x000000000000791b */ /* 0x003fe20003800000 */
.L_x_1025:
[----:B------:R-:W-:Y:S02]  /*169d0*/  VIADD R10, R6, 0x20 ;  /* 0x00000020060a7836 */ /* 0x000fe40000000000 */
[----:B------:R-:W-:Y:S02]  /*169e0*/  IMAD.MOV.U32 R13, RZ, RZ, R0 ;  /* 0x000000ffff0d7224 */ /* 0x000fe400078e0000 */
[----:B------:R-:W-:-:S07]  /*169f0*/  IMAD.MOV.U32 R2, RZ, RZ, R14 ;  /* 0x000000ffff027224 */ /* 0x000fce00078e000e */
[----:B------:R-:W-:Y:S05]  /*16a00*/  WARPSYNC.COLLECTIVE R15, `(.L_x_1026) ;  /* 0x000000000f087348 */ /* 0x000fea0003c00000 */
[----:B------:R0:W1:Y:S02]  /*16a10*/  SHFL.IDX P6, R14, R13, R12, R11 ;  /* 0x0000000c0d0e7389 */ /* 0x00006400000c000b */
[----:B01----:R-:W-:Y:S01]  /*16a20*/  ENDCOLLECTIVE ;  /* 0x000000000000791b */ /* 0x003fe20003800000 */
.L_x_1026:
[----:B------:R-:W-:Y:S02]  /*16a30*/  ULDC UR4, c[0x0][0x288] ;  /* 0x0000a20000047ab9 */ /* 0x000fe40000000800 */
[----:B------:R-:W-:-:S05]  /*16a40*/  IMAD R5, R9, UR4, RZ ;  /* 0x0000000409057c24 */ /* 0x000fca000f8e02ff */
[----:B------:R-:W-:Y:S01]  /*16a50*/  ISETP.GE.AND P4, PT, R6, R5, PT ;  /* 0x000000050600720c */ /* 0x000fe20003f86270 */
[----:B------:R-:W-:Y:S02]  /*16a60*/  IMAD.MOV.U32 R13, RZ, RZ, R4 ;  /* 0x000000ffff0d7224 */ /* 0x000fe400078e0004 */
[----:B------:R-:W-:-:S10]  /*16a70*/  IMAD.MOV.U32 R12, RZ, RZ, 0x1 ;  /* 0x00000001ff0c7424 */ /* 0x000fd400078e00ff */
[----:B------:R-:W-:-:S05]  /*16a80*/  @!P4 LEA R14, P3, R20, R14, 0x1 ;  /* 0x0000000e140ec211 */ /* 0x000fca00078608ff */
[----:B------:R-:W-:Y:S02]  /*16a90*/  @!P4 IMAD.X R3, RZ, RZ, R2, P3 ;  /* 0x000000ffff03c224 */ /* 0x000fe400018e0602 */
[----:B------:R-:W-:-:S07]  /*16aa0*/  @!P4 IMAD.MOV.U32 R2, RZ, RZ, R14 ;  /* 0x000000ffff02c224 */ /* 0x000fce00078e000e */
[----:B------:R-:W-:Y:S05]  /*16ab0*/  WARPSYNC.COLLECTIVE R15, `(.L_x_1027) ;  /* 0x000000000f087348 */ /* 0x000fea0003c00000 */
[----:B------:R0:W1:Y:S02]  /*16ac0*/  SHFL.IDX P6, R14, R13, R12, R11 ;  /* 0x0000000c0d0e7389 */ /* 0x00006400000c000b */
[----:B01----:R-:W-:Y:S01]  /*16ad0*/  ENDCOLLECTIVE ;  /* 0x000000000000791b */ /* 0x003fe20003800000 */
.L_x_1027:
        /* <DEDUP_REMOVED lines=8> */
[----:B------:R-:W-:Y:S02]  /*16b60*/  VIADD R10, R6, 0x40 ;  /* 0x00000040060a7836 */ /* 0x000fe40000000000 */
[----:B0-----:R-:W-:-:S08]  /*16b70*/  IMAD.MOV.U32 R2, RZ, RZ, R14 ;  /* 0x000000ffff027224 */ /* 0x001fd000078e000e */
[----:B------:R-:W-:Y:S05]  /*16b80*/  WARPSYNC.COLLECTIVE R15, `(.L_x_1028) ;  /* 0x000000000f087348 */ /* 0x000fea0003c00000 */
[----:B------:R0:W1:Y:S02]  /*16b90*/  SHFL.IDX P6, R14, R13, R12, R11 ;  /* 0x0000000c0d0e7389 */ /* 0x00006400000c000b */
[----:B01----:R-:W-:Y:S01]  /*16ba0*/  ENDCOLLECTIVE ;  /* 0x000000000000791b */ /* 0x003fe20003800000 */
.L_x_1028:
[----:B------:R-:W-:Y:S02]  /*16bb0*/  IMAD.MOV.U32 R13, RZ, RZ, R4 ;  /* 0x000000ffff0d7224 */ /* 0x000fe400078e0004 */
[----:B------:R-:W-:Y:S01]  /*16bc0*/  IMAD.MOV.U32 R12, RZ, RZ, 0x2 ;  /* 0x00000002ff0c7424 */ /* 0x000fe200078e00ff */
[----:B------:R-:W-:-:S05]  /*16bd0*/  @!P4 LEA R14, P3, R20, R14, 0x1 ;  /* 0x0000000e140ec211 */ /* 0x000fca00078608ff */
[----:B------:R-:W-:Y:S02]  /*16be0*/  @!P4 IMAD.X R9, RZ, RZ, R2, P3 ;  /* 0x000000ffff09c224 */ /* 0x000fe400018e0602 */
[----:B------:R-:W-:-:S07]  /*16bf0*/  @!P4 IMAD.MOV.U32 R2, RZ, RZ, R14 ;  /* 0x000000ffff02c224 */ /* 0x000fce00078e000e */
[----:B------:R-:W-:Y:S05]  /*16c00*/  WARPSYNC.COLLECTIVE R15, `(.L_x_1029) ;  /* 0x000000000f087348 */ /* 0x000fea0003c00000 */
[----:B------:R0:W1:Y:S02]  /*16c10*/  SHFL.IDX P6, R14, R13, R12, R11 ;  /* 0x0000000c0d0e7389 */ /* 0x00006400000c000b */
[----:B01----:R-:W-:Y:S01]  /*16c20*/  ENDCOLLECTIVE ;  /* 0x000000000000791b */ /* 0x003fe20003800000 */
.L_x_1029:
[----:B------:R-:W-:-:S05]  /*16c30*/  @!P4 IMAD.MOV.U32 R3, RZ, RZ, R9 ;  /* 0x000000ffff03c224 */ /* 0x000fca00078e0009 */
[----:B------:R-:W-:Y:S01]  /*16c40*/  @!PT LDS RZ, [RZ] ;  /* 0x00000000fffff984 */ /* 0x000fe20000000800 */
[----:B------:R-:W-:Y:S01]  /*16c50*/  @!PT LDS RZ, [RZ] ;  /* 0x00000000fffff984 */ /* 0x000fe20000000800 */
[----:B------:R-:W-:Y:S01]  /*16c60*/  @!PT LDS RZ, [RZ] ;  /* 0x00000000fffff984 */ /* 0x000fe20000000800 */
[----:B------:R-:W-:Y:S04]  /*16c70*/  @!P4 LDGSTS.E.BYPASS.LTC128B.128 [R26+0xcc00], desc[UR48][R2.64], !P0 ;  /* 0x0cc00000021acfae */ /* 0x000fe8000c101d70 */
[----:B------:R-:W-:Y:S01]  /*16c80*/  @!P4 LDGSTS.E.BYPASS.LTC128B.128 [R26+0xfc00], desc[UR48][R2.64+0x40], !P1 ;  /* 0x0fc00040021acfae */ /* 0x000fe2000c901d70 */
[----:B------:R-:W-:-:S03]  /*16c90*/  IMAD.MOV.U32 R13, RZ, RZ, R0 ;  /* 0x000000ffff0d7224 */ /* 0x000fc600078e0000 */
[----:B------:R0:W-:Y:S01]  /*16ca0*/  @!P4 LDGSTS.E.BYPASS.LTC128B.128 [R26+0x12c00], desc[UR48][R2.64+0x80], !P2 ;  /* 0x12c00080021acfae */ /* 0x0001e2000d101d70 */
[----:B------:R-:W-:Y:S01]  /*16cb0*/  ISETP.GE.AND P4, PT, R10, R5, PT ;  /* 0x000000050a00720c */ /* 0x000fe20003f86270 */
[----:B0-----:R-:W-:-:S12]  /*16cc0*/  IMAD.MOV.U32 R2, RZ, RZ, R14 ;  /* 0x000000ffff027224 */ /* 0x001fd800078e000e */
[----:B------:R-:W-:Y:S05]  /*16cd0*/  WARPSYNC.COLLECTIVE R15, `(.L_x_1030) ;  /* 0x000000000f087348 */ /* 0x000fea0003c00000 */
[----:B------:R0:W1:Y:S02]  /*16ce0*/  SHFL.IDX P6, R14, R13, R12, R11 ;  /* 0x0000000c0d0e7389 */ /* 0x00006400000c000b */
[----:B01----:R-:W-:Y:S01]  /*16cf0*/  ENDCOLLECTIVE ;  /* 0x000000000000791b */ /* 0x003fe20003800000 */
.L_x_1030:
        /* <DEDUP_REMOVED lines=8> */
.L_x_1031:
[----:B------:R-:W-:-:S05]  /*16d80*/  @!P4 IMAD.MOV.U32 R3, RZ, RZ, R9 ;  /* 0x000000ffff03c224 */ /* 0x000fca00078e0009 */
[----:B------:R-:W-:Y:S01]  /*16d90*/  @!PT LDS RZ, [RZ] ;  /* 0x00000000fffff984 */ /* 0x000fe20000000800 */
[----:B------:R-:W-:Y:S01]  /*16da0*/  @!PT LDS RZ, [RZ] ;  /* 0x00000000fffff984 */ /* 0x000fe20000000800 */
[----:B------:R-:W-:Y:S01]  /*16db0*/  @!PT LDS RZ, [RZ] ;  /* 0x00000000fffff984 */ /* 0x000fe20000000800 */
[----:B------:R0:W-:Y:S04]  /*16dc0*/  @!P4 LDGSTS.E.BYPASS.LTC128B.128 [R26+0xd400], desc[UR48][R2.64], !P0 ;  /* 0x0d400000021acfae */ /* 0x0001e8000c101d70 */
[----:B------:R0:W-:Y:S01]  /*16dd0*/  @!P4 LDGSTS.E.BYPASS.LTC128B.128 [R26+0x10400], desc[UR48][R2.64+0x40], !P1 ;  /* 0x10400040021acfae */ /* 0x0001e2000c901d70 */
[----:B------:R-:W-:-:S03]  /*16de0*/  IMAD.MOV.U32 R13, RZ, RZ, R0 ;  /* 0x000000ffff0d7224 */ /* 0x000fc600078e0000 */
[----:B------:R0:W-:Y:S01]  /*16df0*/  @!P4 LDGSTS.E.BYPASS.LTC128B.128 [R26+0x13400], desc[UR48][R2.64+0x80], !P2 ;  /* 0x13400080021acfae */ /* 0x0001e2000d101d70 */
[----:B------:R-:W-:-:S05]  /*16e00*/  VIADD R0, R6, 0x60 ;  /* 0x0000006006007836 */ /* 0x000fca0000000000 */
[----:B------:R-:W-:Y:S01]  /*16e10*/  ISETP.GE.AND P4, PT, R0, R5, PT ;  /* 0x000000050000720c */ /* 0x000fe20003f86270 */
[----:B------:R-:W-:Y:S02]  /*16e20*/  VIADD R0, R6, 0x80 ;  /* 0x0000008006007836 */ /* 0x000fe40000000000 */
[----:B------:R-:W-:-:S10]  /*16e30*/  IMAD.MOV.U32 R4, RZ, RZ, R14 ;  /* 0x000000ffff047224 */ /* 0x000fd400078e000e */
[----:B0-----:R-:W-:Y:S05]  /*16e40*/  WARPSYNC.COLLECTIVE R15, `(.L_x_1032) ;  /* 0x000000000f087348 */ /* 0x001fea0003c00000 */
[----:B------:R1:W2:Y:S02]  /*16e50*/  SHFL.IDX P6, R14, R13, R12, R11 ;  /* 0x0000000c0d0e7389 */ /* 0x0002a400000c000b */
[----:B012---:R-:W-:Y:S01]  /*16e60*/  ENDCOLLECTIVE ;  /* 0x000000000000791b */ /* 0x007fe20003800000 */
.L_x_1032:
[----:B------:R-:W-:Y:S02]  /*16e70*/  IMAD.MOV.U32 R13, RZ, RZ, R7 ;  /* 0x000000ffff0d7224 */ /* 0x000fe400078e0007 */
[----:B------:R-:W-:Y:S01]  /*16e80*/  IMAD.MOV.U32 R12, RZ, RZ, RZ ;  /* 0x000000ffff0c7224 */ /* 0x000fe200078e00ff */
[----:B------:R-:W-:-:S05]  /*16e90*/  @!P4 LEA R14, P3, R20, R14, 0x1 ;  /* 0x0000000e140ec211 */ /* 0x000fca00078608ff */
[----:B------:R-:W-:-:S08]  /*16ea0*/  @!P4 IMAD.MOV.U32 R2, RZ, RZ, R14 ;  /* 0x000000ffff02c224 */ /* 0x000fd000078e000e */
[----:B------:R-:W-:Y:S05]  /*16eb0*/  WARPSYNC.COLLECTIVE R15, `(.L_x_1033) ;  /* 0x000000000f087348 */ /* 0x000fea0003c00000 */
[----:B------:R0:W1:Y:S02]  /*16ec0*/  SHFL.IDX P6, R14, R13, R12, R11 ;  /* 0x0000000c0d0e7389 */ /* 0x00006400000c000b */
[----:B01----:R-:W-:Y:S01]  /*16ed0*/  ENDCOLLECTIVE ;  /* 0x000000000000791b */ /* 0x003fe20003800000 */
.L_x_1033:
[----:B------:R-:W-:-:S04]  /*16ee0*/  @!P4 IMAD.X R9, RZ, RZ, R4, P3 ;  /* 0x000000ffff09c224 */ /* 0x000fc800018e0604 */
[----:B------:R-:W-:-:S05]  /*16ef0*/  @!P4 IMAD.MOV.U32 R3, RZ, RZ, R9 ;  /* 0x000000ffff03c224 */ /* 0x000fca00078e0009 */
[----:B------:R-:W-:Y:S01]  /*16f00*/  @!PT LDS RZ, [RZ] ;  /* 0x00000000fffff984 */ /* 0x000fe20000000800 */
[----:B------:R-:W-:Y:S01]  /*16f10*/  @!PT LDS RZ, [RZ] ;  /* 0x00000000fffff984 */ /* 0x000fe20000000800 */
[----:B------:R-:W-:Y:S01]  /*16f20*/  @!PT LDS RZ, [RZ] ;  /* 0x00000000fffff984 */ /* 0x000fe20000000800 */
[----:B------:R0:W-:Y:S01]  /*16f30*/  @!P4 LDGSTS.E.BYPASS.LTC128B.128 [R26+0xdc00], desc[UR48][R2.64], !P0 ;  /* 0x0dc00000021acfae */ /* 0x0001e2000c101d70 */
[----:B------:R-:W-:-:S03]  /*16f40*/  IMAD.MOV.U32 R13, RZ, RZ, R8 ;  /* 0x000000ffff0d7224 */ /* 0x000fc600078e0008 */
[----:B------:R0:W-:Y:S04]  /*16f50*/  @!P4 LDGSTS.E.BYPASS.LTC128B.128 [R26+0x10c00], desc[UR48][R2.64+0x40], !P1 ;  /* 0x10c00040021acfae */ /* 0x0001e8000c901d70 */
[----:B------:R0:W-:Y:S01]  /*16f60*/  @!P4 LDGSTS.E.BYPASS.LTC128B.128 [R26+0x13c00], desc[UR48][R2.64+0x80], !P2 ;  /* 0x13c00080021acfae */ /* 0x0001e2000d101d70 */
[----:B------:R-:W-:Y:S01]  /*16f70*/  ISETP.GE.AND P4, PT, R0, R5, PT ;  /* 0x000000050000720c */ /* 0x000fe20003f86270 */
[----:B------:R-:W-:-:S12]  /*16f80*/  IMAD.MOV.U32 R0, RZ, RZ, R14 ;  /* 0x000000ffff007224 */ /* 0x000fd800078e000e */
[----:B0-----:R-:W-:Y:S05]  /*16f90*/  WARPSYNC.COLLECTIVE R15, `(.L_x_1034) ;  /* 0x000000000f087348 */ /* 0x001fea0003c00000 */
[----:B------:R1:W2:Y:S02]  /*16fa0*/  SHFL.IDX P6, R14, R13, R12, R11 ;  /* 0x0000000c0d0e7389 */ /* 0x0002a400000c000b */
[----:B012---:R-:W-:Y:S01]  /*16fb0*/  ENDCOLLECTIVE ;  /* 0x000000000000791b */ /* 0x007fe20003800000 */
.L_x_1034:
[----:B------:R-:W-:Y:S02]  /*16fc0*/  IMAD.MOV.U32 R13, RZ, RZ, R7 ;  /* 0x000000ffff0d7224 */ /* 0x000fe400078e0007 */
[----:B------:R-:W-:Y:S01]  /*16fd0*/  IMAD.MOV.U32 R12, RZ, RZ, 0x1 ;  /* 0x00000001ff0c7424 */ /* 0x000fe200078e00ff */
[----:B------:R-:W-:-:S05]  /*16fe0*/  @!P4 LEA R14, P3, R20, R14, 0x1 ;  /* 0x0000000e140ec211 */ /* 0x000fca00078608ff */
[----:B------:R-:W-:-:S08]  /*16ff0*/  @!P4 IMAD.MOV.U32 R2, RZ, RZ, R14 ;  /* 0x000000ffff02c224 */ /* 0x000fd000078e000e */
[----:B------:R-:W-:Y:S05]  /*17000*/  WARPSYNC.COLLECTIVE R15, `(.L_x_1035) ;  /* 0x000000000f087348 */ /* 0x000fea0003c00000 */
[----:B------:R0:W1:Y:S02]  /*17010*/  SHFL.IDX P6, R14, R13, R12, R11 ;  /* 0x0000000c0d0e7389 */ /* 0x00006400000c000b */
[----:B01----:R-:W-:Y:S01]  /*17020*/  ENDCOLLECTIVE ;  /* 0x000000000000791b */ /* 0x003fe20003800000 */
.L_x_1035:
        /* <DEDUP_REMOVED lines=13> */
.L_x_1036:
[----:B------:R-:W-:Y:S05]  /*17100*/  BRA `(.L_x_1037) ;  /* 0xffffffc400587947 */ /* 0x000fea000383ffff */
.L_x_935:
[----:B0-----:R0:W1:Y:S02]  /*17110*/  SYNCS.PHASECHK.TRANS64.TRYWAIT P0, [R17+URZ+0x2d820], R2 ;  /* 0x02d82002110075a7 */ /* 0x001064000800017f */
[----:B-1----:R-:W-:Y:S05]  /*17120*/  @!P0 NANOSLEEP.SYNCS 0x989680 ;  /* 0x009896800000895d */ /* 0x002fea0003900000 */
[----:B------:R-:W1:Y:S02]  /*17130*/  @!P0 SYNCS.PHASECHK.TRANS64 P0, [R17+URZ+0x2d820], R2 ;  /* 0x02d82002110085a7 */ /* 0x000e64000800007f */
[----:B-1----:R-:W-:Y:S05]  /*17140*/  @!P0 BRA `(.L_x_935) ;  /* 0xfffffffc00f08947 */ /* 0x002fea000383ffff */
[----:B------:R-:W-:Y:S05]  /*17150*/  BRA `(.L_x_1038) ;  /* 0xffffffc400b87947 */ /* 0x000fea000383ffff */
.L_x_942:
[----:B0-----:R0:W1:Y:S02]  /*17160*/  SYNCS.PHASECHK.TRANS64.TRYWAIT P0, [R3+URZ+0x2d840], R2 ;  /* 0x02d84002030075a7 */ /* 0x001064000800017f */
[----:B-1----:R-:W-:Y:S05]  /*17170*/  @!P0 NANOSLEEP.SYNCS 0x989680 ;  /* 0x009896800000895d */ /* 0x002fea0003900000 */
[----:B------:R-:W1:Y:S02]  /*17180*/  @!P0 SYNCS.PHASECHK.TRANS64 P0, [R3+URZ+0x2d840], R2 ;  /* 0x02d84002030085a7 */ /* 0x000e64000800007f */
[----:B-1----:R-:W-:Y:S05]  /*17190*/  @!P0 BRA `(.L_x_942) ;  /* 0xfffffffc00f08947 */ /* 0x002fea000383ffff */
[----:B------:R-:W-:Y:S05]  /*171a0*/  BRA `(.L_x_1039) ;  /* 0xffffffc8006c7947 */ /* 0x000fea000383ffff */
.L_x_949:
[----:B0-----:R0:W1:Y:S02]  /*171b0*/  SYNCS.PHASECHK.TRANS64.TRYWAIT P0, [R2+URZ+0x60], R3 ;  /* 0x00006003020075a7 */ /* 0x001064000800017f */
[----:B-1----:R-:W-:Y:S05]  /*171c0*/  @!P0 NANOSLEEP.SYNCS 0x989680 ;  /* 0x009896800000895d */ /* 0x002fea0003900000 */
[----:B------:R-:W1:Y:S02]  /*171d0*/  @!P0 SYNCS.PHASECHK.TRANS64 P0, [R2+URZ+0x60], R3 ;  /* 0x00006003020085a7 */ /* 0x000e64000800007f */
[----:B-1----:R-:W-:Y:S05]  /*171e0*/  @!P0 BRA `(.L_x_949) ;  /* 0xfffffffc00f08947 */ /* 0x002fea000383ffff */
[----:B------:R-:W-:Y:S05]  /*171f0*/  BRA `(.L_x_1040) ;  /* 0xffffffcc00647947 */ /* 0x000fea000383ffff */
.L_x_960:
[----:B0-----:R0:W1:Y:S02]  /*17200*/  SYNCS.PHASECHK.TRANS64.TRYWAIT P0, [R3+URZ+0x2d840], R2 ;  /* 0x02d84002030075a7 */ /* 0x001064000800017f */
[----:B-1----:R-:W-:Y:S05]  /*17210*/  @!P0 NANOSLEEP.SYNCS 0x989680 ;  /* 0x009896800000895d */ /* 0x002fea0003900000 */
[----:B------:R-:W1:Y:S02]  /*17220*/  @!P0 SYNCS.PHASECHK.TRANS64 P0, [R3+URZ+0x2d840], R2 ;  /* 0x02d84002030085a7 */ /* 0x000e64000800007f */
[----:B-1----:R-:W-:Y:S05]  /*17230*/  @!P0 BRA `(.L_x_960) ;  /* 0xfffffffc00f08947 */ /* 0x002fea000383ffff */
[----:B------:R-:W-:Y:S05]  /*17240*/  BRA `(.L_x_1041) ;  /* 0xffffffd400187947 */ /* 0x000fea000383ffff */
.L_x_967:
[----:B0-----:R0:W1:Y:S02]  /*17250*/  SYNCS.PHASECHK.TRANS64.TRYWAIT P0, [R12+URZ+0x60], R3 ;  /* 0x000060030c0075a7 */ /* 0x001064000800017f */
[----:B-1----:R-:W-:Y:S05]  /*17260*/  @!P0 NANOSLEEP.SYNCS 0x989680 ;  /* 0x009896800000895d */ /* 0x002fea0003900000 */
[----:B------:R-:W1:Y:S02]  /*17270*/  @!P0 SYNCS.PHASECHK.TRANS64 P0, [R12+URZ+0x60], R3 ;  /* 0x000060030c0085a7 */ /* 0x000e64000800007f */
[----:B-1----:R-:W-:Y:S05]  /*17280*/  @!P0 BRA `(.L_x_967) ;  /* 0xfffffffc00f08947 */ /* 0x002fea000383ffff */
[----:B------:R-:W-:Y:S05]  /*17290*/  BRA `(.L_x_1042) ;  /* 0xffffffd800107947 */ /* 0x000fea000383ffff */
.L_x_977:
[----:B-1----:R1:W2:Y:S02]  /*172a0*/  SYNCS.PHASECHK.TRANS64.TRYWAIT P0, [R2+URZ+0x2d840], R3 ;  /* 0x02d84003020075a7 */ /* 0x0022a4000800017f */
[----:B--2---:R-:W-:Y:S05]  /*172b0*/  @!P0 NANOSLEEP.SYNCS 0x989680 ;  /* 0x009896800000895d */ /* 0x004fea0003900000 */
[----:B------:R-:W2:Y:S02]  /*172c0*/  @!P0 SYNCS.PHASECHK.TRANS64 P0, [R2+URZ+0x2d840], R3 ;  /* 0x02d84003020085a7 */ /* 0x000ea4000800007f */
[----:B--2---:R-:W-:Y:S05]  /*172d0*/  @!P0 BRA `(.L_x_977) ;  /* 0xfffffffc00f08947 */ /* 0x004fea000383ffff */
[----:B------:R-:W-:Y:S05]  /*172e0*/  BRA `(.L_x_1043) ;  /* 0xffffffdc00887947 */ /* 0x000fea000383ffff */
.L_x_984:
[----:B0-----:R0:W1:Y:S02]  /*172f0*/  SYNCS.PHASECHK.TRANS64.TRYWAIT P0, [R8+URZ+0x60], R2 ;  /* 0x00006002080075a7 */ /* 0x001064000800017f */
[----:B-1----:R-:W-:Y:S05]  /*17300*/  @!P0 NANOSLEEP.SYNCS 0x989680 ;  /* 0x009896800000895d */ /* 0x002fea0003900000 */
[----:B------:R-:W1:Y:S02]  /*17310*/  @!P0 SYNCS.PHASECHK.TRANS64 P0, [R8+URZ+0x60], R2 ;  /* 0x00006002080085a7 */ /* 0x000e64000800007f */
[----:B-1----:R-:W-:Y:S05]  /*17320*/  @!P0 BRA `(.L_x_984) ;  /* 0xfffffffc00f08947 */ /* 0x002fea000383ffff */
[----:B------:R-:W-:Y:S05]  /*17330*/  BRA `(.L_x_1044) ;  /* 0xffffffe000907947 */ /* 0x000fea000383ffff */
.L_x_996:
[----:B-1----:R1:W2:Y:S02]  /*17340*/  SYNCS.PHASECHK.TRANS64.TRYWAIT P0, [R3+URZ+0x2d860], R0 ;  /* 0x02d86000030075a7 */ /* 0x0022a4000800017f */
[----:B--2---:R-:W-:Y:S05]  /*17350*/  @!P0 NANOSLEEP.SYNCS 0x989680 ;  /* 0x009896800000895d */ /* 0x004fea0003900000 */
[----:B------:R-:W2:Y:S02]  /*17360*/  @!P0 SYNCS.PHASECHK.TRANS64 P0, [R3+URZ+0x2d860], R0 ;  /* 0x02d86000030085a7 */ /* 0x000ea4000800007f */
[----:B--2---:R-:W-:Y:S05]  /*17370*/  @!P0 BRA `(.L_x_996) ;  /* 0xfffffffc00f08947 */ /* 0x004fea000383ffff */
[----:B------:R-:W-:Y:S05]  /*17380*/  BRA `(.L_x_1045) ;  /* 0xffffffe400f87947 */ /* 0x000fea000383ffff */
.L_x_1004:
        /* <DEDUP_REMOVED lines=8> */
.L_x_1047:
[----:B------:R-:W-:Y:S05]  /*17410*/  BSYNC B0 ;  /* 0x0000000000007941 */ /* 0x000fea0003800000 */
.L_x_1046:
[----:B------:R-:W-:Y:S05]  /*17420*/  BRA `(.L_x_1048) ;  /* 0xffffffec00107947 */ /* 0x000fea000383ffff */
.L_x_1007:
[----:B-1----:R1:W2:Y:S02]  /*17430*/  SYNCS.PHASECHK.TRANS64.TRYWAIT P0, [R9+URZ+0x2d820], R0 ;  /* 0x02d82000090075a7 */ /* 0x0022a4000800017f */
[----:B--2---:R-:W-:Y:S05]  /*17440*/  @!P0 NANOSLEEP.SYNCS 0x989680 ;  /* 0x009896800000895d */ /* 0x004fea0003900000 */
[----:B------:R-:W2:Y:S02]  /*17450*/  @!P0 SYNCS.PHASECHK.TRANS64 P0, [R9+URZ+0x2d820], R0 ;  /* 0x02d82000090085a7 */ /* 0x000ea4000800007f */
[----:B--2---:R-:W-:Y:S05]  /*17460*/  @!P0 BRA `(.L_x_1007) ;  /* 0xfffffffc00f08947 */ /* 0x004fea000383ffff */
[----:B------:R-:W-:Y:S05]  /*17470*/  BRA `(.L_x_1049) ;  /* 0xffffffec00547947 */ /* 0x000fea000383ffff */
.L_x_1008:
        /* <DEDUP_REMOVED lines=11> */
.L_x_1051:
[----:B------:R-:W-:Y:S05]  /*17530*/  BSYNC B0 ;  /* 0x0000000000007941 */ /* 0x000fea0003800000 */
.L_x_1050:
[----:B------:R-:W-:Y:S05]  /*17540*/  BRA `(.L_x_1052) ;  /* 0xffffffec003c7947 */ /* 0x000fea000383ffff */
.L_x_1011:
[----:B------:R-:W-:Y:S01]  /*17550*/  BSSY B1, `(.L_x_1053) ;  /* 0x0000006000017945 */ /* 0x000fe20003800000 */
[----:B------:R-:W-:-:S07]  /*17560*/  IMAD.MOV.U32 R15, RZ, RZ, -0x1 ;  /* 0xffffffffff0f7424 */ /* 0x000fce00078e00ff */
[----:B01----:R-:W-:Y:S05]  /*17570*/  WARPSYNC.COLLECTIVE R15, `(.L_x_1054) ;  /* 0x000000000f0c7348 */ /* 0x003fea0003c00000 */
[----:B------:R-:W-:Y:S02]  /*17580*/  ELECT P6, UR62, PT ;  /* 0x00000000003e782f */ /* 0x000fe400038c0000 */
[----:B------:R-:W-:Y:S01]  /*17590*/  MOV R14, UR62 ;  /* 0x0000003e000e7c02 */ /* 0x000fe20008000f00 */
[----:B01----:R-:W-:Y:S10]  /*175a0*/  ENDCOLLECTIVE ;  /* 0x000000000000791b */ /* 0x003ff40003800000 */
.L_x_1054:
[----:B------:R-:W-:Y:S05]  /*175b0*/  BSYNC B1 ;  /* 0x0000000000017941 */ /* 0x000fea0003800000 */
.L_x_1053:
[----:B------:R-:W-:Y:S05]  /*175c0*/  BRA `(.L_x_1055) ;  /* 0xffffffec00347947 */ /* 0x000fea000383ffff */
.L_x_1013:
[----:B-1----:R1:W2:Y:S02]  /*175d0*/  SYNCS.PHASECHK.TRANS64.TRYWAIT P0, [R7+URZ], R2 ;  /* 0x00000002070075a7 */ /* 0x0022a4000800017f */
[----:B--2---:R-:W-:Y:S05]  /*175e0*/  @!P0 NANOSLEEP.SYNCS 0x989680 ;  /* 0x009896800000895d */ /* 0x004fea0003900000 */
[----:B------:R-:W2:Y:S02]  /*175f0*/  @!P0 SYNCS.PHASECHK.TRANS64 P0, [R7+URZ], R2 ;  /* 0x00000002070085a7 */ /* 0x000ea4000800007f */
[----:B--2---:R-:W-:Y:S05]  /*17600*/  @!P0 BRA `(.L_x_1013) ;  /* 0xfffffffc00f08947 */ /* 0x004fea000383ffff */
[----:B------:R-:W-:Y:S05]  /*17610*/  BRA `(.L_x_1056) ;  /* 0xffffffec00687947 */ /* 0x000fea000383ffff */
.L_x_1014:
[----:B--2---:R2:W3:Y:S02]  /*17620*/  SYNCS.PHASECHK.TRANS64.TRYWAIT P0, [R3+URZ], R0 ;  /* 0x00000000030075a7 */ /* 0x0044e4000800017f */
[----:B---3--:R-:W-:Y:S05]  /*17630*/  @!P0 NANOSLEEP.SYNCS 0x989680 ;  /* 0x009896800000895d */ /* 0x008fea0003900000 */
[----:B------:R-:W3:Y:S02]  /*17640*/  @!P0 SYNCS.PHASECHK.TRANS64 P0, [R3+URZ], R0 ;  /* 0x00000000030085a7 */ /* 0x000ee4000800007f */
[----:B---3--:R-:W-:Y:S05]  /*17650*/  @!P0 BRA `(.L_x_1014) ;  /* 0xfffffffc00f08947 */ /* 0x008fea000383ffff */
[----:B------:R-:W-:Y:S05]  /*17660*/  BRA `(.L_x_1057) ;  /* 0xffffffec005c7947 */ /* 0x000fea000383ffff */
.L_x_1016:
[----:B--2---:R2:W3:Y:S02]  /*17670*/  SYNCS.PHASECHK.TRANS64.TRYWAIT P0, [R5+URZ], R2 ;  /* 0x00000002050075a7 */ /* 0x0044e4000800017f */
[----:B---3--:R-:W-:Y:S05]  /*17680*/  @!P0 NANOSLEEP.SYNCS 0x989680 ;  /* 0x009896800000895d */ /* 0x008fea0003900000 */
[----:B------:R-:W3:Y:S02]  /*17690*/  @!P0 SYNCS.PHASECHK.TRANS64 P0, [R5+URZ], R2 ;  /* 0x00000002050085a7 */ /* 0x000ee4000800007f */
[----:B---3--:R-:W-:Y:S05]  /*176a0*/  @!P0 BRA `(.L_x_1016) ;  /* 0xfffffffc00f08947 */ /* 0x008fea000383ffff */
[----:B------:R-:W-:Y:S05]  /*176b0*/  BRA `(.L_x_1058) ;  /* 0xffffffec00607947 */ /* 0x000fea000383ffff */
.L_x_1059:
        /* <DEDUP_REMOVED lines=12> */
.L_x_2727:


//--------------------- .text._ZN7cutlass13device_kernelIN5flash11enable_sm90INS1_16FlashAttnFwdSm90INS1_25CollectiveMainloopFwdSm90ILi2EN4cute5tupleIJNS5_1CILi1EEES8_S8_EEENS6_IJNS7_ILi192EEENS7_ILi128EEENS7_ILi96EEEEEELi96ENS_10bfloat16_tEfNS_4arch4Sm90ELb0ELb1ELb1ELb1ELb0ELb0ELb0ELb0ELb1ELb1ELb0ELb0EEENS1_21CollectiveEpilogueFwdINS6_IJSA_SC_SB_EEES9_SE_SG_Li384ELb1ELb1ELb0ELb0EEENS1_36VarlenDynamicPersistentTileSchedulerILi192ELi128ELi384ELi128ELb0ELb1ELb1ELb1ELb0ELb1EEEEEEEEEvNT_6ParamsE --------------------------
	.section	.text._ZN7cutlass13device_kernelIN5flash11enable_sm90INS1_16FlashAttnFwdSm90INS1_25CollectiveMainloopFwdSm90ILi2EN4cute5tupleIJNS5_1CILi1EEES8_S8_EEENS6_IJNS7_ILi192EEENS7_ILi128EEENS7_ILi96EEEEEELi96ENS_10bfloat16_tEfNS_4arch4Sm90ELb0ELb1ELb1ELb1ELb0ELb0ELb0ELb0ELb1ELb1ELb0ELb0EEENS1_21CollectiveEpilogueFwdINS6_IJSA_SC_SB_EEES9_SE_SG_Li384ELb1ELb1ELb0ELb0EEENS1_36VarlenDynamicPersistentTileSchedulerILi192ELi128ELi384ELi128ELb0ELb1ELb1ELb1ELb0ELb1EEEEEEEEEvNT_6ParamsE,"ax",@progbits
	.align	128
.text._ZN7cutlass13device_kernelIN5flash11enable_sm90INS1_16FlashAttnFwdSm90INS1_25CollectiveMainloopFwdSm90ILi2EN4cute5tupleIJNS5_1CILi1EEES8_S8_EEENS6_IJNS7_ILi192EEENS7_ILi128EEENS7_ILi96EEEEEELi96ENS_10bfloat16_tEfNS_4arch4Sm90ELb0ELb1ELb1ELb1ELb0ELb0ELb0ELb0ELb1ELb1ELb0ELb0EEENS1_21CollectiveEpilogueFwdINS6_IJSA_SC_SB_EEES9_SE_SG_Li384ELb1ELb1ELb0ELb0EEENS1_36VarlenDynamicPersistentTileSchedulerILi192ELi128ELi384ELi128ELb0ELb1ELb1ELb1ELb0ELb1EEEEEEEEEvNT_6ParamsE:
        .type           _ZN7cutlass13device_kernelIN5flash11enable_sm90INS1_16FlashAttnFwdSm90INS1_25CollectiveMainloopFwdSm90ILi2EN4cute5tupleIJNS5_1CILi1EEES8_S8_EEENS6_IJNS7_ILi192EEENS7_ILi128EEENS7_ILi96EEEEEELi96ENS_10bfloat16_tEfNS_4arch4Sm90ELb0ELb1ELb1ELb1ELb0ELb0ELb0ELb0ELb1ELb1ELb0ELb0EEENS1_21CollectiveEpilogueFwdINS6_IJSA_SC_SB_EEES9_SE_SG_Li384ELb1ELb1ELb0ELb0EEENS1_36VarlenDynamicPersistentTileSchedulerILi192ELi128ELi384ELi128ELb0ELb1ELb1ELb1ELb0ELb1EEEEEEEEEvNT_6ParamsE,@function
        .size           _ZN7cutlass13device_kernelIN5flash11enable_sm90INS1_16FlashAttnFwdSm90INS1_25CollectiveMainloopFwdSm90ILi2EN4cute5tupleIJNS5_1CILi1EEES8_S8_EEENS6_IJNS7_ILi192EEENS7_ILi128EEENS7_ILi96EEEEEELi96ENS_10bfloat16_tEfNS_4arch4Sm90ELb0ELb1ELb1ELb1ELb0ELb0ELb0ELb0ELb1ELb1ELb0ELb0EEENS1_21CollectiveEpilogueFwdINS6_IJSA_SC_SB_EEES9_SE_SG_Li384ELb1ELb1ELb0ELb0EEENS1_36VarlenDynamicPersistentTileSchedulerILi192ELi128ELi384ELi128ELb0ELb1ELb1ELb1ELb0ELb1EEEEEEEEEvNT_6ParamsE,(.L_x_2728 - _ZN7cutlass13device_kernelIN5flash11enable_sm90INS1_16FlashAttnFwdSm90INS1_25CollectiveMainloopFwdSm90ILi2EN4cute5tupleIJNS5_1CILi1EEES8_S8_EEENS6_IJNS7_ILi192EEENS7_ILi128EEENS7_ILi96EEEEEELi96ENS_10bfloat16_tEfNS_4arch4Sm90ELb0ELb1ELb1ELb1ELb0ELb0ELb0ELb0ELb1ELb1ELb0ELb0EEENS1_21CollectiveEpilogueFwdINS6_IJSA_SC_SB_EEES9_SE_SG_Li384ELb1ELb1ELb0ELb0EEENS1_36VarlenDynamicPersistentTileSchedulerILi192ELi128ELi384ELi128ELb0ELb1ELb1ELb1ELb0ELb1EEEEEEEEEvNT_6ParamsE)
        .other          _ZN7cutlass13device_kernelIN5flash11enable_sm90INS1_16FlashAttnFwdSm90INS1_25CollectiveMainloopFwdSm90ILi2EN4cute5tupleIJNS5_1CILi1EEES8_S8_EEENS6_IJNS7_ILi192EEENS7_ILi128EEENS7_ILi96EEEEEELi96ENS_10bfloat16_tEfNS_4arch4Sm90ELb0ELb1ELb1ELb1ELb0ELb0ELb0ELb0ELb1ELb1ELb0ELb0EEENS1_21CollectiveEpilogueFwdINS6_IJSA_SC_SB_EEES9_SE_SG_Li384ELb1ELb1ELb0ELb0EEENS1_36VarlenDynamicPersistentTileSchedulerILi192ELi128ELi384ELi128ELb0ELb1ELb1ELb1ELb0ELb1EEEEEEEEEvNT_6ParamsE,@"STO_CUDA_ENTRY STV_DEFAULT"
_ZN7cutlass13device_kernelIN5flash11enable_sm90INS1_16FlashAttnFwdSm90INS1_25CollectiveMainloopFwdSm90ILi2EN4cute5tupleIJNS5_1CILi1EEES8_S8_EEENS6_IJNS7_ILi192EEENS7_ILi128EEENS7_ILi96EEEEEELi96ENS_10bfloat16_tEfNS_4arch4Sm90ELb0ELb1ELb1ELb1ELb0ELb0ELb0ELb0ELb1ELb1ELb0ELb0EEENS1_21CollectiveEpilogueFwdINS6_IJSA_SC_SB_EEES9_SE_SG_Li384ELb1ELb1ELb0ELb0EEENS1_36VarlenDynamicPersistentTileSchedulerILi192ELi128ELi384ELi128ELb0ELb1ELb1ELb1ELb0ELb1EEEEEEEEEvNT_6ParamsE:
[----:B------:R-:W0:Y:S02]  /*0000*/  LDC R1, c[0x0][0x28] ;  /* 0x00000a00ff017b82 */ /* 0x000e240000000800 */
[----:B0-----:R-:W-:Y:S01]  /*0010*/  VIADD R1, R1, 0xffffffc8 ;  /* 0xffffffc801017836 */ /* 0x001fe20000000000 */
[----:B------:R-:W0:Y:S01]  /*0020*/  S2R R3, SR_TID.X ;  /* 0x0000000000037919 */ /* 0x000e220000002100 */
[----:B------:R-:W-:Y:S01]  /*0030*/  ELECT P0, URZ, PT ;  /* 0x00000000003f782f */ /* 0x000fe20003800000 */
[----:B------:R-:W-:Y:S01]  /*0040*/  BSSY B0, `(.L_x_1060) ;  /* 0x000000e000007945 */ /* 0x000fe20003800000 */
[--C-:B0-----:R-:W-:Y:S02]  /*0050*/  SHF.R.U32.HI R0, RZ, 0x5, R3.reuse ;  /* 0x00000005ff007819 */ /* 0x101fe40000011603 */
[----:B------:R-:W-:-:S03]  /*0060*/  SHF.R.U32.HI R3, RZ, 0x7, R3 ;  /* 0x00000007ff037819 */ /* 0x000fc60000011603 */
        /* <DEDUP_REMOVED lines=11> */
.L_x_1061:
[----:B------:R-:W-:Y:S05]  /*0120*/  BSYNC B0 ;  /* 0x0000000000007941 */ /* 0x000fea0003800000 */
.L_x_1060:
        /* <DEDUP_REMOVED lines=41> */
.L_x_1062:
        /* <DEDUP_REMOVED lines=22> */
.L_x_1063:
        /* <DEDUP_REMOVED lines=18> */
.L_x_1064:
        /* <DEDUP_REMOVED lines=22> */
.L_x_1065:
        /* <DEDUP_REMOVED lines=22> */
.L_x_1066:
[----:B------:R-:W-:Y:S01]  /*0900*/  PLOP3.LUT P0, PT, PT, PT, UP0, 0x80, 0x0 ;  /* 0x000000000000781c */ /* 0x000fe20003f0f008 */
[----:B------:R-:W-:Y:S01]  /*0910*/  UMOV UR36, 0x1 ;  /* 0x0000000100247882 */ /* 0x000fe20000000000 */
[----:B------:R-:W-:Y:S01]  /*0920*/  NOP ;  /* 0x0000000000007918 */ /* 0x000fe20000000000 */
[----:B------:R-:W-:Y:S01]  /*0930*/  USEL UR36, UR36, 0x2, !UP0 ;  /* 0x0000000224247887 */ /* 0x000fe2000c000000 */
[----:B------:R-:W-:Y:S01]  /*0940*/  ULDC.64 UR50, c[0x0][0x208] ;  /* 0x0000820000327ab9 */ /* 0x000fe20000000a00 */
[----:B012-4-:R-:W-:Y:S08]  /*0950*/  BAR.SYNC.DEFER_BLOCKING 0x0 ;  /* 0x0000000000007b1d */ /* 0x017ff00000010000 */
[----:B------:R-:W-:Y:S05]  /*0960*/  @!P0 BRA `(.L_x_1067) ;  /* 0x0000011000c48947 */ /* 0x000fea0003800000 */
.L_x_1068:
[----:B------:R-:W-:-:S08]  /*0970*/  NOP ;  /* 0x0000000000007918 */ /* 0x000fd00000000000 */
[----:B------:R-:W0:Y:S02]  /*0980*/  USETMAXREG.TRY_ALLOC.CTAPOOL UP0, 0xa0 ;  /* 0x000000a0000079c8 */ /* 0x000e240008000600 */
[----:B0-----:R-:W-:-:S13]  /*0990*/  PLOP3.LUT P0, PT, PT, PT, UP0, 0x80, 0x0 ;  /* 0x000000000000781c */ /* 0x001fda0003f0f008 */
[----:B------:R-:W-:Y:S05]  /*09a0*/  @!P0 BRA `(.L_x_1068) ;  /* 0xfffffffc00f08947 */ /* 0x000fea000383ffff */
[----:B------:R-:W0:Y:S01]  /*09b0*/  S2R R2, SR_TID.X ;  /* 0x0000000000027919 */ /* 0x000e220000002100 */
        /* <DEDUP_REMOVED lines=13> */
[----:B------:R-:W-:Y:S01]  /*0a90*/  VIADD R148, R2, 0xffffff80 ;  /* 0xffffff8002947836 */ /* 0x000fe20000000000 */
[----:B------:R-:W-:Y:S01]  /*0aa0*/  R2UR UR5, R9 ;  /* 0x00000000090572ca */ /* 0x000fe200000e0000 */
[----:B------:R-:W-:Y:S01]  /*0ab0*/  IMAD.MOV.U32 R18, RZ, RZ, 0x40 ;  /* 0x00000040ff127424 */ /* 0x000fe200078e00ff */
[----:B------:R-:W-:Y:S01]  /*0ac0*/  R2UR UR7, R10 ;  /* 0x000000000a0772ca */ /* 0x000fe200000e0000 */
[----:B------:R-:W-:Y:S01]  /*0ad0*/  ULOP3.LUT UR48, UR36, 0x1, URZ, 0xfc, !UPT ;  /* 0x0000000124307892 */ /* 0x000fe2000f8efc3f */
[----:B------:R-:W-:Y:S01]  /*0ae0*/  SHF.R.S32.HI R3, RZ, 0x1f, R148 ;  /* 0x0000001fff037819 */ /* 0x000fe20000011494 */
[----:B------:R-:W-:Y:S01]  /*0af0*/  UMOV UR47, URZ ;  /* 0x0000003f002f7c82 */ /* 0x000fe20008000000 */
[----:B------:R-:W-:Y:S01]  /*0b00*/  R2UR UR6, R11 ;  /* 0x000000000b0672ca */ /* 0x000fe200000e0000 */
[----:B------:R-:W-:Y:S01]  /*0b10*/  UMOV UR49, URZ ;  /* 0x0000003f00317c82 */ /* 0x000fe20008000000 */
[CC--:B------:R-:W-:Y:S01]  /*0b20*/  LEA.HI R143, R3.reuse, R148.reuse, RZ, 0x7 ;  /* 0x00000094038f7211 */ /* 0x0c0fe200078f38ff */
[----:B------:R-:W-:Y:S01]  /*0b30*/  UMOV UR46, URZ ;  /* 0x0000003f002e7c82 */ /* 0x000fe20008000000 */
[----:B------:R-:W-:-:S02]  /*0b40*/  LEA.HI R0, R3, R148, RZ, 0x4 ;  /* 0x0000009403007211 */ /* 0x000fc400078f20ff */
[----:B------:R-:W-:Y:S02]  /*0b50*/  LOP3.LUT R7, R143, 0xffffff80, RZ, 0xc0, !PT ;  /* 0xffffff808f077812 */ /* 0x000fe400078ec0ff */
[----:B------:R-:W-:Y:S02]  /*0b60*/  LOP3.LUT R5, R0, 0xfffffff0, RZ, 0xc0, !PT ;  /* 0xfffffff000057812 */ /* 0x000fe400078ec0ff */
[----:B------:R-:W-:Y:S01]  /*0b70*/  LEA.HI R4, R3, R148, RZ, 0x5 ;  /* 0x0000009403047211 */ /* 0x000fe200078f28ff */
[C---:B------:R-:W-:Y:S01]  /*0b80*/  IMAD.IADD R142, R148.reuse, 0x1, -R7 ;  /* 0x00000001948e7824 */ /* 0x040fe200078e0a07 */
[----:B------:R-:W-:Y:S01]  /*0b90*/  SHF.R.S32.HI R7, RZ, 0x4, R0 ;  /* 0x00000004ff077819 */ /* 0x000fe20000011400 */
[----:B------:R-:W-:Y:S01]  /*0ba0*/  IMAD.IADD R5, R148, 0x1, -R5 ;  /* 0x0000000194057824 */ /* 0x000fe200078e0a05 */
[----:B------:R-:W-:Y:S02]  /*0bb0*/  SHF.R.S32.HI R6, RZ, 0x5, R4 ;  /* 0x00000005ff067819 */ /* 0x000fe40000011404 */
[----:B------:R-:W-:-:S02]  /*0bc0*/  LEA.HI R2, R0, R7, RZ, 0x1 ;  /* 0x0000000700027211 */ /* 0x000fc400078f08ff */
[--C-:B------:R-:W-:Y:S01]  /*0bd0*/  SHF.R.S32.HI R0, RZ, 0x1f, R5.reuse ;  /* 0x0000001fff007819 */ /* 0x100fe20000011405 */
[----:B------:R-:W-:Y:S01]  /*0be0*/  IMAD R12, R6, 0x10, R5 ;  /* 0x00000010060c7824 */ /* 0x000fe200078e0205 */
[----:B------:R-:W-:Y:S02]  /*0bf0*/  LOP3.LUT R2, R2, 0x1ffffffe, RZ, 0xc0, !PT ;  /* 0x1ffffffe02027812 */ /* 0x000fe400078ec0ff */
[----:B------:R-:W-:Y:S02]  /*0c00*/  LEA.HI R0, R0, R5, RZ, 0x3 ;  /* 0x0000000500007211 */ /* 0x000fe400078f18ff */
[----:B------:R-:W-:Y:S01]  /*0c10*/  SHF.R.S32.HI R143, RZ, 0x7, R143 ;  /* 0x00000007ff8f7819 */ /* 0x000fe2000001148f */
[----:B------:R-:W-:Y:S01]  /*0c20*/  IMAD.IADD R2, R7, 0x1, -R2 ;  /* 0x0000000107027824 */ /* 0x000fe200078e0a02 */
[----:B------:R-:W-:Y:S01]  /*0c30*/  LEA.HI R141, R3, R148, RZ, 0x2 ;  /* 0x00000094038d7211 */ /* 0x000fe200078f10ff */
[C---:B------:R-:W-:Y:S01]  /*0c40*/  IMAD.SHL.U32 R4, R0.reuse, 0x40, RZ ;  /* 0x0000004000047824 */ /* 0x040fe200078e00ff */
[----:B------:R-:W-:Y:S01]  /*0c50*/  LOP3.LUT R0, R0, 0xfffffff8, RZ, 0xc0, !PT ;  /* 0xfffffff800007812 */ /* 0x000fe200078ec0ff */
[----:B------:R-:W-:Y:S01]  /*0c60*/  IMAD.SHL.U32 R3, R2, 0x8, RZ ;  /* 0x0000000802037824 */ /* 0x000fe200078e00ff */
[----:B------:R-:W-:-:S02]  /*0c70*/  SHF.R.S32.HI R9, RZ, 0x1f, R142 ;  /* 0x0000001fff097819 */ /* 0x000fc4000001148e */
[----:B------:R-:W-:Y:S01]  /*0c80*/  LOP3.LUT R4, R4, 0x7ffffe00, RZ, 0xc0, !PT ;  /* 0x7ffffe0004047812 */ /* 0x000fe200078ec0ff */
[----:B------:R-:W-:Y:S01]  /*0c90*/  IMAD.IADD R0, R5, 0x1, -R0 ;  /* 0x0000000105007824 */ /* 0x000fe200078e0a00 */
[-C--:B------:R-:W-:Y:S01]  /*0ca0*/  LEA.HI R8, R9, R142.reuse, RZ, 0x2 ;  /* 0x0000008e09087211 */ /* 0x080fe200078f10ff */
[----:B------:R-:W-:Y:S01]  /*0cb0*/  IMAD.HI R5, R143, 0x55555556, RZ ;  /* 0x555555568f057827 */ /* 0x000fe200078e02ff */
[----:B------:R-:W-:Y:S02]  /*0cc0*/  LEA.HI R9, R9, R142, RZ, 0x5 ;  /* 0x0000008e09097211 */ /* 0x000fe400078f28ff */
[----:B------:R-:W-:Y:S01]  /*0cd0*/  SHF.R.S32.HI R10, RZ, 0x2, R8 ;  /* 0x00000002ff0a7819 */ /* 0x000fe20000011408 */
[----:B------:R-:W-:Y:S01]  /*0ce0*/  IMAD R6, R6, 0x400, R4 ;  /* 0x0000040006067824 */ /* 0x000fe200078e0204 */
[----:B------:R-:W-:Y:S01]  /*0cf0*/  SHF.R.S32.HI R11, RZ, 0x1f, R8 ;  /* 0x0000001fff0b7819 */ /* 0x000fe20000011408 */
[----:B------:R-:W-:Y:S01]  /*0d00*/  IMAD.SHL.U32 R4, R0, 0x40, RZ ;  /* 0x0000004000047824 */ /* 0x000fe200078e00ff */
[----:B------:R-:W-:Y:S01]  /*0d10*/  LEA.HI R2, R5, R5, RZ, 0x1 ;  /* 0x0000000505027211 */ /* 0x000fe200078f08ff */
[----:B------:R-:W-:Y:S01]  /*0d20*/  IMAD.U32 R145, R12, 0x20, R3 ;  /* 0x000000200c917824 */ /* 0x000fe200078e0003 */
[----:B------:R-:W-:-:S02]  /*0d30*/  LOP3.LUT R5, R141, 0xfffffffc, RZ, 0xc0, !PT ;  /* 0xfffffffc8d057812 */ /* 0x000fc400078ec0ff */
[----:B------:R-:W-:Y:S01]  /*0d40*/  LOP3.LUT R4, R4, 0x1c0, RZ, 0xc0, !PT ;  /* 0x000001c004047812 */ /* 0x000fe200078ec0ff */
[----:B------:R-:W-:Y:S01]  /*0d50*/  IMAD R2, R2, -0x3, R143 ;  /* 0xfffffffd02027824 */ /* 0x000fe200078e028f */
[----:B------:R-:W-:Y:S01]  /*0d60*/  LEA.HI R11, R11, R10, RZ, 0x3 ;  /* 0x0000000a0b0b7211 */ /* 0x000fe200078f18ff */
[----:B------:R-:W-:Y:S01]  /*0d70*/  IMAD.IADD R140, R148, 0x1, -R5 ;  /* 0x00000001948c7824 */ /* 0x000fe200078e0a05 */
[----:B------:R-:W-:Y:S02]  /*0d80*/  LOP3.LUT R3, R4, 0x8, R3, 0xf8, !PT ;  /* 0x0000000804037812 */ /* 0x000fe400078ef803 */
[----:B------:R-:W-:Y:S01]  /*0d90*/  SHF.R.U32.HI R4, RZ, 0x3, R4 ;  /* 0x00000003ff047819 */ /* 0x000fe20000011604 */
[----:B------:R-:W-:Y:S01]  /*0da0*/  IMAD.SHL.U32 R137, R140, 0x8, RZ ;  /* 0x000000088c897824 */ /* 0x000fe200078e00ff */
[----:B------:R-:W-:Y:S02]  /*0db0*/  LOP3.LUT R11, R11, 0xfffffff8, RZ, 0xc0, !PT ;  /* 0xfffffff80b0b7812 */ /* 0x000fe400078ec0ff */
[----:B------:R-:W-:Y:S01]  /*0dc0*/  LOP3.LUT R3, R3, R4, RZ, 0x3c, !PT ;  /* 0x0000000403037212 */ /* 0x000fe200078e3cff */
[C---:B------:R-:W-:Y:S01]  /*0dd0*/  VIADD R138, R137.reuse, 0x20 ;  /* 0x00000020898a7836 */ /* 0x040fe20000000000 */
[----:B------:R-:W-:Y:S01]  /*0de0*/  R2P PR, R0, 0x6 ;  /* 0x0000000600007804 */ /* 0x000fe20000000000 */
[----:B------:R-:W-:Y:S01]  /*0df0*/  IMAD.IADD R10, R10, 0x1, -R11 ;  /* 0x000000010a0a7824 */ /* 0x000fe200078e0a0b */
[----:B------:R-:W-:Y:S01]  /*0e00*/  SHF.R.S32.HI R9, RZ, 0x5, R9 ;  /* 0x00000005ff097819 */ /* 0x000fe20000011409 */
[----:B------:R-:W-:Y:S01]  /*0e10*/  IMAD.IADD R3, R6, 0x1, R3 ;  /* 0x0000000106037824 */ /* 0x000fe200078e0203 */
[----:B------:R-:W-:Y:S01]  /*0e20*/  LEA.HI R0, R140, R140, RZ, 0x1 ;  /* 0x0000008c8c007211 */ /* 0x000fe200078f08ff */
[----:B------:R-:W-:Y:S01]  /*0e30*/  VIADD R139, R137, 0x40 ;  /* 0x00000040898b7836 */ /* 0x000fe20000000000 */
[----:B------:R-:W-:Y:S01]  /*0e40*/  SEL R18, R18, 0xffffffc0, !P2 ;  /* 0xffffffc012127807 */ /* 0x000fe20005000000 */
[----:B------:R-:W-:Y:S01]  /*0e50*/  IMAD R9, R9, 0x10, R10 ;  /* 0x0000001009097824 */ /* 0x000fe200078e020a */
[----:B------:R-:W-:-:S02]  /*0e60*/  LEA R17, R3, UR42, 0x1 ;  /* 0x0000002a03117c11 */ /* 0x000fc4000f8e08ff */
[----:B------:R-:W-:Y:S01]  /*0e70*/  LOP3.LUT R5, R0, 0x1ffffffe, RZ, 0xc0, !PT ;  /* 0x1ffffffe00057812 */ /* 0x000fe200078ec0ff */
[----:B------:R-:W-:Y:S01]  /*0e80*/  IMAD R144, R2, 0x40, R9 ;  /* 0x0000004002907824 */ /* 0x000fe200078e0209 */
[----:B------:R-:W-:Y:S01]  /*0e90*/  LOP3.LUT R3, R8, 0x7ffffffc, RZ, 0xc0, !PT ;  /* 0x7ffffffc08037812 */ /* 0x000fe200078ec0ff */
[C---:B------:R-:W-:Y:S01]  /*0ea0*/  VIADD R19, R17.reuse, 0x21800 ;  /* 0x0002180011137836 */ /* 0x040fe20000000000 */
[----:B------:R-:W-:Y:S01]  /*0eb0*/  SHF.R.S32.HI R141, RZ, 0x2, R141 ;  /* 0x00000002ff8d7819 */ /* 0x000fe2000001148d */
[----:B------:R-:W-:Y:S01]  /*0ec0*/  VIADD R22, R17, 0x21820 ;  /* 0x0002182011167836 */ /* 0x000fe20000000000 */
[----:B------:R-:W-:Y:S01]  /*0ed0*/  SHF.R.S32.HI R147, RZ, 0x1f, R138 ;  /* 0x0000001fff937819 */ /* 0x000fe2000001148a */
[----:B------:R-:W-:Y:S01]  /*0ee0*/  IMAD.IADD R5, R140, 0x1, -R5 ;  /* 0x000000018c057824 */ /* 0x000fe200078e0a05 */
[----:B------:R-:W-:Y:S01]  /*0ef0*/  SHF.R.S32.HI R146, RZ, 0x1f, R139 ;  /* 0x0000001fff927819 */ /* 0x000fe2000001148b */
[C---:B------:R-:W-:Y:S02]  /*0f00*/  @P1 VIADD R22, R19.reuse, 0xffffffe0 ;  /* 0xffffffe013161836 */ /* 0x040fe40000000000 */
[----:B------:R-:W-:-:S02]  /*0f10*/  IMAD.IADD R19, R19, 0x1, R18 ;  /* 0x0000000113137824 */ /* 0x000fc400078e0212 */
[----:B------:R-:W-:Y:S02]  /*0f20*/  IMAD.IADD R16, R142, 0x1, -R3 ;  /* 0x000000018e107824 */ /* 0x000fe400078e0a03 */
[----:B------:R-:W-:Y:S02]  /*0f30*/  IMAD R136, R5, 0x8, R144 ;  /* 0x0000000805887824 */ /* 0x000fe400078e0290 */
[----:B------:R-:W-:Y:S02]  /*0f40*/  IMAD.IADD R18, R18, 0x1, R22 ;  /* 0x0000000112127824 */ /* 0x000fe400078e0216 */
[----:B------:R-:W-:-:S07]  /*0f50*/  VIADD R23, R22, 0x6000 ;  /* 0x0000600016177836 */ /* 0x000fce0000000000 */
.L_x_1160:
[----:B------:R-:W-:Y:S01]  /*0f60*/  ULDC.64 UR8, c[0x0][0xa28] ;  /* 0x00028a0000087ab9 */ /* 0x000fe20000000a00 */
[----:B------:R-:W-:Y:S01]  /*0f70*/  ULDC UR4, c[0x0][0x424] ;  /* 0x0001090000047ab9 */ /* 0x000fe20000000800 */
[----:B------:R-:W-:-:S04]  /*0f80*/  UISETP.NE.U32.AND UP0, UPT, UR8, URZ, UPT ;  /* 0x0000003f0800728c */ /* 0x000fc8000bf05070 */
[----:B------:R-:W-:-:S03]  /*0f90*/  UISETP.NE.AND.EX UP0, UPT, UR9, URZ, UPT, UP0 ;  /* 0x0000003f0900728c */ /* 0x000fc6000bf05300 */
[----:B------:R-:W-:Y:S02]  /*0fa0*/  ULDC.64 UR8, c[0x0][0xa18] ;  /* 0x0002860000087ab9 */ /* 0x000fe40000000a00 */
[----:B------:R-:W-:Y:S01]  /*0fb0*/  UISETP.NE.U32.AND UP1, UPT, UR8, URZ, UPT ;  /* 0x0000003f0800728c */ /* 0x000fe2000bf25070 */
[----:B------:R-:W-:-:S03]  /*0fc0*/  PLOP3.LUT P0, PT, PT, PT, UP0, 0x80, 0x0 ;  /* 0x000000000000781c */ /* 0x000fc60003f0f008 */
[----:B------:R-:W-:-:S03]  /*0fd0*/  UISETP.NE.AND.EX UP1, UPT, UR9, URZ, UPT, UP1 ;  /* 0x0000003f0900728c */ /* 0x000fc6000bf25310 */
[----:B------:R-:W-:Y:S02]  /*0fe0*/  @UP0 ULDC.64 UR8, c[0x0][0xa28] ;  /* 0x00028a0000080ab9 */ /* 0x000fe40000000a00 */
[----:B------:R-:W-:Y:S01]  /*0ff0*/  @UP0 UIMAD.WIDE UR8, UR6, 0x4, UR8 ;  /* 0x00000004060808a5 */ /* 0x000fe2000f8e0208 */
[----:B------:R-:W-:-:S05]  /*1000*/  PLOP3.LUT P2, PT, PT, PT, UP1, 0x80, 0x0 ;  /* 0x000000000000781c */ /* 0x000fca0003f4f018 */
[----:B------:R-:W-:Y:S01]  /*1010*/  @UP1 ULDC.64 UR10, c[0x0][0xa18] ;  /* 0x00028600000a1ab9 */ /* 0x000fe20000000a00 */
[----:B01-3--:R-:W-:Y:S02]  /*1020*/  IMAD.U32 R2, RZ, RZ, UR8 ;  /* 0x00000008ff027e24 */ /* 0x00bfe4000f8e00ff */
[----:B----4-:R-:W-:Y:S01]  /*1030*/  IMAD.U32 R3, RZ, RZ, UR9 ;  /* 0x00000009ff037e24 */ /* 0x010fe2000f8e00ff */
[----:B------:R-:W-:-:S04]  /*1040*/  @UP1 UIMAD.WIDE UR8, UR6, 0x4, UR10 ;  /* 0x00000004060818a5 */ /* 0x000fc8000f8e020a */
[----:B--2---:R-:W2:Y:S02]  /*1050*/  @P0 LDG.E R2, desc[UR50][R2.64] ;  /* 0x0000003202020981 */ /* 0x004ea4000c1e1900 */
[----:B------:R-:W-:Y:S02]  /*1060*/  IMAD.U32 R4, RZ, RZ, UR8 ;  /* 0x00000008ff047e24 */ /* 0x000fe4000f8e00ff */
[----:B------:R-:W-:Y:S01]  /*1070*/  IMAD.U32 R5, RZ, RZ, UR9 ;  /* 0x00000009ff057e24 */ /* 0x000fe2000f8e00ff */
[----:B------:R-:W-:-:S04]  /*1080*/  ULDC.64 UR8, c[0x0][0x418] ;  /* 0x0001060000087ab9 */ /* 0x000fc80000000a00 */
[----:B------:R-:W3:Y:S01]  /*1090*/  @P2 LDG.E R4, desc[UR50][R4.64] ;  /* 0x0000003204042981 */ /* 0x000ee2000c1e1900 */
[----:B------:R-:W-:Y:S01]  /*10a0*/  UISETP.NE.U32.AND UP0, UPT, UR8, URZ, UPT ;  /* 0x0000003f0800728c */ /* 0x000fe2000bf05070 */
[----:B------:R-:W-:Y:S01]  /*10b0*/  UMOV UR38, URZ ;  /* 0x0000003f00267c82 */ /* 0x000fe20008000000 */
[----:B------:R-:W-:Y:S02]  /*10c0*/  ULDC UR45, c[0x0][0x288] ;  /* 0x0000a200002d7ab9 */ /* 0x000fe40000000800 */
[----:B------:R-:W-:Y:S01]  /*10d0*/  UISETP.NE.AND.EX UP0, UPT, UR9, URZ, UPT, UP0 ;  /* 0x0000003f0900728c */ /* 0x000fe2000bf05300 */
[----:B------:R-:W-:Y:S02]  /*10e0*/  UMOV UR41, UR7 ;  /* 0x0000000700297c82 */ /* 0x000fe40008000000 */
[----:B------:R-:W-:Y:S01]  /*10f0*/  ULDC.64 UR8, c[0x0][0xa20] ;  /* 0x0002880000087ab9 */ /* 0x000fe20000000a00 */
[----:B------:R-:W-:Y:S01]  /*1100*/  USEL UR4, UR4, 0x1, UP0 ;  /* 0x0000000104047887 */ /* 0x000fe20008000000 */
[----:B------:R-:W-:Y:S01]  /*1110*/  ISETP.NE.U32.AND P1, PT, RZ, UR8, PT ;  /* 0x00000008ff007c0c */ /* 0x000fe2000bf25070 */
[----:B------:R-:W-:-:S02]  /*1120*/  ULDC UR8, c[0x0][0x2f0] ;  /* 0x0000bc0000087ab9 */ /* 0x000fc40000000800 */
[----:B------:R-:W-:Y:S01]  /*1130*/  UIMAD UR4, UR4, UR8, URZ ;  /* 0x00000008040472a4 */ /* 0x000fe2000f8e023f */
[----:B------:R-:W-:Y:S02]  /*1140*/  ISETP.NE.AND.EX P1, PT, RZ, UR9, PT, P1 ;  /* 0x00000009ff007c0c */ /* 0x000fe4000bf25310 */
[----:B--2---:R-:W-:Y:S02]  /*1150*/  @P0 R2UR UR38, R2 ;  /* 0x00000000022602ca */ /* 0x004fe400000e0000 */
[----:B---3--:R-:W-:Y:S01]  /*1160*/  @P2 R2UR UR45, R4 ;  /* 0x00000000042d22ca */ /* 0x008fe200000e0000 */
[----:B------:R-:W-:-:S14]  /*1170*/  @P2 BRA `(.L_x_1069) ;  /* 0x0000000000342947 */ /* 0x000fdc0003800000 */
[----:B------:R-:W-:Y:S02]  /*1180*/  ULDC.64 UR8, c[0x0][0xa00] ;  /* 0x0002800000087ab9 */ /* 0x000fe40000000a00 */
[----:B------:R-:W-:-:S04]  /*1190*/  ISETP.NE.U32.AND P0, PT, RZ, UR8, PT ;  /* 0x00000008ff007c0c */ /* 0x000fc8000bf05070 */
[----:B------:R-:W-:-:S13]  /*11a0*/  ISETP.NE.AND.EX P0, PT, RZ, UR9, PT, P0 ;  /* 0x00000009ff007c0c */ /* 0x000fda000bf05300 */
[----:B------:R-:W-:Y:S05]  /*11b0*/  @!P0 BRA `(.L_x_1069) ;  /* 0x0000000000248947 */ /* 0x000fea0003800000 */
[----:B------:R-:W-:Y:S02]  /*11c0*/  ULDC.64 UR8, c[0x0][0xa00] ;  /* 0x0002800000087ab9 */ /* 0x000fe40000000a00 */
[----:B------:R-:W-:-:S06]  /*11d0*/  UIMAD.WIDE UR8, UR6, 0x4, UR8 ;  /* 0x00000004060878a5 */ /* 0x000fcc000f8e0208 */
[----:B------:R-:W-:Y:S02]  /*11e0*/  IMAD.U32 R2, RZ, RZ, UR8 ;  /* 0x00000008ff027e24 */ /* 0x000fe4000f8e00ff */
[----:B------:R-:W-:-:S05]  /*11f0*/  IMAD.U32 R3, RZ, RZ, UR9 ;  /* 0x00000009ff037e24 */ /* 0x000fca000f8e00ff */
[----:B------:R-:W2:Y:S04]  /*1200*/  LDG.E R4, desc[UR50][R2.64] ;  /* 0x0000003202047981 */ /* 0x000ea8000c1e1900 */
[----:B------:R-:W3:Y:S01]  /*1210*/  LDG.E R0, desc[UR50][R2.64+0x4] ;  /* 0x0000043202007981 */ /* 0x000ee2000c1e1900 */
[----:B--2---:R-:W-:Y:S02]  /*1220*/  R2UR UR45, R4 ;  /* 0x00000000042d72ca */ /* 0x004fe400000e0000 */
[----:B---3--:R-:W-:-:S13]  /*1230*/  R2UR UR7, R0 ;  /* 0x00000000000772ca */ /* 0x008fda00000e0000 */
[----:B------:R-:W-:-:S12]  /*1240*/  UIADD3 UR45, -UR45, UR7, URZ ;  /* 0x000000072d2d7290 */ /* 0x000fd8000fffe13f */
.L_x_1069:
[----:B------:R-:W-:Y:S01]  /*1250*/  UMOV UR40, UR6 ;  /* 0x0000000600287c82 */ /* 0x000fe20008000000 */
[----:B------:R-:W-:Y:S05]  /*1260*/  @!P1 BRA `(.L_x_1070) ;  /* 0x00000000001c9947 */ /* 0x000fea0003800000 */
[----:B------:R-:W-:Y:S02]  /*1270*/  ULDC.64 UR8, c[0x0][0xa20] ;  /* 0x0002880000087ab9 */ /* 0x000fe40000000a00 */
[----:B------:R-:W-:-:S06]  /*1280*/  UIMAD.WIDE UR6, UR6, 0x4, UR8 ;  /* 0x00000004060678a5 */ /* 0x000fcc000f8e0208 */
[----:B------:R-:W-:Y:S02]  /*1290*/  IMAD.U32 R2, RZ, RZ, UR6 ;  /* 0x00000006ff027e24 */ /* 0x000fe4000f8e00ff */
[----:B------:R-:W-:-:S05]  /*12a0*/  IMAD.U32 R3, RZ, RZ, UR7 ;  /* 0x00000007ff037e24 */ /* 0x000fca000f8e00ff */
[----:B------:R-:W2:Y:S02]  /*12b0*/  LDG.E R2, desc[UR50][R2.64] ;  /* 0x0000003202027981 */ /* 0x000ea4000c1e1900 */
[----:B--2---:R-:W-:Y:S01]  /*12c0*/  R2UR UR4, R2 ;  /* 0x00000000020472ca */ /* 0x004fe200000e0000 */
[----:B------:R-:W-:-:S14]  /*12d0*/  BRA `(.L_x_1071) ;  /* 0x0000000000347947 */ /* 0x000fdc0003800000 */
.L_x_1070:
        /* <DEDUP_REMOVED lines=13> */
.L_x_1071:
[----:B------:R-:W-:Y:S01]  /*13b0*/  ULDC UR6, c[0x0][0x448] ;  /* 0x0001120000067ab9 */ /* 0x000fe20000000800 */
[----:B------:R-:W-:Y:S02]  /*13c0*/  UIMAD UR39, UR5, 0xc0, URZ ;  /* 0x000000c0052778a4 */ /* 0x000fe4000f8e023f */
[----:B------:R-:W-:Y:S02]  /*13d0*/  UISETP.NE.AND UP0, UPT, UR6, 0x1, UPT ;  /* 0x000000010600788c */ /* 0x000fe4000bf05270 */
[----:B------:R-:W-:Y:S02]  /*13e0*/  UIADD3 UR8, UR39, 0xbf, URZ ;  /* 0x000000bf27087890 */ /* 0x000fe4000fffe03f */
[----:B------:R-:W-:-:S03]  /*13f0*/  UIADD3 UR38, -UR38, UR4, URZ ;  /* 0x0000000426267290 */ /* 0x000fc6000fffe13f */
[----:B------:R-:W-:Y:S01]  /*1400*/  ULDC.64 UR4, c[0x0][0x9e0] ;  /* 0x0002780000047ab9 */ /* 0x000fe20000000a00 */
[----:B------:R-:W-:Y:S02]  /*1410*/  UIADD3 UR9, UR38, 0x1, -UR45 ;  /* 0x0000000126097890 */ /* 0x000fe4000fffe82d */
[----:B------:R-:W-:Y:S01]  /*1420*/  UISETP.GE.AND UP1, UPT, UR5, 0x1, UPT ;  /* 0x000000010500788c */ /* 0x000fe2000bf26270 */
[----:B------:R-:W-:Y:S01]  /*1430*/  @UP0 ULDC UR6, c[0x0][0x44c] ;  /* 0x0001130000060ab9 */ /* 0x000fe20000000800 */
[----:B------:R-:W-:Y:S01]  /*1440*/  @UP0 ULDC UR10, c[0x0][0x450] ;  /* 0x00011400000a0ab9 */ /* 0x000fe20000000800 */
[----:B------:R-:W-:-:S03]  /*1450*/  UIMAD.WIDE.U32 UR6, UR8, UR6, URZ ;  /* 0x00000006080672a5 */ /* 0x000fc6000f8e003f */
[----:B------:R-:W-:Y:S01]  /*1460*/  PLOP3.LUT P1, PT, PT, PT, UP1, 0x80, 0x0 ;  /* 0x000000000000781c */ /* 0x000fe20003f2f018 */
[----:B------:R-:W-:-:S04]  /*1470*/  @UP0 USHF.R.U32.HI UR8, URZ, UR10, UR7 ;  /* 0x0000000a3f080299 */ /* 0x000fc80008011607 */
[----:B------:R-:W-:-:S04]  /*1480*/  UIADD3 UR8, UR9, UR8, URZ ;  /* 0x0000000809087290 */ /* 0x000fc8000fffe03f */
[----:B------:R-:W-:-:S06]  /*1490*/  UIADD3 UR4, UR8, UR4, URZ ;  /* 0x0000000408047290 */ /* 0x000fcc000fffe03f */
[----:B------:R-:W-:Y:S01]  /*14a0*/  IMAD.U32 R0, RZ, RZ, UR4 ;  /* 0x00000004ff007e24 */ /* 0x000fe2000f8e00ff */
[----:B------:R-:W-:Y:S06]  /*14b0*/  @!P1 BRA `(.L_x_1072) ;  /* 0x0000000000409947 */ /* 0x000fec0003800000 */
        /* <DEDUP_REMOVED lines=10> */
.L_x_1073:
[----:B------:R-:W-:-:S11]  /*1560*/  UISETP.NE.AND UP1, UPT, UR5, 0x1, UPT ;  /* 0x000000010500788c */ /* 0x000fd6000bf25270 */
[----:B------:R-:W-:Y:S02]  /*1570*/  @UP1 ULDC.64 UR8, c[0x0][0x9e8] ;  /* 0x00027a0000081ab9 */ /* 0x000fe40000000a00 */
[----:B------:R-:W-:-:S04]  /*1580*/  UIMAD.WIDE.U32 UR6, UR4, UR8, URZ ;  /* 0x00000008040672a5 */ /* 0x000fc8000f8e003f */
[----:B------:R-:W-:-:S12]  /*1590*/  @UP1 USHF.R.U32.HI UR4, URZ, UR9, UR7 ;  /* 0x000000093f041299 */ /* 0x000fd80008011607 */
.L_x_1074:
[----:B------:R-:W-:-:S06]  /*15a0*/  UIMAD UR4, UR4, UR5, UR5 ;  /* 0x00000005040472a4 */ /* 0x000fcc000f8e0205 */
[----:B------:R-:W-:-:S07]  /*15b0*/  VIMNMX R0, R0, UR4, PT ;  /* 0x0000000400007c48 */ /* 0x000fce000bfe0100 */
.L_x_1072:
[----:B------:R-:W-:Y:S01]  /*15c0*/  UIADD3 UR4, UR38, 0x7f, URZ ;  /* 0x0000007f26047890 */ /* 0x000fe2000fffe03f */
        /* <DEDUP_REMOVED lines=10> */
[----:B------:R-:W-:-:S02]  /*1670*/  UIADD3 UR53, UR38, -UR45, URZ ;  /* 0x8000002d26357290 */ /* 0x000fc4000fffe03f */
        /* <DEDUP_REMOVED lines=17> */
.L_x_1076:
[----:B------:R-:W-:-:S11]  /*1790*/  UISETP.NE.AND UP0, UPT, UR5, 0x1, UPT ;  /* 0x000000010500788c */ /* 0x000fd6000bf05270 */
[----:B------:R-:W-:Y:S02]  /*17a0*/  @UP0 ULDC.64 UR10, c[0x0][0x9e8] ;  /* 0x00027a00000a0ab9 */ /* 0x000fe40000000a00 */
[----:B------:R-:W-:-:S04]  /*17b0*/  UIMAD.WIDE.U32 UR6, UR4, UR10, URZ ;  /* 0x0000000a040672a5 */ /* 0x000fc8000f8e003f */
[----:B------:R-:W-:-:S12]  /*17c0*/  @UP0 USHF.R.U32.HI UR4, URZ, UR11, UR7 ;  /* 0x0000000b3f040299 */ /* 0x000fd80008011607 */
.L_x_1077:
[----:B------:R-:W-:-:S04]  /*17d0*/  UIMAD UR4, UR4, UR5, URZ ;  /* 0x00000005040472a4 */ /* 0x000fc8000f8e023f */
[----:B------:R-:W-:-:S04]  /*17e0*/  UISETP.LT.AND UP0, UPT, UR9, UR4, UPT ;  /* 0x000000040900728c */ /* 0x000fc8000bf01270 */
[----:B------:R-:W-:-:S12]  /*17f0*/  USEL UR9, UR9, UR4, !UP0 ;  /* 0x0000000409097287 */ /* 0x000fd8000c000000 */
.L_x_1075:
[----:B------:R-:W-:Y:S01]  /*1800*/  USHF.R.S32.HI UR4, URZ, 0x1f, UR9 ;  /* 0x0000001f3f047899 */ /* 0x000fe20008011409 */
[----:B------:R-:W-:Y:S01]  /*1810*/  PLOP3.LUT P0, PT, PT, PT, PT, 0x80, 0x0 ;  /* 0x000000000000781c */ /* 0x000fe20003f0f070 */
[----:B------:R-:W-:Y:S01]  /*1820*/  IMAD.MOV.U32 R0, RZ, RZ, RZ ;  /* 0x000000ffff007224 */ /* 0x000fe200078e00ff */
[----:B------:R-:W-:Y:S01]  /*1830*/  CS2R R134, SRZ ;  /* 0x0000000000867805 */ /* 0x000fe2000001ff00 */
[----:B------:R-:W-:Y:S01]  /*1840*/  ULEA.HI UR4, UR4, UR9, URZ, 0x7 ;  /* 0x0000000904047291 */ /* 0x000fe2000f8f383f */
[----:B------:R-:W-:Y:S01]  /*1850*/  IMAD.MOV.U32 R2, RZ, RZ, RZ ;  /* 0x000000ffff027224 */ /* 0x000fe200078e00ff */
[----:B------:R-:W-:Y:S02]  /*1860*/  CS2R R132, SRZ ;  /* 0x0000000000847805 */ /* 0x000fe4000001ff00 */
[----:B------:R-:W-:Y:S01]  /*1870*/  CS2R R130, SRZ ;  /* 0x0000000000827805 */ /* 0x000fe2000001ff00 */
[----:B------:R-:W-:Y:S01]  /*1880*/  USHF.R.S32.HI UR4, URZ, 0x7, UR4 ;  /* 0x000000073f047899 */ /* 0x000fe20008011404 */
[----:B------:R-:W-:-:S02]  /*1890*/  CS2R R128, SRZ ;  /* 0x0000000000807805 */ /* 0x000fc4000001ff00 */
[----:B------:R-:W-:Y:S01]  /*18a0*/  CS2R R26, SRZ ;  /* 0x00000000001a7805 */ /* 0x000fe2000001ff00 */
[----:B------:R-:W-:Y:S01]  /*18b0*/  IMAD.MOV.U32 R126, RZ, RZ, RZ ;  /* 0x000000ffff7e7224 */ /* 0x000fe200078e00ff */
[----:B------:R-:W-:Y:S01]  /*18c0*/  UISETP.LT.AND UP0, UPT, URZ, UR4, UPT ;  /* 0x000000043f00728c */ /* 0x000fe2000bf01270 */
[----:B------:R-:W-:Y:S01]  /*18d0*/  IMAD.MOV.U32 R125, RZ, RZ, RZ ;  /* 0x000000ffff7d7224 */ /* 0x000fe200078e00ff */
[----:B------:R-:W-:Y:S02]  /*18e0*/  CS2R R122, SRZ ;  /* 0x00000000007a7805 */ /* 0x000fe4000001ff00 */
[----:B------:R-:W-:Y:S01]  /*18f0*/  CS2R R120, SRZ ;  /* 0x0000000000787805 */ /* 0x000fe2000001ff00 */
[----:B------:R-:W-:Y:S01]  /*1900*/  USEL UR37, URZ, UR4, !UP0 ;  /* 0x000000043f257287 */ /* 0x000fe2000c000000 */
[----:B------:R-:W-:Y:S02]  /*1910*/  CS2R R118, SRZ ;  /* 0x0000000000767805 */ /* 0x000fe4000001ff00 */
        /* <DEDUP_REMOVED lines=15> */
[----:B------:R-:W-:Y:S02]  /*1a10*/  IMAD.MOV.U32 R89, RZ, RZ, RZ ;  /* 0x000000ffff597224 */ /* 0x000fe400078e00ff */
        /* <DEDUP_REMOVED lines=34> */
.L_x_1079:
        /* <DEDUP_REMOVED lines=9> */
.L_x_1295:
[----:B------:R-:W-:Y:S05]  /*1cd0*/  @!P0 BRA `(.L_x_1081) ;  /* 0x0000000000048947 */ /* 0x000fea0003800000 */
[----:B------:R-:W-:Y:S01]  /*1ce0*/  BPT.TRAP 0x1 ;  /* 0x000000040000795c */ /* 0x000fe20000300000 */
.L_x_1081:
[----:B------:R-:W-:Y:S02]  /*1cf0*/  IMAD.U32 R90, RZ, RZ, UR46 ;  /* 0x0000002eff5a7e24 */ /* 0x000fe4000f8e00ff */
[----:B0-----:R-:W-:-:S03]  /*1d00*/  IMAD.U32 R3, RZ, RZ, UR49 ;  /* 0x00000031ff037e24 */ /* 0x001fc6000f8e00ff */
[----:B------:R-:W-:Y:S02]  /*1d10*/  LEA R90, R90, UR42, 0x3 ;  /* 0x0000002a5a5a7c11 */ /* 0x000fe4000f8e18ff */
[----:B------:R-:W-:-:S04]  /*1d20*/  SHF.L.U32 R3, R3, 0x1f, RZ ;  /* 0x0000001f03037819 */ /* 0x000fc800000006ff */
[----:B------:R0:W1:Y:S01]  /*1d30*/  SYNCS.PHASECHK.TRANS64.TRYWAIT P2, [R90+URZ+0x2d830], R3 ;  /* 0x02d830035a0075a7 */ /* 0x000062000804017f */
[----:B------:R-:W-:Y:S05]  /*1d40*/  @!P0 BRA `(.L_x_1082) ;  /* 0x0000000000048947 */ /* 0x000fea0003800000 */
[----:B------:R-:W-:Y:S01]  /*1d50*/  BPT.TRAP 0x1 ;  /* 0x000000040000795c */ /* 0x000fe20000300000 */
.L_x_1082:
[----:B------:R-:W2:Y:S02]  /*1d60*/  S2R R0, SR_TID.X ;  /* 0x0000000000007919 */ /* 0x000ea40000002100 */
[----:B--2---:R-:W-:Y:S01]  /*1d70*/  LOP3.LUT P1, RZ, R0, 0x7f, RZ, 0xc0, !PT ;  /* 0x0000007f00ff7812 */ /* 0x004fe2000782c0ff */
[----:B-1----:R-:W-:-:S12]  /*1d80*/  @P2 BRA `(.L_x_1083) ;  /* 0x0000000000082947 */ /* 0x002fd80003800000 */
[----:B------:R-:W1:Y:S02]  /*1d90*/  SYNCS.PHASECHK.TRANS64.TRYWAIT P2, [R90+URZ+0x2d830], R3 ;  /* 0x02d830035a0075a7 */ /* 0x000e64000804017f */
[----:B-1----:R-:W-:Y:S05]  /*1da0*/  @!P2 BRA `(.L_x_1084) ;  /* 0x0000016400a0a947 */ /* 0x002fea0003800000 */
.L_x_1083:
[----:B------:R-:W-:Y:S05]  /*1db0*/  WARPSYNC.ALL ;  /* 0x0000000000007948 */ /* 0x000fea0003800000 */
[----:B------:R-:W-:Y:S01]  /*1dc0*/  UIADD3 UR4, UR42, 0x15400, URZ ;  /* 0x000154002a047890 */ /* 0x000fe2000fffe03f */
[----:B------:R-:W-:Y:S01]  /*1dd0*/  WARPGROUP.ARRIVE ;  /* 0x00000000000079c5 */ /* 0x000fe20000000000 */
[----:B------:R-:W-:Y:S01]  /*1de0*/  UMOV UR5, 0x80000020 ;  /* 0x8000002000057882 */ /* 0x000fe20000000000 */
[----:B------:R-:W-:Y:S01]  /*1df0*/  UMOV UR7, 0x80000020 ;  /* 0x8000002000077882 */ /* 0x000fe20000000000 */
[----:B------:R-:W-:Y:S01]  /*1e00*/  USHF.R.U32.HI UR4, URZ, 0x4, UR4 ;  /* 0x000000043f047899 */ /* 0x000fe20008011604 */
[----:B01----:R-:W-:Y:S01]  /*1e10*/  @!P1 VIADD R90, R90, 0x2d840 ;  /* 0x0002d8405a5a9836 */ /* 0x003fe20000000000 */
[----:B------:R-:W-:Y:S01]  /*1e20*/  UMOV UR9, 0x80000020 ;  /* 0x8000002000097882 */ /* 0x000fe20000000000 */
[----:B------:R-:W-:Y:S01]  /*1e30*/  UMOV UR11, 0x80000020 ;  /* 0x80000020000b7882 */ /* 0x000fe20000000000 */
[----:B------:R-:W-:Y:S01]  /*1e40*/  ULOP3.LUT UR4, UR4, 0x3fff, URZ, 0xc0, !UPT ;  /* 0x00003fff04047892 */ /* 0x000fe2000f8ec03f */
[----:B------:R-:W-:Y:S01]  /*1e50*/  UMOV UR13, 0x80000020 ;  /* 0x80000020000d7882 */ /* 0x000fe20000000000 */
[----:B------:R-:W-:-:S02]  /*1e60*/  UMOV UR15, 0x80000020 ;  /* 0x80000020000f7882 */ /* 0x000fc40000000000 */
[----:B------:R-:W-:Y:S01]  /*1e70*/  ULOP3.LUT UR32, UR4, 0x10000, URZ, 0xfc, !UPT ;  /* 0x0001000004207892 */ /* 0x000fe2000f8efc3f */
[----:B------:R-:W-:Y:S01]  /*1e80*/  @!P1 PRMT R90, RZ, 0x654, R90 ;  /* 0x00000654ff5a9816 */ /* 0x000fe2000000005a */
[----:B------:R-:W-:Y:S02]  /*1e90*/  ULOP3.LUT UR4, UR54, 0x10000, URZ, 0xfc, !UPT ;  /* 0x0001000036047892 */ /* 0x000fe4000f8efc3f */
[----:B------:R-:W-:Y:S02]  /*1ea0*/  UIMAD UR6, UR46, 0x600, UR32 ;  /* 0x000006002e0678a4 */ /* 0x000fe4000f8e0220 */
[----:B------:R-:W-:Y:S02]  /*1eb0*/  UIADD3 UR8, UR4, 0x2, URZ ;  /* 0x0000000204087890 */ /* 0x000fe4000fffe03f */
[----:B------:R-:W-:Y:S02]  /*1ec0*/  UIADD3 UR10, UR6, 0x2, URZ ;  /* 0x00000002060a7890 */ /* 0x000fe4000fffe03f */
[----:B------:R-:W-:-:S02]  /*1ed0*/  UIADD3 UR12, UR4, 0x300, URZ ;  /* 0x00000300040c7890 */ /* 0x000fc4000fffe03f */
[----:B------:R-:W-:Y:S02]  /*1ee0*/  UIADD3 UR14, UR6, 0x200, URZ ;  /* 0x00000200060e7890 */ /* 0x000fe4000fffe03f */
        /* <DEDUP_REMOVED lines=38> */
[----:B------:R-:W-:Y:S02]  /*2150*/  VIADD R27, R136, UR39 ;  /* 0x00000027881b7c36 */ /* 0x000fe40008000000 */
[----:B------:R-:W-:Y:S01]  /*2160*/  FMUL.FTZ R91, R28, UR10 ;  /* 0x0000000a1c5b7c20 */ /* 0x000fe20008410000 */
[----:B------:R-:W-:Y:S01]  /*2170*/  FMUL.FTZ R6, R35, UR10 ;  /* 0x0000000a23067c20 */ /* 0x000fe20008410000 */
[----:B------:R-:W-:Y:S01]  /*2180*/  FMUL.FTZ R35, R70, UR10 ;  /* 0x0000000a46237c20 */ /* 0x000fe20008410000 */
[----:B------:R-:W-:Y:S01]  /*2190*/  @P2 IMAD.HI.U32 R28, R27, UR6, RZ ;  /* 0x000000061b1c2c27 */ /* 0x000fe2000f8e00ff */
[----:B------:R-:W-:-:S03]  /*21a0*/  @UP0 ULDC UR6, c[0x0][0x450] ;  /* 0x0001140000060ab9 */ /* 0x000fc60000000800 */
[----:B------:R-:W-:Y:S01]  /*21b0*/  FMUL.FTZ R8, R39, UR10 ;  /* 0x0000000a27087c20 */ /* 0x000fe20008410000 */
        /* <DEDUP_REMOVED lines=8> */
[----:B------:R-:W0:Y:S01]  /*2240*/  SHFL.IDX PT, R58, R70, RZ, 0x1c1f ;  /* 0x001c1fff463a7589 */ /* 0x000e2200000e0000 */
[----:B------:R-:W-:Y:S01]  /*2250*/  IMAD R74, R88, R27, 0x80 ;  /* 0x00000080584a7424 */ /* 0x000fe200078e021b */
[----:B------:R-:W-:Y:S01]  /*2260*/  ULDC.64 UR6, c[0x0][0x9e0] ;  /* 0x0002780000067ab9 */ /* 0x000fe20000000a00 */
[----:B------:R-:W-:Y:S01]  /*2270*/  FMUL.FTZ R9, R38, UR10 ;  /* 0x0000000a26097c20 */ /* 0x000fe20008410000 */
[----:B------:R-:W-:Y:S01]  /*2280*/  FMUL.FTZ R92, R29, UR10 ;  /* 0x0000000a1d5c7c20 */ /* 0x000fe20008410000 */
[----:B------:R-:W-:Y:S01]  /*2290*/  FMUL.FTZ R38, R40, UR10 ;  /* 0x0000000a28267c20 */ /* 0x000fe20008410000 */
[----:B------:R-:W-:Y:S01]  /*22a0*/  FMUL.FTZ R15, R50, UR10 ;  /* 0x0000000a320f7c20 */ /* 0x000fe20008410000 */
        /* <DEDUP_REMOVED lines=27> */
[----:B------:R-:W-:-:S02]  /*2460*/  VIADD R57, R74, 0x1 ;  /* 0x000000014a397836 */ /* 0x000fc40000000000 */
        /* <DEDUP_REMOVED lines=26> */
[----:B------:R-:W-:Y:S01]  /*2610*/  IMAD.U32 R61, RZ, RZ, UR45 ;  /* 0x0000002dff3d7e24 */ /* 0x000fe2000f8e00ff */
[----:B------:R-:W1:Y:S01]  /*2620*/  MUFU.TANH R2, R2 ;  /* 0x0000000200027308 */ /* 0x000e620000002400 */
[----:B------:R-:W-:Y:S01]  /*2630*/  VIADD R57, R74, UR38 ;  /* 0x000000264a397c36 */ /* 0x000fe20008000000 */
[----:B------:R2:W-:Y:S01]  /*2640*/  @!P1 SYNCS.ARRIVE.TRANS64.RED.A1T0 RZ, [R90+URZ], RZ ;  /* 0x000000ff5aff99a7 */ /* 0x0005e2000810043f */
[----:B------:R-:W-:-:S02]  /*2650*/  LEA R73, R88, 0xffffff80, 0x7 ;  /* 0xffffff8058497811 */ /* 0x000fc400078e38ff */
[----:B------:R-:W-:Y:S01]  /*2660*/  IADD3 R56, -R61, UR38, R56 ;  /* 0x000000263d387c10 */ /* 0x000fe2000fffe138 */
[----:B------:R-:W-:Y:S02]  /*2670*/  IMAD R75, R16, -0x2, R57 ;  /* 0xfffffffe104b7824 */ /* 0x000fe400078e0239 */
[----:B------:R-:W3:Y:S02]  /*2680*/  MUFU.TANH R89, R89 ;  /* 0x0000005900597308 */ /* 0x000ee40000002400 */
[C---:B------:R-:W-:Y:S02]  /*2690*/  VIADD R76, R56.reuse, UR6 ;  /* 0x00000006384c7c36 */ /* 0x040fe40008000000 */
[----:B------:R-:W-:-:S03]  /*26a0*/  VIADD R77, R56, UR33 ;  /* 0x00000021384d7c36 */ /* 0x000fc60008000000 */
[----:B0-----:R-:W-:Y:S01]  /*26b0*/  VIADDMNMX R71, R58, R76, R75, PT ;  /* 0x0000004c3a477246 */ /* 0x001fe2000380014b */
[----:B------:R-:W0:Y:S01]  /*26c0*/  MUFU.TANH R0, R0 ;  /* 0x0000000000007308 */ /* 0x000e220000002400 */
[----:B------:R-:W-:-:S07]  /*26d0*/  IMAD.IADD R72, R77, 0x1, R58 ;  /* 0x000000014d487824 */ /* 0x000fce00078e023a */
[----:B------:R-:W4:Y:S08]  /*26e0*/  MUFU.TANH R3, R3 ;  /* 0x0000000300037308 */ /* 0x000f300000002400 */
        /* <DEDUP_REMOVED lines=61> */
[----:B------:R-:W-:Y:S01]  /*2ac0*/  IMAD.U32 R57, RZ, RZ, UR45 ;  /* 0x0000002dff397e24 */ /* 0x000fe2000f8e00ff */
[----:B------:R-:W-:Y:S04]  /*2ad0*/  BSSY B0, `(.L_x_1086) ;  /* 0x0000011000007945 */ /* 0x000fe80003800000 */
[----:B------:R-:W-:-:S04]  /*2ae0*/  IADD3 R56, -R57, UR38, R58 ;  /* 0x0000002639387c10 */ /* 0x000fc8000fffe13a */
        /* <DEDUP_REMOVED lines=10> */
.L_x_1087:
[----:B------:R-:W-:-:S06]  /*2b90*/  UISETP.NE.AND UP2, UPT, UR7, 0x1, UPT ;  /* 0x000000010700788c */ /* 0x000fcc000bf45270 */
[----:B------:R-:W-:-:S05]  /*2ba0*/  PLOP3.LUT P2, PT, PT, PT, UP2, 0x80, 0x0 ;  /* 0x000000000000781c */ /* 0x000fca0003f4f028 */
[----:B------:R-:W-:-:S08]  /*2bb0*/  @UP2 ULDC.64 UR10, c[0x0][0x9e8] ;  /* 0x00027a00000a2ab9 */ /* 0x000fd00000000a00 */
[----:B------:R-:W-:-:S05]  /*2bc0*/  @P2 IMAD.HI.U32 R57, R56, UR10, RZ ;  /* 0x0000000a38392c27 */ /* 0x000fca000f8e00ff */
[----:B------:R-:W-:-:S07]  /*2bd0*/  @P2 SHF.R.U32.HI R56, RZ, UR11, R57 ;  /* 0x0000000bff382c19 */ /* 0x000fce0008011639 */
.L_x_1088:
[----:B------:R-:W-:Y:S05]  /*2be0*/  BSYNC B0 ;  /* 0x0000000000007941 */ /* 0x000fea0003800000 */
.L_x_1086:
[----:B------:R-:W-:-:S04]  /*2bf0*/  IMAD R57, R56, UR7, -R73 ;  /* 0x0000000738397c24 */ /* 0x000fc8000f8e0a49 */
[----:B------:R-:W-:-:S05]  /*2c00*/  IMAD R57, R16, -0x2, R57 ;  /* 0xfffffffe10397824 */ /* 0x000fca00078e0239 */
[----:B------:R-:W-:Y:S02]  /*2c10*/  VIMNMX R72, R72, R57, !PT ;  /* 0x0000003948487248 */ /* 0x000fe40007fe0100 */
[----:B------:R-:W-:-:S07]  /*2c20*/  VIADDMNMX R71, R57, UR7, R71, PT ;  /* 0x0000000739477c46 */ /* 0x000fce000b800147 */
.L_x_1085:
[----:B------:R-:W2:Y:S01]  /*2c30*/  LDL.LU R78, [R1] ;  /* 0x00000000014e7983 */ /* 0x000ea20000300800 */
[C---:B------:R-:W-:Y:S02]  /*2c40*/  ISETP.GE.AND P4, PT, R74.reuse, 0x9, PT ;  /* 0x000000094a00780c */ /* 0x040fe40003f86270 */
[C---:B------:R-:W-:Y:S02]  /*2c50*/  ISETP.GE.AND P2, PT, R74.reuse, 0x2, PT ;  /* 0x000000024a00780c */ /* 0x040fe40003f46270 */
[----:B------:R-:W-:Y:S02]  /*2c60*/  ISETP.GE.AND P5, PT, R74, 0xa, PT ;  /* 0x0000000a4a00780c */ /* 0x000fe40003fa6270 */
[----:B------:R-:W-:-:S04]  /*2c70*/  ISETP.GT.AND P3, PT, R72, 0x1, !P2 ;  /* 0x000000014800780c */ /* 0x000fc80005764270 */
[----:B------:R-:W-:-:S04]  /*2c80*/  ISETP.LT.OR P3, PT, R71, 0x2, P3 ;  /* 0x000000024700780c */ /* 0x000fc80001f61670 */
[----:B------:R-:W-:Y:S02]  /*2c90*/  FSEL R89, R89, -INF , !P3 ;  /* 0xff80000059597808 */ /* 0x000fe40005800000 */
[----:B------:R-:W-:-:S04]  /*2ca0*/  ISETP.GT.AND P3, PT, R72, 0x9, !P5 ;  /* 0x000000094800780c */ /* 0x000fc80006f64270 */
[----:B------:R-:W-:-:S04]  /*2cb0*/  ISETP.LT.OR P3, PT, R71, 0xa, P3 ;  /* 0x0000000a4700780c */ /* 0x000fc80001f61670 */
[----:B0-----:R-:W-:Y:S02]  /*2cc0*/  FSEL R92, R92, -INF , !P3 ;  /* 0xff8000005c5c7808 */ /* 0x001fe40005800000 */
[----:B--2---:R-:W-:-:S04]  /*2cd0*/  LOP3.LUT R78, R78, 0xfffffffd, RZ, 0xc0, !PT ;  /* 0xfffffffd4e4e7812 */ /* 0x004fc800078ec0ff */
[----:B------:R-:W-:Y:S02]  /*2ce0*/  @P4 LOP3.LUT R78, R78, 0x2, RZ, 0xfc, !PT ;  /* 0x000000024e4e4812 */ /* 0x000fe400078efcff */
[----:B------:R-:W-:Y:S02]  /*2cf0*/  ISETP.GT.AND P4, PT, R72, 0x8, !P4 ;  /* 0x000000084800780c */ /* 0x000fe40006784270 */
[----:B------:R-:W-:Y:S02]  /*2d00*/  LOP3.LUT R78, R78, 0xfffffffb, RZ, 0xc0, !PT ;  /* 0xfffffffb4e4e7812 */ /* 0x000fe400078ec0ff */
[----:B------:R-:W-:Y:S02]  /*2d10*/  ISETP.LT.OR P4, PT, R71, 0x9, P4 ;  /* 0x000000094700780c */ /* 0x000fe40002781670 */
[----:B------:R-:W-:Y:S02]  /*2d20*/  @P5 LOP3.LUT R78, R78, 0x4, RZ, 0xfc, !PT ;  /* 0x000000044e4e5812 */ /* 0x000fe400078efcff */
[----:B------:R-:W-:-:S02]  /*2d30*/  ISETP.GE.AND P5, PT, R74, 0x11, PT ;  /* 0x000000114a00780c */ /* 0x000fc40003fa6270 */
[----:B------:R-:W-:Y:S02]  /*2d40*/  FSEL R91, R91, -INF , !P4 ;  /* 0xff8000005b5b7808 */ /* 0x000fe40006000000 */
        /* <DEDUP_REMOVED lines=9> */
[----:B------:R-:W-:Y:S02]  /*2de0*/  ISETP.GE.AND P4, PT, R74, 0x19, PT ;  /* 0x000000194a00780c */ /* 0x000fe40003f86270 */
[----:B------:R-:W-:Y:S02]  /*2df0*/  ISETP.LT.OR P3, PT, R71, 0x12, P3 ;  /* 0x000000124700780c */ /* 0x000fe40001f61670 */
[----:B------:R-:W-:Y:S02]  /*2e00*/  LOP3.LUT R78, R78, 0xfeffffff, RZ, 0xc0, !PT ;  /* 0xfeffffff4e4e7812 */ /* 0x000fe400078ec0ff */
        /* <DEDUP_REMOVED lines=61> */
[----:B------:R-:W-:Y:S01]  /*31e0*/  ISETP.GT.AND P3, PT, R72, 0x40, !P4 ;  /* 0x000000404800780c */ /* 0x000fe20006764270 */
[----:B------:R-:W0:Y:S03]  /*31f0*/  SHFL.IDX PT, R46, R70, 0x1, 0x1c1f ;  /* 0x003c1f00462e7f89 */ /* 0x000e2600000e0000 */
        /* <DEDUP_REMOVED lines=53> */
[----:B------:R-:W-:Y:S02]  /*3550*/  ISETP.GT.AND P3, PT, R72, 0x61, !P4 ;  /* 0x000000614800780c */ /* 0x000fe40006764270 */
[----:B0-----:R-:W-:-:S02]  /*3560*/  VIADDMNMX R66, R46, R76, R75, PT ;  /* 0x0000004c2e427246 */ /* 0x001fc4000380014b */
[----:B------:R-:W-:-:S03]  /*3570*/  ISETP.LT.OR P3, PT, R71, 0x62, P3 ;  /* 0x000000624700780c */ /* 0x000fc60001f61670 */
[----:B------:R-:W-:Y:S02]  /*3580*/  @P4 LOP3.LUT R78, R78, 0x20, RZ, 0xfc, !PT ;  /* 0x000000204e4e4812 */ /* 0x000fe400078efcff */
[----:B------:R-:W-:Y:S02]  /*3590*/  ISETP.GE.AND P4, PT, R74, 0x69, PT ;  /* 0x000000694a00780c */ /* 0x000fe40003f86270 */
[----:B------:R-:W-:Y:S01]  /*35a0*/  FSEL R42, R67, -INF , !P3 ;  /* 0xff800000432a7808 */ /* 0x000fe20005800000 */
[----:B------:R-:W-:Y:S01]  /*35b0*/  IMAD.IADD R67, R77, 0x1, R46 ;  /* 0x000000014d437824 */ /* 0x000fe200078e022e */
        /* <DEDUP_REMOVED lines=30> */
[----:B------:R-:W-:-:S13]  /*37a0*/  ISETP.GE.AND P6, PT, R74, 0x7a, PT ;  /* 0x0000007a4a00780c */ /* 0x000fda0003fc6270 */
[----:B------:R-:W-:Y:S02]  /*37b0*/  @P6 LOP3.LUT R78, R78, 0x8000000, RZ, 0xfc, !PT ;  /* 0x080000004e4e6812 */ /* 0x000fe400078efcff */
[----:B------:R-:W-:-:S03]  /*37c0*/  ISETP.GT.AND P6, PT, R72, 0x79, !P6 ;  /* 0x000000794800780c */ /* 0x000fc600077c4270 */
[----:B------:R0:W-:Y:S01]  /*37d0*/  STL [R1], R78 ;  /* 0x0000004e01007387 */ /* 0x0001e20000100800 */
[----:B------:R-:W-:-:S04]  /*37e0*/  ISETP.LT.OR P6, PT, R71, 0x7a, P6 ;  /* 0x0000007a4700780c */ /* 0x000fc800037c1670 */
[----:B------:R-:W-:Y:S02]  /*37f0*/  FSEL R2, R85, -INF , !P6 ;  /* 0xff80000055027808 */ /* 0x000fe40007000000 */
[----:B------:R-:W-:-:S13]  /*3800*/  PLOP3.LUT P6, PT, PT, PT, UP1, 0x40, 0x0 ;  /* 0x000000000000781c */ /* 0x000fda0003fce818 */
[----:B0-----:R-:W-:Y:S05]  /*3810*/  @P6 BRA `(.L_x_1089) ;  /* 0x0000000000646947 */ /* 0x001fea0003800000 */
        /* <DEDUP_REMOVED lines=14> */
.L_x_1091:
[----:B------:R-:W-:-:S06]  /*3900*/  UISETP.NE.AND UP2, UPT, UR7, 0x1, UPT ;  /* 0x000000010700788c */ /* 0x000fcc000bf45270 */
[----:B------:R-:W-:-:S05]  /*3910*/  PLOP3.LUT P6, PT, PT, PT, UP2, 0x80, 0x0 ;  /* 0x000000000000781c */ /* 0x000fca0003fcf028 */
[----:B------:R-:W-:-:S08]  /*3920*/  @UP2 ULDC.64 UR10, c[0x0][0x9e8] ;  /* 0x00027a00000a2ab9 */ /* 0x000fd00000000a00 */
[----:B------:R-:W-:Y:S01]  /*3930*/  @P6 IMAD.HI.U32 R59, R46, UR10, RZ ;  /* 0x0000000a2e3b6c27 */ /* 0x000fe2000f8e00ff */
[----:B------:R-:W-:-:S13]  /*3940*/  PLOP3.LUT P6, PT, PT, PT, UP2, 0x80, 0x0 ;  /* 0x000000000000781c */ /* 0x000fda0003fcf028 */
[----:B------:R-:W-:-:S07]  /*3950*/  @P6 SHF.R.U32.HI R46, RZ, UR11, R59 ;  /* 0x0000000bff2e6c19 */ /* 0x000fce000801163b */
.L_x_1092:
[----:B------:R-:W-:Y:S05]  /*3960*/  BSYNC B0 ;  /* 0x0000000000007941 */ /* 0x000fea0003800000 */
.L_x_1090:
[----:B------:R-:W-:-:S04]  /*3970*/  IMAD R59, R46, UR7, -R73 ;  /* 0x000000072e3b7c24 */ /* 0x000fc8000f8e0a49 */
[----:B------:R-:W-:-:S05]  /*3980*/  IMAD R59, R16, -0x2, R59 ;  /* 0xfffffffe103b7824 */ /* 0x000fca00078e023b */
[----:B------:R-:W-:Y:S02]  /*3990*/  VIMNMX R67, R67, R59, !PT ;  /* 0x0000003b43437248 */ /* 0x000fe40007fe0100 */
[----:B------:R-:W-:-:S07]  /*39a0*/  VIADDMNMX R66, R59, UR7, R66, PT ;  /* 0x000000073b427c46 */ /* 0x000fce000b800142 */
.L_x_1089:
[C---:B------:R-:W-:Y:S01]  /*39b0*/  ISETP.GT.AND P2, PT, R67.reuse, 0x1, !P2 ;  /* 0x000000014300780c */ /* 0x040fe20005744270 */
        /* <DEDUP_REMOVED lines=27> */
[----:B------:R-:W-:Y:S02]  /*3b70*/  FMNMX.FTZ R4, R68, R89, !PT ;  /* 0x0000005944047209 */ /* 0x000fe40007810000 */
[----:B------:R-:W-:Y:S02]  /*3b80*/  ISETP.LT.OR P2, PT, R66, 0x11, P2 ;  /* 0x000000114200780c */ /* 0x000fe40001741670 */
[C---:B------:R-:W-:Y:S02]  /*3b90*/  LOP3.LUT P6, RZ, R78.reuse, 0x8000, RZ, 0xc0, !PT ;  /* 0x000080004eff7812 */ /* 0x040fe400078cc0ff */
[----:B------:R-:W-:Y:S02]  /*3ba0*/  FSEL R59, R7, -INF , !P2 ;  /* 0xff800000073b7808 */ /* 0x000fe40005000000 */
[----:B------:R-:W-:-:S02]  /*3bb0*/  LOP3.LUT P2, RZ, R78, 0x2000000, RZ, 0xc0, !PT ;  /* 0x020000004eff7812 */ /* 0x000fc4000784c0ff */
[----:B------:R-:W-:Y:S02]  /*3bc0*/  FMNMX.FTZ R7, R91, R4, !PT ;  /* 0x000000045b077209 */ /* 0x000fe40007810000 */
[----:B------:R-:W-:Y:S02]  /*3bd0*/  ISETP.GT.AND P2, PT, R67, 0x11, !P2 ;  /* 0x000000114300780c */ /* 0x000fe40005744270 */
[----:B------:R-:W-:Y:S02]  /*3be0*/  FMNMX.FTZ R4, R92, R7, !PT ;  /* 0x000000075c047209 */ /* 0x000fe40007810000 */
[----:B------:R-:W-:Y:S02]  /*3bf0*/  ISETP.LT.OR P2, PT, R66, 0x12, P2 ;  /* 0x000000124200780c */ /* 0x000fe40001741670 */
[----:B------:R-:W-:Y:S02]  /*3c00*/  FMNMX.FTZ R7, R93, R4, !PT ;  /* 0x000000045d077209 */ /* 0x000fe40007810000 */
[----:B------:R-:W-:-:S02]  /*3c10*/  FSEL R6, R6, -INF , !P2 ;  /* 0xff80000006067808 */ /* 0x000fc40005000000 */
[----:B------:R-:W-:Y:S02]  /*3c20*/  LOP3.LUT P2, RZ, R78, 0x1000000, RZ, 0xc0, !PT ;  /* 0x010000004eff7812 */ /* 0x000fe4000784c0ff */
[----:B------:R-:W-:Y:S02]  /*3c30*/  FMNMX.FTZ R4, R94, R7, !PT ;  /* 0x000000075e047209 */ /* 0x000fe40007810000 */
[----:B------:R-:W-:Y:S02]  /*3c40*/  ISETP.GT.AND P2, PT, R67, 0x18, !P2 ;  /* 0x000000184300780c */ /* 0x000fe40005744270 */
[----:B------:R-:W-:Y:S02]  /*3c50*/  FMNMX.FTZ R7, R95, R4, !PT ;  /* 0x000000045f077209 */ /* 0x000fe40007810000 */
[----:B------:R-:W-:Y:S02]  /*3c60*/  ISETP.LT.OR P2, PT, R66, 0x19, P2 ;  /* 0x000000194200780c */ /* 0x000fe40001741670 */
[----:B------:R-:W-:-:S02]  /*3c70*/  FMNMX.FTZ R4, R56, R7, !PT ;  /* 0x0000000738047209 */ /* 0x000fc40007810000 */
[----:B------:R-:W-:Y:S02]  /*3c80*/  FSEL R9, R9, -INF , !P2 ;  /* 0xff80000009097808 */ /* 0x000fe40005000000 */
[----:B------:R-:W-:Y:S02]  /*3c90*/  LOP3.LUT P2, RZ, R78, 0x800000, RZ, 0xc0, !PT ;  /* 0x008000004eff7812 */ /* 0x000fe4000784c0ff */
[----:B------:R-:W-:Y:S02]  /*3ca0*/  FMNMX.FTZ R7, R65, R4, !PT ;  /* 0x0000000441077209 */ /* 0x000fe40007810000 */
[----:B------:R-:W-:Y:S02]  /*3cb0*/  ISETP.GT.AND P2, PT, R67, 0x19, !P2 ;  /* 0x000000194300780c */ /* 0x000fe40005744270 */
[----:B------:R-:W-:Y:S02]  /*3cc0*/  FMNMX.FTZ R7, R62, R7, !PT ;  /* 0x000000073e077209 */ /* 0x000fe40007810000 */
[----:B------:R-:W-:-:S02]  /*3cd0*/  ISETP.LT.OR P2, PT, R66, 0x1a, P2 ;  /* 0x0000001a4200780c */ /* 0x000fc40001741670 */
[----:B------:R-:W-:Y:S02]  /*3ce0*/  FMNMX.FTZ R4, R64, R7, !PT ;  /* 0x0000000740047209 */ /* 0x000fe40007810000 */
[----:B------:R-:W-:Y:S02]  /*3cf0*/  FSEL R8, R8, -INF , !P2 ;  /* 0xff80000008087808 */ /* 0x000fe40005000000 */
[----:B------:R-:W-:Y:S02]  /*3d00*/  LOP3.LUT P2, RZ, R78, 0x400000, RZ, 0xc0, !PT ;  /* 0x004000004eff7812 */ /* 0x000fe4000784c0ff */
[----:B------:R-:W-:Y:S02]  /*3d10*/  FMNMX.FTZ R4, R63, R4, !PT ;  /* 0x000000043f047209 */ /* 0x000fe40007810000 */
[----:B------:R-:W-:Y:S02]  /*3d20*/  ISETP.GT.AND P2, PT, R67, 0x20, !P2 ;  /* 0x000000204300780c */ /* 0x000fe40005744270 */
[----:B------:R-:W-:-:S02]  /*3d30*/  FMNMX.FTZ R4, R61, R4, !PT ;  /* 0x000000043d047209 */ /* 0x000fc40007810000 */
[----:B------:R-:W-:Y:S02]  /*3d40*/  ISETP.LT.OR P2, PT, R66, 0x21, P2 ;  /* 0x000000214200780c */ /* 0x000fe40001741670 */
[----:B------:R-:W-:Y:S02]  /*3d50*/  FMNMX.FTZ R7, R57, R4, !PT ;  /* 0x0000000439077209 */ /* 0x000fe40007810000 */
[----:B------:R-:W-:Y:S02]  /*3d60*/  FSEL R11, R11, -INF , !P2 ;  /* 0xff8000000b0b7808 */ /* 0x000fe40005000000 */
[----:B------:R-:W-:Y:S02]  /*3d70*/  LOP3.LUT P2, RZ, R78, 0x200000, RZ, 0xc0, !PT ;  /* 0x002000004eff7812 */ /* 0x000fe4000784c0ff */
[----:B------:R-:W-:Y:S02]  /*3d80*/  FMNMX.FTZ R7, R60, R7, !PT ;  /* 0x000000073c077209 */ /* 0x000fe40007810000 */
[----:B------:R-:W-:-:S02]  /*3d90*/  ISETP.GT.AND P2, PT, R67, 0x21, !P2 ;  /* 0x000000214300780c */ /* 0x000fc40005744270 */
[----:B------:R-:W-:Y:S02]  /*3da0*/  FMNMX.FTZ R7, R58, R7, !PT ;  /* 0x000000073a077209 */ /* 0x000fe40007810000 */
[----:B------:R-:W-:Y:S02]  /*3db0*/  ISETP.LT.OR P2, PT, R66, 0x22, P2 ;  /* 0x000000224200780c */ /* 0x000fe40001741670 */
[----:B------:R-:W-:Y:S02]  /*3dc0*/  FMNMX.FTZ R7, R48, R7, !PT ;  /* 0x0000000730077209 */ /* 0x000fe40007810000 */
[----:B------:R-:W-:Y:S02]  /*3dd0*/  FSEL R10, R10, -INF , !P2 ;  /* 0xff8000000a0a7808 */ /* 0x000fe40005000000 */
[----:B------:R-:W-:Y:S02]  /*3de0*/  LOP3.LUT P2, RZ, R78, 0x100000, RZ, 0xc0, !PT ;  /* 0x001000004eff7812 */ /* 0x000fe4000784c0ff */
[----:B------:R-:W-:-:S02]  /*3df0*/  FMNMX.FTZ R4, R50, R7, !PT ;  /* 0x0000000732047209 */ /* 0x000fc40007810000 */
[----:B------:R-:W-:Y:S02]  /*3e00*/  ISETP.GT.AND P2, PT, R67, 0x28, !P2 ;  /* 0x000000284300780c */ /* 0x000fe40005744270 */
[----:B------:R-:W-:Y:S02]  /*3e10*/  FMNMX.FTZ R7, R51, R4, !PT ;  /* 0x0000000433077209 */ /* 0x000fe40007810000 */
[----:B------:R-:W-:Y:S02]  /*3e20*/  ISETP.LT.OR P2, PT, R66, 0x29, P2 ;  /* 0x000000294200780c */ /* 0x000fe40001741670 */
[----:B------:R-:W-:Y:S02]  /*3e30*/  FMNMX.FTZ R4, R52, R7, !PT ;  /* 0x0000000734047209 */ /* 0x000fe40007810000 */
        /* <DEDUP_REMOVED lines=29> */
[----:B------:R-:W-:Y:S01]  /*4010*/  ISETP.GT.AND P2, PT, R67, 0x39, !P6 ;  /* 0x000000394300780c */ /* 0x000fe20007744270 */
[----:B------:R-:W0:Y:S01]  /*4020*/  SHFL.BFLY PT, R4, R7, 0x2, 0x1f ;  /* 0x0c401f0007047f89 */ /* 0x000e2200000e0000 */
[----:B------:R-:W-:Y:S02]  /*4030*/  LOP3.LUT P6, RZ, R78, 0x10, RZ, 0xc0, !PT ;  /* 0x000000104eff7812 */ /* 0x000fe400078cc0ff */
[----:B------:R-:W-:-:S02]  /*4040*/  ISETP.LT.OR P2, PT, R66, 0x3a, P2 ;  /* 0x0000003a4200780c */ /* 0x000fc40001741670 */
[----:B------:R-:W-:Y:S02]  /*4050*/  FSEL R26, R26, -INF , !P4 ;  /* 0xff8000001a1a7808 */ /* 0x000fe40006000000 */
[----:B------:R-:W-:Y:S02]  /*4060*/  FSEL R20, R20, -INF , !P2 ;  /* 0xff80000014147808 */ /* 0x000fe40005000000 */
[----:B------:R-:W-:Y:S02]  /*4070*/  LOP3.LUT P2, RZ, R78, 0x4000, RZ, 0xc0, !PT ;  /* 0x000040004eff7812 */ /* 0x000fe4000784c0ff */
[----:B------:R-:W-:Y:S02]  /*4080*/  FSEL R27, R27, -INF , !P5 ;  /* 0xff8000001b1b7808 */ /* 0x000fe40006800000 */
[----:B------:R-:W-:-:S04]  /*4090*/  ISETP.GT.AND P2, PT, R67, 0x40, !P2 ;  /* 0x000000404300780c */ /* 0x000fc80005744270 */
[----:B------:R-:W-:-:S04]  /*40a0*/  ISETP.LT.OR P2, PT, R66, 0x41, P2 ;  /* 0x000000414200780c */ /* 0x000fc80001741670 */
[----:B------:R-:W-:Y:S02]  /*40b0*/  FSEL R30, R30, -INF , !P2 ;  /* 0xff8000001e1e7808 */ /* 0x000fe40005000000 */
[----:B------:R-:W-:Y:S02]  /*40c0*/  LOP3.LUT P2, RZ, R78, 0x2000, RZ, 0xc0, !PT ;  /* 0x000020004eff7812 */ /* 0x000fe4000784c0ff */
[----:B0-----:R-:W-:Y:S02]  /*40d0*/  FMNMX.FTZ R69, R7, R4, !PT ;  /* 0x0000000407457209 */ /* 0x001fe40007810000 */
[----:B------:R-:W-:-:S03]  /*40e0*/  ISETP.GT.AND P2, PT, R67, 0x41, !P2 ;  /* 0x000000414300780c */ /* 0x000fc60005744270 */
[----:B------:R-:W0:Y:S01]  /*40f0*/  SHFL.BFLY PT, R4, R69, 0x1, 0x1f ;  /* 0x0c201f0045047f89 */ /* 0x000e2200000e0000 */
[----:B------:R-:W-:-:S04]  /*4100*/  ISETP.LT.OR P2, PT, R66, 0x42, P2 ;  /* 0x000000424200780c */ /* 0x000fc80001741670 */
[----:B------:R-:W-:Y:S02]  /*4110*/  FSEL R29, R29, -INF , !P2 ;  /* 0xff8000001d1d7808 */ /* 0x000fe40005000000 */
[----:B------:R-:W-:-:S04]  /*4120*/  LOP3.LUT P2, RZ, R78, 0x1000, RZ, 0xc0, !PT ;  /* 0x000010004eff7812 */ /* 0x000fc8000784c0ff */
[----:B------:R-:W-:-:S04]  /*4130*/  ISETP.GT.AND P2, PT, R67, 0x48, !P2 ;  /* 0x000000484300780c */ /* 0x000fc80005744270 */
[----:B------:R-:W-:-:S04]  /*4140*/  ISETP.LT.OR P2, PT, R66, 0x49, P2 ;  /* 0x000000494200780c */ /* 0x000fc80001741670 */
[----:B------:R-:W-:Y:S02]  /*4150*/  FSEL R32, R32, -INF , !P2 ;  /* 0xff80000020207808 */ /* 0x000fe40005000000 */
[----:B------:R-:W-:Y:S02]  /*4160*/  LOP3.LUT P2, RZ, R78, 0x800, RZ, 0xc0, !PT ;  /* 0x000008004eff7812 */ /* 0x000fe4000784c0ff */
[----:B0-----:R-:W-:Y:S02]  /*4170*/  FMNMX.FTZ R4, R69, R4, !PT ;  /* 0x0000000445047209 */ /* 0x001fe40007810000 */
[----:B------:R-:W-:-:S03]  /*4180*/  ISETP.GT.AND P2, PT, R67, 0x49, !P2 ;  /* 0x000000494300780c */ /* 0x000fc60005744270 */
[----:B------:R-:W-:Y:S01]  /*4190*/  FMUL.FTZ R77, R4, UR34 ;  /* 0x00000022044d7c20 */ /* 0x000fe20008410000 */
        /* <DEDUP_REMOVED lines=30> */
[----:B------:R-:W-:-:S04]  /*4380*/  FSETP.NEU.FTZ.AND P2, PT, R4, -INF , PT ;  /* 0xff8000000400780b */ /* 0x000fc80003f5d000 */
[----:B------:R-:W-:Y:S02]  /*4390*/  FSEL R77, R77, RZ, P2 ;  /* 0x000000ff4d4d7208 */ /* 0x000fe40001000000 */
[C---:B------:R-:W-:Y:S02]  /*43a0*/  ISETP.GT.AND P2, PT, R67.reuse, RZ, !P6 ;  /* 0x000000ff4300720c */ /* 0x040fe40007744270 */
[----:B------:R-:W-:Y:S01]  /*43b0*/  LOP3.LUT P6, RZ, R78, 0x8000000, RZ, 0xc0, !PT ;  /* 0x080000004eff7812 */ /* 0x000fe200078cc0ff */
[--C-:B------:R-:W-:Y:S01]  /*43c0*/  FFMA.FTZ R75, R56, UR34, -R77.reuse ;  /* 0x00000022384b7c23 */ /* 0x100fe2000801084d */
[----:B------:R-:W-:Y:S01]  /*43d0*/  ISETP.LT.OR P2, PT, R66, 0x1, P2 ;  /* 0x000000014200780c */ /* 0x000fe20001741670 */
[--C-:B------:R-:W-:Y:S01]  /*43e0*/  FFMA.FTZ R68, R68, UR34, -R77.reuse ;  /* 0x0000002244447c23 */ /* 0x100fe2000801084d */
[----:B------:R-:W-:Y:S01]  /*43f0*/  ISETP.GT.AND P6, PT, R67, 0x79, !P6 ;  /* 0x000000794300780c */ /* 0x000fe200077c4270 */
[--C-:B------:R-:W-:Y:S01]  /*4400*/  FFMA.FTZ R71, R89, UR34, -R77.reuse ;  /* 0x0000002259477c23 */ /* 0x100fe2000801084d */
[----:B------:R-:W-:Y:S01]  /*4410*/  FSEL R74, R0, -INF , !P2 ;  /* 0xff800000004a7808 */ /* 0x000fe20005000000 */
[--C-:B------:R-:W-:Y:S01]  /*4420*/  FFMA.FTZ R69, R91, UR34, -R77.reuse ;  /* 0x000000225b457c23 */ /* 0x100fe2000801084d */
        /* <DEDUP_REMOVED lines=32> */
[----:B------:R-:W1:Y:S01]  /*4630*/  MUFU.EX2 R69, R69 ;  /* 0x0000004500457308 */ /* 0x000e620000000800 */
[--C-:B------:R-:W-:Y:S01]  /*4640*/  FFMA.FTZ R95, R95, UR34, -R77.reuse ;  /* 0x000000225f5f7c23 */ /* 0x100fe2000801084d */
[----:B------:R-:W-:Y:S01]  /*4650*/  FMNMX.FTZ R56, R10, R7, !PT ;  /* 0x000000070a387209 */ /* 0x000fe20007810000 */
[--C-:B------:R-:W-:Y:S01]  /*4660*/  FFMA.FTZ R63, R63, UR34, -R77.reuse ;  /* 0x000000223f3f7c23 */ /* 0x100fe2000801084d */
[--C-:B------:R-:W-:Y:S01]  /*4670*/  FFMA.FTZ R61, R61, UR34, -R77.reuse ;  /* 0x000000223d3d7c23 */ /* 0x100fe2000801084d */
[--C-:B------:R-:W-:Y:S01]  /*4680*/  FFMA.FTZ R58, R58, UR34, -R77.reuse ;  /* 0x000000223a3a7c23 */ /* 0x100fe2000801084d */
[----:B------:R-:W-:Y:S01]  /*4690*/  FMNMX.FTZ R7, R13, R56, !PT ;  /* 0x000000380d077209 */ /* 0x000fe20007810000 */
[--C-:B------:R-:W-:Y:S01]  /*46a0*/  FFMA.FTZ R48, R48, UR34, -R77.reuse ;  /* 0x0000002230307c23 */ /* 0x100fe2000801084d */
[----:B------:R-:W2:Y:S01]  /*46b0*/  MUFU.EX2 R70, R70 ;  /* 0x0000004600467308 */ /* 0x000ea20000000800 */
[--C-:B------:R-:W-:Y:S01]  /*46c0*/  FFMA.FTZ R39, R39, UR34, -R77.reuse ;  /* 0x0000002227277c23 */ /* 0x100fe2000801084d */
[----:B------:R-:W-:Y:S01]  /*46d0*/  FMNMX.FTZ R76, R12, R7, !PT ;  /* 0x000000070c4c7209 */ /* 0x000fe20007810000 */
[--C-:B------:R-:W-:Y:S01]  /*46e0*/  FFMA.FTZ R38, R38, UR34, -R77.reuse ;  /* 0x0000002226267c23 */ /* 0x100fe2000801084d */
[--C-:B------:R-:W-:Y:S01]  /*46f0*/  FFMA.FTZ R37, R37, UR34, -R77.reuse ;  /* 0x0000002225257c23 */ /* 0x100fe2000801084d */
[--C-:B------:R-:W-:Y:S01]  /*4700*/  FFMA.FTZ R2, R2, UR34, -R77.reuse ;  /* 0x0000002202027c23 */ /* 0x100fe2000801084d */
[----:B------:R-:W-:Y:S01]  /*4710*/  FMNMX.FTZ R7, R15, R76, !PT ;  /* 0x0000004c0f077209 */ /* 0x000fe20007810000 */
[----:B------:R-:W-:Y:S01]  /*4720*/  FFMA.FTZ R76, R64, UR34, -R77 ;  /* 0x00000022404c7c23 */ /* 0x000fe2000801084d */
[----:B------:R-:W-:Y:S02]  /*4730*/  MUFU.EX2 R56, R78 ;  /* 0x0000004e00387308 */ /* 0x000fe40000000800 */
[----:B------:R-:W-:-:S04]  /*4740*/  FMNMX.FTZ R62, R14, R7, !PT ;  /* 0x000000070e3e7209 */ /* 0x000fc80007810000 */
[----:B------:R-:W-:Y:S02]  /*4750*/  FMNMX.FTZ R7, R21, R62, !PT ;  /* 0x0000003e15077209 */ /* 0x000fe40007810000 */
[----:B------:R3:W-:Y:S02]  /*4760*/  MUFU.EX2 R62, R76 ;  /* 0x0000004c003e7308 */ /* 0x0007e40000000800 */
[----:B------:R-:W-:-:S04]  /*4770*/  FMNMX.FTZ R7, R20, R7, !PT ;  /* 0x0000000714077209 */ /* 0x000fc80007810000 */
[----:B------:R-:W-:Y:S02]  /*4780*/  FMNMX.FTZ R64, R30, R7, !PT ;  /* 0x000000071e407209 */ /* 0x000fe40007810000 */
[----:B------:R-:W4:Y:S02]  /*4790*/  MUFU.EX2 R0, R93 ;  /* 0x0000005d00007308 */ /* 0x000f240000000800 */
[----:B------:R-:W-:-:S04]  /*47a0*/  FMNMX.FTZ R7, R29, R64, !PT ;  /* 0x000000401d077209 */ /* 0x000fc80007810000 */
[----:B------:R-:W-:Y:S02]  /*47b0*/  FMNMX.FTZ R64, R32, R7, !PT ;  /* 0x0000000720407209 */ /* 0x000fe40007810000 */
[----:B------:R-:W-:Y:S02]  /*47c0*/  MUFU.EX2 R73, R73 ;  /* 0x0000004900497308 */ /* 0x000fe40000000800 */
[----:B------:R-:W-:Y:S01]  /*47d0*/  FMNMX.FTZ R7, R31, R64, !PT ;  /* 0x000000401f077209 */ /* 0x000fe20007810000 */
[--C-:B------:R-:W-:Y:S01]  /*47e0*/  FFMA.FTZ R64, R57, UR34, -R77.reuse ;  /* 0x0000002239407c23 */ /* 0x100fe2000801084d */
[----:B------:R-:W-:Y:S02]  /*47f0*/  FFMA.FTZ R57, R60, UR34, -R77 ;  /* 0x000000223c397c23 */ /* 0x000fe4000801084d */
[----:B---3--:R-:W-:Y:S02]  /*4800*/  FMNMX.FTZ R76, R34, R7, !PT ;  /* 0x00000007224c7209 */ /* 0x008fe40007810000 */
[----:B------:R-:W-:Y:S02]  /*4810*/  MUFU.EX2 R72, R95 ;  /* 0x0000005f00487308 */ /* 0x000fe40000000800 */
[----:B------:R-:W-:-:S04]  /*4820*/  FMNMX.FTZ R76, R33, R76, !PT ;  /* 0x0000004c214c7209 */ /* 0x000fc80007810000 */
[----:B------:R-:W-:Y:S02]  /*4830*/  FMNMX.FTZ R7, R35, R76, !PT ;  /* 0x0000004c23077209 */ /* 0x000fe40007810000 */
        /* <DEDUP_REMOVED lines=12> */
[----:B------:R3:W-:Y:S02]  /*4900*/  MUFU.EX2 R50, R66 ;  /* 0x0000004200327308 */ /* 0x0007e40000000800 */
[----:B------:R-:W-:-:S05]  /*4910*/  FMNMX.FTZ R7, R28, R7, !PT ;  /* 0x000000071c077209 */ /* 0x000fca0007810000 */
[----:B------:R-:W5:Y:S01]  /*4920*/  SHFL.BFLY PT, R60, R7, 0x2, 0x1f ;  /* 0x0c401f00073c7f89 */ /* 0x000f6200000e0000 */
[----:B------:R-:W-:Y:S08]  /*4930*/  MUFU.EX2 R64, R64 ;  /* 0x0000004000407308 */ /* 0x000ff00000000800 */
[----:B------:R-:W-:Y:S08]  /*4940*/  MUFU.EX2 R57, R57 ;  /* 0x0000003900397308 */ /* 0x000ff00000000800 */
[----:B------:R-:W-:Y:S01]  /*4950*/  MUFU.EX2 R58, R58 ;  /* 0x0000003a003a7308 */ /* 0x000fe20000000800 */
[----:B-----5:R-:W-:-:S07]  /*4960*/  FMNMX.FTZ R60, R7, R60, !PT ;  /* 0x0000003c073c7209 */ /* 0x020fce0007810000 */
[----:B------:R-:W-:Y:S01]  /*4970*/  MUFU.EX2 R48, R48 ;  /* 0x0000003000307308 */ /* 0x000fe20000000800 */
[----:B------:R-:W5:Y:S07]  /*4980*/  SHFL.BFLY PT, R7, R60, 0x1, 0x1f ;  /* 0x0c201f003c077f89 */ /* 0x000f6e00000e0000 */
[----:B------:R-:W-:Y:S08]  /*4990*/  MUFU.EX2 R67, R67 ;  /* 0x0000004300437308 */ /* 0x000ff00000000800 */
[----:B------:R-:W-:Y:S08]  /*49a0*/  MUFU.EX2 R51, R51 ;  /* 0x0000003300337308 */ /* 0x000ff00000000800 */
[----:B------:R-:W-:Y:S01]  /*49b0*/  MUFU.EX2 R52, R52 ;  /* 0x0000003400347308 */ /* 0x000fe20000000800 */
[----:B-----5:R-:W-:-:S04]  /*49c0*/  FMNMX.FTZ R7, R60, R7, !PT ;  /* 0x000000073c077209 */ /* 0x020fc80007810000 */
[C---:B------:R-:W-:Y:S01]  /*49d0*/  FSETP.NEU.FTZ.AND P2, PT, R7.reuse, -INF , PT ;  /* 0xff8000000700780b */ /* 0x040fe20003f5d000 */
[----:B------:R-:W-:Y:S02]  /*49e0*/  FMUL.FTZ R44, R7, UR34 ;  /* 0x00000022072c7c20 */ /* 0x000fe40008410000 */
[----:B------:R-:W-:Y:S03]  /*49f0*/  MUFU.EX2 R53, R53 ;  /* 0x0000003500357308 */ /* 0x000fe60000000800 */
[----:B------:R-:W-:Y:S02]  /*4a00*/  FSEL R44, R44, RZ, P2 ;  /* 0x000000ff2c2c7208 */ /* 0x000fe40001000000 */
[----:B------:R-:W-:-:S03]  /*4a10*/  PLOP3.LUT P2, PT, PT, PT, UP1, 0x40, 0x0 ;  /* 0x000000000000781c */ /* 0x000fc60003f4e818 */
[----:B------:R-:W-:Y:S01]  /*4a20*/  MUFU.EX2 R54, R54 ;  /* 0x0000003600367308 */ /* 0x000fe20000000800 */
[--C-:B------:R-:W-:Y:S01]  /*4a30*/  FFMA.FTZ R74, R74, UR34, -R44.reuse ;  /* 0x000000224a4a7c23 */ /* 0x100fe2000801082c */
[--C-:B------:R-:W-:Y:S01]  /*4a40*/  FFMA.FTZ R60, R3, UR34, -R44.reuse ;  /* 0x00000022033c7c23 */ /* 0x100fe2000801082c */
[--C-:B------:R-:W-:Y:S01]  /*4a50*/  FFMA.FTZ R5, R5, UR34, -R44.reuse ;  /* 0x0000002205057c23 */ /* 0x100fe2000801082c */
[--C-:B------:R-:W-:Y:S01]  /*4a60*/  FFMA.FTZ R76, R46, UR34, -R44.reuse ;  /* 0x000000222e4c7c23 */ /* 0x100fe2000801082c */
[--C-:B------:R-:W-:Y:S01]  /*4a70*/  FFMA.FTZ R3, R59, UR34, -R44.reuse ;  /* 0x000000223b037c23 */ /* 0x100fe2000801082c */
[--C-:B------:R-:W-:Y:S01]  /*4a80*/  FFMA.FTZ R59, R8, UR34, -R44.reuse ;  /* 0x00000022083b7c23 */ /* 0x100fe2000801082c */
[----:B0-----:R-:W-:Y:S01]  /*4a90*/  FADD.FTZ R8, R68, R71 ;  /* 0x0000004744087221 */ /* 0x001fe20000010000 */
[----:B------:R0:W-:Y:S01]  /*4aa0*/  MUFU.EX2 R78, R74 ;  /* 0x0000004a004e7308 */ /* 0x0001e20000000800 */
[--C-:B------:R-:W-:Y:S01]  /*4ab0*/  FFMA.FTZ R6, R6, UR34, -R44.reuse ;  /* 0x0000002206067c23 */ /* 0x100fe2000801082c */
[----:B------:R-:W-:Y:S01]  /*4ac0*/  FFMA.FTZ R46, R9, UR34, -R44 ;  /* 0x00000022092e7c23 */ /* 0x000fe2000801082c */
[----:B-1----:R-:W-:Y:S01]  /*4ad0*/  FADD.FTZ R9, R69, R8 ;  /* 0x0000000845097221 */ /* 0x002fe20000010000 */
[--C-:B---3--:R-:W-:Y:S01]  /*4ae0*/  FFMA.FTZ R66, R11, UR34, -R44.reuse ;  /* 0x000000220b427c23 */ /* 0x108fe2000801082c */
[--C-:B------:R-:W-:Y:S01]  /*4af0*/  FFMA.FTZ R79, R12, UR34, -R44.reuse ;  /* 0x000000220c4f7c23 */ /* 0x100fe2000801082c */
[--C-:B------:R-:W-:Y:S01]  /*4b00*/  FFMA.FTZ R77, R10, UR34, -R44.reuse ;  /* 0x000000220a4d7c23 */ /* 0x100fe2000801082c */
[----:B--2---:R-:W-:Y:S01]  /*4b10*/  FADD.FTZ R11, R70, R9 ;  /* 0x00000009460b7221 */ /* 0x004fe20000010000 */
[----:B------:R1:W2:Y:S01]  /*4b20*/  MUFU.EX2 R81, R60 ;  /* 0x0000003c00517308 */ /* 0x0002a20000000800 */
[--C-:B------:R-:W-:Y:S01]  /*4b30*/  FFMA.FTZ R21, R21, UR34, -R44.reuse ;  /* 0x0000002215157c23 */ /* 0x100fe2000801082c */
[--C-:B------:R-:W-:Y:S01]  /*4b40*/  FFMA.FTZ R20, R20, UR34, -R44.reuse ;  /* 0x0000002214147c23 */ /* 0x100fe2000801082c */
[--C-:B0-----:R-:W-:Y:S01]  /*4b50*/  FFMA.FTZ R74, R30, UR34, -R44.reuse ;  /* 0x000000221e4a7c23 */ /* 0x101fe2000801082c */
[----:B------:R-:W-:Y:S01]  /*4b60*/  F2FP.BF16.F32.PACK_AB R10, R70, R69 ;  /* 0x00000045460a723e */ /* 0x000fe200000010ff */
[--C-:B------:R-:W-:Y:S01]  /*4b70*/  FFMA.FTZ R30, R24, UR34, -R44.reuse ;  /* 0x00000022181e7c23 */ /* 0x100fe2000801082c */
[--C-:B------:R-:W-:Y:S01]  /*4b80*/  FFMA.FTZ R69, R26, UR34, -R44.reuse ;  /* 0x000000221a457c23 */ /* 0x100fe2000801082c */
[--C-:B------:R-:W-:Y:S01]  /*4b90*/  FFMA.FTZ R29, R29, UR34, -R44.reuse ;  /* 0x000000221d1d7c23 */ /* 0x100fe2000801082c */
[----:B------:R0:W3:Y:S01]  /*4ba0*/  MUFU.EX2 R80, R5 ;  /* 0x0000000500507308 */ /* 0x0000e20000000800 */
[--C-:B-1----:R-:W-:Y:S01]  /*4bb0*/  FFMA.FTZ R60, R14, UR34, -R44.reuse ;  /* 0x000000220e3c7c23 */ /* 0x102fe2000801082c */
[----:B----4-:R-:W-:Y:S01]  /*4bc0*/  FADD.FTZ R14, R0, R11 ;  /* 0x0000000b000e7221 */ /* 0x010fe20000010000 */
[----:B------:R-:W-:Y:S01]  /*4bd0*/  F2FP.BF16.F32.PACK_AB R8, R71, R68 ;  /* 0x000000444708723e */ /* 0x000fe200000010ff */
[--C-:B------:R-:W-:Y:S01]  /*4be0*/  FFMA.FTZ R32, R32, UR34, -R44.reuse ;  /* 0x0000002220207c23 */ /* 0x100fe2000801082c */
[--C-:B------:R-:W-:Y:S01]  /*4bf0*/  FFMA.FTZ R31, R31, UR34, -R44.reuse ;  /* 0x000000221f1f7c23 */ /* 0x100fe2000801082c */
[--C-:B------:R-:W-:Y:S01]  /*4c00*/  FFMA.FTZ R34, R34, UR34, -R44.reuse ;  /* 0x0000002222227c23 */ /* 0x100fe2000801082c */
[--C-:B------:R-:W-:Y:S01]  /*4c10*/  FFMA.FTZ R33, R33, UR34, -R44.reuse ;  /* 0x0000002221217c23 */ /* 0x100fe2000801082c */
[----:B------:R1:W4:Y:S01]  /*4c20*/  MUFU.EX2 R83, R76 ;  /* 0x0000004c00537308 */ /* 0x0003220000000800 */
[----:B--2---:R-:W-:Y:S01]  /*4c30*/  FADD.FTZ R9, R78, R81 ;  /* 0x000000514e097221 */ /* 0x004fe20000010000 */
[--C-:B0-----:R-:W-:Y:S01]  /*4c40*/  FFMA.FTZ R5, R15, UR34, -R44.reuse ;  /* 0x000000220f057c23 */ /* 0x101fe2000801082c */
[--C-:B------:R-:W-:Y:S01]  /*4c50*/  FFMA.FTZ R35, R35, UR34, -R44.reuse ;  /* 0x0000002223237c23 */ /* 0x100fe2000801082c */
[--C-:B------:R-:W-:Y:S01]  /*4c60*/  FFMA.FTZ R36, R36, UR34, -R44.reuse ;  /* 0x0000002224247c23 */ /* 0x100fe2000801082c */
[--C-:B------:R-:W-:Y:S01]  /*4c70*/  FFMA.FTZ R45, R45, UR34, -R44.reuse ;  /* 0x000000222d2d7c23 */ /* 0x100fe2000801082c */
[--C-:B------:R-:W-:Y:S01]  /*4c80*/  FFMA.FTZ R47, R47, UR34, -R44.reuse ;  /* 0x000000222f2f7c23 */ /* 0x100fe2000801082c */
[--C-:B------:R-:W-:Y:S01]  /*4c90*/  FFMA.FTZ R49, R49, UR34, -R44.reuse ;  /* 0x0000002231317c23 */ /* 0x100fe2000801082c */
[----:B------:R-:W0:Y:S01]  /*4ca0*/  MUFU.EX2 R3, R3 ;  /* 0x0000000300037308 */ /* 0x000e220000000800 */
[----:B---3--:R-:W-:Y:S01]  /*4cb0*/  FADD.FTZ R12, R80, R9 ;  /* 0x00000009500c7221 */ /* 0x008fe20000010000 */
[----:B-1----:R-:W-:Y:S01]  /*4cc0*/  FFMA.FTZ R76, R13, UR34, -R44 ;  /* 0x000000220d4c7c23 */ /* 0x002fe2000801082c */
[----:B------:R-:W-:Y:S01]  /*4cd0*/  FADD.FTZ R13, R73, R14 ;  /* 0x0000000e490d7221 */ /* 0x000fe20000010000 */
[----:B------:R-:W-:Y:S01]  /*4ce0*/  F2FP.BF16.F32.PACK_AB R9, R81, R78 ;  /* 0x0000004e5109723e */ /* 0x000fe200000010ff */
[--C-:B------:R-:W-:Y:S01]  /*4cf0*/  FFMA.FTZ R68, R25, UR34, -R44.reuse ;  /* 0x0000002219447c23 */ /* 0x100fe2000801082c */
[----:B------:R-:W-:Y:S01]  /*4d00*/  FFMA.FTZ R70, R27, UR34, -R44 ;  /* 0x000000221b467c23 */ /* 0x000fe2000801082c */
[----:B------:R-:W-:Y:S01]  /*4d10*/  FADD.FTZ R14, R72, R13 ;  /* 0x0000000d480e7221 */ /* 0x000fe20000010000 */
[----:B------:R-:W1:Y:S01]  /*4d20*/  MUFU.EX2 R6, R6 ;  /* 0x0000000600067308 */ /* 0x000e620000000800 */
[C---:B----4-:R-:W-:Y:S01]  /*4d30*/  FADD.FTZ R12, R83.reuse, R12 ;  /* 0x0000000c530c7221 */ /* 0x050fe20000010000 */
[----:B------:R-:W-:Y:S01]  /*4d40*/  F2FP.BF16.F32.PACK_AB R11, R83, R80 ;  /* 0x00000050530b723e */ /* 0x000fe200000010ff */
[----:B------:R-:W-:Y:S01]  /*4d50*/  FADD.FTZ R15, R75, R14 ;  /* 0x0000000e4b0f7221 */ /* 0x000fe20000010000 */
[----:B------:R-:W-:-:S03]  /*4d60*/  FFMA.FTZ R44, R28, UR34, -R44 ;  /* 0x000000221c2c7c23 */ /* 0x000fc6000801082c */
[----:B------:R-:W-:Y:S01]  /*4d70*/  FADD.FTZ R14, R56, R15 ;  /* 0x0000000f380e7221 */ /* 0x000fe20000010000 */
[----:B------:R-:W2:Y:S01]  /*4d80*/  MUFU.EX2 R46, R46 ;  /* 0x0000002e002e7308 */ /* 0x000ea20000000800 */
[----:B0-----:R-:W-:Y:S01]  /*4d90*/  FADD.FTZ R13, R3, R12 ;  /* 0x0000000c030d7221 */ /* 0x001fe20000010000 */
[----:B------:R0:W-:Y:S01]  /*4da0*/  STSM.16.M88.4 [R17+0x21800], R8 ;  /* 0x0218000811007844 */ /* 0x0001e20000000200 */
[----:B------:R-:W-:-:S04]  /*4db0*/  FADD.FTZ R15, R65, R14 ;  /* 0x0000000e410f7221 */ /* 0x000fc80000010000 */
[----:B------:R-:W-:Y:S01]  /*4dc0*/  FADD.FTZ R14, R62, R15 ;  /* 0x0000000f3e0e7221 */ /* 0x000fe20000010000 */
[----:B------:R-:W3:Y:S01]  /*4dd0*/  MUFU.EX2 R59, R59 ;  /* 0x0000003b003b7308 */ /* 0x000ee20000000800 */
[----:B-1----:R-:W-:Y:S02]  /*4de0*/  FADD.FTZ R13, R6, R13 ;  /* 0x0000000d060d7221 */ /* 0x002fe40000010000 */
[----:B------:R-:W-:-:S04]  /*4df0*/  FADD.FTZ R14, R63, R14 ;  /* 0x0000000e3f0e7221 */ /* 0x000fc80000010000 */
[----:B------:R-:W-:Y:S01]  /*4e00*/  FADD.FTZ R15, R61, R14 ;  /* 0x0000000e3d0f7221 */ /* 0x000fe20000010000 */
[----:B------:R-:W1:Y:S01]  /*4e10*/  MUFU.EX2 R66, R66 ;  /* 0x0000004200427308 */ /* 0x000e620000000800 */
[----:B--2---:R-:W-:Y:S02]  /*4e20*/  FADD.FTZ R12, R46, R13 ;  /* 0x0000000d2e0c7221 */ /* 0x004fe40000010000 */
[----:B------:R-:W-:-:S04]  /*4e30*/  FADD.FTZ R26, R64, R15 ;  /* 0x0000000f401a7221 */ /* 0x000fc80000010000 */
[----:B------:R-:W-:Y:S01]  /*4e40*/  FADD.FTZ R15, R57, R26 ;  /* 0x0000001a390f7221 */ /* 0x000fe20000010000 */
[----:B------:R-:W2:Y:S01]  /*4e50*/  MUFU.EX2 R77, R77 ;  /* 0x0000004d004d7308 */ /* 0x000ea20000000800 */
[----:B---3--:R-:W-:Y:S01]  /*4e60*/  FADD.FTZ R13, R59, R12 ;  /* 0x0000000c3b0d7221 */ /* 0x008fe20000010000 */
[----:B------:R-:W-:Y:S01]  /*4e70*/  F2FP.BF16.F32.PACK_AB R26, R63, R62 ;  /* 0x0000003e3f1a723e */ /* 0x000fe200000010ff */
[----:B------:R-:W-:-:S05]  /*4e80*/  FADD.FTZ R15, R58, R15 ;  /* 0x0000000f3a0f7221 */ /* 0x000fca0000010000 */
[----:B------:R-:W3:Y:S01]  /*4e90*/  MUFU.EX2 R76, R76 ;  /* 0x0000004c004c7308 */ /* 0x000ee20000000800 */
[----:B-1----:R-:W-:-:S07]  /*4ea0*/  FADD.FTZ R12, R66, R13 ;  /* 0x0000000d420c7221 */ /* 0x002fce0000010000 */
[----:B------:R-:W1:Y:S01]  /*4eb0*/  MUFU.EX2 R79, R79 ;  /* 0x0000004f004f7308 */ /* 0x000e620000000800 */
[----:B--2---:R-:W-:Y:S01]  /*4ec0*/  FADD.FTZ R13, R77, R12 ;  /* 0x0000000c4d0d7221 */ /* 0x004fe20000010000 */
[----:B------:R-:W-:Y:S02]  /*4ed0*/  F2FP.BF16.F32.PACK_AB R12, R73, R0 ;  /* 0x00000000490c723e */ /* 0x000fe400000010ff */
[----:B------:R-:W-:-:S04]  /*4ee0*/  F2FP.BF16.F32.PACK_AB R25, R77, R66 ;  /* 0x000000424d19723e */ /* 0x000fc800000010ff */
[----:B------:R-:W2:Y:S01]  /*4ef0*/  MUFU.EX2 R5, R5 ;  /* 0x0000000500057308 */ /* 0x000ea20000000800 */
[----:B---3--:R-:W-:-:S07]  /*4f00*/  FADD.FTZ R14, R76, R13 ;  /* 0x0000000d4c0e7221 */ /* 0x008fce0000010000 */
[----:B------:R-:W0:Y:S01]  /*4f10*/  MUFU.EX2 R60, R60 ;  /* 0x0000003c003c7308 */ /* 0x000e220000000800 */
[----:B-1----:R-:W-:Y:S01]  /*4f20*/  FADD.FTZ R24, R79, R14 ;  /* 0x0000000e4f187221 */ /* 0x002fe20000010000 */
[----:B------:R-:W-:Y:S02]  /*4f30*/  F2FP.BF16.F32.PACK_AB R14, R75, R72 ;  /* 0x000000484b0e723e */ /* 0x000fe400000010ff */
[----:B------:R-:W-:-:S04]  /*4f40*/  F2FP.BF16.F32.PACK_AB R27, R79, R76 ;  /* 0x0000004c4f1b723e */ /* 0x000fc800000010ff */
[----:B------:R-:W1:Y:S01]  /*4f50*/  MUFU.EX2 R21, R21 ;  /* 0x0000001500157308 */ /* 0x000e620000000800 */
[----:B--2---:R-:W-:Y:S01]  /*4f60*/  FADD.FTZ R13, R5, R24 ;  /* 0x00000018050d7221 */ /* 0x004fe20000010000 */
[----:B------:R-:W-:-:S06]  /*4f70*/  F2FP.BF16.F32.PACK_AB R24, R65, R56 ;  /* 0x000000384118723e */ /* 0x000fcc00000010ff */
[----:B------:R-:W2:Y:S01]  /*4f80*/  MUFU.EX2 R20, R20 ;  /* 0x0000001400147308 */ /* 0x000ea20000000800 */
[----:B0-----:R-:W-:Y:S01]  /*4f90*/  FADD.FTZ R8, R60, R13 ;  /* 0x0000000d3c087221 */ /* 0x001fe20000010000 */
[----:B------:R-:W-:Y:S01]  /*4fa0*/  F2FP.BF16.F32.PACK_AB R13, R6, R3 ;  /* 0x00000003060d723e */ /* 0x000fe200000010ff */
[----:B------:R-:W-:Y:S01]  /*4fb0*/  FADD.FTZ R6, R48, R15 ;  /* 0x0000000f30067221 */ /* 0x000fe20000010000 */
[----:B------:R-:W-:-:S03]  /*4fc0*/  F2FP.BF16.F32.PACK_AB R15, R59, R46 ;  /* 0x0000002e3b0f723e */ /* 0x000fc600000010ff */
[----:B------:R-:W-:Y:S01]  /*4fd0*/  FADD.FTZ R9, R67, R6 ;  /* 0x0000000643097221 */ /* 0x000fe20000010000 */
[----:B------:R-:W0:Y:S01]  /*4fe0*/  MUFU.EX2 R74, R74 ;  /* 0x0000004a004a7308 */ /* 0x000e220000000800 */
[----:B-1----:R-:W-:Y:S01]  /*4ff0*/  FADD.FTZ R3, R21, R8 ;  /* 0x0000000815037221 */ /* 0x002fe20000010000 */
[----:B------:R1:W-:Y:S01]  /*5000*/  STSM.16.M88.4 [R22], R12 ;  /* 0x0000000c16007844 */ /* 0x0003e20000000200 */
[----:B------:R-:W-:-:S03]  /*5010*/  FADD.FTZ R10, R50, R9 ;  /* 0x00000009320a7221 */ /* 0x000fc60000010000 */
[----:B------:R3:W-:Y:S01]  /*5020*/  STSM.16.M88.4 [R19], R24 ;  /* 0x0000001813007844 */ /* 0x0007e20000000200 */
[----:B------:R-:W-:Y:S01]  /*5030*/  FADD.FTZ R9, R51, R10 ;  /* 0x0000000a33097221 */ /* 0x000fe20000010000 */
[----:B------:R-:W4:Y:S01]  /*5040*/  MUFU.EX2 R29, R29 ;  /* 0x0000001d001d7308 */ /* 0x000f220000000800 */
[C---:B--2---:R-:W-:Y:S01]  /*5050*/  FADD.FTZ R3, R20.reuse, R3 ;  /* 0x0000000314037221 */ /* 0x044fe20000010000 */
[----:B------:R-:W-:Y:S01]  /*5060*/  F2FP.BF16.F32.PACK_AB R11, R20, R21 ;  /* 0x00000015140b723e */ /* 0x000fe200000010ff */
[----:B------:R-:W-:Y:S01]  /*5070*/  FADD.FTZ R28, R52, R9 ;  /* 0x00000009341c7221 */ /* 0x000fe20000010000 */
[----:B------:R-:W-:-:S03]  /*5080*/  F2FP.BF16.F32.PACK_AB R10, R58, R57 ;  /* 0x000000393a0a723e */ /* 0x000fc600000010ff */
[----:B------:R-:W-:Y:S01]  /*5090*/  FADD.FTZ R9, R53, R28 ;  /* 0x0000001c35097221 */ /* 0x000fe20000010000 */
[----:B------:R-:W2:Y:S01]  /*50a0*/  MUFU.EX2 R32, R32 ;  /* 0x0000002000207308 */ /* 0x000ea20000000800 */
[----:B0-----:R-:W-:Y:S01]  /*50b0*/  FADD.FTZ R8, R74, R3 ;  /* 0x000000034a087221 */ /* 0x001fe20000010000 */
[----:B------:R-:W-:Y:S01]  /*50c0*/  F2FP.BF16.F32.PACK_AB R28, R67, R48 ;  /* 0x00000030431c723e */ /* 0x000fe200000010ff */
[----:B-1----:R-:W-:Y:S01]  /*50d0*/  FADD.FTZ R14, R54, R9 ;  /* 0x00000009360e7221 */ /* 0x002fe20000010000 */
[----:B------:R-:W-:Y:S02]  /*50e0*/  F2FP.BF16.F32.PACK_AB R9, R60, R5 ;  /* 0x000000053c09723e */ /* 0x000fe400000010ff */
[----:B------:R-:W-:Y:S02]  /*50f0*/  F2FP.BF16.F32.PACK_AB R12, R53, R52 ;  /* 0x00000034350c723e */ /* 0x000fe400000010ff */
[----:B------:R-:W0:Y:S01]  /*5100*/  MUFU.EX2 R31, R31 ;  /* 0x0000001f001f7308 */ /* 0x000e220000000800 */
[----:B----4-:R-:W-:Y:S01]  /*5110*/  FADD.FTZ R3, R29, R8 ;  /* 0x000000081d037221 */ /* 0x010fe20000010000 */
[----:B------:R-:W-:-:S02]  /*5120*/  F2FP.BF16.F32.PACK_AB R8, R64, R61 ;  /* 0x0000003d4008723e */ /* 0x000fc400000010ff */
[----:B------:R-:W-:-:S03]  /*5130*/  F2FP.BF16.F32.PACK_AB R29, R29, R74 ;  /* 0x0000004a1d1d723e */ /* 0x000fc600000010ff */
[----:B------:R1:W-:Y:S01]  /*5140*/  STSM.16.M88.4 [R18], R8 ;  /* 0x0000000812007844 */ /* 0x0003e20000000200 */
[----:B------:R-:W3:Y:S01]  /*5150*/  MUFU.EX2 R34, R34 ;  /* 0x0000002200227308 */ /* 0x000ee20000000800 */
[----:B--2---:R-:W-:-:S07]  /*5160*/  FADD.FTZ R46, R32, R3 ;  /* 0x00000003202e7221 */ /* 0x004fce0000010000 */
[----:B------:R-:W2:Y:S01]  /*5170*/  MUFU.EX2 R33, R33 ;  /* 0x0000002100217308 */ /* 0x000ea20000000800 */
[C---:B0-----:R-:W-:Y:S01]  /*5180*/  FADD.FTZ R3, R31.reuse, R46 ;  /* 0x0000002e1f037221 */ /* 0x041fe20000010000 */
[----:B------:R-:W-:-:S06]  /*5190*/  F2FP.BF16.F32.PACK_AB R31, R31, R32 ;  /* 0x000000201f1f723e */ /* 0x000fcc00000010ff */
[----:B------:R-:W0:Y:S01]  /*51a0*/  MUFU.EX2 R55, R55 ;  /* 0x0000003700377308 */ /* 0x000e220000000800 */
[----:B---3--:R-:W-:-:S07]  /*51b0*/  FADD.FTZ R24, R34, R3 ;  /* 0x0000000322187221 */ /* 0x008fce0000010000 */
[----:B------:R-:W3:Y:S01]  /*51c0*/  MUFU.EX2 R35, R35 ;  /* 0x0000002300237308 */ /* 0x000ee20000000800 */
[C---:B--2---:R-:W-:Y:S01]  /*51d0*/  FADD.FTZ R24, R33.reuse, R24 ;  /* 0x0000001821187221 */ /* 0x044fe20000010000 */
[----:B------:R-:W-:-:S06]  /*51e0*/  F2FP.BF16.F32.PACK_AB R13, R33, R34 ;  /* 0x00000022210d723e */ /* 0x000fcc00000010ff */
[----:B------:R-:W2:Y:S01]  /*51f0*/  MUFU.EX2 R40, R40 ;  /* 0x0000002800287308 */ /* 0x000ea20000000800 */
[C---:B0-----:R-:W-:Y:S01]  /*5200*/  FADD.FTZ R15, R55.reuse, R14 ;  /* 0x0000000e370f7221 */ /* 0x041fe20000010000 */
[----:B------:R-:W-:-:S06]  /*5210*/  F2FP.BF16.F32.PACK_AB R14, R55, R54 ;  /* 0x00000036370e723e */ /* 0x000fcc00000010ff */
[----:B------:R-:W0:Y:S01]  /*5220*/  MUFU.EX2 R41, R41 ;  /* 0x0000002900297308 */ /* 0x000e220000000800 */
[----:B---3--:R-:W-:-:S07]  /*5230*/  FADD.FTZ R3, R35, R24 ;  /* 0x0000001823037221 */ /* 0x008fce0000010000 */
        /* <DEDUP_REMOVED lines=11> */
[C---:B0-----:R-:W-:Y:S01]  /*52f0*/  F2FP.BF16.F32.PACK_AB R15, R36.reuse, R35 ;  /* 0x00000023240f723e */ /* 0x041fe200000010ff */
[----:B------:R-:W-:-:S06]  /*5300*/  FADD.FTZ R20, R36, R3 ;  /* 0x0000000324147221 */ /* 0x000fcc0000010000 */
[----:B------:R-:W0:Y:S01]  /*5310*/  MUFU.EX2 R49, R49 ;  /* 0x0000003100317308 */ /* 0x000e220000000800 */
[----:B---3--:R-:W-:-:S07]  /*5320*/  FADD.FTZ R3, R45, R20 ;  /* 0x000000142d037221 */ /* 0x008fce0000010000 */
[----:B------:R3:W4:Y:S01]  /*5330*/  MUFU.EX2 R6, R30 ;  /* 0x0000001e00067308 */ /* 0x0007220000000800 */
[C---:B--2---:R-:W-:Y:S01]  /*5340*/  F2FP.BF16.F32.PACK_AB R41, R0.reuse, R45 ;  /* 0x0000002d0029723e */ /* 0x044fe200000010ff */
[----:B------:R-:W-:Y:S01]  /*5350*/  FADD.FTZ R20, R0, R3 ;  /* 0x0000000300147221 */ /* 0x000fe20000010000 */
[----:B------:R-:W-:-:S05]  /*5360*/  VIADD R0, R88, 0xfffffffe ;  /* 0xfffffffe58007836 */ /* 0x000fca0000000000 */
[----:B------:R-:W-:Y:S01]  /*5370*/  MUFU.EX2 R39, R39 ;  /* 0x0000002700277308 */ /* 0x000fe20000000800 */
[----:B---3--:R-:W-:Y:S01]  /*5380*/  F2FP.BF16.F32.PACK_AB R30, R51, R50 ;  /* 0x00000032331e723e */ /* 0x008fe200000010ff */
[----:B0-----:R-:W-:-:S04]  /*5390*/  FADD.FTZ R3, R49, R20 ;  /* 0x0000001431037221 */ /* 0x001fc80000010000 */
[----:B------:R0:W-:Y:S02]  /*53a0*/  STSM.16.M88.4 [R17+0x27800], R28 ;  /* 0x0278001c11007844 */ /* 0x0001e40000000200 */
[----:B------:R-:W1:Y:S01]  /*53b0*/  MUFU.EX2 R38, R38 ;  /* 0x0000002600267308 */ /* 0x000e620000000800 */
[C---:B----4-:R-:W-:Y:S01]  /*53c0*/  F2FP.BF16.F32.PACK_AB R43, R6.reuse, R49 ;  /* 0x00000031062b723e */ /* 0x050fe200000010ff */
[----:B------:R0:W-:Y:S01]  /*53d0*/  STSM.16.M88.4 [R23], R12 ;  /* 0x0000000c17007844 */ /* 0x0001e20000000200 */
[----:B------:R-:W-:-:S03]  /*53e0*/  FADD.FTZ R3, R6, R3 ;  /* 0x0000000306037221 */ /* 0x000fc60000010000 */
[----:B------:R0:W-:Y:S02]  /*53f0*/  STSM.16.M88.4 [R19+0x6000], R40 ;  /* 0x0060002813007844 */ /* 0x0001e40000000200 */
[----:B------:R-:W-:Y:S08]  /*5400*/  MUFU.EX2 R37, R37 ;  /* 0x0000002500257308 */ /* 0x000ff00000000800 */
[----:B------:R-:W2:Y:S01]  /*5410*/  MUFU.EX2 R2, R2 ;  /* 0x0000000200027308 */ /* 0x000ea20000000800 */
[----:B-1----:R-:W-:Y:S01]  /*5420*/  F2FP.BF16.F32.PACK_AB R8, R38, R39 ;  /* 0x000000272608723e */ /* 0x002fe200000010ff */
[----:B------:R-:W-:-:S04]  /*5430*/  FADD.FTZ R39, R39, R24 ;  /* 0x0000001827277221 */ /* 0x000fc80000010000 */
[----:B------:R-:W-:Y:S02]  /*5440*/  FADD.FTZ R38, R38, R39 ;  /* 0x0000002726267221 */ /* 0x000fe40000010000 */
[----:B------:R-:W-:Y:S08]  /*5450*/  MUFU.EX2 R68, R68 ;  /* 0x0000004400447308 */ /* 0x000ff00000000800 */
[----:B------:R-:W1:Y:S01]  /*5460*/  MUFU.EX2 R69, R69 ;  /* 0x0000004500457308 */ /* 0x000e620000000800 */
[----:B--2---:R-:W-:-:S07]  /*5470*/  F2FP.BF16.F32.PACK_AB R10, R2, R37 ;  /* 0x00000025020a723e */ /* 0x004fce00000010ff */
[----:B------:R-:W-:Y:S08]  /*5480*/  MUFU.EX2 R70, R70 ;  /* 0x0000004600467308 */ /* 0x000ff00000000800 */
[----:B------:R-:W2:Y:S01]  /*5490*/  MUFU.EX2 R5, R44 ;  /* 0x0000002c00057308 */ /* 0x000ea20000000800 */
[----:B-1----:R-:W-:Y:S01]  /*54a0*/  F2FP.BF16.F32.PACK_AB R9, R69, R68 ;  /* 0x000000444509723e */ /* 0x002fe200000010ff */
[----:B------:R-:W-:Y:S01]  /*54b0*/  FADD.FTZ R68, R68, R3 ;  /* 0x0000000344447221 */ /* 0x000fe20000010000 */
[----:B------:R-:W-:-:S03]  /*54c0*/  FADD.FTZ R3, R37, R38 ;  /* 0x0000002625037221 */ /* 0x000fc60000010000 */
[----:B------:R-:W-:Y:S01]  /*54d0*/  FADD.FTZ R69, R69, R68 ;  /* 0x0000004445457221 */ /* 0x000fe20000010000 */
[----:B------:R-:W-:Y:S01]  /*54e0*/  FADD.FTZ R3, R2, R3 ;  /* 0x0000000302037221 */ /* 0x000fe20000010000 */
[----:B--2---:R-:W-:Y:S02]  /*54f0*/  F2FP.BF16.F32.PACK_AB R11, R5, R70 ;  /* 0x00000046050b723e */ /* 0x004fe400000010ff */
[----:B------:R-:W-:-:S03]  /*5500*/  FADD.FTZ R70, R70, R69 ;  /* 0x0000004546467221 */ /* 0x000fc60000010000 */
[----:B------:R0:W-:Y:S01]  /*5510*/  STSM.16.M88.4 [R18+0x6000], R8 ;  /* 0x0060000812007844 */ /* 0x0001e20000000200 */
[----:B------:R-:W-:Y:S01]  /*5520*/  FADD.FTZ R2, R5, R70 ;  /* 0x0000004605027221 */ /* 0x000fe20000010000 */
        /* <DEDUP_REMOVED lines=14> */
.L_x_1094:
[----:B------:R-:W-:-:S11]  /*5610*/  UISETP.NE.AND UP2, UPT, UR7, 0x1, UPT ;  /* 0x000000010700788c */ /* 0x000fd6000bf45270 */
[----:B------:R-:W-:Y:S02]  /*5620*/  @UP2 ULDC.64 UR10, c[0x0][0x9e8] ;  /* 0x00027a00000a2ab9 */ /* 0x000fe40000000a00 */
[----:B------:R-:W-:-:S04]  /*5630*/  UIMAD.WIDE.U32 UR14, UR18, UR10, URZ ;  /* 0x0000000a120e72a5 */ /* 0x000fc8000f8e003f */
[----:B------:R-:W-:-:S12]  /*5640*/  @UP2 USHF.R.U32.HI UR18, URZ, UR11, UR15 ;  /* 0x0000000b3f122299 */ /* 0x000fd8000801160f */
.L_x_1095:
[----:B------:R-:W-:-:S04]  /*5650*/  UIMAD UR7, UR18, UR7, UR7 ;  /* 0x00000007120772a4 */ /* 0x000fc8000f8e0207 */
[----:B------:R-:W-:-:S04]  /*5660*/  UISETP.LT.AND UP2, UPT, UR6, UR7, UPT ;  /* 0x000000070600728c */ /* 0x000fc8000bf41270 */
[----:B------:R-:W-:-:S12]  /*5670*/  USEL UR6, UR6, UR7, UP2 ;  /* 0x0000000706067287 */ /* 0x000fd80009000000 */
.L_x_1093:
        /* <DEDUP_REMOVED lines=36> */
.L_x_1113:
        /* <DEDUP_REMOVED lines=9> */
.L_x_1098:
[----:B------:R-:W-:Y:S01]  /*5950*/  ULEA UR6, UR56, UR42, 0x3 ;  /* 0x0000002a38067291 */ /* 0x000fe2000f8e183f */
[----:B------:R-:W-:-:S05]  /*5960*/  IMAD.U32 R5, RZ, RZ, UR55 ;  /* 0x00000037ff057e24 */ /* 0x000fca000f8e00ff */
[----:B------:R-:W-:-:S04]  /*5970*/  SHF.L.U32 R5, R5, 0x1f, RZ ;  /* 0x0000001f05057819 */ /* 0x000fc800000006ff */
[----:B------:R1:W2:Y:S01]  /*5980*/  SYNCS.PHASECHK.TRANS64.TRYWAIT P2, [UR6+0x2d830], R5 ;  /* 0x02d83005ff0075a7 */ /* 0x0002a20008040146 */
[----:B------:R-:W-:Y:S05]  /*5990*/  @!P0 BRA `(.L_x_1099) ;  /* 0x0000000000048947 */ /* 0x000fea0003800000 */
[----:B------:R-:W-:Y:S01]  /*59a0*/  BPT.TRAP 0x1 ;  /* 0x000000040000795c */ /* 0x000fe20000300000 */
.L_x_1099:
[----:B--2---:R-:W-:Y:S05]  /*59b0*/  @P2 BRA `(.L_x_1097) ;  /* 0x0000000000082947 */ /* 0x004fea0003800000 */
[----:B------:R-:W2:Y:S02]  /*59c0*/  SYNCS.PHASECHK.TRANS64.TRYWAIT P2, [UR6+0x2d830], R5 ;  /* 0x02d83005ff0075a7 */ /* 0x000ea40008040146 */
[----:B--2---:R-:W-:Y:S05]  /*59d0*/  @!P2 BRA `(.L_x_1100) ;  /* 0x0000012800a8a947 */ /* 0x004fea0003800000 */
.L_x_1097:
        /* <DEDUP_REMOVED lines=37> */
.L_x_1102:
[----:B------:R-:W-:Y:S01]  /*5c30*/  ULEA UR6, UR46, UR42, 0x3 ;  /* 0x0000002a2e067291 */ /* 0x000fe2000f8e183f */
[----:B------:R-:W-:-:S05]  /*5c40*/  IMAD.U32 R5, RZ, RZ, UR49 ;  /* 0x00000031ff057e24 */ /* 0x000fca000f8e00ff */
[----:B------:R-:W-:-:S04]  /*5c50*/  SHF.L.U32 R5, R5, 0x1f, RZ ;  /* 0x0000001f05057819 */ /* 0x000fc800000006ff */
[----:B------:R0:W1:Y:S01]  /*5c60*/  SYNCS.PHASECHK.TRANS64.TRYWAIT P2, [UR6+0x2d850], R5 ;  /* 0x02d85005ff0075a7 */ /* 0x0000620008040146 */
[----:B------:R-:W-:Y:S05]  /*5c70*/  @!P0 BRA `(.L_x_1103) ;  /* 0x0000000000048947 */ /* 0x000fea0003800000 */
[----:B------:R-:W-:Y:S01]  /*5c80*/  BPT.TRAP 0x1 ;  /* 0x000000040000795c */ /* 0x000fe20000300000 */
.L_x_1103:
[----:B-1----:R-:W-:Y:S05]  /*5c90*/  @P2 BRA `(.L_x_1101) ;  /* 0x0000000000082947 */ /* 0x002fea0003800000 */
[----:B------:R-:W1:Y:S02]  /*5ca0*/  SYNCS.PHASECHK.TRANS64.TRYWAIT P2, [UR6+0x2d850], R5 ;  /* 0x02d85005ff0075a7 */ /* 0x000e640008040146 */
[----:B-1----:R-:W-:Y:S05]  /*5cb0*/  @!P2 BRA `(.L_x_1104) ;  /* 0x000001280008a947 */ /* 0x002fea0003800000 */
.L_x_1101:
[----:B------:R-:W-:Y:S01]  /*5cc0*/  UIADD3 UR6, UR42, 0x400, URZ ;  /* 0x000004002a067890 */ /* 0x000fe2000fffe03f */
[----:B------:R-:W-:Y:S01]  /*5cd0*/  WARPGROUP.ARRIVE ;  /* 0x00000000000079c5 */ /* 0x000fe20000000000 */
[----:B------:R-:W-:-:S05]  /*5ce0*/  ULEA UR7, UR52, UR42, 0xd ;  /* 0x0000002a34077291 */ /* 0x000fca000f8e683f */
[----:B------:R-:W2:Y:S01]  /*5cf0*/  S2R R150, SR_TID.X ;  /* 0x0000000000967919 */ /* 0x000ea20000002100 */
[----:B------:R-:W-:Y:S01]  /*5d00*/  USHF.R.U32.HI UR6, URZ, 0x4, UR6 ;  /* 0x000000043f067899 */ /* 0x000fe20008011606 */
[----:B------:R-:W-:Y:S01]  /*5d10*/  PLOP3.LUT P2, PT, PT, PT, UP0, 0x80, 0x0 ;  /* 0x000000000000781c */ /* 0x000fe20003f4f008 */
[----:B------:R-:W-:Y:S01]  /*5d20*/  UIADD3 UR7, UR7, 0x21800, URZ ;  /* 0x0002180007077890 */ /* 0x000fe2000fffe03f */
[----:B------:R-:W-:Y:S01]  /*5d30*/  FMUL.FTZ R11, R29, UR54 ;  /* 0x000000361d0b7c20 */ /* 0x000fe20008410000 */
[----:B------:R-:W-:Y:S01]  /*5d40*/  ULOP3.LUT UR6, UR6, 0x3fff, URZ, 0xc0, !UPT ;  /* 0x00003fff06067892 */ /* 0x000fe2000f8ec03f */
[----:B------:R-:W-:Y:S01]  /*5d50*/  FMUL.FTZ R29, R41, UR54 ;  /* 0x00000036291d7c20 */ /* 0x000fe20008410000 */
[----:B------:R-:W-:Y:S01]  /*5d60*/  USHF.R.U32.HI UR7, URZ, 0x4, UR7 ;  /* 0x000000043f077899 */ /* 0x000fe20008011607 */
[----:B------:R-:W-:Y:S01]  /*5d70*/  FMUL.FTZ R41, R53, UR54 ;  /* 0x0000003635297c20 */ /* 0x000fe20008410000 */
[----:B------:R-:W-:Y:S01]  /*5d80*/  ULOP3.LUT UR10, UR6, 0x2000000, URZ, 0xfc, !UPT ;  /* 0x02000000060a7892 */ /* 0x000fe2000f8efc3f */
[----:B------:R-:W-:Y:S01]  /*5d90*/  PLOP3.LUT P3, PT, PT, PT, UP0, 0x80, 0x0 ;  /* 0x000000000000781c */ /* 0x000fe20003f6f008 */
        /* <DEDUP_REMOVED lines=8> */
[----:B------:R-:W-:Y:S01]  /*5e20*/  VIADD R83, R136, UR39 ;  /* 0x0000002788537c36 */ /* 0x000fe20008000000 */
[----:B------:R-:W-:Y:S01]  /*5e30*/  UMOV UR30, UR7 ;  /* 0x00000007001e7c82 */ /* 0x000fe20008000000 */
[----:B------:R-:W-:Y:S01]  /*5e40*/  FMUL.FTZ R20, R34, UR54 ;  /* 0x0000003622147c20 */ /* 0x000fe20008410000 */
[----:B------:R-:W-:Y:S01]  /*5e50*/  UMOV UR28, UR6 ;  /* 0x00000006001c7c82 */ /* 0x000fe20008000000 */
[----:B------:R-:W-:Y:S01]  /*5e60*/  FMUL.FTZ R34, R46, UR54 ;  /* 0x000000362e227c20 */ /* 0x000fe20008410000 */
        /* <DEDUP_REMOVED lines=8> */
[----:B------:R-:W-:Y:S01]  /*5ef0*/  FMUL.FTZ R32, R44, UR54 ;  /* 0x000000362c207c20 */ /* 0x000fe20008410000 */
[----:B------:R-:W-:Y:S01]  /*5f00*/  FMUL.FTZ R45, R57, UR54 ;  /* 0x00000036392d7c20 */ /* 0x000fe20008410000 */
[----:B------:R-:W-:Y:S01]  /*5f10*/  FMUL.FTZ R44, R56, UR54 ;  /* 0x00000036382c7c20 */ /* 0x000fe20008410000 */
[----:B------:R-:W-:Y:S01]  /*5f20*/  FMUL.FTZ R57, R67, UR54 ;  /* 0x0000003643397c20 */ /* 0x000fe20008410000 */
[----:B------:R-:W-:Y:S01]  /*5f30*/  FMUL.FTZ R56, R66, UR54 ;  /* 0x0000003642387c20 */ /* 0x000fe20008410000 */
[----:B------:R-:W-:Y:S01]  /*5f40*/  FMUL.FTZ R67, R77, UR54 ;  /* 0x000000364d437c20 */ /* 0x000fe20008410000 */
[----:B--2---:R-:W-:Y:S01]  /*5f50*/  SHF.R.U32.HI R149, RZ, 0x7, R150 ;  /* 0x00000007ff957819 */ /* 0x004fe20000011696 */
[----:B-1----:R-:W-:Y:S01]  /*5f60*/  FMUL.FTZ R6, R25, UR54 ;  /* 0x0000003619067c20 */ /* 0x002fe20008410000 */
[----:B------:R-:W-:Y:S01]  /*5f70*/  FMUL.FTZ R66, R76, UR54 ;  /* 0x000000364c427c20 */ /* 0x000fe20008410000 */
[----:B------:R-:W-:Y:S01]  /*5f80*/  FMUL.FTZ R77, R85, UR54 ;  /* 0x00000036554d7c20 */ /* 0x000fe20008410000 */
[----:B0-----:R-:W-:Y:S01]  /*5f90*/  FMUL.FTZ R5, R24, UR54 ;  /* 0x0000003618057c20 */ /* 0x001fe20008410000 */
        /* <DEDUP_REMOVED lines=46> */
[----:B------:R-:W-:Y:S01]  /*6280*/  @!P1 LEA R47, R47, UR42, 0x3 ;  /* 0x0000002a2f2f9c11 */ /* 0x000fe2000f8e18ff */
[----:B------:R-:W-:Y:S01]  /*6290*/  IMAD R79, R16, -0x2, R79 ;  /* 0xfffffffe104f7824 */ /* 0x000fe200078e024f */
[----:B------:R-:W0:Y:S01]  /*62a0*/  MUFU.TANH R5, R5 ;  /* 0x0000000500057308 */ /* 0x000e220000002400 */
[----:B------:R-:W-:-:S02]  /*62b0*/  IMAD.U32 R80, RZ, RZ, UR45 ;  /* 0x0000002dff507e24 */ /* 0x000fc4000f8e00ff */
[----:B------:R-:W-:-:S03]  /*62c0*/  @!P1 VIADD R47, R47, 0x2d840 ;  /* 0x0002d8402f2f9836 */ /* 0x000fc60000000000 */
[----:B------:R-:W-:Y:S02]  /*62d0*/  IADD3 R79, -R80, UR38, R79 ;  /* 0x00000026504f7c10 */ /* 0x000fe4000fffe14f */
[----:B------:R-:W1:Y:S01]  /*62e0*/  MUFU.TANH R6, R6 ;  /* 0x0000000600067308 */ /* 0x000e620000002400 */
[----:B------:R-:W-:Y:S02]  /*62f0*/  @!P1 PRMT R47, RZ, 0x654, R47 ;  /* 0x00000654ff2f9816 */ /* 0x000fe4000000002f */
[C---:B------:R-:W-:Y:S02]  /*6300*/  VIADD R82, R79.reuse, UR53 ;  /* 0x000000354f527c36 */ /* 0x040fe40008000000 */
[----:B------:R-:W-:-:S03]  /*6310*/  VIADD R81, R79, UR33 ;  /* 0x000000214f517c36 */ /* 0x000fc60008000000 */
        /* <DEDUP_REMOVED lines=109> */
[----:B------:R-:W-:-:S04]  /*69f0*/  VIADD R46, R149, 0x9 ;  /* 0x00000009952e7836 */ /* 0x000fc80000000000 */
[----:B------:R-:W5:Y:S01]  /*6a00*/  SHFL.IDX PT, R85, R83, RZ, 0x1c1f ;  /* 0x001c1fff53557589 */ /* 0x000f6200000e0000 */
[----:B------:R-:W-:Y:S02]  /*6a10*/  SEL R46, R46, 0x9, !P2 ;  /* 0x000000092e2e7807 */ /* 0x000fe40005000000 */
[----:B------:R-:W-:Y:S01]  /*6a20*/  PLOP3.LUT P2, PT, PT, PT, UP1, 0x40, 0x0 ;  /* 0x000000000000781c */ /* 0x000fe20003f4e818 */
[C---:B-----5:R-:W-:Y:S02]  /*6a30*/  IMAD.IADD R80, R85.reuse, 0x1, R82 ;  /* 0x0000000155507824 */ /* 0x060fe400078e0252 */
[----:B------:R-:W-:Y:S01]  /*6a40*/  IMAD.IADD R79, R85, 0x1, R81 ;  /* 0x00000001554f7824 */ /* 0x000fe200078e0251 */
[----:B------:R-:W-:Y:S02]  /*6a50*/  WARPGROUP.DEPBAR.LE gsb0, 0x0 ;  /* 0x00008000000079c5 */ /* 0x000fe40000010000 */
[----:B------:R-:W-:-:S06]  /*6a60*/  WARPGROUP.ARRIVE ;  /* 0x00000000000079c5 */ /* 0x000fcc0000000000 */
[----:B------:R-:W-:Y:S03]  /*6a70*/  HGMMA.64x96x16.F32.BF16 R88, gdesc[UR28].tnspB, R88, gsb0 ;  /* 0x416000001c5879f0 */ /* 0x000fe60008001858 */
[----:B------:R-:W-:Y:S02]  /*6a80*/  WARPGROUP.DEPBAR.LE gsb0, 0x0 ;  /* 0x00008000000079c5 */ /* 0x000fe40000010000 */
[----:B------:R0:W-:Y:S06]  /*6a90*/  BAR.ARV R46, 0x100 ;  /* 0x0004002e0000751d */ /* 0x0001ec0000002000 */
[----:B------:R0:W-:Y:S01]  /*6aa0*/  @!P1 SYNCS.ARRIVE.TRANS64.RED.A1T0 RZ, [R47+URZ], RZ ;  /* 0x000000ff2fff99a7 */ /* 0x0001e2000810043f */
[----:B-1234-:R-:W-:Y:S05]  /*6ab0*/  @P2 BRA `(.L_x_1105) ;  /* 0x00000000005c2947 */ /* 0x01efea0003800000 */
[----:B0-----:R-:W-:Y:S01]  /*6ac0*/  IMAD.U32 R46, RZ, RZ, UR45 ;  /* 0x0000002dff2e7e24 */ /* 0x001fe2000f8e00ff */
[----:B------:R-:W-:Y:S04]  /*6ad0*/  BSSY B0, `(.L_x_1106) ;  /* 0x0000011000007945 */ /* 0x000fe80003800000 */
[----:B------:R-:W-:-:S04]  /*6ae0*/  IADD3 R85, -R46, UR38, R85 ;  /* 0x000000262e557c10 */ /* 0x000fc8000fffe155 */
        /* <DEDUP_REMOVED lines=10> */
.L_x_1107:
[----:B------:R-:W-:-:S05]  /*6b90*/  IMAD.U32 R84, RZ, RZ, UR35 ;  /* 0x00000023ff547e24 */ /* 0x000fca000f8e00ff */
[----:B------:R-:W-:-:S13]  /*6ba0*/  ISETP.NE.AND P2, PT, R84, 0x1, PT ;  /* 0x000000015400780c */ /* 0x000fda0003f45270 */
[----:B------:R-:W0:Y:S02]  /*6bb0*/  @P2 LDC.64 R46, c[0x0][0x9e8] ;  /* 0x00027a00ff2e2b82 */ /* 0x000e240000000a00 */
[----:B0-----:R-:W-:-:S05]  /*6bc0*/  @P2 IMAD.HI.U32 R46, R85, R46, RZ ;  /* 0x0000002e552e2227 */ /* 0x001fca00078e00ff */
[----:B------:R-:W-:-:S07]  /*6bd0*/  @P2 SHF.R.U32.HI R85, RZ, R47, R46 ;  /* 0x0000002fff552219 */ /* 0x000fce000001162e */
.L_x_1108:
[----:B------:R-:W-:Y:S05]  /*6be0*/  BSYNC B0 ;  /* 0x0000000000007941 */ /* 0x000fea0003800000 */
.L_x_1106:
[----:B------:R-:W-:-:S04]  /*6bf0*/  IMAD R85, R85, R84, -R76 ;  /* 0x0000005455557224 */ /* 0x000fc800078e0a4c */
[----:B------:R-:W-:-:S05]  /*6c00*/  IMAD R85, R16, -0x2, R85 ;  /* 0xfffffffe10557824 */ /* 0x000fca00078e0255 */
[----:B------:R-:W-:Y:S02]  /*6c10*/  VIADDMNMX R80, R85, R84, R80, PT ;  /* 0x0000005455507246 */ /* 0x000fe40003800150 */
[----:B------:R-:W-:-:S07]  /*6c20*/  VIMNMX R79, R79, R85, !PT ;  /* 0x000000554f4f7248 */ /* 0x000fce0007fe0100 */
.L_x_1105:
[----:B------:R-:W-:Y:S01]  /*6c30*/  ISETP.GT.AND P2, PT, R0, -0x1, PT ;  /* 0xffffffff0000780c */ /* 0x000fe20003f44270 */
[----:B------:R-:W1:Y:S03]  /*6c40*/  SHFL.IDX PT, R83, R83, 0x1, 0x1c1f ;  /* 0x003c1f0053537f89 */ /* 0x000e6600000e0000 */
[C---:B------:R-:W-:Y:S02]  /*6c50*/  ISETP.GT.AND P5, PT, R79.reuse, RZ, P2 ;  /* 0x000000ff4f00720c */ /* 0x040fe400017a4270 */
[C---:B------:R-:W-:Y:S02]  /*6c60*/  ISETP.GT.AND P4, PT, R79.reuse, 0x1, P2 ;  /* 0x000000014f00780c */ /* 0x040fe40001784270 */
[----:B------:R-:W-:Y:S02]  /*6c70*/  ISETP.LT.OR P5, PT, R80, 0x1, P5 ;  /* 0x000000015000780c */ /* 0x000fe40002fa1670 */
[----:B------:R-:W-:-:S02]  /*6c80*/  ISETP.GT.AND P6, PT, R79, 0x8, P2 ;  /* 0x000000084f00780c */ /* 0x000fc400017c4270 */
[----:B0-----:R-:W-:Y:S02]  /*6c90*/  FSEL R5, R5, -INF , !P5 ;  /* 0xff80000005057808 */ /* 0x001fe40006800000 */
[C---:B------:R-:W-:Y:S02]  /*6ca0*/  ISETP.GT.AND P5, PT, R79.reuse, 0x10, P2 ;  /* 0x000000104f00780c */ /* 0x040fe400017a4270 */
[----:B------:R-:W-:Y:S02]  /*6cb0*/  ISETP.GT.AND P3, PT, R79, 0x9, P2 ;  /* 0x000000094f00780c */ /* 0x000fe40001764270 */
[C---:B------:R-:W-:Y:S02]  /*6cc0*/  ISETP.LT.OR P5, PT, R80.reuse, 0x11, P5 ;  /* 0x000000115000780c */ /* 0x040fe40002fa1670 */
[----:B------:R-:W-:Y:S02]  /*6cd0*/  ISETP.LT.OR P4, PT, R80, 0x2, P4 ;  /* 0x000000025000780c */ /* 0x000fe40002781670 */
[----:B------:R-:W-:-:S02]  /*6ce0*/  FSEL R14, R14, -INF , !P5 ;  /* 0xff8000000e0e7808 */ /* 0x000fc40006800000 */
[----:B------:R-:W-:Y:S01]  /*6cf0*/  ISETP.GT.AND P5, PT, R79, 0x20, P2 ;  /* 0x000000204f00780c */ /* 0x000fe200017a4270 */
[--C-:B-1----:R-:W-:Y:S01]  /*6d00*/  IMAD.IADD R82, R82, 0x1, R83.reuse ;  /* 0x0000000152527824 */ /* 0x102fe200078e0253 */
[C---:B------:R-:W-:Y:S01]  /*6d10*/  ISETP.LT.OR P6, PT, R80.reuse, 0x9, P6 ;  /* 0x000000095000780c */ /* 0x040fe200037c1670 */
[----:B------:R-:W-:Y:S01]  /*6d20*/  IMAD.IADD R81, R81, 0x1, R83 ;  /* 0x0000000151517824 */ /* 0x000fe200078e0253 */
[C---:B------:R-:W-:Y:S02]  /*6d30*/  ISETP.LT.OR P3, PT, R80.reuse, 0xa, P3 ;  /* 0x0000000a5000780c */ /* 0x040fe40001f61670 */
[----:B------:R-:W-:Y:S02]  /*6d40*/  ISETP.LT.OR P5, PT, R80, 0x21, P5 ;  /* 0x000000215000780c */ /* 0x000fe40002fa1670 */
[----:B------:R-:W-:Y:S02]  /*6d50*/  FSEL R6, R6, -INF , !P4 ;  /* 0xff80000006067808 */ /* 0x000fe40006000000 */
[----:B------:R-:W-:-:S02]  /*6d60*/  FSEL R46, R10, -INF , !P6 ;  /* 0xff8000000a2e7808 */ /* 0x000fc40007000000 */
[----:B------:R-:W-:Y:S02]  /*6d70*/  FSEL R47, R11, -INF , !P3 ;  /* 0xff8000000b2f7808 */ /* 0x000fe40005800000 */
[C---:B------:R-:W-:Y:S02]  /*6d80*/  ISETP.GT.AND P4, PT, R79.reuse, 0x11, P2 ;  /* 0x000000114f00780c */ /* 0x040fe40001784270 */
[C---:B------:R-:W-:Y:S02]  /*6d90*/  ISETP.GT.AND P6, PT, R79.reuse, 0x18, P2 ;  /* 0x000000184f00780c */ /* 0x040fe400017c4270 */
[C---:B------:R-:W-:Y:S02]  /*6da0*/  ISETP.GT.AND P3, PT, R79.reuse, 0x19, P2 ;  /* 0x000000194f00780c */ /* 0x040fe40001764270 */
        /* <DEDUP_REMOVED lines=78> */
[----:B------:R-:W-:Y:S01]  /*7290*/  IMAD.U32 R10, RZ, RZ, UR45 ;  /* 0x0000002dff0a7e24 */ /* 0x000fe2000f8e00ff */
        /* <DEDUP_REMOVED lines=12> */
.L_x_1111:
[----:B------:R-:W-:-:S05]  /*7360*/  IMAD.U32 R79, RZ, RZ, UR35 ;  /* 0x00000023ff4f7e24 */ /* 0x000fca000f8e00ff */
[----:B------:R-:W-:-:S13]  /*7370*/  ISETP.NE.AND P3, PT, R79, 0x1, PT ;  /* 0x000000014f00780c */ /* 0x000fda0003f65270 */
[----:B------:R-:W0:Y:S02]  /*7380*/  @P3 LDC.64 R10, c[0x0][0x9e8] ;  /* 0x00027a00ff0a3b82 */ /* 0x000e240000000a00 */
[----:B0-----:R-:W-:-:S05]  /*7390*/  @P3 IMAD.HI.U32 R10, R83, R10, RZ ;  /* 0x0000000a530a3227 */ /* 0x001fca00078e00ff */
[----:B------:R-:W-:-:S07]  /*73a0*/  @P3 SHF.R.U32.HI R83, RZ, R11, R10 ;  /* 0x0000000bff533219 */ /* 0x000fce000001160a */
.L_x_1112:
[----:B------:R-:W-:Y:S05]  /*73b0*/  BSYNC B0 ;  /* 0x0000000000007941 */ /* 0x000fea0003800000 */
.L_x_1110:
[----:B------:R-:W-:-:S04]  /*73c0*/  IMAD R83, R83, R79, -R76 ;  /* 0x0000004f53537224 */ /* 0x000fc800078e0a4c */
[----:B------:R-:W-:-:S05]  /*73d0*/  IMAD R83, R16, -0x2, R83 ;  /* 0xfffffffe10537824 */ /* 0x000fca00078e0253 */
[----:B------:R-:W-:Y:S02]  /*73e0*/  VIADDMNMX R82, R83, R79, R82, PT ;  /* 0x0000004f53527246 */ /* 0x000fe40003800152 */
[----:B------:R-:W-:-:S07]  /*73f0*/  VIMNMX R81, R81, R83, !PT ;  /* 0x0000005351517248 */ /* 0x000fce0007fe0100 */
.L_x_1109:
        /* <DEDUP_REMOVED lines=8> */
[C---:B------:R-:W-:Y:S02]  /*7480*/  ISETP.GT.AND P5, PT, R81.reuse, 0x11, P2 ;  /* 0x000000115100780c */ /* 0x040fe400017a4270 */
[----:B------:R-:W-:Y:S02]  /*7490*/  FMNMX.FTZ R10, R14, R11, !PT ;  /* 0x0000000b0e0a7209 */ /* 0x000fe40007810000 */
[----:B------:R-:W-:Y:S02]  /*74a0*/  ISETP.GT.AND P4, PT, R81, 0x1, P2 ;  /* 0x000000015100780c */ /* 0x000fe40001784270 */
[----:B------:R-:W-:Y:S02]  /*74b0*/  FMNMX.FTZ R11, R15, R10, !PT ;  /* 0x0000000a0f0b7209 */ /* 0x000fe40007810000 */
[----:B------:R-:W-:-:S02]  /*74c0*/  ISETP.LT.OR P5, PT, R82, 0x12, P5 ;  /* 0x000000125200780c */ /* 0x000fc40002fa1670 */
[----:B------:R-:W-:Y:S02]  /*74d0*/  FMNMX.FTZ R10, R24, R11, !PT ;  /* 0x0000000b180a7209 */ /* 0x000fe40007810000 */
[----:B------:R-:W-:Y:S02]  /*74e0*/  ISETP.LT.OR P4, PT, R82, 0x2, P4 ;  /* 0x000000025200780c */ /* 0x000fe40002781670 */
[----:B------:R-:W-:Y:S02]  /*74f0*/  FMNMX.FTZ R11, R25, R10, !PT ;  /* 0x0000000a190b7209 */ /* 0x000fe40007810000 */
[----:B------:R-:W-:Y:S02]  /*7500*/  ISETP.GT.AND P3, PT, R81, 0x9, P2 ;  /* 0x000000095100780c */ /* 0x000fe40001764270 */
[----:B------:R-:W-:Y:S02]  /*7510*/  FMNMX.FTZ R10, R28, R11, !PT ;  /* 0x0000000b1c0a7209 */ /* 0x000fe40007810000 */
[----:B------:R-:W-:-:S02]  /*7520*/  FSEL R21, R21, -INF , !P5 ;  /* 0xff80000015157808 */ /* 0x000fc40006800000 */
[----:B------:R-:W-:Y:S02]  /*7530*/  FMNMX.FTZ R11, R29, R10, !PT ;  /* 0x0000000a1d0b7209 */ /* 0x000fe40007810000 */
[----:B------:R-:W-:Y:S02]  /*7540*/  ISETP.GT.AND P5, PT, R81, 0x20, P2 ;  /* 0x000000205100780c */ /* 0x000fe400017a4270 */
[----:B------:R-:W-:Y:S02]  /*7550*/  FMNMX.FTZ R10, R32, R11, !PT ;  /* 0x0000000b200a7209 */ /* 0x000fe40007810000 */
[----:B------:R-:W-:Y:S02]  /*7560*/  FSEL R9, R9, -INF , !P4 ;  /* 0xff80000009097808 */ /* 0x000fe40006000000 */
[----:B------:R-:W-:Y:S02]  /*7570*/  FMNMX.FTZ R11, R33, R10, !PT ;  /* 0x0000000a210b7209 */ /* 0x000fe40007810000 */
[----:B------:R-:W-:-:S02]  /*7580*/  ISETP.LT.OR P3, PT, R82, 0xa, P3 ;  /* 0x0000000a5200780c */ /* 0x000fc40001f61670 */
        /* <DEDUP_REMOVED lines=10> */
[----:B------:R-:W-:Y:S02]  /*7630*/  FMNMX.FTZ R11, R45, R10, !PT ;  /* 0x0000000a2d0b7209 */ /* 0x000fe40007810000 */
[----:B------:R-:W-:-:S02]  /*7640*/  FSEL R30, R30, -INF , !P5 ;  /* 0xff8000001e1e7808 */ /* 0x000fc40006800000 */
[----:B------:R-:W-:Y:S02]  /*7650*/  FMNMX.FTZ R10, R50, R11, !PT ;  /* 0x0000000b320a7209 */ /* 0x000fe40007810000 */
[----:B------:R-:W-:Y:S02]  /*7660*/  ISETP.GT.AND P5, PT, R81, RZ, P2 ;  /* 0x000000ff5100720c */ /* 0x000fe400017a4270 */
        /* <DEDUP_REMOVED lines=15> */
[----:B------:R-:W-:-:S02]  /*7760*/  ISETP.LT.OR P3, PT, R82, 0x22, P3 ;  /* 0x000000225200780c */ /* 0x000fc40001f61670 */
        /* <DEDUP_REMOVED lines=11> */
[----:B------:R-:W-:-:S05]  /*7820*/  FSEL R11, R79, RZ, P6 ;  /* 0x000000ff4f0b7208 */ /* 0x000fca0003000000 */
[--C-:B------:R-:W-:Y:S01]  /*7830*/  FFMA.FTZ R76, R46, UR34, -R11.reuse ;  /* 0x000000222e4c7c23 */ /* 0x100fe2000801080b */
[--C-:B------:R-:W-:Y:S01]  /*7840*/  FFMA.FTZ R80, R14, UR34, -R11.reuse ;  /* 0x000000220e507c23 */ /* 0x100fe2000801080b */
[----:B------:R-:W-:Y:S01]  /*7850*/  FSEL R14, R8, -INF , !P5 ;  /* 0xff800000080e7808 */ /* 0x000fe20006800000 */
[--C-:B------:R-:W-:Y:S01]  /*7860*/  FFMA.FTZ R79, R47, UR34, -R11.reuse ;  /* 0x000000222f4f7c23 */ /* 0x100fe2000801080b */
[----:B------:R-:W-:Y:S01]  /*7870*/  FSEL R46, R27, -INF , !P4 ;  /* 0xff8000001b2e7808 */ /* 0x000fe20006000000 */
[----:B------:R-:W-:Y:S01]  /*7880*/  MUFU.EX2 R8, R80 ;  /* 0x0000005000087308 */ /* 0x000fe20000000800 */
[----:B------:R-:W-:Y:S01]  /*7890*/  FSEL R47, R31, -INF , !P3 ;  /* 0xff8000001f2f7808 */ /* 0x000fe20005800000 */
[--C-:B------:R-:W-:Y:S01]  /*78a0*/  FFMA.FTZ R5, R5, UR34, -R11.reuse ;  /* 0x0000002205057c23 */ /* 0x100fe2000801080b */
[C---:B------:R-:W-:Y:S01]  /*78b0*/  ISETP.GT.AND P4, PT, R81.reuse, 0x28, P2 ;  /* 0x000000285100780c */ /* 0x040fe20001784270 */
[--C-:B------:R-:W-:Y:S01]  /*78c0*/  FFMA.FTZ R6, R6, UR34, -R11.reuse ;  /* 0x0000002206067c23 */ /* 0x100fe2000801080b */
[----:B------:R-:W-:Y:S01]  /*78d0*/  ISETP.GT.AND P3, PT, R81, 0x29, P2 ;  /* 0x000000295100780c */ /* 0x000fe20001764270 */
[--C-:B------:R-:W-:Y:S01]  /*78e0*/  FFMA.FTZ R15, R15, UR34, -R11.reuse ;  /* 0x000000220f0f7c23 */ /* 0x100fe2000801080b */
[C---:B------:R-:W-:Y:S01]  /*78f0*/  ISETP.LT.OR P4, PT, R82.reuse, 0x29, P4 ;  /* 0x000000295200780c */ /* 0x040fe20002781670 */
[----:B------:R0:W-:Y:S01]  /*7900*/  MUFU.EX2 R27, R76 ;  /* 0x0000004c001b7308 */ /* 0x0001e20000000800 */
[----:B------:R-:W-:Y:S01]  /*7910*/  ISETP.LT.OR P5, PT, R82, 0x2a, P3 ;  /* 0x0000002a5200780c */ /* 0x000fe20001fa1670 */
[--C-:B------:R-:W-:Y:S01]  /*7920*/  FFMA.FTZ R24, R24, UR34, -R11.reuse ;  /* 0x0000002218187c23 */ /* 0x100fe2000801080b */
[----:B------:R-:W-:Y:S01]  /*7930*/  FSEL R34, R34, -INF , !P4 ;  /* 0xff80000022227808 */ /* 0x000fe20006000000 */
[--C-:B------:R-:W-:Y:S01]  /*7940*/  FFMA.FTZ R25, R25, UR34, -R11.reuse ;  /* 0x0000002219197c23 */ /* 0x100fe2000801080b */
[C---:B------:R-:W-:Y:S01]  /*7950*/  ISETP.GT.AND P4, PT, R81.reuse, 0x30, P2 ;  /* 0x000000305100780c */ /* 0x040fe20001784270 */
[--C-:B------:R-:W-:Y:S01]  /*7960*/  FFMA.FTZ R28, R28, UR34, -R11.reuse ;  /* 0x000000221c1c7c23 */ /* 0x100fe2000801080b */
[----:B------:R-:W-:Y:S01]  /*7970*/  ISETP.GT.AND P3, PT, R81, 0x31, P2 ;  /* 0x000000315100780c */ /* 0x000fe20001764270 */
[----:B------:R1:W-:Y:S01]  /*7980*/  MUFU.EX2 R31, R79 ;  /* 0x0000004f001f7308 */ /* 0x0003e20000000800 */
[----:B0-----:R-:W-:Y:S01]  /*7990*/  FMNMX.FTZ R76, R14, R7, !PT ;  /* 0x000000070e4c7209 */ /* 0x001fe20007810000 */
[--C-:B------:R-:W-:Y:S01]  /*79a0*/  FFMA.FTZ R29, R29, UR34, -R11.reuse ;  /* 0x000000221d1d7c23 */ /* 0x100fe2000801080b */
[----:B------:R-:W-:Y:S01]  /*79b0*/  FSEL R35, R35, -INF , !P5 ;  /* 0xff80000023237808 */ /* 0x000fe20006800000 */
[--C-:B------:R-:W-:Y:S01]  /*79c0*/  FFMA.FTZ R32, R32, UR34, -R11.reuse ;  /* 0x0000002220207c23 */ /* 0x100fe2000801080b */
[----:B------:R-:W-:Y:S01]  /*79d0*/  ISETP.LT.OR P4, PT, R82, 0x31, P4 ;  /* 0x000000315200780c */ /* 0x000fe20002781670 */
[--C-:B------:R-:W-:Y:S01]  /*79e0*/  FFMA.FTZ R33, R33, UR34, -R11.reuse ;  /* 0x0000002221217c23 */ /* 0x100fe2000801080b */
[----:B------:R-:W-:Y:S01]  /*79f0*/  ISETP.GT.AND P5, PT, R81, 0x38, P2 ;  /* 0x000000385100780c */ /* 0x000fe200017a4270 */
[--C-:B------:R-:W-:Y:S01]  /*7a00*/  FFMA.FTZ R36, R36, UR34, -R11.reuse ;  /* 0x0000002224247c23 */ /* 0x100fe2000801080b */
[----:B-1----:R-:W-:Y:S01]  /*7a10*/  FMNMX.FTZ R79, R9, R76, !PT ;  /* 0x0000004c094f7209 */ /* 0x002fe20007810000 */
        /* <DEDUP_REMOVED lines=13> */
[----:B------:R-:W-:Y:S01]  /*7af0*/  FSEL R39, R39, -INF , !P3 ;  /* 0xff80000027277808 */ /* 0x000fe20005800000 */
[--C-:B------:R-:W-:Y:S01]  /*7b00*/  FFMA.FTZ R54, R54, UR34, -R11.reuse ;  /* 0x0000002236367c23 */ /* 0x100fe2000801080b */
[----:B------:R-:W-:Y:S01]  /*7b10*/  FMNMX.FTZ R79, R21, R76, !PT ;  /* 0x0000004c154f7209 */ /* 0x000fe20007810000 */
[--C-:B------:R-:W-:Y:S01]  /*7b20*/  FFMA.FTZ R55, R55, UR34, -R11.reuse ;  /* 0x0000002237377c23 */ /* 0x100fe2000801080b */
[----:B------:R-:W-:Y:S01]  /*7b30*/  ISETP.LT.OR P5, PT, R82, 0x39, P5 ;  /* 0x000000395200780c */ /* 0x000fe20002fa1670 */
        /* <DEDUP_REMOVED lines=13> */
[----:B------:R-:W-:Y:S01]  /*7c10*/  FMNMX.FTZ R79, R47, R76, !PT ;  /* 0x0000004c2f4f7209 */ /* 0x000fe20007810000 */
[----:B------:R-:W-:Y:S01]  /*7c20*/  MUFU.EX2 R5, R5 ;  /* 0x0000000500057308 */ /* 0x000fe20000000800 */
[----:B------:R-:W-:-:S02]  /*7c30*/  ISETP.GT.AND P5, PT, R81, 0x41, P2 ;  /* 0x000000415100780c */ /* 0x000fc400017a4270 */
[----:B------:R-:W-:Y:S02]  /*7c40*/  FMNMX.FTZ R76, R34, R79, !PT ;  /* 0x0000004f224c7209 */ /* 0x000fe40007810000 */
[----:B------:R-:W-:Y:S02]  /*7c50*/  FSEL R43, R43, -INF , !P4 ;  /* 0xff8000002b2b7808 */ /* 0x000fe40006000000 */
[----:B------:R-:W-:Y:S01]  /*7c60*/  FMNMX.FTZ R79, R35, R76, !PT ;  /* 0x0000004c234f7209 */ /* 0x000fe20007810000 */
[----:B------:R-:W-:Y:S01]  /*7c70*/  MUFU.EX2 R6, R6 ;  /* 0x0000000600067308 */ /* 0x000fe20000000800 */
[----:B------:R-:W-:Y:S02]  /*7c80*/  ISETP.LT.OR P3, PT, R82, 0x41, P3 ;  /* 0x000000415200780c */ /* 0x000fe40001f61670 */
[----:B------:R-:W-:Y:S02]  /*7c90*/  FMNMX.FTZ R76, R38, R79, !PT ;  /* 0x0000004f264c7209 */ /* 0x000fe40007810000 */
[----:B------:R-:W-:-:S02]  /*7ca0*/  ISETP.GT.AND P4, PT, R81, 0x48, P2 ;  /* 0x000000485100780c */ /* 0x000fc40001784270 */
[----:B------:R-:W-:Y:S01]  /*7cb0*/  FMNMX.FTZ R79, R39, R76, !PT ;  /* 0x0000004c274f7209 */ /* 0x000fe20007810000 */
[----:B------:R-:W-:Y:S01]  /*7cc0*/  MUFU.EX2 R15, R15 ;  /* 0x0000000f000f7308 */ /* 0x000fe20000000800 */
[----:B------:R-:W-:Y:S02]  /*7cd0*/  ISETP.LT.OR P5, PT, R82, 0x42, P5 ;  /* 0x000000425200780c */ /* 0x000fe40002fa1670 */
[----:B------:R-:W-:Y:S02]  /*7ce0*/  FMNMX.FTZ R76, R42, R79, !PT ;  /* 0x0000004f2a4c7209 */ /* 0x000fe40007810000 */
[----:B------:R-:W-:Y:S02]  /*7cf0*/  FSEL R48, R48, -INF , !P3 ;  /* 0xff80000030307808 */ /* 0x000fe40005800000 */
[----:B------:R-:W-:Y:S01]  /*7d00*/  FMNMX.FTZ R79, R43, R76, !PT ;  /* 0x0000004c2b4f7209 */ /* 0x000fe20007810000 */
[----:B------:R-:W-:Y:S01]  /*7d10*/  MUFU.EX2 R24, R24 ;  /* 0x0000001800187308 */ /* 0x000fe20000000800 */
[----:B------:R-:W-:-:S02]  /*7d20*/  ISETP.GT.AND P3, PT, R81, 0x49, P2 ;  /* 0x000000495100780c */ /* 0x000fc40001764270 */
[----:B------:R-:W-:Y:S02]  /*7d30*/  FSEL R49, R49, -INF , !P5 ;  /* 0xff80000031317808 */ /* 0x000fe40006800000 */
[----:B------:R-:W-:Y:S02]  /*7d40*/  ISETP.LT.OR P4, PT, R82, 0x49, P4 ;  /* 0x000000495200780c */ /* 0x000fe40002781670 */
[----:B------:R-:W-:Y:S01]  /*7d50*/  FMNMX.FTZ R76, R48, R79, !PT ;  /* 0x0000004f304c7209 */ /* 0x000fe20007810000 */
[----:B------:R-:W-:Y:S01]  /*7d60*/  MUFU.EX2 R25, R25 ;  /* 0x0000001900197308 */ /* 0x000fe20000000800 */
[----:B------:R-:W-:Y:S02]  /*7d70*/  ISETP.GT.AND P5, PT, R81, 0x50, P2 ;  /* 0x000000505100780c */ /* 0x000fe400017a4270 */
[----:B------:R-:W-:Y:S02]  /*7d80*/  ISETP.LT.OR P3, PT, R82, 0x4a, P3 ;  /* 0x0000004a5200780c */ /* 0x000fe40001f61670 */
[----:B------:R-:W-:-:S02]  /*7d90*/  FSEL R52, R52, -INF , !P4 ;  /* 0xff80000034347808 */ /* 0x000fc40006000000 */
[----:B------:R-:W-:Y:S01]  /*7da0*/  FMNMX.FTZ R79, R49, R76, !PT ;  /* 0x0000004c314f7209 */ /* 0x000fe20007810000 */
[----:B------:R-:W-:Y:S01]  /*7db0*/  MUFU.EX2 R28, R28 ;  /* 0x0000001c001c7308 */ /* 0x000fe20000000800 */
[----:B------:R-:W-:Y:S02]  /*7dc0*/  ISETP.GT.AND P4, PT, R81, 0x51, P2 ;  /* 0x000000515100780c */ /* 0x000fe40001784270 */
[----:B------:R-:W-:Y:S02]  /*7dd0*/  FSEL R53, R53, -INF , !P3 ;  /* 0xff80000035357808 */ /* 0x000fe40005800000 */
[----:B------:R-:W-:Y:S02]  /*7de0*/  ISETP.LT.OR P5, PT, R82, 0x51, P5 ;  /* 0x000000515200780c */ /* 0x000fe40002fa1670 */
[----:B------:R-:W-:Y:S01]  /*7df0*/  FMNMX.FTZ R76, R52, R79, !PT ;  /* 0x0000004f344c7209 */ /* 0x000fe20007810000 */
[----:B------:R-:W-:Y:S01]  /*7e00*/  MUFU.EX2 R29, R29 ;  /* 0x0000001d001d7308 */ /* 0x000fe20000000800 */
[----:B------:R-:W-:-:S02]  /*7e10*/  ISETP.GT.AND P3, PT, R81, 0x58, P2 ;  /* 0x000000585100780c */ /* 0x000fc40001764270 */
[----:B------:R-:W-:Y:S02]  /*7e20*/  ISETP.LT.OR P4, PT, R82, 0x52, P4 ;  /* 0x000000525200780c */ /* 0x000fe40002781670 */
[----:B------:R-:W-:Y:S02]  /*7e30*/  FSEL R56, R56, -INF , !P5 ;  /* 0xff80000038387808 */ /* 0x000fe40006800000 */
[----:B------:R-:W-:Y:S01]  /*7e40*/  FMNMX.FTZ R79, R53, R76, !PT ;  /* 0x0000004c354f7209 */ /* 0x000fe20007810000 */
[----:B------:R-:W-:Y:S01]  /*7e50*/  MUFU.EX2 R32, R32 ;  /* 0x0000002000207308 */ /* 0x000fe20000000800 */
[----:B------:R-:W-:Y:S02]  /*7e60*/  ISETP.GT.AND P5, PT, R81, 0x59, P2 ;  /* 0x000000595100780c */ /* 0x000fe400017a4270 */
[----:B------:R-:W-:Y:S02]  /*7e70*/  FSEL R57, R57, -INF , !P4 ;  /* 0xff80000039397808 */ /* 0x000fe40006000000 */
[----:B------:R-:W-:-:S02]  /*7e80*/  ISETP.LT.OR P3, PT, R82, 0x59, P3 ;  /* 0x000000595200780c */ /* 0x000fc40001f61670 */
[----:B------:R-:W-:Y:S01]  /*7e90*/  FMNMX.FTZ R76, R56, R79, !PT ;  /* 0x0000004f384c7209 */ /* 0x000fe20007810000 */
[----:B------:R-:W-:Y:S01]  /*7ea0*/  MUFU.EX2 R33, R33 ;  /* 0x0000002100217308 */ /* 0x000fe20000000800 */
[----:B------:R-:W-:Y:S02]  /*7eb0*/  ISETP.GT.AND P4, PT, R81, 0x60, P2 ;  /* 0x000000605100780c */ /* 0x000fe40001784270 */
[----:B------:R-:W-:Y:S02]  /*7ec0*/  ISETP.LT.OR P5, PT, R82, 0x5a, P5 ;  /* 0x0000005a5200780c */ /* 0x000fe40002fa1670 */
[----:B------:R-:W-:Y:S02]  /*7ed0*/  FSEL R60, R60, -INF , !P3 ;  /* 0xff8000003c3c7808 */ /* 0x000fe40005800000 */
[----:B------:R-:W-:Y:S01]  /*7ee0*/  FMNMX.FTZ R79, R57, R76, !PT ;  /* 0x0000004c394f7209 */ /* 0x000fe20007810000 */
[----:B------:R-:W-:Y:S01]  /*7ef0*/  MUFU.EX2 R36, R36 ;  /* 0x0000002400247308 */ /* 0x000fe20000000800 */
[----:B------:R-:W-:-:S02]  /*7f00*/  ISETP.LT.OR P4, PT, R82, 0x61, P4 ;  /* 0x000000615200780c */ /* 0x000fc40002781670 */
[----:B------:R-:W-:Y:S02]  /*7f10*/  ISETP.GT.AND P3, PT, R81, 0x61, P2 ;  /* 0x000000615100780c */ /* 0x000fe40001764270 */
[----:B------:R-:W-:Y:S02]  /*7f20*/  FSEL R61, R61, -INF , !P5 ;  /* 0xff8000003d3d7808 */ /* 0x000fe40006800000 */
[----:B------:R-:W-:Y:S01]  /*7f30*/  FMNMX.FTZ R76, R60, R79, !PT ;  /* 0x0000004f3c4c7209 */ /* 0x000fe20007810000 */
[----:B------:R-:W-:Y:S01]  /*7f40*/  MUFU.EX2 R37, R37 ;  /* 0x0000002500257308 */ /* 0x000fe20000000800 */
[----:B------:R-:W-:Y:S02]  /*7f50*/  FSEL R64, R64, -INF , !P4 ;  /* 0xff80000040407808 */ /* 0x000fe40006000000 */
[C---:B------:R-:W-:Y:S02]  /*7f60*/  ISETP.GT.AND P4, PT, R81.reuse, 0x69, P2 ;  /* 0x000000695100780c */ /* 0x040fe40001784270 */
[----:B------:R-:W-:-:S02]  /*7f70*/  ISETP.GT.AND P5, PT, R81, 0x68, P2 ;  /* 0x000000685100780c */ /* 0x000fc400017a4270 */
[C---:B------:R-:W-:Y:S01]  /*7f80*/  ISETP.LT.OR P3, PT, R82.reuse, 0x62, P3 ;  /* 0x000000625200780c */ /* 0x040fe20001f61670 */
[----:B------:R-:W-:Y:S01]  /*7f90*/  MUFU.EX2 R40, R40 ;  /* 0x0000002800287308 */ /* 0x000fe20000000800 */
[----:B------:R-:W-:Y:S02]  /*7fa0*/  FMNMX.FTZ R79, R61, R76, !PT ;  /* 0x0000004c3d4f7209 */ /* 0x000fe40007810000 */
[C---:B------:R-:W-:Y:S02]  /*7fb0*/  ISETP.LT.OR P4, PT, R82.reuse, 0x6a, P4 ;  /* 0x0000006a5200780c */ /* 0x040fe40002781670 */
[----:B------:R-:W-:Y:S02]  /*7fc0*/  FSEL R65, R65, -INF , !P3 ;  /* 0xff80000041417808 */ /* 0x000fe40005800000 */
[----:B------:R-:W-:Y:S01]  /*7fd0*/  ISETP.LT.OR P5, PT, R82, 0x69, P5 ;  /* 0x000000695200780c */ /* 0x000fe20002fa1670 */
[----:B------:R-:W-:Y:S01]  /*7fe0*/  MUFU.EX2 R41, R41 ;  /* 0x0000002900297308 */ /* 0x000fe20000000800 */
[----:B------:R-:W-:-:S02]  /*7ff0*/  FMNMX.FTZ R80, R64, R79, !PT ;  /* 0x0000004f40507209 */ /* 0x000fc40007810000 */
[----:B------:R-:W-:Y:S02]  /*8000*/  ISETP.GT.AND P3, PT, R81, 0x70, P2 ;  /* 0x000000705100780c */ /* 0x000fe40001764270 */
[----:B------:R-:W-:Y:S02]  /*8010*/  FSEL R76, R69, -INF , !P4 ;  /* 0xff800000454c7808 */ /* 0x000fe40006000000 */
[----:B------:R-:W-:Y:S01]  /*8020*/  FSEL R68, R68, -INF , !P5 ;  /* 0xff80000044447808 */ /* 0x000fe20006800000 */
[----:B------:R-:W-:Y:S01]  /*8030*/  MUFU.EX2 R44, R44 ;  /* 0x0000002c002c7308 */ /* 0x000fe20000000800 */
[----:B------:R-:W-:Y:S02]  /*8040*/  FMNMX.FTZ R69, R65, R80, !PT ;  /* 0x0000005041457209 */ /* 0x000fe40007810000 */
[----:B------:R-:W-:Y:S02]  /*8050*/  ISETP.LT.OR P3, PT, R82, 0x71, P3 ;  /* 0x000000715200780c */ /* 0x000fe40001f61670 */
[----:B------:R-:W-:-:S02]  /*8060*/  ISETP.GT.AND P5, PT, R81, 0x71, P2 ;  /* 0x000000715100780c */ /* 0x000fc400017a4270 */
[----:B------:R-:W-:Y:S01]  /*8070*/  FMNMX.FTZ R69, R68, R69, !PT ;  /* 0x0000004544457209 */ /* 0x000fe20007810000 */
[----:B------:R-:W-:Y:S01]  /*8080*/  MUFU.EX2 R45, R45 ;  /* 0x0000002d002d7308 */ /* 0x000fe20000000800 */
[----:B------:R-:W-:Y:S02]  /*8090*/  FSEL R79, R72, -INF , !P3 ;  /* 0xff800000484f7808 */ /* 0x000fe40005800000 */
[C---:B------:R-:W-:Y:S02]  /*80a0*/  ISETP.GT.AND P4, PT, R81.reuse, 0x78, P2 ;  /* 0x000000785100780c */ /* 0x040fe40001784270 */
[----:B------:R-:W-:Y:S02]  /*80b0*/  ISETP.LT.OR P5, PT, R82, 0x72, P5 ;  /* 0x000000725200780c */ /* 0x000fe40002fa1670 */
[----:B------:R-:W-:Y:S01]  /*80c0*/  FMNMX.FTZ R72, R76, R69, !PT ;  /* 0x000000454c487209 */ /* 0x000fe20007810000 */
[----:B------:R-:W-:Y:S01]  /*80d0*/  MUFU.EX2 R50, R50 ;  /* 0x0000003200327308 */ /* 0x000fe20000000800 */
[----:B------:R-:W-:-:S02]  /*80e0*/  ISETP.GT.AND P2, PT, R81, 0x79, P2 ;  /* 0x000000795100780c */ /* 0x000fc40001744270 */
[C---:B------:R-:W-:Y:S02]  /*80f0*/  ISETP.LT.OR P4, PT, R82.reuse, 0x79, P4 ;  /* 0x000000795200780c */ /* 0x040fe40002781670 */
[----:B------:R-:W-:Y:S02]  /*8100*/  FSEL R80, R73, -INF , !P5 ;  /* 0xff80000049507808 */ /* 0x000fe40006800000 */
[----:B------:R-:W-:Y:S01]  /*8110*/  FMNMX.FTZ R69, R79, R72, !PT ;  /* 0x000000484f457209 */ /* 0x000fe20007810000 */
[----:B------:R-:W-:Y:S01]  /*8120*/  MUFU.EX2 R51, R51 ;  /* 0x0000003300337308 */ /* 0x000fe20000000800 */
[----:B------:R-:W-:Y:S01]  /*8130*/  ISETP.LT.OR P2, PT, R82, 0x7a, P2 ;  /* 0x0000007a5200780c */ /* 0x000fe20001741670 */
[----:B------:R-:W-:Y:S01]  /*8140*/  FFMA.FTZ R82, R77, UR34, -R11 ;  /* 0x000000224d527c23 */ /* 0x000fe2000801080b */
[----:B------:R-:W-:Y:S02]  /*8150*/  FSEL R75, R75, -INF , !P4 ;  /* 0xff8000004b4b7808 */ /* 0x000fe40006000000 */
[----:B------:R-:W-:-:S02]  /*8160*/  FMNMX.FTZ R72, R80, R69, !PT ;  /* 0x0000004550487209 */ /* 0x000fc40007810000 */
[----:B------:R-:W-:Y:S01]  /*8170*/  FSEL R78, R78, -INF , !P2 ;  /* 0xff8000004e4e7808 */ /* 0x000fe20005000000 */
[----:B------:R-:W-:Y:S01]  /*8180*/  MUFU.EX2 R54, R54 ;  /* 0x0000003600367308 */ /* 0x000fe20000000800 */
[----:B------:R-:W-:Y:S02]  /*8190*/  FMNMX.FTZ R69, R75, R72, !PT ;  /* 0x000000484b457209 */ /* 0x000fe40007810000 */
[----:B------:R-:W-:Y:S02]  /*81a0*/  FSEL R81, R10, RZ, P6 ;  /* 0x000000ff0a517208 */ /* 0x000fe40003000000 */
[----:B------:R-:W-:-:S03]  /*81b0*/  FMNMX.FTZ R69, R78, R69, !PT ;  /* 0x000000454e457209 */ /* 0x000fc60007810000 */
[----:B------:R-:W-:Y:S01]  /*81c0*/  FADD.FTZ R81, -R81, R4 ;  /* 0x0000000451517221 */ /* 0x000fe20000010100 */
[----:B------:R-:W-:Y:S01]  /*81d0*/  MUFU.EX2 R55, R55 ;  /* 0x0000003700377308 */ /* 0x000fe20000000800 */
[----:B------:R-:W0:Y:S07]  /*81e0*/  SHFL.BFLY PT, R72, R69, 0x2, 0x1f ;  /* 0x0c401f0045487f89 */ /* 0x000e2e00000e0000 */
[----:B------:R-:W-:Y:S08]  /*81f0*/  MUFU.EX2 R58, R58 ;  /* 0x0000003a003a7308 */ /* 0x000ff00000000800 */
[----:B------:R-:W-:Y:S08]  /*8200*/  MUFU.EX2 R59, R59 ;  /* 0x0000003b003b7308 */ /* 0x000ff00000000800 */
[----:B------:R-:W-:Y:S01]  /*8210*/  MUFU.EX2 R62, R62 ;  /* 0x0000003e003e7308 */ /* 0x000fe20000000800 */
[----:B0-----:R-:W-:Y:S01]  /*8220*/  FMNMX.FTZ R72, R69, R72, !PT ;  /* 0x0000004845487209 */ /* 0x001fe20007810000 */
[--C-:B------:R-:W-:Y:S01]  /*8230*/  FFMA.FTZ R69, R70, UR34, -R11.reuse ;  /* 0x0000002246457c23 */ /* 0x100fe2000801080b */
[----:B------:R-:W-:-:S03]  /*8240*/  FFMA.FTZ R70, R74, UR34, -R11 ;  /* 0x000000224a467c23 */ /* 0x000fc6000801080b */
[----:B------:R-:W0:Y:S02]  /*8250*/  SHFL.BFLY PT, R73, R72, 0x1, 0x1f ;  /* 0x0c201f0048497f89 */ /* 0x000e2400000e0000 */
[----:B------:R-:W-:Y:S08]  /*8260*/  MUFU.EX2 R63, R63 ;  /* 0x0000003f003f7308 */ /* 0x000ff00000000800 */
[----:B------:R-:W-:Y:S08]  /*8270*/  MUFU.EX2 R66, R66 ;  /* 0x0000004200427308 */ /* 0x000ff00000000800 */
[----:B------:R-:W-:Y:S01]  /*8280*/  MUFU.EX2 R67, R67 ;  /* 0x0000004300437308 */ /* 0x000fe20000000800 */
[----:B0-----:R-:W-:Y:S01]  /*8290*/  FMNMX.FTZ R11, R72, R73, !PT ;  /* 0x00000049480b7209 */ /* 0x001fe20007810000 */
[----:B------:R-:W-:-:S06]  /*82a0*/  FMUL.FTZ R73, R81, UR34 ;  /* 0x0000002251497c20 */ /* 0x000fcc0008410000 */
[----:B------:R-:W-:Y:S01]  /*82b0*/  MUFU.EX2 R72, R82 ;  /* 0x0000005200487308 */ /* 0x000fe20000000800 */
[C---:B------:R-:W-:Y:S01]  /*82c0*/  FSETP.NEU.FTZ.AND P2, PT, R11.reuse, -INF , PT ;  /* 0xff8000000b00780b */ /* 0x040fe20003f5d000 */
[----:B------:R-:W-:-:S03]  /*82d0*/  FMUL.FTZ R77, R11, UR34 ;  /* 0x000000220b4d7c20 */ /* 0x000fc60008410000 */
[----:B------:R-:W-:Y:S02]  /*82e0*/  FSEL R4, R11, RZ, P2 ;  /* 0x000000ff0b047208 */ /* 0x000fe40001000000 */
[----:B------:R-:W-:Y:S01]  /*82f0*/  FSEL R77, R77, RZ, P2 ;  /* 0x000000ff4d4d7208 */ /* 0x000fe20001000000 */
[----:B------:R-:W0:Y:S01]  /*8300*/  MUFU.EX2 R73, R73 ;  /* 0x0000004900497308 */ /* 0x000e220000000800 */
[----:B------:R-:W-:Y:S01]  /*8310*/  ISETP.GT.AND P2, PT, R0, UR57, PT ;  /* 0x0000003900007c0c */ /* 0x000fe2000bf44270 */
[----:B------:R-:W-:Y:S01]  /*8320*/  FADD.FTZ R4, -R4, R7 ;  /* 0x0000000704047221 */ /* 0x000fe20000010100 */
[----:B------:R-:W-:Y:S02]  /*8330*/  VIADD R0, R0, 0xffffffff ;  /* 0xffffffff00007836 */ /* 0x000fe40000000000 */
[--C-:B------:R-:W-:Y:S01]  /*8340*/  FFMA.FTZ R84, R13, UR34, -R77.reuse ;  /* 0x000000220d547c23 */ /* 0x100fe2000801084d */
[--C-:B------:R-:W-:Y:S01]  /*8350*/  FFMA.FTZ R13, R20, UR34, -R77.reuse ;  /* 0x00000022140d7c23 */ /* 0x100fe2000801084d */
[--C-:B------:R-:W-:Y:S01]  /*8360*/  FFMA.FTZ R74, R14, UR34, -R77.reuse ;  /* 0x000000220e4a7c23 */ /* 0x100fe2000801084d */
[--C-:B------:R-:W-:Y:S01]  /*8370*/  FFMA.FTZ R20, R21, UR34, -R77.reuse ;  /* 0x0000002215147c23 */ /* 0x100fe2000801084d */
[--C-:B------:R-:W-:Y:S01]  /*8380*/  FFMA.FTZ R21, R26, UR34, -R77.reuse ;  /* 0x000000221a157c23 */ /* 0x100fe2000801084d */
[--C-:B------:R-:W-:Y:S01]  /*8390*/  FFMA.FTZ R26, R46, UR34, -R77.reuse ;  /* 0x000000222e1a7c23 */ /* 0x100fe2000801084d */
[----:B------:R-:W-:Y:S01]  /*83a0*/  FMUL.FTZ R4, R4, UR34 ;  /* 0x0000002204047c20 */ /* 0x000fe20008410000 */
[--C-:B------:R-:W-:Y:S01]  /*83b0*/  FFMA.FTZ R46, R30, UR34, -R77.reuse ;  /* 0x000000221e2e7c23 */ /* 0x100fe2000801084d */
[--C-:B------:R-:W-:Y:S01]  /*83c0*/  FFMA.FTZ R81, R9, UR34, -R77.reuse ;  /* 0x0000002209517c23 */ /* 0x100fe2000801084d */
[----:B------:R-:W-:Y:S01]  /*83d0*/  IMAD.U32 R30, RZ, RZ, UR46 ;  /* 0x0000002eff1e7e24 */ /* 0x000fe2000f8e00ff */
[----:B------:R-:W-:Y:S01]  /*83e0*/  MUFU.EX2 R74, R74 ;  /* 0x0000004a004a7308 */ /* 0x000fe20000000800 */
[--C-:B------:R-:W-:Y:S01]  /*83f0*/  FFMA.FTZ R12, R12, UR34, -R77.reuse ;  /* 0x000000220c0c7c23 */ /* 0x100fe2000801084d */
[----:B------:R-:W-:Y:S01]  /*8400*/  FFMA.FTZ R83, R35, UR34, -R77 ;  /* 0x0000002223537c23 */ /* 0x000fe2000801084d */
[----:B0-----:R-:W-:Y:S01]  /*8410*/  FFMA.FTZ R7, R73, R3, R5 ;  /* 0x0000000349077223 */ /* 0x001fe20000010005 */
[----:B------:R-:W-:Y:S01]  /*8420*/  @!P1 LEA R30, R30, UR42, 0x3 ;  /* 0x0000002a1e1e9c11 */ /* 0x000fe2000f8e18ff */
[--C-:B------:R-:W-:Y:S01]  /*8430*/  FFMA.FTZ R35, R43, UR34, -R77.reuse ;  /* 0x000000222b237c23 */ /* 0x100fe2000801084d */
[--C-:B------:R-:W-:Y:S01]  /*8440*/  FFMA.FTZ R43, R49, UR34, -R77.reuse ;  /* 0x00000022312b7c23 */ /* 0x100fe2000801084d */
[----:B------:R-:W-:Y:S01]  /*8450*/  FFMA.FTZ R47, R47, UR34, -R77 ;  /* 0x000000222f2f7c23 */ /* 0x000fe2000801084d */
[----:B------:R0:W1:Y:S01]  /*8460*/  MUFU.EX2 R9, R4 ;  /* 0x0000000400097308 */ /* 0x0000620000000800 */
[----:B------:R-:W-:-:S02]  /*8470*/  @!P1 VIADD R30, R30, 0x2d860 ;  /* 0x0002d8601e1e9836 */ /* 0x000fc40000000000 */
[--C-:B------:R-:W-:Y:S01]  /*8480*/  FFMA.FTZ R34, R34, UR34, -R77.reuse ;  /* 0x0000002222227c23 */ /* 0x100fe2000801084d */
[--C-:B------:R-:W-:Y:S01]  /*8490*/  FFMA.FTZ R14, R39, UR34, -R77.reuse ;  /* 0x00000022270e7c23 */ /* 0x100fe2000801084d */
[--C-:B------:R-:W-:Y:S01]  /*84a0*/  FFMA.FTZ R39, R42, UR34, -R77.reuse ;  /* 0x000000222a277c23 */ /* 0x100fe2000801084d */
[--C-:B------:R-:W-:Y:S01]  /*84b0*/  FFMA.FTZ R42, R48, UR34, -R77.reuse ;  /* 0x00000022302a7c23 */ /* 0x100fe2000801084d */
[----:B------:R-:W-:Y:S01]  /*84c0*/  @!P1 PRMT R30, RZ, 0x654, R30 ;  /* 0x00000654ff1e9816 */ /* 0x000fe2000000001e */
[----:B------:R-:W-:Y:S01]  /*84d0*/  FFMA.FTZ R48, R53, UR34, -R77 ;  /* 0x0000002235307c23 */ /* 0x000fe2000801084d */
[----:B------:R-:W2:Y:S01]  /*84e0*/  MUFU.EX2 R81, R81 ;  /* 0x0000005100517308 */ /* 0x000ea20000000800 */
[----:B0-----:R-:W-:Y:S01]  /*84f0*/  FADD.FTZ R4, R6, R7 ;  /* 0x0000000706047221 */ /* 0x001fe20000010000 */
[----:B------:R0:W-:Y:S01]  /*8500*/  @!P1 SYNCS.ARRIVE.TRANS64.RED.A1T0 RZ, [R30+URZ], RZ ;  /* 0x000000ff1eff99a7 */ /* 0x0001e2000810043f */
[--C-:B------:R-:W-:Y:S01]  /*8510*/  FFMA.FTZ R3, R52, UR34, -R77.reuse ;  /* 0x0000002234037c23 */ /* 0x100fe2000801084d */
[--C-:B------:R-:W-:Y:S01]  /*8520*/  FFMA.FTZ R57, R57, UR34, -R77.reuse ;  /* 0x0000002239397c23 */ /* 0x100fe2000801084d */
[--C-:B------:R-:W-:Y:S01]  /*8530*/  FFMA.FTZ R52, R61, UR34, -R77.reuse ;  /* 0x000000223d347c23 */ /* 0x100fe2000801084d */
[--C-:B------:R-:W-:Y:S01]  /*8540*/  FFMA.FTZ R65, R65, UR34, -R77.reuse ;  /* 0x0000002241417c23 */ /* 0x100fe2000801084d */
[--C-:B------:R-:W-:Y:S01]  /*8550*/  FFMA.FTZ R68, R68, UR34, -R77.reuse ;  /* 0x0000002244447c23 */ /* 0x100fe2000801084d */
[----:B------:R3:W4:Y:S01]  /*8560*/  MUFU.EX2 R82, R12 ;  /* 0x0000000c00527308 */ /* 0x0007220000000800 */
[----:B-1----:R-:W-:Y:S01]  /*8570*/  FFMA.FTZ R2, R9, R2, R74 ;  /* 0x0000000209027223 */ /* 0x002fe2000001004a */
[----:B0-----:R-:W-:Y:S01]  /*8580*/  FADD.FTZ R30, R27, R4 ;  /* 0x000000041b1e7221 */ /* 0x001fe20000010000 */
[----:B------:R-:W-:Y:S01]  /*8590*/  F2FP.BF16.F32.PACK_AB R4, R6, R5 ;  /* 0x000000050604723e */ /* 0x000fe200000010ff */
[--C-:B------:R-:W-:Y:S01]  /*85a0*/  FFMA.FTZ R76, R76, UR34, -R77.reuse ;  /* 0x000000224c4c7c23 */ /* 0x100fe2000801084d */
[C---:B------:R-:W-:Y:S01]  /*85b0*/  F2FP.BF16.F32.PACK_AB R6, R31.reuse, R27 ;  /* 0x0000001b1f06723e */ /* 0x040fe200000010ff */
[----:B------:R-:W-:Y:S01]  /*85c0*/  FADD.FTZ R49, R31, R30 ;  /* 0x0000001e1f317221 */ /* 0x000fe20000010000 */
[--C-:B------:R-:W-:Y:S01]  /*85d0*/  FFMA.FTZ R79, R79, UR34, -R77.reuse ;  /* 0x000000224f4f7c23 */ /* 0x100fe2000801084d */
[----:B------:R-:W0:Y:S01]  /*85e0*/  MUFU.EX2 R84, R84 ;  /* 0x0000005400547308 */ /* 0x000e220000000800 */
[----:B--2---:R-:W-:Y:S01]  /*85f0*/  FADD.FTZ R5, R81, R2 ;  /* 0x0000000251057221 */ /* 0x004fe20000010000 */
[----:B---3--:R-:W-:Y:S01]  /*8600*/  FFMA.FTZ R12, R38, UR34, -R77 ;  /* 0x00000022260c7c23 */ /* 0x008fe2000801084d */
[----:B------:R-:W-:Y:S01]  /*8610*/  FADD.FTZ R38, R8, R49 ;  /* 0x0000003108267221 */ /* 0x000fe20000010000 */
[--C-:B------:R-:W-:Y:S01]  /*8620*/  FFMA.FTZ R2, R56, UR34, -R77.reuse ;  /* 0x0000002238027c23 */ /* 0x100fe2000801084d */
[--C-:B------:R-:W-:Y:S01]  /*8630*/  FFMA.FTZ R49, R64, UR34, -R77.reuse ;  /* 0x0000002240317c23 */ /* 0x100fe2000801084d */
[----:B------:R-:W-:Y:S01]  /*8640*/  FFMA.FTZ R80, R80, UR34, -R77 ;  /* 0x0000002250507c23 */ /* 0x000fe2000801084d */
[----:B------:R-:W-:Y:S01]  /*8650*/  FADD.FTZ R27, R15, R38 ;  /* 0x000000260f1b7221 */ /* 0x000fe20000010000 */
[----:B------:R-:W1:Y:S01]  /*8660*/  MUFU.EX2 R13, R13 ;  /* 0x0000000d000d7308 */ /* 0x000e620000000800 */
[----:B----4-:R-:W-:Y:S01]  /*8670*/  FADD.FTZ R7, R82, R5 ;  /* 0x0000000552077221 */ /* 0x010fe20000010000 */
[----:B------:R-:W-:Y:S01]  /*8680*/  F2FP.BF16.F32.PACK_AB R5, R81, R74 ;  /* 0x0000004a5105723e */ /* 0x000fe200000010ff */
[----:B------:R-:W-:Y:S01]  /*8690*/  FADD.FTZ R38, R24, R27 ;  /* 0x0000001b18267221 */ /* 0x000fe20000010000 */
[--C-:B------:R-:W-:Y:S01]  /*86a0*/  FFMA.FTZ R27, R60, UR34, -R77.reuse ;  /* 0x000000223c1b7c23 */ /* 0x100fe2000801084d */
[--C-:B------:R-:W-:Y:S01]  /*86b0*/  FFMA.FTZ R75, R75, UR34, -R77.reuse ;  /* 0x000000224b4b7c23 */ /* 0x100fe2000801084d */
[----:B------:R-:W-:Y:S01]  /*86c0*/  FFMA.FTZ R77, R78, UR34, -R77 ;  /* 0x000000224e4d7c23 */ /* 0x000fe2000801084d */
[----:B------:R-:W-:Y:S01]  /*86d0*/  FADD.FTZ R53, R25, R38 ;  /* 0x0000002619357221 */ /* 0x000fe20000010000 */
[----:B------:R-:W2:Y:S01]  /*86e0*/  MUFU.EX2 R20, R20 ;  /* 0x0000001400147308 */ /* 0x000ea20000000800 */
[C---:B0-----:R-:W-:Y:S01]  /*86f0*/  FADD.FTZ R30, R84.reuse, R7 ;  /* 0x00000007541e7221 */ /* 0x041fe20000010000 */
[----:B------:R-:W-:Y:S01]  /*8700*/  F2FP.BF16.F32.PACK_AB R7, R84, R82 ;  /* 0x000000525407723e */ /* 0x000fe200000010ff */
[----:B------:R-:W-:Y:S01]  /*8710*/  UMOV UR46, UR56 ;  /* 0x00000038002e7c82 */ /* 0x000fe20008000000 */
[----:B------:R-:W-:Y:S01]  /*8720*/  F2FP.BF16.F32.PACK_AB R56, R55, R54 ;  /* 0x000000363738723e */ /* 0x000fe200000010ff */
[-C--:B------:R-:W-:Y:S01]  /*8730*/  FMUL.FTZ R88, R88, R73.reuse ;  /* 0x0000004958587220 */ /* 0x080fe20000410000 */
[----:B------:R-:W-:Y:S01]  /*8740*/  F2FP.BF16.F32.PACK_AB R64, R63, R62 ;  /* 0x0000003e3f40723e */ /* 0x000fe200000010ff */
[----:B------:R0:W-:Y:S01]  /*8750*/  STSM.16.M88.4 [R17+0x21800], R4 ;  /* 0x0218000411007844 */ /* 0x0001e20000000200 */
[----:B------:R-:W3:Y:S01]  /*8760*/  MUFU.EX2 R21, R21 ;  /* 0x0000001500157308 */ /* 0x000ee20000000800 */
[----:B-1----:R-:W-:Y:S01]  /*8770*/  FADD.FTZ R31, R13, R30 ;  /* 0x0000001e0d1f7221 */ /* 0x002fe20000010000 */
[-C--:B------:R-:W-:Y:S01]  /*8780*/  FMUL.FTZ R89, R89, R73.reuse ;  /* 0x0000004959597220 */ /* 0x080fe20000410000 */
        /* <DEDUP_REMOVED lines=12> */
[----:B0-----:R-:W-:Y:S01]  /*8850*/  F2FP.BF16.F32.PACK_AB R4, R15, R8 ;  /* 0x000000080f04723e */ /* 0x001fe200000010ff */
[----:B------:R-:W0:Y:S01]  /*8860*/  MUFU.EX2 R46, R46 ;  /* 0x0000002e002e7308 */ /* 0x000e220000000800 */
[----:B---3--:R-:W-:Y:S01]  /*8870*/  FADD.FTZ R31, R21, R30 ;  /* 0x0000001e151f7221 */ /* 0x008fe20000010000 */
[----:B------:R-:W-:Y:S01]  /*8880*/  FADD.FTZ R30, R28, R53 ;  /* 0x000000351c1e7221 */ /* 0x000fe20000010000 */
[----:B------:R-:W-:Y:S01]  /*8890*/  F2FP.BF16.F32.PACK_AB R6, R25, R24 ;  /* 0x000000181906723e */ /* 0x000fe200000010ff */
[----:B------:R-:W-:Y:S01]  /*88a0*/  FMUL.FTZ R112, R112, R73 ;  /* 0x0000004970707220 */ /* 0x000fe20000410000 */
[----:B------:R-:W-:Y:S01]  /*88b0*/  F2FP.BF16.F32.PACK_AB R5, R20, R13 ;  /* 0x0000000d1405723e */ /* 0x000fe200000010ff */
[C---:B------:R-:W-:Y:S01]  /*88c0*/  FADD.FTZ R53, R29.reuse, R30 ;  /* 0x0000001e1d357221 */ /* 0x040fe20000010000 */
[----:B------:R-:W-:Y:S01]  /*88d0*/  F2FP.BF16.F32.PACK_AB R28, R29, R28 ;  /* 0x0000001c1d1c723e */ /* 0x000fe200000010ff */
[----:B------:R-:W2:Y:S01]  /*88e0*/  MUFU.EX2 R47, R47 ;  /* 0x0000002f002f7308 */ /* 0x000ea20000000800 */
        /* <DEDUP_REMOVED lines=8> */
[----:B0-----:R-:W-:Y:S01]  /*8970*/  FADD.FTZ R30, R46, R31 ;  /* 0x0000001f2e1e7221 */ /* 0x001fe20000010000 */
[----:B------:R-:W-:Y:S01]  /*8980*/  FADD.FTZ R38, R36, R53 ;  /* 0x0000003524267221 */ /* 0x000fe20000010000 */
[----:B------:R0:W-:Y:S01]  /*8990*/  STSM.16.M88.4 [R22], R4 ;  /* 0x0000000416007844 */ /* 0x0001e20000000200 */
[C---:B------:R-:W-:Y:S01]  /*89a0*/  F2FP.BF16.F32.PACK_AB R36, R37.reuse, R36 ;  /* 0x000000242524723e */ /* 0x040fe200000010ff */
[-C--:B------:R-:W-:Y:S01]  /*89b0*/  FMUL.FTZ R120, R120, R73.reuse ;  /* 0x0000004978787220 */ /* 0x080fe20000410000 */
[----:B------:R-:W-:Y:S01]  /*89c0*/  FADD.FTZ R53, R37, R38 ;  /* 0x0000002625357221 */ /* 0x000fe20000010000 */
[----:B------:R-:W-:Y:S01]  /*89d0*/  F2FP.BF16.F32.PACK_AB R38, R41, R40 ;  /* 0x000000282926723e */ /* 0x000fe200000010ff */
[----:B------:R-:W3:Y:S01]  /*89e0*/  MUFU.EX2 R83, R83 ;  /* 0x0000005300537308 */ /* 0x000ee20000000800 */
[C---:B--2---:R-:W-:Y:S01]  /*89f0*/  FADD.FTZ R31, R47.reuse, R30 ;  /* 0x0000001e2f1f7221 */ /* 0x044fe20000010000 */
[----:B------:R-:W-:Y:S01]  /*8a00*/  FADD.FTZ R8, R40, R53 ;  /* 0x0000003528087221 */ /* 0x000fe20000010000 */
[----:B------:R-:W-:Y:S01]  /*8a10*/  F2FP.BF16.F32.PACK_AB R29, R47, R46 ;  /* 0x0000002e2f1d723e */ /* 0x000fe200000010ff */
[-C--:B------:R-:W-:Y:S01]  /*8a20*/  FMUL.FTZ R121, R121, R73.reuse ;  /* 0x0000004979797220 */ /* 0x080fe20000410000 */
[----:B------:R-:W-:Y:S01]  /*8a30*/  F2FP.BF16.F32.PACK_AB R46, R51, R50 ;  /* 0x00000032332e723e */ /* 0x000fe200000010ff */
[----:B------:R-:W-:Y:S01]  /*8a40*/  FADD.FTZ R15, R41, R8 ;  /* 0x00000008290f7221 */ /* 0x000fe20000010000 */
[-C--:B------:R-:W-:Y:S01]  /*8a50*/  FMUL.FTZ R124, R124, R73.reuse ;  /* 0x000000497c7c7220 */ /* 0x080fe20000410000 */
[----:B------:R-:W2:Y:S01]  /*8a60*/  MUFU.EX2 R12, R12 ;  /* 0x0000000c000c7308 */ /* 0x000ea20000000800 */
[----:B-1----:R-:W-:Y:S01]  /*8a70*/  FADD.FTZ R30, R34, R31 ;  /* 0x0000001f221e7221 */ /* 0x002fe20000010000 */
[-C--:B------:R-:W-:Y:S01]  /*8a80*/  FMUL.FTZ R125, R125, R73.reuse ;  /* 0x000000497d7d7220 */ /* 0x080fe20000410000 */
[-C--:B------:R-:W-:Y:S01]  /*8a90*/  FMUL.FTZ R128, R128, R73.reuse ;  /* 0x0000004980807220 */ /* 0x080fe20000410000 */
[-C--:B------:R-:W-:Y:S01]  /*8aa0*/  FMUL.FTZ R129, R129, R73.reuse ;  /* 0x0000004981817220 */ /* 0x080fe20000410000 */
[-C--:B------:R-:W-:Y:S01]  /*8ab0*/  FMUL.FTZ R132, R132, R73.reuse ;  /* 0x0000004984847220 */ /* 0x080fe20000410000 */
[----:B------:R-:W-:Y:S01]  /*8ac0*/  FMUL.FTZ R133, R133, R73 ;  /* 0x0000004985857220 */ /* 0x000fe20000410000 */
[-C--:B------:R-:W-:Y:S01]  /*8ad0*/  FMUL.FTZ R90, R90, R9.reuse ;  /* 0x000000095a5a7220 */ /* 0x080fe20000410000 */
[----:B------:R-:W1:Y:S01]  /*8ae0*/  MUFU.EX2 R14, R14 ;  /* 0x0000000e000e7308 */ /* 0x000e620000000800 */
[----:B---3--:R-:W-:Y:S01]  /*8af0*/  FADD.FTZ R31, R83, R30 ;  /* 0x0000001e531f7221 */ /* 0x008fe20000010000 */
[----:B------:R-:W-:Y:S01]  /*8b00*/  F2FP.BF16.F32.PACK_AB R30, R33, R32 ;  /* 0x00000020211e723e */ /* 0x000fe200000010ff */
[----:B------:R-:W-:Y:S01]  /*8b10*/  FADD.FTZ R32, R44, R15 ;  /* 0x0000000f2c207221 */ /* 0x000fe20000010000 */
[----:B------:R-:W-:Y:S01]  /*8b20*/  F2FP.BF16.F32.PACK_AB R44, R45, R44 ;  /* 0x0000002c2d2c723e */ /* 0x000fe200000010ff */
[-C--:B------:R-:W-:Y:S01]  /*8b30*/  FMUL.FTZ R91, R91, R9.reuse ;  /* 0x000000095b5b7220 */ /* 0x080fe20000410000 */
[-C--:B------:R-:W-:Y:S01]  /*8b40*/  FMUL.FTZ R94, R94, R9.reuse ;  /* 0x000000095e5e7220 */ /* 0x080fe20000410000 */
[----:B------:R-:W-:Y:S01]  /*8b50*/  FADD.FTZ R15, R45, R32 ;  /* 0x000000202d0f7221 */ /* 0x000fe20000010000 */
[----:B------:R-:W3:Y:S01]  /*8b60*/  MUFU.EX2 R39, R39 ;  /* 0x0000002700277308 */ /* 0x000ee20000000800 */
[----:B--2---:R-:W-:Y:S01]  /*8b70*/  FADD.FTZ R31, R12, R31 ;  /* 0x0000001f0c1f7221 */ /* 0x004fe20000010000 */
[-C--:B------:R-:W-:Y:S01]  /*8b80*/  FMUL.FTZ R95, R95, R9.reuse ;  /* 0x000000095f5f7220 */ /* 0x080fe20000410000 */
[-C--:B------:R-:W-:Y:S01]  /*8b90*/  FMUL.FTZ R98, R98, R9.reuse ;  /* 0x0000000962627220 */ /* 0x080fe20000410000 */
[-C--:B------:R-:W-:Y:S01]  /*8ba0*/  FMUL.FTZ R99, R99, R9.reuse ;  /* 0x0000000963637220 */ /* 0x080fe20000410000 */
[-C--:B------:R-:W-:Y:S01]  /*8bb0*/  FMUL.FTZ R102, R102, R9.reuse ;  /* 0x0000000966667220 */ /* 0x080fe20000410000 */
[-C--:B------:R-:W-:Y:S01]  /*8bc0*/  FMUL.FTZ R103, R103, R9.reuse ;  /* 0x0000000967677220 */ /* 0x080fe20000410000 */
[-C--:B------:R-:W-:Y:S01]  /*8bd0*/  FMUL.FTZ R106, R106, R9.reuse ;  /* 0x000000096a6a7220 */ /* 0x080fe20000410000 */
[----:B------:R-:W2:Y:S01]  /*8be0*/  MUFU.EX2 R35, R35 ;  /* 0x0000002300237308 */ /* 0x000ea20000000800 */
[C---:B-1----:R-:W-:Y:S01]  /*8bf0*/  FADD.FTZ R24, R14.reuse, R31 ;  /* 0x0000001f0e187221 */ /* 0x042fe20000010000 */
[----:B------:R-:W-:Y:S01]  /*8c00*/  F2FP.BF16.F32.PACK_AB R37, R14, R12 ;  /* 0x0000000c0e25723e */ /* 0x000fe200000010ff */
[-C--:B------:R-:W-:Y:S01]  /*8c10*/  FMUL.FTZ R107, R107, R9.reuse ;  /* 0x000000096b6b7220 */ /* 0x080fe20000410000 */
[----:B------:R-:W-:Y:S01]  /*8c20*/  F2FP.BF16.F32.PACK_AB R31, R83, R34 ;  /* 0x00000022531f723e */ /* 0x000fe200000010ff */
[-C--:B------:R-:W-:Y:S01]  /*8c30*/  FMUL.FTZ R110, R110, R9.reuse ;  /* 0x000000096e6e7220 */ /* 0x080fe20000410000 */
[-C--:B------:R-:W-:Y:S01]  /*8c40*/  FMUL.FTZ R111, R111, R9.reuse ;  /* 0x000000096f6f7220 */ /* 0x080fe20000410000 */
[-C--:B------:R-:W-:Y:S01]  /*8c50*/  FMUL.FTZ R114, R114, R9.reuse ;  /* 0x0000000972727220 */ /* 0x080fe20000410000 */
[----:B------:R-:W1:Y:S01]  /*8c60*/  MUFU.EX2 R42, R42 ;  /* 0x0000002a002a7308 */ /* 0x000e620000000800 */
[----:B---3--:R-:W-:Y:S01]  /*8c70*/  FADD.FTZ R24, R39, R24 ;  /* 0x0000001827187221 */ /* 0x008fe20000010000 */
[----:B------:R-:W-:Y:S01]  /*8c80*/  STSM.16.M88.4 [R19], R28 ;  /* 0x0000001c13007844 */ /* 0x000fe20000000200 */
[-C--:B------:R-:W-:Y:S01]  /*8c90*/  FMUL.FTZ R115, R115, R9.reuse ;  /* 0x0000000973737220 */ /* 0x080fe20000410000 */
[-C--:B------:R-:W-:Y:S01]  /*8ca0*/  FMUL.FTZ R118, R118, R9.reuse ;  /* 0x0000000976767220 */ /* 0x080fe20000410000 */
[-C--:B------:R-:W-:Y:S01]  /*8cb0*/  FMUL.FTZ R119, R119, R9.reuse ;  /* 0x0000000977777220 */ /* 0x080fe20000410000 */
[-C--:B------:R-:W-:Y:S01]  /*8cc0*/  FMUL.FTZ R122, R122, R9.reuse ;  /* 0x000000097a7a7220 */ /* 0x080fe20000410000 */
[----:B------:R-:W-:Y:S01]  /*8cd0*/  FMUL.FTZ R123, R123, R9 ;  /* 0x000000097b7b7220 */ /* 0x000fe20000410000 */
[----:B------:R-:W3:Y:S01]  /*8ce0*/  MUFU.EX2 R43, R43 ;  /* 0x0000002b002b7308 */ /* 0x000ee20000000800 */
[C---:B--2---:R-:W-:Y:S01]  /*8cf0*/  FADD.FTZ R13, R35.reuse, R24 ;  /* 0x00000018230d7221 */ /* 0x044fe20000010000 */
[----:B------:R-:W-:Y:S01]  /*8d00*/  FADD.FTZ R24, R50, R15 ;  /* 0x0000000f32187221 */ /* 0x000fe20000010000 */
[----:B------:R-:W-:Y:S01]  /*8d10*/  F2FP.BF16.F32.PACK_AB R39, R35, R39 ;  /* 0x000000272327723e */ /* 0x000fe200000010ff */
[-C--:B------:R-:W-:Y:S01]  /*8d20*/  FMUL.FTZ R126, R126, R9.reuse ;  /* 0x000000097e7e7220 */ /* 0x080fe20000410000 */
[-C--:B------:R-:W-:Y:S01]  /*8d30*/  FMUL.FTZ R127, R127, R9.reuse ;  /* 0x000000097f7f7220 */ /* 0x080fe20000410000 */
[----:B------:R-:W-:Y:S01]  /*8d40*/  FADD.FTZ R21, R51, R24 ;  /* 0x0000001833157221 */ /* 0x000fe20000010000 */
[-C--:B------:R-:W-:Y:S01]  /*8d50*/  FMUL.FTZ R130, R130, R9.reuse ;  /* 0x0000000982827220 */ /* 0x080fe20000410000 */
[----:B------:R-:W2:Y:S01]  /*8d60*/  MUFU.EX2 R3, R3 ;  /* 0x0000000300037308 */ /* 0x000ea20000000800 */
[----:B-1----:R-:W-:Y:S01]  /*8d70*/  FADD.FTZ R20, R42, R13 ;  /* 0x0000000d2a147221 */ /* 0x002fe20000010000 */
[----:B------:R-:W-:Y:S01]  /*8d80*/  STSM.16.M88.4 [R18], R36 ;  /* 0x0000002412007844 */ /* 0x000fe20000000200 */
[-C--:B------:R-:W-:Y:S01]  /*8d90*/  FMUL.FTZ R131, R131, R9.reuse ;  /* 0x0000000983837220 */ /* 0x080fe20000410000 */
[-C--:B------:R-:W-:Y:S01]  /*8da0*/  FMUL.FTZ R134, R134, R9.reuse ;  /* 0x0000000986867220 */ /* 0x080fe20000410000 */
[----:B------:R-:W-:-:S03]  /*8db0*/  FMUL.FTZ R135, R135, R9 ;  /* 0x0000000987877220 */ /* 0x000fc60000410000 */
[----:B------:R-:W1:Y:S01]  /*8dc0*/  MUFU.EX2 R48, R48 ;  /* 0x0000003000307308 */ /* 0x000e620000000800 */
[C---:B---3--:R-:W-:Y:S01]  /*8dd0*/  FADD.FTZ R20, R43.reuse, R20 ;  /* 0x000000142b147221 */ /* 0x048fe20000010000 */
[----:B------:R-:W-:-:S06]  /*8de0*/  F2FP.BF16.F32.PACK_AB R45, R43, R42 ;  /* 0x0000002a2b2d723e */ /* 0x000fcc00000010ff */
[----:B------:R-:W3:Y:S01]  /*8df0*/  MUFU.EX2 R2, R2 ;  /* 0x0000000200027308 */ /* 0x000ee20000000800 */
[----:B--2---:R-:W-:Y:S01]  /*8e00*/  FADD.FTZ R15, R3, R20 ;  /* 0x00000014030f7221 */ /* 0x004fe20000010000 */
[----:B------:R-:W-:-:S04]  /*8e10*/  FADD.FTZ R20, R54, R21 ;  /* 0x0000001536147221 */ /* 0x000fc80000010000 */
[----:B------:R-:W-:Y:S02]  /*8e20*/  FADD.FTZ R21, R55, R20 ;  /* 0x0000001437157221 */ /* 0x000fe40000010000 */
[----:B------:R-:W2:Y:S01]  /*8e30*/  MUFU.EX2 R57, R57 ;  /* 0x0000003900397308 */ /* 0x000ea20000000800 */
[----:B-1----:R-:W-:Y:S01]  /*8e40*/  FADD.FTZ R15, R48, R15 ;  /* 0x0000000f300f7221 */ /* 0x002fe20000010000 */
[----:B0-----:R-:W-:Y:S01]  /*8e50*/  FADD.FTZ R6, R58, R21 ;  /* 0x000000153a067221 */ /* 0x001fe20000010000 */
[----:B------:R-:W-:Y:S02]  /*8e60*/  F2FP.BF16.F32.PACK_AB R47, R48, R3 ;  /* 0x00000003302f723e */ /* 0x000fe400000010ff */
[C---:B------:R-:W-:Y:S01]  /*8e70*/  F2FP.BF16.F32.PACK_AB R58, R59.reuse, R58 ;  /* 0x0000003a3b3a723e */ /* 0x040fe200000010ff */
[----:B------:R-:W-:Y:S02]  /*8e80*/  FADD.FTZ R7, R59, R6 ;  /* 0x000000063b077221 */ /* 0x000fe40000010000 */
[----:B------:R-:W0:Y:S01]  /*8e90*/  MUFU.EX2 R27, R27 ;  /* 0x0000001b001b7308 */ /* 0x000e220000000800 */
[----:B---3--:R-:W-:Y:S01]  /*8ea0*/  FADD.FTZ R4, R2, R15 ;  /* 0x0000000f02047221 */ /* 0x008fe20000010000 */
[----:B------:R-:W-:Y:S01]  /*8eb0*/  FADD.FTZ R6, R62, R7 ;  /* 0x000000073e067221 */ /* 0x000fe20000010000 */
[----:B------:R-:W-:Y:S05]  /*8ec0*/  STSM.16.M88.4 [R17+0x27800], R44 ;  /* 0x0278002c11007844 */ /* 0x000fea0000000200 */
[----:B------:R-:W1:Y:S01]  /*8ed0*/  MUFU.EX2 R52, R52 ;  /* 0x0000003400347308 */ /* 0x000e620000000800 */
[C---:B--2---:R-:W-:Y:S01]  /*8ee0*/  FADD.FTZ R4, R57.reuse, R4 ;  /* 0x0000000439047221 */ /* 0x044fe20000010000 */
[----:B------:R-:W-:-:S06]  /*8ef0*/  F2FP.BF16.F32.PACK_AB R57, R57, R2 ;  /* 0x000000023939723e */ /* 0x000fcc00000010ff */
[----:B------:R-:W2:Y:S01]  /*8f00*/  MUFU.EX2 R49, R49 ;  /* 0x0000003100317308 */ /* 0x000ea20000000800 */
[----:B0-----:R-:W-:-:S07]  /*8f10*/  FADD.FTZ R5, R27, R4 ;  /* 0x000000041b057221 */ /* 0x001fce0000010000 */
[----:B------:R-:W0:Y:S01]  /*8f20*/  MUFU.EX2 R8, R65 ;  /* 0x0000004100087308 */ /* 0x000e220000000800 */
[C---:B-1----:R-:W-:Y:S01]  /*8f30*/  FADD.FTZ R4, R52.reuse, R5 ;  /* 0x0000000534047221 */ /* 0x042fe20000010000 */
[----:B------:R-:W-:Y:S01]  /*8f40*/  FADD.FTZ R5, R63, R6 ;  /* 0x000000063f057221 */ /* 0x000fe20000010000 */
[----:B------:R-:W-:-:S05]  /*8f50*/  F2FP.BF16.F32.PACK_AB R59, R52, R27 ;  /* 0x0000001b343b723e */ /* 0x000fca00000010ff */
[----:B------:R-:W1:Y:S01]  /*8f60*/  MUFU.EX2 R69, R69 ;  /* 0x0000004500457308 */ /* 0x000e620000000800 */
[----:B--2---:R-:W-:Y:S01]  /*8f70*/  FADD.FTZ R3, R49, R4 ;  /* 0x0000000431037221 */ /* 0x004fe20000010000 */
[----:B------:R-:W-:Y:S01]  /*8f80*/  FADD.FTZ R4, R66, R5 ;  /* 0x0000000542047221 */ /* 0x000fe20000010000 */
[C---:B------:R-:W-:Y:S01]  /*8f90*/  F2FP.BF16.F32.PACK_AB R66, R67.reuse, R66 ;  /* 0x000000424342723e */ /* 0x040fe200000010ff */
[----:B------:R-:W-:Y:S02]  /*8fa0*/  STSM.16.M88.4 [R23], R56 ;  /* 0x0000003817007844 */ /* 0x000fe40000000200 */
[----:B------:R-:W-:Y:S02]  /*8fb0*/  FADD.FTZ R6, R67, R4 ;  /* 0x0000000443067221 */ /* 0x000fe40000010000 */
[----:B------:R-:W2:Y:S01]  /*8fc0*/  MUFU.EX2 R68, R68 ;  /* 0x0000004400447308 */ /* 0x000ea20000000800 */
[C---:B0-----:R-:W-:Y:S01]  /*8fd0*/  FADD.FTZ R3, R8.reuse, R3 ;  /* 0x0000000308037221 */ /* 0x041fe20000010000 */
[----:B------:R-:W-:-:S06]  /*8fe0*/  F2FP.BF16.F32.PACK_AB R65, R8, R49 ;  /* 0x000000310841723e */ /* 0x000fcc00000010ff */
        /* <DEDUP_REMOVED lines=8> */
[----:B------:R-:W-:Y:S02]  /*9070*/  F2FP.BF16.F32.PACK_AB R67, R13, R68 ;  /* 0x000000440d43723e */ /* 0x000fe400000010ff */
[----:B------:R-:W-:-:S03]  /*9080*/  F2FP.BF16.F32.PACK_AB R4, R71, R69 ;  /* 0x000000454704723e */ /* 0x000fc600000010ff */
[----:B------:R-:W-:Y:S01]  /*9090*/  STSM.16.M88.4 [R19+0x6000], R64 ;  /* 0x0060004013007844 */ /* 0x000fe20000000200 */
[----:B------:R-:W1:Y:S01]  /*90a0*/  MUFU.EX2 R80, R80 ;  /* 0x0000005000507308 */ /* 0x000e620000000800 */
[----:B--2---:R-:W-:Y:S01]  /*90b0*/  F2FP.BF16.F32.PACK_AB R6, R72, R70 ;  /* 0x000000464806723e */ /* 0x004fe200000010ff */
[----:B------:R-:W-:-:S06]  /*90c0*/  FADD.FTZ R15, R70, R15 ;  /* 0x0000000f460f7221 */ /* 0x000fcc0000010000 */
[----:B------:R-:W2:Y:S01]  /*90d0*/  MUFU.EX2 R12, R75 ;  /* 0x0000004b000c7308 */ /* 0x000ea20000000800 */
[----:B0-----:R-:W-:-:S07]  /*90e0*/  FADD.FTZ R3, R20, R3 ;  /* 0x0000000314037221 */ /* 0x001fce0000010000 */
[----:B------:R-:W0:Y:S01]  /*90f0*/  MUFU.EX2 R77, R77 ;  /* 0x0000004d004d7308 */ /* 0x000e220000000800 */
[C---:B-1----:R-:W-:Y:S01]  /*9100*/  F2FP.BF16.F32.PACK_AB R5, R80.reuse, R20 ;  /* 0x000000145005723e */ /* 0x042fe200000010ff */
[----:B------:R-:W-:-:S04]  /*9110*/  FADD.FTZ R3, R80, R3 ;  /* 0x0000000350037221 */ /* 0x000fc80000010000 */
[----:B--2---:R-:W-:Y:S01]  /*9120*/  FADD.FTZ R2, R12, R3 ;  /* 0x000000030c027221 */ /* 0x004fe20000010000 */
[----:B------:R-:W-:Y:S01]  /*9130*/  FADD.FTZ R3, R72, R15 ;  /* 0x0000000f48037221 */ /* 0x000fe20000010000 */
[C---:B0-----:R-:W-:Y:S02]  /*9140*/  F2FP.BF16.F32.PACK_AB R7, R77.reuse, R12 ;  /* 0x0000000c4d07723e */ /* 0x041fe400000010ff */
[----:B------:R-:W-:-:S03]  /*9150*/  FADD.FTZ R2, R77, R2 ;  /* 0x000000024d027221 */ /* 0x000fc60000010000 */
[----:B------:R0:W-:Y:S01]  /*9160*/  STSM.16.M88.4 [R18+0x6000], R4 ;  /* 0x0060000412007844 */ /* 0x0001e20000000200 */
[----:B------:R1:W-:Y:S06]  /*9170*/  MEMBAR.ALL.CTA ;  /* 0x0000000000007992 */ /* 0x0003ec0000008000 */
[----:B-1----:R-:W1:Y:S01]  /*9180*/  FENCE.VIEW.ASYNC.S ;  /* 0x00000000000073c6 */ /* 0x002e620000000000 */
[----:B0-----:R-:W-:Y:S02]  /*9190*/  IMAD.MOV.U32 R4, RZ, RZ, R10 ;  /* 0x000000ffff047224 */ /* 0x001fe400078e000a */
[----:B------:R-:W-:Y:S01]  /*91a0*/  IMAD.MOV.U32 R7, RZ, RZ, R11 ;  /* 0x000000ffff077224 */ /* 0x000fe200078e000b */
[----:B-1----:R-:W-:Y:S01]  /*91b0*/  NOP ;  /* 0x0000000000007918 */ /* 0x002fe20000000000 */
[----:B------:R-:W-:Y:S05]  /*91c0*/  @P2 BRA `(.L_x_1113) ;  /* 0xffffffc400bc2947 */ /* 0x000fea000383ffff */
[----:B------:R-:W-:Y:S01]  /*91d0*/  IMAD.MOV.U32 R7, RZ, RZ, R11 ;  /* 0x000000ffff077224 */ /* 0x000fe200078e000b */
[----:B------:R-:W-:Y:S01]  /*91e0*/  UMOV UR46, UR56 ;  /* 0x00000038002e7c82 */ /* 0x000fe20008000000 */
[----:B------:R-:W-:Y:S01]  /*91f0*/  IMAD.MOV.U32 R4, RZ, RZ, R10 ;  /* 0x000000ffff047224 */ /* 0x000fe200078e000a */
[----:B------:R-:W-:-:S06]  /*9200*/  UMOV UR49, UR55 ;  /* 0x0000003700317c82 */ /* 0x000fcc0008000000 */
.L_x_1096:
[----:B------:R-:W-:Y:S01]  /*9210*/  ULDC UR6, c[0x0][0x448] ;  /* 0x0001120000067ab9 */ /* 0x000fe20000000800 */
[----:B------:R-:W-:Y:S01]  /*9220*/  ULDC UR18, c[0x0][0x9e4] ;  /* 0x0002790000127ab9 */ /* 0x000fe20000000800 */
[----:B------:R-:W-:Y:S02]  /*9230*/  UISETP.NE.AND UP0, UPT, UR6, 0x1, UPT ;  /* 0x000000010600788c */ /* 0x000fe4000bf05270 */
[----:B------:R-:W-:Y:S02]  /*9240*/  UISETP.GE.AND UP1, UPT, UR18, 0x1, UPT ;  /* 0x000000011200788c */ /* 0x000fe4000bf26270 */
[----:B------:R-:W-:Y:S02]  /*9250*/  UIADD3 UR10, UR39, 0xbf, URZ ;  /* 0x000000bf270a7890 */ /* 0x000fe4000fffe03f */
[----:B------:R-:W-:Y:S02]  /*9260*/  UIADD3 UR11, UR38, 0x1, -UR45 ;  /* 0x00000001260b7890 */ /* 0x000fe4000fffe82d */
[----:B------:R-:W-:Y:S01]  /*9270*/  PLOP3.LUT P5, PT, PT, PT, UP1, 0x80, 0x0 ;  /* 0x000000000000781c */ /* 0x000fe20003faf018 */
[----:B------:R-:W-:-:S02]  /*9280*/  ULDC UR15, c[0x0][0x9dc] ;  /* 0x00027700000f7ab9 */ /* 0x000fc40000000800 */
[----:B------:R-:W-:Y:S01]  /*9290*/  @UP0 ULDC UR6, c[0x0][0x44c] ;  /* 0x0001130000060ab9 */ /* 0x000fe20000000800 */
[----:B------:R-:W-:Y:S01]  /*92a0*/  @UP0 ULDC UR14, c[0x0][0x450] ;  /* 0x00011400000e0ab9 */ /* 0x000fe20000000800 */
[----:B------:R-:W-:-:S04]  /*92b0*/  UIMAD.WIDE.U32 UR6, UR10, UR6, URZ ;  /* 0x000000060a0672a5 */ /* 0x000fc8000f8e003f */
[----:B------:R-:W-:-:S04]  /*92c0*/  @UP0 USHF.R.U32.HI UR10, URZ, UR14, UR7 ;  /* 0x0000000e3f0a0299 */ /* 0x000fc80008011607 */
[----:B------:R-:W-:-:S04]  /*92d0*/  UIADD3 UR10, UR11, UR10, URZ ;  /* 0x0000000a0b0a7290 */ /* 0x000fc8000fffe03f */
[----:B------:R-:W-:Y:S01]  /*92e0*/  UIADD3 UR15, UR10, -UR15, URZ ;  /* 0x8000000f0a0f7290 */ /* 0x000fe2000fffe03f */
[----:B------:R-:W-:Y:S11]  /*92f0*/  @!P5 BRA `(.L_x_1114) ;  /* 0x000000000048d947 */ /* 0x000ff60003800000 */
[----:B------:R-:W-:Y:S02]  /*9300*/  UMOV UR14, UR10 ;  /* 0x0000000a000e7c82 */ /* 0x000fe40008000000 */
        /* <DEDUP_REMOVED lines=10> */
.L_x_1115:
[----:B------:R-:W-:-:S11]  /*93b0*/  UISETP.NE.AND UP1, UPT, UR18, 0x1, UPT ;  /* 0x000000011200788c */ /* 0x000fd6000bf25270 */
[----:B------:R-:W-:Y:S02]  /*93c0*/  @UP1 ULDC.64 UR6, c[0x0][0x9e8] ;  /* 0x00027a0000061ab9 */ /* 0x000fe40000000a00 */
[----:B------:R-:W-:-:S04]  /*93d0*/  UIMAD.WIDE.U32 UR10, UR14, UR6, URZ ;  /* 0x000000060e0a72a5 */ /* 0x000fc8000f8e003f */
[----:B------:R-:W-:-:S12]  /*93e0*/  @UP1 USHF.R.U32.HI UR14, URZ, UR7, UR11 ;  /* 0x000000073f0e1299 */ /* 0x000fd8000801160b */
.L_x_1116:
[----:B------:R-:W-:-:S04]  /*93f0*/  UIMAD UR14, UR14, UR18, URZ ;  /* 0x000000120e0e72a4 */ /* 0x000fc8000f8e023f */
[----:B------:R-:W-:-:S04]  /*9400*/  UISETP.LT.AND UP1, UPT, UR15, UR14, UPT ;  /* 0x0000000e0f00728c */ /* 0x000fc8000bf21270 */
[----:B------:R-:W-:-:S12]  /*9410*/  USEL UR15, UR15, UR14, !UP1 ;  /* 0x0000000e0f0f7287 */ /* 0x000fd8000c800000 */
.L_x_1114:
[----:B------:R-:W-:-:S04]  /*9420*/  UIADD3 UR15, UR15, 0x7f, URZ ;  /* 0x0000007f0f0f7890 */ /* 0x000fc8000fffe03f */
[----:B------:R-:W-:-:S04]  /*9430*/  USHF.R.S32.HI UR6, URZ, 0x1f, UR15 ;  /* 0x0000001f3f067899 */ /* 0x000fc8000801140f */
[----:B------:R-:W-:-:S04]  /*9440*/  ULEA.HI UR6, UR6, UR15, URZ, 0x7 ;  /* 0x0000000f06067291 */ /* 0x000fc8000f8f383f */
[----:B------:R-:W-:-:S04]  /*9450*/  USHF.R.S32.HI UR6, URZ, 0x7, UR6 ;  /* 0x000000073f067899 */ /* 0x000fc80008011406 */
[----:B------:R-:W-:-:S04]  /*9460*/  UISETP.LT.AND UP1, UPT, UR37, UR6, UPT ;  /* 0x000000062500728c */ /* 0x000fc8000bf21270 */
[----:B------:R-:W-:-:S06]  /*9470*/  USEL UR52, UR37, UR6, !UP1 ;  /* 0x0000000625347287 */ /* 0x000fcc000c800000 */
[----:B------:R-:W-:-:S13]  /*9480*/  ISETP.GE.AND P2, PT, R0, UR52, PT ;  /* 0x0000003400007c0c */ /* 0x000fda000bf46270 */
[----:B------:R-:W-:Y:S05]  /*9490*/  @!P2 BRA `(.L_x_1117) ;  /* 0x000000280028a947 */ /* 0x000fea0003800000 */
[----:B------:R-:W-:Y:S01]  /*94a0*/  IMAD.MOV.U32 R6, RZ, RZ, R7 ;  /* 0x000000ffff067224 */ /* 0x000fe200078e0007 */
[----:B------:R-:W-:Y:S01]  /*94b0*/  UMOV UR28, UR49 ;  /* 0x00000031001c7c82 */ /* 0x000fe20008000000 */
[----:B------:R-:W-:Y:S01]  /*94c0*/  IMAD.MOV.U32 R5, RZ, RZ, R4 ;  /* 0x000000ffff057224 */ /* 0x000fe200078e0004 */
[----:B------:R-:W-:Y:S01]  /*94d0*/  UMOV UR53, UR46 ;  /* 0x0000002e00357c82 */ /* 0x000fe20008000000 */
[----:B------:R-:W-:Y:S01]  /*94e0*/  ULDC UR35, c[0x0][0x9d8] ;  /* 0x0002760000237ab9 */ /* 0x000fe20000000800 */
[----:B------:R-:W-:-:S05]  /*94f0*/  ULDC UR34, c[0x0][0x988] ;  /* 0x0002620000227ab9 */ /* 0x000fca0000000800 */
.L_x_1126:
        /* <DEDUP_REMOVED lines=9> */
.L_x_1119:
[----:B------:R-:W-:Y:S01]  /*9590*/  ULEA UR6, UR46, UR42, 0x3 ;  /* 0x0000002a2e067291 */ /* 0x000fe2000f8e183f */
[----:B------:R-:W-:-:S05]  /*95a0*/  IMAD.U32 R4, RZ, RZ, UR49 ;  /* 0x00000031ff047e24 */ /* 0x000fca000f8e00ff */
[----:B------:R-:W-:-:S04]  /*95b0*/  SHF.L.U32 R4, R4, 0x1f, RZ ;  /* 0x0000001f04047819 */ /* 0x000fc800000006ff */
[----:B------:R1:W2:Y:S01]  /*95c0*/  SYNCS.PHASECHK.TRANS64.TRYWAIT P2, [UR6+0x2d830], R4 ;  /* 0x02d83004ff0075a7 */ /* 0x0002a20008040146 */
[----:B------:R-:W-:Y:S05]  /*95d0*/  @!P0 BRA `(.L_x_1120) ;  /* 0x0000000000048947 */ /* 0x000fea0003800000 */
[----:B------:R-:W-:Y:S01]  /*95e0*/  BPT.TRAP 0x1 ;  /* 0x000000040000795c */ /* 0x000fe20000300000 */
.L_x_1120:
[----:B--2---:R-:W-:Y:S05]  /*95f0*/  @P2 BRA `(.L_x_1118) ;  /* 0x0000000000082947 */ /* 0x004fea0003800000 */
[----:B------:R-:W2:Y:S02]  /*9600*/  SYNCS.PHASECHK.TRANS64.TRYWAIT P2, [UR6+0x2d830], R4 ;  /* 0x02d83004ff0075a7 */ /* 0x000ea40008040146 */
[----:B--2---:R-:W-:Y:S05]  /*9610*/  @!P2 BRA `(.L_x_1121) ;  /* 0x000000ec00c8a947 */ /* 0x004fea0003800000 */
.L_x_1118:
        /* <DEDUP_REMOVED lines=37> */
.L_x_1123:
[----:B------:R-:W-:Y:S01]  /*9870*/  ULEA UR6, UR53, UR42, 0x3 ;  /* 0x0000002a35067291 */ /* 0x000fe2000f8e183f */
[----:B------:R-:W-:-:S05]  /*9880*/  IMAD.U32 R4, RZ, RZ, UR28 ;  /* 0x0000001cff047e24 */ /* 0x000fca000f8e00ff */
[----:B------:R-:W-:-:S04]  /*9890*/  SHF.L.U32 R4, R4, 0x1f, RZ ;  /* 0x0000001f04047819 */ /* 0x000fc800000006ff */
[----:B------:R0:W1:Y:S01]  /*98a0*/  SYNCS.PHASECHK.TRANS64.TRYWAIT P2, [UR6+0x2d850], R4 ;  /* 0x02d85004ff0075a7 */ /* 0x0000620008040146 */
[----:B------:R-:W-:Y:S05]  /*98b0*/  @!P0 BRA `(.L_x_1124) ;  /* 0x0000000000048947 */ /* 0x000fea0003800000 */
[----:B------:R-:W-:Y:S01]  /*98c0*/  BPT.TRAP 0x1 ;  /* 0x000000040000795c */ /* 0x000fe20000300000 */
.L_x_1124:
[----:B-1----:R-:W-:Y:S05]  /*98d0*/  @P2 BRA `(.L_x_1122) ;  /* 0x0000000000082947 */ /* 0x002fea0003800000 */
[----:B------:R-:W1:Y:S02]  /*98e0*/  SYNCS.PHASECHK.TRANS64.TRYWAIT P2, [UR6+0x2d850], R4 ;  /* 0x02d85004ff0075a7 */ /* 0x000e640008040146 */
[----:B-1----:R-:W-:Y:S05]  /*98f0*/  @!P2 BRA `(.L_x_1125) ;  /* 0x000000ec0028a947 */ /* 0x002fea0003800000 */
.L_x_1122:
[----:B------:R-:W-:Y:S01]  /*9900*/  UIADD3 UR6, UR42, 0x400, URZ ;  /* 0x000004002a067890 */ /* 0x000fe2000fffe03f */
[----:B------:R-:W-:Y:S01]  /*9910*/  WARPGROUP.ARRIVE ;  /* 0x00000000000079c5 */ /* 0x000fe20000000000 */
[----:B------:R-:W-:Y:S01]  /*9920*/  UMOV UR29, 0x40000040 ;  /* 0x40000040001d7882 */ /* 0x000fe20000000000 */
[----:B------:R-:W-:Y:S01]  /*9930*/  UMOV UR31, 0x80000020 ;  /* 0x80000020001f7882 */ /* 0x000fe20000000000 */
[----:B------:R-:W-:Y:S01]  /*9940*/  USHF.R.U32.HI UR6, URZ, 0x4, UR6 ;  /* 0x000000043f067899 */ /* 0x000fe20008011606 */
[----:B-1----:R-:W-:Y:S01]  /*9950*/  FMUL.FTZ R7, R24, UR35 ;  /* 0x0000002318077c20 */ /* 0x002fe20008410000 */
        /* <DEDUP_REMOVED lines=84> */
[----:B0-----:R-:W-:-:S07]  /*9ea0*/  FMNMX.FTZ R4, R31, R4, !PT ;  /* 0x000000041f047209 */ /* 0x001fce0007810000 */
[----:B------:R-:W0:Y:S01]  /*9eb0*/  MUFU.TANH R37, R37 ;  /* 0x0000002500257308 */ /* 0x000e220000002400 */
[----:B---3--:R-:W-:-:S07]  /*9ec0*/  FMNMX.FTZ R4, R33, R4, !PT ;  /* 0x0000000421047209 */ /* 0x008fce0007810000 */
[----:B------:R-:W3:Y:S01]  /*9ed0*/  MUFU.TANH R38, R38 ;  /* 0x0000002600267308 */ /* 0x000ee20000002400 */
[----:B--2---:R-:W-:Y:S02]  /*9ee0*/  FMNMX.FTZ R4, R35, R4, !PT ;  /* 0x0000000423047209 */ /* 0x004fe40007810000 */
[----:B-1----:R-:W-:Y:S02]  /*9ef0*/  SHF.R.U32.HI R149, RZ, 0x7, R150 ;  /* 0x00000007ff957819 */ /* 0x002fe40000011696 */
[----:B------:R-:W-:-:S03]  /*9f00*/  ISETP.GE.U32.AND P2, PT, R150, 0x180, PT ;  /* 0x000001809600780c */ /* 0x000fc60003f46070 */
[----:B------:R-:W1:Y:S01]  /*9f10*/  MUFU.TANH R41, R41 ;  /* 0x0000002900297308 */ /* 0x000e620000002400 */
[----:B0-----:R-:W-:Y:S01]  /*9f20*/  FMNMX.FTZ R59, R37, R4, !PT ;  /* 0x00000004253b7209 */ /* 0x001fe20007810000 */
[----:B------:R-:W-:Y:S02]  /*9f30*/  WARPGROUP.DEPBAR.LE gsb0, 0x0 ;  /* 0x00008000000079c5 */ /* 0x000fe40000010000 */
[----:B------:R-:W-:-:S04]  /*9f40*/  WARPGROUP.ARRIVE ;  /* 0x00000000000079c5 */ /* 0x000fc80000000000 */
[----:B------:R-:W0:Y:S01]  /*9f50*/  MUFU.TANH R43, R43 ;  /* 0x0000002b002b7308 */ /* 0x000e220000002400 */
[----:B---3--:R-:W-:Y:S01]  /*9f60*/  FMNMX.FTZ R4, R38, R59, !PT ;  /* 0x0000003b26047209 */ /* 0x008fe20007810000 */
[----:B------:R-:W-:Y:S01]  /*9f70*/  FMUL.FTZ R59, R76, UR35 ;  /* 0x000000234c3b7c20 */ /* 0x000fe20008410000 */
[----:B------:R-:W-:Y:S01]  /*9f80*/  FMUL.FTZ R76, R87, UR35 ;  /* 0x00000023574c7c20 */ /* 0x000fe20008410000 */
[----:B------:R-:W-:Y:S01]  /*9f90*/  HGMMA.64x96x16.F32.BF16 R88, gdesc[UR28].tnspB, R88, gsb0 ;  /* 0x416000001c5879f0 */ /* 0x000fe20008001858 */
[----:B------:R-:W-:Y:S02]  /*9fa0*/  UIADD3 UR28, UR6, 0x4, URZ ;  /* 0x00000004061c7890 */ /* 0x000fe4000fffe03f */
[----:B------:R-:W-:Y:S01]  /*9fb0*/  UIADD3 UR30, UR7, 0x80, URZ ;  /* 0x00000080071e7890 */ /* 0x000fe2000fffe03f */
[----:B------:R-:W2:Y:S01]  /*9fc0*/  MUFU.TANH R45, R45 ;  /* 0x0000002d002d7308 */ /* 0x000ea20000002400 */
[----:B------:R-:W-:Y:S01]  /*9fd0*/  UMOV UR29, 0x40000040 ;  /* 0x40000040001d7882 */ /* 0x000fe20000000000 */
[----:B------:R-:W-:Y:S01]  /*9fe0*/  UMOV UR31, 0x80000020 ;  /* 0x80000020001f7882 */ /* 0x000fe20000000000 */
[----:B-1----:R-:W-:-:S05]  /*9ff0*/  FMNMX.FTZ R4, R41, R4, !PT ;  /* 0x0000000429047209 */ /* 0x002fca0007810000 */
[----:B------:R-:W1:Y:S01]  /*a000*/  MUFU.TANH R46, R46 ;  /* 0x0000002e002e7308 */ /* 0x000e620000002400 */
[----:B0-----:R-:W-:-:S07]  /*a010*/  FMNMX.FTZ R4, R43, R4, !PT ;  /* 0x000000042b047209 */ /* 0x001fce0007810000 */
[----:B------:R-:W0:Y:S01]  /*a020*/  MUFU.TANH R49, R49 ;  /* 0x0000003100317308 */ /* 0x000e220000002400 */
[----:B--2---:R-:W-:-:S07]  /*a030*/  FMNMX.FTZ R61, R45, R4, !PT ;  /* 0x000000042d3d7209 */ /* 0x004fce0007810000 */
[----:B------:R-:W2:Y:S01]  /*a040*/  MUFU.TANH R50, R50 ;  /* 0x0000003200327308 */ /* 0x000ea20000002400 */
[----:B-1----:R-:W-:Y:S01]  /*a050*/  FMNMX.FTZ R4, R46, R61, !PT ;  /* 0x0000003d2e047209 */ /* 0x002fe20007810000 */
[----:B------:R-:W-:-:S06]  /*a060*/  FMUL.FTZ R61, R80, UR35 ;  /* 0x00000023503d7c20 */ /* 0x000fcc0008410000 */
        /* <DEDUP_REMOVED lines=16> */
[----:B--2---:R-:W-:Y:S01]  /*a170*/  FMNMX.FTZ R4, R58, R65, !PT ;  /* 0x000000413a047209 */ /* 0x004fe20007810000 */
[----:B------:R-:W-:Y:S01]  /*a180*/  FMUL.FTZ R65, R66, UR35 ;  /* 0x0000002342417c20 */ /* 0x000fe20008410000 */
[----:B------:R-:W-:Y:S01]  /*a190*/  FMUL.FTZ R66, R67, UR35 ;  /* 0x0000002343427c20 */ /* 0x000fe20008410000 */
[----:B------:R-:W-:Y:S01]  /*a1a0*/  FMUL.FTZ R67, R70, UR35 ;  /* 0x0000002346437c20 */ /* 0x000fe20008410000 */
[----:B------:R-:W-:Y:S01]  /*a1b0*/  FMUL.FTZ R70, R75, UR35 ;  /* 0x000000234b467c20 */ /* 0x000fe20008410000 */
[----:B------:R-:W-:Y:S02]  /*a1c0*/  FMUL.FTZ R75, R86, UR35 ;  /* 0x00000023564b7c20 */ /* 0x000fe40008410000 */
[----:B------:R-:W2:Y:S01]  /*a1d0*/  MUFU.TANH R61, R61 ;  /* 0x0000003d003d7308 */ /* 0x000ea20000002400 */
[----:B-1----:R-:W-:Y:S01]  /*a1e0*/  FMNMX.FTZ R69, R59, R4, !PT ;  /* 0x000000043b457209 */ /* 0x002fe20007810000 */
[----:B------:R-:W-:-:S02]  /*a1f0*/  WARPGROUP.DEPBAR.LE gsb0, 0x0 ;  /* 0x00008000000079c5 */ /* 0x000fc40000010000 */
        /* <DEDUP_REMOVED lines=13> */
[----:B0-----:R-:W-:Y:S01]  /*a2d0*/  FMNMX.FTZ R4, R64, R69, !PT ;  /* 0x0000004540047209 */ /* 0x001fe20007810000 */
[----:B------:R-:W-:Y:S01]  /*a2e0*/  FMUL.FTZ R69, R74, UR35 ;  /* 0x000000234a457c20 */ /* 0x000fe20008410000 */
[----:B------:R-:W-:-:S05]  /*a2f0*/  FMUL.FTZ R74, R83, UR35 ;  /* 0x00000023534a7c20 */ /* 0x000fca0008410000 */
[----:B------:R-:W0:Y:S01]  /*a300*/  MUFU.TANH R10, R10 ;  /* 0x0000000a000a7308 */ /* 0x000e220000002400 */
[----:B--2---:R-:W-:-:S05]  /*a310*/  FMNMX.FTZ R4, R63, R4, !PT ;  /* 0x000000043f047209 */ /* 0x004fca0007810000 */
[----:B------:R-:W2:Y:S02]  /*a320*/  SHFL.BFLY PT, R73, R4, 0x2, 0x1f ;  /* 0x0c401f0004497f89 */ /* 0x000ea400000e0000 */
[----:B------:R-:W3:Y:S08]  /*a330*/  MUFU.TANH R13, R13 ;  /* 0x0000000d000d7308 */ /* 0x000ef00000002400 */
[----:B------:R-:W4:Y:S08]  /*a340*/  MUFU.TANH R14, R14 ;  /* 0x0000000e000e7308 */ /* 0x000f300000002400 */
[----:B------:R-:W5:Y:S01]  /*a350*/  MUFU.TANH R20, R20 ;  /* 0x0000001400147308 */ /* 0x000f620000002400 */
[----:B--2---:R-:W-:Y:S01]  /*a360*/  FMNMX.FTZ R77, R4, R73, !PT ;  /* 0x00000049044d7209 */ /* 0x004fe20007810000 */
[----:B------:R-:W-:-:S06]  /*a370*/  FMUL.FTZ R73, R82, UR35 ;  /* 0x0000002352497c20 */ /* 0x000fcc0008410000 */
[----:B------:R-:W2:Y:S01]  /*a380*/  MUFU.TANH R24, R24 ;  /* 0x0000001800187308 */ /* 0x000ea20000002400 */
[----:B------:R-:W1:Y:S07]  /*a390*/  SHFL.BFLY PT, R4, R77, 0x1, 0x1f ;  /* 0x0c201f004d047f89 */ /* 0x000e6e00000e0000 */
[----:B------:R-:W2:Y:S08]  /*a3a0*/  MUFU.TANH R26, R26 ;  /* 0x0000001a001a7308 */ /* 0x000eb00000002400 */
[----:B------:R-:W2:Y:S08]  /*a3b0*/  MUFU.TANH R28, R28 ;  /* 0x0000001c001c7308 */ /* 0x000eb00000002400 */
[----:B------:R-:W2:Y:S01]  /*a3c0*/  MUFU.TANH R30, R30 ;  /* 0x0000001e001e7308 */ /* 0x000ea20000002400 */
[----:B-1----:R-:W-:-:S05]  /*a3d0*/  FMNMX.FTZ R4, R77, R4, !PT ;  /* 0x000000044d047209 */ /* 0x002fca0007810000 */
[C---:B------:R-:W-:Y:S02]  /*a3e0*/  FMUL.FTZ R78, R4.reuse, UR34 ;  /* 0x00000022044e7c20 */ /* 0x040fe40008410000 */
[----:B------:R-:W1:Y:S01]  /*a3f0*/  MUFU.TANH R32, R32 ;  /* 0x0000002000207308 */ /* 0x000e620000002400 */
[----:B------:R-:W-:Y:S01]  /*a400*/  FADD.FTZ R5, -R4, R5 ;  /* 0x0000000504057221 */ /* 0x000fe20000010100 */
[--C-:B------:R-:W-:Y:S01]  /*a410*/  FFMA.FTZ R77, R7, UR34, -R78.reuse ;  /* 0x00000022074d7c23 */ /* 0x100fe2000801084e */
[----:B------:R-:W-:Y:S02]  /*a420*/  FMNMX.FTZ R7, R8, R6, !PT ;  /* 0x0000000608077209 */ /* 0x000fe40007810000 */
[----:B------:R-:W-:Y:S01]  /*a430*/  FMUL.FTZ R5, R5, UR34 ;  /* 0x0000002205057c20 */ /* 0x000fe20008410000 */
[----:B------:R-:W-:Y:S02]  /*a440*/  WARPGROUP.DEPBAR.LE gsb0, 0x0 ;  /* 0x00008000000079c5 */ /* 0x000fe40000010000 */
[----:B------:R-:W-:Y:S01]  /*a450*/  WARPGROUP.ARRIVE ;  /* 0x00000000000079c5 */ /* 0x000fe20000000000 */
[----:B0-----:R-:W-:Y:S01]  /*a460*/  FMNMX.FTZ R80, R10, R7, !PT ;  /* 0x000000070a507209 */ /* 0x001fe20007810000 */
[----:B------:R-:W0:Y:S01]  /*a470*/  MUFU.TANH R34, R34 ;  /* 0x0000002200227308 */ /* 0x000e220000002400 */
        /* <DEDUP_REMOVED lines=31> */
[----:B-1----:R-:W-:Y:S01]  /*a670*/  FMNMX.FTZ R7, R32, R7, !PT ;  /* 0x0000000720077209 */ /* 0x002fe20007810000 */
[--C-:B------:R-:W-:Y:S01]  /*a680*/  FFMA.FTZ R46, R46, UR34, -R78.reuse ;  /* 0x000000222e2e7c23 */ /* 0x100fe2000801084e */
[--C-:B------:R-:W-:Y:S01]  /*a690*/  FFMA.FTZ R49, R49, UR34, -R78.reuse ;  /* 0x0000002231317c23 */ /* 0x100fe2000801084e */
[----:B------:R-:W1:Y:S01]  /*a6a0*/  MUFU.TANH R42, R42 ;  /* 0x0000002a002a7308 */ /* 0x000e620000002400 */
[----:B0-----:R-:W-:Y:S01]  /*a6b0*/  FMNMX.FTZ R7, R34, R7, !PT ;  /* 0x0000000722077209 */ /* 0x001fe20007810000 */
[--C-:B------:R-:W-:Y:S01]  /*a6c0*/  FFMA.FTZ R50, R50, UR34, -R78.reuse ;  /* 0x0000002232327c23 */ /* 0x100fe2000801084e */
[--C-:B------:R-:W-:Y:S01]  /*a6d0*/  FFMA.FTZ R53, R53, UR34, -R78.reuse ;  /* 0x0000002235357c23 */ /* 0x100fe2000801084e */
[--C-:B------:R-:W-:Y:S01]  /*a6e0*/  FFMA.FTZ R54, R54, UR34, -R78.reuse ;  /* 0x0000002236367c23 */ /* 0x100fe2000801084e */
[----:B---3--:R-:W-:Y:S01]  /*a6f0*/  FMNMX.FTZ R80, R36, R7, !PT ;  /* 0x0000000724507209 */ /* 0x008fe20007810000 */
[--C-:B------:R-:W-:Y:S01]  /*a700*/  FFMA.FTZ R55, R55, UR34, -R78.reuse ;  /* 0x0000002237377c23 */ /* 0x100fe2000801084e */
[--C-:B------:R-:W-:Y:S01]  /*a710*/  FFMA.FTZ R56, R56, UR34, -R78.reuse ;  /* 0x0000002238387c23 */ /* 0x100fe2000801084e */
[----:B------:R-:W0:Y:S01]  /*a720*/  MUFU.TANH R44, R44 ;  /* 0x0000002c002c7308 */ /* 0x000e220000002400 */
        /* <DEDUP_REMOVED lines=8> */
[----:B-1----:R-:W-:Y:S01]  /*a7b0*/  FMNMX.FTZ R7, R42, R7, !PT ;  /* 0x000000072a077209 */ /* 0x002fe20007810000 */
[--C-:B------:R-:W-:Y:S01]  /*a7c0*/  FFMA.FTZ R62, R62, UR34, -R78.reuse ;  /* 0x000000223e3e7c23 */ /* 0x100fe2000801084e */
[--C-:B------:R-:W-:Y:S01]  /*a7d0*/  FFMA.FTZ R64, R64, UR34, -R78.reuse ;  /* 0x0000002240407c23 */ /* 0x100fe2000801084e */
[----:B------:R-:W-:-:S04]  /*a7e0*/  FFMA.FTZ R63, R63, UR34, -R78 ;  /* 0x000000223f3f7c23 */ /* 0x000fc8000801084e */
        /* <DEDUP_REMOVED lines=18> */
[----:B--2---:R-:W-:Y:S01]  /*a910*/  FMNMX.FTZ R7, R67, R80, !PT ;  /* 0x0000005043077209 */ /* 0x004fe20007810000 */
        /* <DEDUP_REMOVED lines=18> */
[----:B------:R-:W-:Y:S01]  /*aa40*/  MUFU.EX2 R5, R5 ;  /* 0x0000000500057308 */ /* 0x000fe20000000800 */
[----:B0-----:R-:W-:-:S07]  /*aa50*/  FMNMX.FTZ R7, R75, R80, !PT ;  /* 0x000000504b077209 */ /* 0x001fce0007810000 */
[----:B------:R-:W-:Y:S01]  /*aa60*/  MUFU.EX2 R77, R77 ;  /* 0x0000004d004d7308 */ /* 0x000fe20000000800 */
[----:B--2---:R-:W-:-:S05]  /*aa70*/  FMNMX.FTZ R7, R76, R7, !PT ;  /* 0x000000074c077209 */ /* 0x004fca0007810000 */
[----:B------:R-:W0:Y:S02]  /*aa80*/  SHFL.BFLY PT, R80, R7, 0x2, 0x1f ;  /* 0x0c401f0007507f89 */ /* 0x000e2400000e0000 */
[----:B------:R-:W-:Y:S08]  /*aa90*/  MUFU.EX2 R9, R9 ;  /* 0x0000000900097308 */ /* 0x000ff00000000800 */
[----:B------:R-:W-:Y:S08]  /*aaa0*/  MUFU.EX2 R11, R11 ;  /* 0x0000000b000b7308 */ /* 0x000ff00000000800 */
[----:B------:R-:W-:Y:S01]  /*aab0*/  MUFU.EX2 R12, R12 ;  /* 0x0000000c000c7308 */ /* 0x000fe20000000800 */
[----:B------:R-:W-:-:S02]  /*aac0*/  WARPGROUP.DEPBAR.LE gsb0, 0x0 ;  /* 0x00008000000079c5 */ /* 0x000fc40000010000 */
[----:B------:R-:W-:Y:S01]  /*aad0*/  WARPGROUP.ARRIVE ;  /* 0x00000000000079c5 */ /* 0x000fe20000000000 */
[----:B0-----:R-:W-:-:S04]  /*aae0*/  FMNMX.FTZ R80, R7, R80, !PT ;  /* 0x0000005007507209 */ /* 0x001fc80007810000 */
[----:B------:R-:W-:Y:S01]  /*aaf0*/  MUFU.EX2 R15, R15 ;  /* 0x0000000f000f7308 */ /* 0x000fe20000000800 */
[----:B------:R-:W-:Y:S01]  /*ab00*/  HGMMA.64x96x16.F32.BF16 R88, gdesc[UR28].tnspB, R88, gsb0 ;  /* 0x416000001c5879f0 */ /* 0x000fe20008001858 */
[----:B------:R-:W-:Y:S01]  /*ab10*/  UIADD3 UR28, UR6, 0x604, URZ ;  /* 0x00000604061c7890 */ /* 0x000fe2000fffe03f */
[----:B------:R-:W0:Y:S01]  /*ab20*/  SHFL.BFLY PT, R7, R80, 0x1, 0x1f ;  /* 0x0c201f0050077f89 */ /* 0x000e2200000e0000 */
[----:B------:R-:W-:Y:S01]  /*ab30*/  UIADD3 UR30, UR7, 0x180, URZ ;  /* 0x00000180071e7890 */ /* 0x000fe2000fffe03f */
[----:B------:R-:W-:Y:S01]  /*ab40*/  UMOV UR29, 0x40000040 ;  /* 0x40000040001d7882 */ /* 0x000fe20000000000 */
[----:B------:R-:W-:Y:S02]  /*ab50*/  UMOV UR31, 0x80000020 ;  /* 0x80000020001f7882 */ /* 0x000fe40000000000 */
        /* <DEDUP_REMOVED lines=8> */
[----:B------:R-:W-:Y:S01]  /*abe0*/  FMUL.FTZ R6, R6, UR34 ;  /* 0x0000002206067c20 */ /* 0x000fe20008410000 */
[--C-:B------:R-:W-:Y:S01]  /*abf0*/  FFMA.FTZ R78, R8, UR34, -R81.reuse ;  /* 0x00000022084e7c23 */ /* 0x100fe20008010851 */
[----:B------:R-:W-:Y:S02]  /*ac00*/  IMAD.U32 R10, RZ, RZ, UR46 ;  /* 0x0000002eff0a7e24 */ /* 0x000fe4000f8e00ff */
[----:B------:R-:W-:Y:S01]  /*ac10*/  FFMA.FTZ R82, R24, UR34, -R81 ;  /* 0x0000002218527c23 */ /* 0x000fe20008010851 */
[----:B------:R-:W-:-:S02]  /*ac20*/  VIADD R8, R149, 0x9 ;  /* 0x0000000995087836 */ /* 0x000fc40000000000 */
[--C-:B------:R-:W-:Y:S01]  /*ac30*/  FFMA.FTZ R24, R26, UR34, -R81.reuse ;  /* 0x000000221a187c23 */ /* 0x100fe20008010851 */
[----:B------:R-:W-:Y:S01]  /*ac40*/  MUFU.EX2 R6, R6 ;  /* 0x0000000600067308 */ /* 0x000fe20000000800 */
[----:B------:R-:W-:Y:S01]  /*ac50*/  @!P1 LEA R10, R10, UR42, 0x3 ;  /* 0x0000002a0a0a9c11 */ /* 0x000fe2000f8e18ff */
[--C-:B------:R-:W-:Y:S01]  /*ac60*/  FFMA.FTZ R26, R30, UR34, -R81.reuse ;  /* 0x000000221e1a7c23 */ /* 0x100fe20008010851 */
        /* <DEDUP_REMOVED lines=9> */
[--C-:B------:R-:W-:Y:S01]  /*ad00*/  FFMA.FTZ R34, R36, UR34, -R81.reuse ;  /* 0x0000002224227c23 */ /* 0x100fe20008010851 */
[--C-:B------:R-:W-:Y:S01]  /*ad10*/  FFMA.FTZ R36, R40, UR34, -R81.reuse ;  /* 0x0000002228247c23 */ /* 0x100fe20008010851 */
[----:B------:R-:W-:Y:S01]  /*ad20*/  IMAD.U32 R40, RZ, RZ, UR53 ;  /* 0x00000035ff287e24 */ /* 0x000fe2000f8e00ff */
[----:B------:R-:W-:Y:S01]  /*ad30*/  @!P1 PRMT R8, RZ, 0x654, R8 ;  /* 0x00000654ff089816 */ /* 0x000fe20000000008 */
[----:B------:R-:W1:Y:S01]  /*ad40*/  MUFU.EX2 R79, R79 ;  /* 0x0000004f004f7308 */ /* 0x000e620000000800 */
[--C-:B------:R-:W-:Y:S01]  /*ad50*/  FFMA.FTZ R13, R20, UR34, -R81.reuse ;  /* 0x00000022140d7c23 */ /* 0x100fe20008010851 */
[--C-:B------:R-:W-:Y:S01]  /*ad60*/  FFMA.FTZ R83, R28, UR34, -R81.reuse ;  /* 0x000000221c537c23 */ /* 0x100fe20008010851 */
[----:B------:R-:W-:Y:S01]  /*ad70*/  @!P1 LEA R40, R40, UR42, 0x3 ;  /* 0x0000002a28289c11 */ /* 0x000fe2000f8e18ff */
[--C-:B------:R-:W-:Y:S01]  /*ad80*/  FFMA.FTZ R65, R65, UR34, -R81.reuse ;  /* 0x0000002241417c23 */ /* 0x100fe20008010851 */
[--C-:B------:R-:W-:Y:S01]  /*ad90*/  FFMA.FTZ R28, R42, UR34, -R81.reuse ;  /* 0x000000222a1c7c23 */ /* 0x100fe20008010851 */
[--C-:B------:R-:W-:Y:S01]  /*ada0*/  FFMA.FTZ R20, R47, UR34, -R81.reuse ;  /* 0x000000222f147c23 */ /* 0x100fe20008010851 */
[----:B------:R-:W-:Y:S01]  /*adb0*/  FFMA.FTZ R42, R51, UR34, -R81 ;  /* 0x00000022332a7c23 */ /* 0x000fe20008010851 */
[----:B------:R-:W2:Y:S01]  /*adc0*/  MUFU.EX2 R80, R80 ;  /* 0x0000005000507308 */ /* 0x000ea20000000800 */
[----:B0-----:R-:W-:Y:S01]  /*add0*/  FFMA.FTZ R2, R6, R2, R78 ;  /* 0x0000000206027223 */ /* 0x001fe2000001004e */
[----:B------:R-:W-:-:S02]  /*ade0*/  @!P1 VIADD R10, R40, 0x2d860 ;  /* 0x0002d860280a9836 */ /* 0x000fc40000000000 */
[--C-:B------:R-:W-:Y:S01]  /*adf0*/  FFMA.FTZ R40, R48, UR34, -R81.reuse ;  /* 0x0000002230287c23 */ /* 0x100fe20008010851 */
[--C-:B------:R-:W-:Y:S01]  /*ae00*/  FFMA.FTZ R52, R52, UR34, -R81.reuse ;  /* 0x0000002234347c23 */ /* 0x100fe20008010851 */
[--C-:B------:R-:W-:Y:S01]  /*ae10*/  FFMA.FTZ R47, R66, UR34, -R81.reuse ;  /* 0x00000022422f7c23 */ /* 0x100fe20008010851 */
[--C-:B------:R-:W-:Y:S01]  /*ae20*/  FFMA.FTZ R51, R68, UR34, -R81.reuse ;  /* 0x0000002244337c23 */ /* 0x100fe20008010851 */
[----:B------:R-:W-:Y:S01]  /*ae30*/  @!P1 PRMT R10, RZ, 0x654, R10 ;  /* 0x00000654ff0a9816 */ /* 0x000fe2000000000a */
        /* <DEDUP_REMOVED lines=8> */
[----:B------:R-:W3:Y:S01]  /*aec0*/  MUFU.EX2 R13, R13 ;  /* 0x0000000d000d7308 */ /* 0x000ee20000000800 */
[----:B------:R-:W-:Y:S01]  /*aed0*/  FFMA.FTZ R76, R76, UR34, -R81 ;  /* 0x000000224c4c7c23 */ /* 0x000fe20008010851 */
[C---:B------:R-:W-:Y:S01]  /*aee0*/  ISETP.GT.AND P2, PT, R0.reuse, UR52, PT ;  /* 0x0000003400007c0c */ /* 0x040fe2000bf44270 */
[----:B------:R-:W-:Y:S01]  /*aef0*/  UMOV UR53, UR46 ;  /* 0x0000002e00357c82 */ /* 0x000fe20008000000 */
[----:B------:R-:W-:-:S04]  /*af00*/  VIADD R0, R0, 0xffffffff ;  /* 0xffffffff00007836 */ /* 0x000fc80000000000 */
[----:B------:R-:W4:Y:S08]  /*af10*/  MUFU.EX2 R82, R82 ;  /* 0x0000005200527308 */ /* 0x000f300000000800 */
[----:B------:R-:W5:Y:S01]  /*af20*/  MUFU.EX2 R24, R24 ;  /* 0x0000001800187308 */ /* 0x000f620000000800 */
[----:B------:R-:W-:Y:S02]  /*af30*/  WARPGROUP.DEPBAR.LE gsb0, 0x0 ;  /* 0x00008000000079c5 */ /* 0x000fe40000010000 */
[----:B------:R-:W-:-:S05]  /*af40*/  WARPGROUP.ARRIVE ;  /* 0x00000000000079c5 */ /* 0x000fca0000000000 */
[----:B------:R-:W5:Y:S01]  /*af50*/  MUFU.EX2 R83, R83 ;  /* 0x0000005300537308 */ /* 0x000f620000000800 */
[----:B------:R-:W-:Y:S01]  /*af60*/  HGMMA.64x96x16.F32.BF16 R88, gdesc[UR28].tnspB, R88, gsb0 ;  /* 0x416000001c5879f0 */ /* 0x000fe20008001858 */
[----:B------:R-:W-:Y:S02]  /*af70*/  UIADD3 UR28, UR6, 0x606, URZ ;  /* 0x00000606061c7890 */ /* 0x000fe4000fffe03f */
[----:B------:R-:W-:-:S04]  /*af80*/  UIADD3 UR30, UR7, 0x1c0, URZ ;  /* 0x000001c0071e7890 */ /* 0x000fc8000fffe03f */
[----:B------:R-:W5:Y:S01]  /*af90*/  MUFU.EX2 R26, R26 ;  /* 0x0000001a001a7308 */ /* 0x000f620000000800 */
[----:B------:R-:W-:Y:S01]  /*afa0*/  UMOV UR29, 0x40000040 ;  /* 0x40000040001d7882 */ /* 0x000fe20000000000 */
[----:B------:R-:W-:-:S06]  /*afb0*/  UMOV UR31, 0x80000020 ;  /* 0x80000020001f7882 */ /* 0x000fcc0000000000 */
[----:B------:R-:W-:Y:S08]  /*afc0*/  MUFU.EX2 R31, R31 ;  /* 0x0000001f001f7308 */ /* 0x000ff00000000800 */
[----:B------:R-:W5:Y:S08]  /*afd0*/  MUFU.EX2 R84, R84 ;  /* 0x0000005400547308 */ /* 0x000f700000000800 */
        /* <DEDUP_REMOVED lines=9> */
[----:B------:R-:W5:Y:S01]  /*b070*/  MUFU.EX2 R28, R28 ;  /* 0x0000001c001c7308 */ /* 0x000f620000000800 */
[----:B------:R-:W-:-:S02]  /*b080*/  WARPGROUP.DEPBAR.LE gsb0, 0x0 ;  /* 0x00008000000079c5 */ /* 0x000fc40000010000 */
[----:B------:R-:W-:-:S05]  /*b090*/  WARPGROUP.ARRIVE ;  /* 0x00000000000079c5 */ /* 0x000fca0000000000 */
[----:B------:R-:W-:Y:S01]  /*b0a0*/  MUFU.EX2 R43, R43 ;  /* 0x0000002b002b7308 */ /* 0x000fe20000000800 */
[----:B------:R-:W-:Y:S01]  /*b0b0*/  HGMMA.64x96x16.F32.BF16 R88, gdesc[UR28].tnspB, R88, gsb0 ;  /* 0x416000001c5879f0 */ /* 0x000fe20008001858 */
[----:B------:R-:W-:-:S06]  /*b0c0*/  UMOV UR28, UR49 ;  /* 0x00000031001c7c82 */ /* 0x000fcc0008000000 */
[----:B------:R-:W5:Y:S08]  /*b0d0*/  MUFU.EX2 R39, R39 ;  /* 0x0000002700277308 */ /* 0x000f700000000800 */
[----:B------:R-:W-:Y:S08]  /*b0e0*/  MUFU.EX2 R45, R45 ;  /* 0x0000002d002d7308 */ /* 0x000ff00000000800 */
[----:B------:R-:W5:Y:S08]  /*b0f0*/  MUFU.EX2 R20, R20 ;  /* 0x0000001400147308 */ /* 0x000f700000000800 */
[----:B------:R-:W-:Y:S08]  /*b100*/  MUFU.EX2 R46, R46 ;  /* 0x0000002e002e7308 */ /* 0x000ff00000000800 */
[----:B------:R-:W5:Y:S08]  /*b110*/  MUFU.EX2 R40, R40 ;  /* 0x0000002800287308 */ /* 0x000f700000000800 */
[----:B------:R-:W5:Y:S08]  /*b120*/  MUFU.EX2 R49, R49 ;  /* 0x0000003100317308 */ /* 0x000f700000000800 */
[----:B------:R-:W5:Y:S08]  /*b130*/  MUFU.EX2 R42, R42 ;  /* 0x0000002a002a7308 */ /* 0x000f700000000800 */
[----:B------:R-:W5:Y:S08]  /*b140*/  MUFU.EX2 R50, R50 ;  /* 0x0000003200327308 */ /* 0x000f700000000800 */
        /* <DEDUP_REMOVED lines=8> */
[----:B-1----:R-:W-:Y:S01]  /*b1d0*/  FFMA.FTZ R44, R67, UR34, -R81 ;  /* 0x00000022432c7c23 */ /* 0x002fe20008010851 */
[----:B------:R-:W-:Y:S01]  /*b1e0*/  FADD.FTZ R67, R79, R2 ;  /* 0x000000024f437221 */ /* 0x000fe20000010000 */
[-C--:B------:R-:W-:Y:S01]  /*b1f0*/  FMUL.FTZ R88, R88, R5.reuse ;  /* 0x0000000558587220 */ /* 0x080fe20000410000 */
[-C--:B------:R-:W-:Y:S01]  /*b200*/  FMUL.FTZ R89, R89, R5.reuse ;  /* 0x0000000559597220 */ /* 0x080fe20000410000 */
[----:B------:R-:W-:Y:S01]  /*b210*/  FMUL.FTZ R92, R92, R5 ;  /* 0x000000055c5c7220 */ /* 0x000fe20000410000 */
[----:B--2---:R-:W-:Y:S01]  /*b220*/  FADD.FTZ R67, R80, R67 ;  /* 0x0000004350437221 */ /* 0x004fe20000010000 */
[----:B0-----:R-:W-:Y:S01]  /*b230*/  FFMA.FTZ R8, R5, R3, R77 ;  /* 0x0000000305087223 */ /* 0x001fe2000001004d */
[----:B------:R0:W-:Y:S01]  /*b240*/  @!P1 SYNCS.ARRIVE.TRANS64.RED.A1T0 RZ, [R10+URZ], RZ ;  /* 0x000000ff0aff99a7 */ /* 0x0001e2000810043f */
[----:B------:R1:W-:Y:S01]  /*b250*/  MUFU.EX2 R2, R65 ;  /* 0x0000004100027308 */ /* 0x0003e20000000800 */
[-C--:B------:R-:W-:Y:S01]  /*b260*/  FMUL.FTZ R93, R93, R5.reuse ;  /* 0x000000055d5d7220 */ /* 0x080fe20000410000 */
[----:B------:R-:W-:Y:S01]  /*b270*/  FADD.FTZ R8, R9, R8 ;  /* 0x0000000809087221 */ /* 0x000fe20000010000 */
[-C--:B------:R-:W-:Y:S01]  /*b280*/  FMUL.FTZ R96, R96, R5.reuse ;  /* 0x0000000560607220 */ /* 0x080fe20000410000 */
[-C--:B------:R-:W-:Y:S01]  /*b290*/  FMUL.FTZ R97, R97, R5.reuse ;  /* 0x0000000561617220 */ /* 0x080fe20000410000 */
[-C--:B------:R-:W-:Y:S01]  /*b2a0*/  FMUL.FTZ R100, R100, R5.reuse ;  /* 0x0000000564647220 */ /* 0x080fe20000410000 */
[----:B------:R-:W-:Y:S01]  /*b2b0*/  FADD.FTZ R85, R11, R8 ;  /* 0x000000080b557221 */ /* 0x000fe20000010000 */
[----:B0-----:R-:W-:Y:S01]  /*b2c0*/  FADD.FTZ R10, R14, R67 ;  /* 0x000000430e0a7221 */ /* 0x001fe20000010000 */
[----:B------:R0:W2:Y:S01]  /*b2d0*/  MUFU.EX2 R3, R52 ;  /* 0x0000003400037308 */ /* 0x0000a20000000800 */
[----:B------:R-:W-:Y:S01]  /*b2e0*/  FMUL.FTZ R101, R101, R5 ;  /* 0x0000000565657220 */ /* 0x000fe20000410000 */
[----:B------:R-:W-:Y:S01]  /*b2f0*/  FADD.FTZ R8, R12, R85 ;  /* 0x000000550c087221 */ /* 0x000fe20000010000 */
[----:B---3--:R-:W-:Y:S01]  /*b300*/  FADD.FTZ R67, R13, R10 ;  /* 0x0000000a0d437221 */ /* 0x008fe20000010000 */
[----:B----4-:R-:W-:Y:S01]  /*b310*/  F2FP.BF16.F32.PACK_AB R13, R82, R13 ;  /* 0x0000000d520d723e */ /* 0x010fe200000010ff */
[-C--:B------:R-:W-:Y:S01]  /*b320*/  FMUL.FTZ R104, R104, R5.reuse ;  /* 0x0000000568687220 */ /* 0x080fe20000410000 */
[----:B------:R-:W-:Y:S01]  /*b330*/  FADD.FTZ R8, R15, R8 ;  /* 0x000000080f087221 */ /* 0x000fe20000010000 */
[----:B------:R-:W-:Y:S01]  /*b340*/  FADD.FTZ R67, R82, R67 ;  /* 0x0000004352437221 */ /* 0x000fe20000010000 */
[----:B------:R-:W3:Y:S01]  /*b350*/  MUFU.EX2 R44, R44 ;  /* 0x0000002c002c7308 */ /* 0x000ee20000000800 */
[-C--:B------:R-:W-:Y:S01]  /*b360*/  FMUL.FTZ R105, R105, R5.reuse ;  /* 0x0000000569697220 */ /* 0x080fe20000410000 */
[----:B------:R-:W-:Y:S01]  /*b370*/  FADD.FTZ R8, R21, R8 ;  /* 0x0000000815087221 */ /* 0x000fe20000010000 */
[----:B-----5:R-:W-:Y:S01]  /*b380*/  FADD.FTZ R10, R24, R67 ;  /* 0x00000043180a7221 */ /* 0x020fe20000010000 */
[-C--:B------:R-:W-:Y:S01]  /*b390*/  FMUL.FTZ R108, R108, R5.reuse ;  /* 0x000000056c6c7220 */ /* 0x080fe20000410000 */
[----:B------:R-:W-:Y:S01]  /*b3a0*/  FMUL.FTZ R109, R109, R5 ;  /* 0x000000056d6d7220 */ /* 0x000fe20000410000 */
[----:B------:R-:W-:Y:S01]  /*b3b0*/  FADD.FTZ R8, R25, R8 ;  /* 0x0000000819087221 */ /* 0x000fe20000010000 */
[----:B-1----:R-:W-:Y:S01]  /*b3c0*/  FADD.FTZ R65, R83, R10 ;  /* 0x0000000a53417221 */ /* 0x002fe20000010000 */
[----:B------:R-:W-:Y:S01]  /*b3d0*/  F2FP.BF16.F32.PACK_AB R10, R12, R11 ;  /* 0x0000000b0c0a723e */ /* 0x000fe200000010ff */
[----:B------:R-:W1:Y:S01]  /*b3e0*/  MUFU.EX2 R51, R51 ;  /* 0x0000003300337308 */ /* 0x000e620000000800 */
[----:B------:R-:W-:Y:S01]  /*b3f0*/  FADD.FTZ R8, R27, R8 ;  /* 0x000000081b087221 */ /* 0x000fe20000010000 */
[----:B------:R-:W-:Y:S01]  /*b400*/  FADD.FTZ R65, R26, R65 ;  /* 0x000000411a417221 */ /* 0x000fe20000010000 */
[----:B------:R-:W-:Y:S01]  /*b410*/  F2FP.BF16.F32.PACK_AB R12, R21, R15 ;  /* 0x0000000f150c723e */ /* 0x000fe200000010ff */
[----:B------:R-:W-:Y:S01]  /*b420*/  FMUL.FTZ R112, R112, R5 ;  /* 0x0000000570707220 */ /* 0x000fe20000410000 */
[----:B------:R-:W-:Y:S01]  /*b430*/  FADD.FTZ R48, R29, R8 ;  /* 0x000000081d307221 */ /* 0x000fe20000010000 */
[----:B------:R-:W-:Y:S01]  /*b440*/  FADD.FTZ R65, R84, R65 ;  /* 0x0000004154417221 */ /* 0x000fe20000010000 */
[----:B------:R-:W-:Y:S01]  /*b450*/  F2FP.BF16.F32.PACK_AB R15, R83, R24 ;  /* 0x00000018530f723e */ /* 0x000fe200000010ff */
[----:B------:R-:W4:Y:S01]  /*b460*/  MUFU.EX2 R57, R57 ;  /* 0x0000003900397308 */ /* 0x000f220000000800 */
[C---:B------:R-:W-:Y:S01]  /*b470*/  FADD.FTZ R48, R31.reuse, R48 ;  /* 0x000000301f307221 */ /* 0x040fe20000010000 */
[----:B------:R-:W-:Y:S01]  /*b480*/  FADD.FTZ R65, R32, R65 ;  /* 0x0000004120417221 */ /* 0x000fe20000010000 */
[----:B------:R-:W-:Y:S01]  /*b490*/  F2FP.BF16.F32.PACK_AB R24, R31, R29 ;  /* 0x0000001d1f18723e */ /* 0x000fe200000010ff */
[----:B------:R-:W-:Y:S01]  /*b4a0*/  FMUL.FTZ R113, R113, R5 ;  /* 0x0000000571717220 */ /* 0x000fe20000410000 */
[----:B------:R-:W-:Y:S01]  /*b4b0*/  FADD.FTZ R48, R33, R48 ;  /* 0x0000003021307221 */ /* 0x000fe20000010000 */
[----:B------:R-:W-:Y:S01]  /*b4c0*/  FADD.FTZ R65, R34, R65 ;  /* 0x0000004122417221 */ /* 0x000fe20000010000 */
[----:B------:R-:W-:Y:S01]  /*b4d0*/  F2FP.BF16.F32.PACK_AB R11, R14, R80 ;  /* 0x000000500e0b723e */ /* 0x000fe200000010ff */
[----:B------:R-:W5:Y:S01]  /*b4e0*/  MUFU.EX2 R69, R69 ;  /* 0x0000004500457308 */ /* 0x000f620000000800 */
[----:B------:R-:W-:Y:S01]  /*b4f0*/  FADD.FTZ R48, R35, R48 ;  /* 0x0000003023307221 */ /* 0x000fe20000010000 */
        /* <DEDUP_REMOVED lines=8> */
[----:B0-----:R-:W-:Y:S01]  /*b580*/  FADD.FTZ R52, R28, R65 ;  /* 0x000000411c347221 */ /* 0x001fe20000010000 */
[----:B------:R-:W-:Y:S01]  /*b590*/  F2FP.BF16.F32.PACK_AB R8, R9, R77 ;  /* 0x0000004d0908723e */ /* 0x000fe200000010ff */
[----:B------:R-:W-:Y:S01]  /*b5a0*/  FMUL.FTZ R117, R117, R5 ;  /* 0x0000000575757220 */ /* 0x000fe20000410000 */
[----:B------:R-:W-:Y:S01]  /*b5b0*/  FADD.FTZ R48, R41, R48 ;  /* 0x0000003029307221 */ /* 0x000fe20000010000 */
[----:B------:R-:W-:Y:S01]  /*b5c0*/  FADD.FTZ R21, R39, R52 ;  /* 0x0000003427157221 */ /* 0x000fe20000010000 */
[----:B------:R-:W-:Y:S01]  /*b5d0*/  F2FP.BF16.F32.PACK_AB R9, R79, R78 ;  /* 0x0000004e4f09723e */ /* 0x000fe200000010ff */
[----:B------:R-:W0:Y:S01]  /*b5e0*/  MUFU.EX2 R70, R70 ;  /* 0x0000004600467308 */ /* 0x000e220000000800 */
[----:B------:R-:W-:Y:S01]  /*b5f0*/  FADD.FTZ R48, R43, R48 ;  /* 0x000000302b307221 */ /* 0x000fe20000010000 */
[----:B------:R-:W-:Y:S01]  /*b600*/  FADD.FTZ R21, R20, R21 ;  /* 0x0000001514157221 */ /* 0x000fe20000010000 */
[----:B------:R-:W-:Y:S01]  /*b610*/  F2FP.BF16.F32.PACK_AB R25, R84, R26 ;  /* 0x0000001a5419723e */ /* 0x000fe200000010ff */
[----:B------:R2:W-:Y:S01]  /*b620*/  STSM.16.M88.4 [R17+0x21800], R8 ;  /* 0x0218000811007844 */ /* 0x0005e20000000200 */
[----:B------:R-:W-:Y:S01]  /*b630*/  FADD.FTZ R29, R45, R48 ;  /* 0x000000302d1d7221 */ /* 0x000fe20000010000 */
[----:B------:R-:W-:Y:S01]  /*b640*/  FADD.FTZ R21, R40, R21 ;  /* 0x0000001528157221 */ /* 0x000fe20000010000 */
[----:B------:R-:W-:Y:S01]  /*b650*/  F2FP.BF16.F32.PACK_AB R26, R35, R33 ;  /* 0x00000021231a723e */ /* 0x000fe200000010ff */
[----:B------:R3:W-:Y:S01]  /*b660*/  STSM.16.M88.4 [R22], R12 ;  /* 0x0000000c16007844 */ /* 0x0007e20000000200 */
[----:B------:R-:W-:Y:S01]  /*b670*/  FADD.FTZ R32, R46, R29 ;  /* 0x0000001d2e207221 */ /* 0x000fe20000010000 */
[----:B------:R-:W0:Y:S01]  /*b680*/  MUFU.EX2 R59, R59 ;  /* 0x0000003b003b7308 */ /* 0x000e220000000800 */
[-C--:B------:R-:W-:Y:S01]  /*b690*/  FMUL.FTZ R120, R120, R5.reuse ;  /* 0x0000000578787220 */ /* 0x080fe20000410000 */
[----:B------:R1:W-:Y:S01]  /*b6a0*/  STSM.16.M88.4 [R19], R24 ;  /* 0x0000001813007844 */ /* 0x0003e20000000200 */
[----:B------:R-:W-:Y:S01]  /*b6b0*/  FADD.FTZ R29, R49, R32 ;  /* 0x00000020311d7221 */ /* 0x000fe20000010000 */
[----:B------:R-:W-:Y:S01]  /*b6c0*/  FADD.FTZ R32, R42, R21 ;  /* 0x000000152a207221 */ /* 0x000fe20000010000 */
[-C--:B------:R-:W-:Y:S01]  /*b6d0*/  FMUL.FTZ R121, R121, R5.reuse ;  /* 0x0000000579797220 */ /* 0x080fe20000410000 */
[-C--:B------:R-:W-:Y:S01]  /*b6e0*/  FMUL.FTZ R124, R124, R5.reuse ;  /* 0x000000057c7c7220 */ /* 0x080fe20000410000 */
[-C--:B------:R-:W-:Y:S01]  /*b6f0*/  FMUL.FTZ R125, R125, R5.reuse ;  /* 0x000000057d7d7220 */ /* 0x080fe20000410000 */
[----:B------:R-:W0:Y:S01]  /*b700*/  MUFU.EX2 R71, R71 ;  /* 0x0000004700477308 */ /* 0x000e220000000800 */
[-C--:B------:R-:W-:Y:S01]  /*b710*/  FMUL.FTZ R128, R128, R5.reuse ;  /* 0x0000000580807220 */ /* 0x080fe20000410000 */
[----:B--2---:R-:W-:Y:S01]  /*b720*/  F2FP.BF16.F32.PACK_AB R9, R36, R30 ;  /* 0x0000001e2409723e */ /* 0x004fe200000010ff */
[----:B------:R-:W-:Y:S01]  /*b730*/  FADD.FTZ R30, R50, R29 ;  /* 0x0000001d321e7221 */ /* 0x000fe20000010000 */
[----:B------:R-:W-:Y:S01]  /*b740*/  F2FP.BF16.F32.PACK_AB R11, R39, R28 ;  /* 0x0000001c270b723e */ /* 0x000fe200000010ff */
[----:B------:R-:W-:Y:S01]  /*b750*/  FMUL.FTZ R129, R129, R5 ;  /* 0x0000000581817220 */ /* 0x000fe20000410000 */
[----:B---3--:R-:W-:Y:S01]  /*b760*/  FADD.FTZ R13, R3, R32 ;  /* 0x00000020030d7221 */ /* 0x008fe20000010000 */
[----:B------:R-:W-:Y:S01]  /*b770*/  FADD.FTZ R15, R53, R30 ;  /* 0x0000001e350f7221 */ /* 0x000fe20000010000 */
[----:B------:R-:W2:Y:S01]  /*b780*/  MUFU.EX2 R60, R60 ;  /* 0x0000003c003c7308 */ /* 0x000ea20000000800 */
[----:B------:R-:W-:Y:S01]  /*b790*/  F2FP.BF16.F32.PACK_AB R8, R38, R37 ;  /* 0x000000252608723e */ /* 0x000fe200000010ff */
[----:B------:R-:W-:Y:S01]  /*b7a0*/  FADD.FTZ R14, R2, R13 ;  /* 0x0000000d020e7221 */ /* 0x000fe20000010000 */
[----:B-1----:R-:W-:Y:S01]  /*b7b0*/  FADD.FTZ R24, R54, R15 ;  /* 0x0000000f36187221 */ /* 0x002fe20000010000 */
[----:B------:R-:W-:Y:S01]  /*b7c0*/  F2FP.BF16.F32.PACK_AB R13, R40, R20 ;  /* 0x00000014280d723e */ /* 0x000fe200000010ff */
[----:B------:R-:W-:Y:S01]  /*b7d0*/  FMUL.FTZ R132, R132, R5 ;  /* 0x0000000584847220 */ /* 0x000fe20000410000 */
[----:B------:R-:W-:Y:S01]  /*b7e0*/  FADD.FTZ R15, R47, R14 ;  /* 0x0000000e2f0f7221 */ /* 0x000fe20000010000 */
[----:B------:R-:W-:Y:S01]  /*b7f0*/  FADD.FTZ R21, R55, R24 ;  /* 0x0000001837157221 */ /* 0x000fe20000010000 */
[----:B------:R-:W-:Y:S01]  /*b800*/  MUFU.EX2 R61, R61 ;  /* 0x0000003d003d7308 */ /* 0x000fe20000000800 */
[----:B------:R-:W-:Y:S01]  /*b810*/  F2FP.BF16.F32.PACK_AB R10, R43, R41 ;  /* 0x000000292b0a723e */ /* 0x000fe200000010ff */
[----:B------:R-:W-:Y:S01]  /*b820*/  FADD.FTZ R20, R44, R15 ;  /* 0x0000000f2c147221 */ /* 0x000fe20000010000 */
[----:B------:R-:W-:Y:S01]  /*b830*/  FADD.FTZ R24, R56, R21 ;  /* 0x0000001538187221 */ /* 0x000fe20000010000 */
[----:B------:R-:W-:Y:S01]  /*b840*/  F2FP.BF16.F32.PACK_AB R15, R3, R42 ;  /* 0x0000002a030f723e */ /* 0x000fe200000010ff */
[----:B------:R-:W-:Y:S01]  /*b850*/  FMUL.FTZ R133, R133, R5 ;  /* 0x0000000585857220 */ /* 0x000fe20000410000 */
[----:B------:R-:W-:Y:S01]  /*b860*/  FADD.FTZ R20, R51, R20 ;  /* 0x0000001433147221 */ /* 0x000fe20000010000 */
[----:B----4-:R-:W-:Y:S01]  /*b870*/  FADD.FTZ R3, R57, R24 ;  /* 0x0000001839037221 */ /* 0x010fe20000010000 */
[----:B------:R-:W1:Y:S01]  /*b880*/  MUFU.EX2 R72, R72 ;  /* 0x0000004800487308 */ /* 0x000e620000000800 */
[----:B------:R-:W-:Y:S01]  /*b890*/  F2FP.BF16.F32.PACK_AB R25, R47, R2 ;  /* 0x000000022f19723e */ /* 0x000fe200000010ff */
[----:B-----5:R-:W-:Y:S01]  /*b8a0*/  FADD.FTZ R21, R69, R20 ;  /* 0x0000001445157221 */ /* 0x020fe20000010000 */
[----:B------:R-:W-:Y:S01]  /*b8b0*/  FADD.FTZ R20, R58, R3 ;  /* 0x000000033a147221 */ /* 0x000fe20000010000 */
[----:B------:R-:W-:Y:S01]  /*b8c0*/  F2FP.BF16.F32.PACK_AB R12, R46, R45 ;  /* 0x0000002d2e0c723e */ /* 0x000fe200000010ff */
[----:B------:R3:W-:Y:S01]  /*b8d0*/  STSM.16.M88.4 [R18], R8 ;  /* 0x0000000812007844 */ /* 0x0007e20000000200 */
[----:B0-----:R-:W-:Y:S01]  /*b8e0*/  FADD.FTZ R2, R70, R21 ;  /* 0x0000001546027221 */ /* 0x001fe20000010000 */
[----:B------:R-:W-:Y:S01]  /*b8f0*/  FADD.FTZ R3, R59, R20 ;  /* 0x000000143b037221 */ /* 0x000fe20000010000 */
[----:B------:R-:W0:Y:S01]  /*b900*/  MUFU.EX2 R62, R62 ;  /* 0x0000003e003e7308 */ /* 0x000e220000000800 */
[----:B------:R-:W-:Y:S01]  /*b910*/  F2FP.BF16.F32.PACK_AB R14, R50, R49 ;  /* 0x00000031320e723e */ /* 0x000fe200000010ff */
[-C--:B------:R-:W-:Y:S01]  /*b920*/  FMUL.FTZ R90, R90, R6.reuse ;  /* 0x000000065a5a7220 */ /* 0x080fe20000410000 */
[----:B------:R-:W-:Y:S01]  /*b930*/  F2FP.BF16.F32.PACK_AB R24, R54, R53 ;  /* 0x000000353618723e */ /* 0x000fe200000010ff */
[----:B------:R-:W-:Y:S01]  /*b940*/  FMUL.FTZ R91, R91, R6 ;  /* 0x000000065b5b7220 */ /* 0x000fe20000410000 */
[----:B------:R-:W-:Y:S01]  /*b950*/  F2FP.BF16.F32.PACK_AB R26, R56, R55 ;  /* 0x00000037381a723e */ /* 0x000fe200000010ff */
[----:B------:R4:W-:Y:S01]  /*b960*/  STSM.16.M88.4 [R17+0x27800], R12 ;  /* 0x0278000c11007844 */ /* 0x0009e20000000200 */
[----:B------:R-:W-:Y:S01]  /*b970*/  F2FP.BF16.F32.PACK_AB R27, R51, R44 ;  /* 0x0000002c331b723e */ /* 0x000fe200000010ff */
[----:B------:R-:W-:Y:S01]  /*b980*/  MUFU.EX2 R64, R64 ;  /* 0x0000004000407308 */ /* 0x000fe20000000800 */
[-C--:B------:R-:W-:Y:S01]  /*b990*/  FMUL.FTZ R94, R94, R6.reuse ;  /* 0x000000065e5e7220 */ /* 0x080fe20000410000 */
[-C--:B------:R-:W-:Y:S01]  /*b9a0*/  FMUL.FTZ R95, R95, R6.reuse ;  /* 0x000000065f5f7220 */ /* 0x080fe20000410000 */
[-C--:B------:R-:W-:Y:S01]  /*b9b0*/  FMUL.FTZ R98, R98, R6.reuse ;  /* 0x0000000662627220 */ /* 0x080fe20000410000 */
[----:B------:R0:W-:Y:S01]  /*b9c0*/  STSM.16.M88.4 [R23], R24 ;  /* 0x0000001817007844 */ /* 0x0001e20000000200 */
[----:B---3--:R-:W-:Y:S01]  /*b9d0*/  FADD.FTZ R9, R71, R2 ;  /* 0x0000000247097221 */ /* 0x008fe20000010000 */
[----:B--2---:R-:W-:Y:S01]  /*b9e0*/  FADD.FTZ R2, R60, R3 ;  /* 0x000000033c027221 */ /* 0x004fe20000010000 */
[----:B------:R-:W-:Y:S01]  /*b9f0*/  F2FP.BF16.F32.PACK_AB R8, R58, R57 ;  /* 0x000000393a08723e */ /* 0x000fe200000010ff */
[----:B------:R-:W2:Y:S01]  /*ba00*/  MUFU.EX2 R63, R63 ;  /* 0x0000003f003f7308 */ /* 0x000ea20000000800 */
[----:B-1----:R-:W-:Y:S01]  /*ba10*/  FADD.FTZ R3, R72, R9 ;  /* 0x0000000948037221 */ /* 0x002fe20000010000 */
[----:B------:R-:W-:Y:S01]  /*ba20*/  F2FP.BF16.F32.PACK_AB R9, R70, R69 ;  /* 0x000000454609723e */ /* 0x000fe200000010ff */
[-C--:B------:R-:W-:Y:S01]  /*ba30*/  FMUL.FTZ R99, R99, R6.reuse ;  /* 0x0000000663637220 */ /* 0x080fe20000410000 */
[----:B------:R-:W-:Y:S01]  /*ba40*/  F2FP.BF16.F32.PACK_AB R10, R60, R59 ;  /* 0x0000003b3c0a723e */ /* 0x000fe200000010ff */
[-C--:B------:R-:W-:Y:S01]  /*ba50*/  FMUL.FTZ R102, R102, R6.reuse ;  /* 0x0000000666667220 */ /* 0x080fe20000410000 */
[----:B----4-:R-:W-:Y:S01]  /*ba60*/  FADD.FTZ R13, R61, R2 ;  /* 0x000000023d0d7221 */ /* 0x010fe20000010000 */
[----:B------:R-:W-:Y:S01]  /*ba70*/  F2FP.BF16.F32.PACK_AB R11, R72, R71 ;  /* 0x00000047480b723e */ /* 0x000fe200000010ff */
[----:B------:R-:W1:Y:S01]  /*ba80*/  MUFU.EX2 R32, R73 ;  /* 0x0000004900207308 */ /* 0x000e620000000800 */
[C---:B0-----:R-:W-:Y:S01]  /*ba90*/  F2FP.BF16.F32.PACK_AB R12, R62.reuse, R61 ;  /* 0x0000003d3e0c723e */ /* 0x041fe200000010ff */
[----:B------:R-:W-:Y:S01]  /*baa0*/  FADD.FTZ R21, R62, R13 ;  /* 0x0000000d3e157221 */ /* 0x000fe20000010000 */
[-C--:B------:R-:W-:Y:S01]  /*bab0*/  FMUL.FTZ R103, R103, R6.reuse ;  /* 0x0000000667677220 */ /* 0x080fe20000410000 */
[----:B------:R3:W-:Y:S01]  /*bac0*/  STSM.16.M88.4 [R19+0x6000], R8 ;  /* 0x0060000813007844 */ /* 0x0007e20000000200 */
[-C--:B------:R-:W-:Y:S01]  /*bad0*/  FMUL.FTZ R106, R106, R6.reuse ;  /* 0x000000066a6a7220 */ /* 0x080fe20000410000 */
[-C--:B------:R-:W-:Y:S01]  /*bae0*/  FMUL.FTZ R107, R107, R6.reuse ;  /* 0x000000066b6b7220 */ /* 0x080fe20000410000 */
[----:B------:R-:W-:Y:S01]  /*baf0*/  FMUL.FTZ R110, R110, R6 ;  /* 0x000000066e6e7220 */ /* 0x000fe20000410000 */
[----:B------:R-:W0:Y:S01]  /*bb00*/  MUFU.EX2 R74, R74 ;  /* 0x0000004a004a7308 */ /* 0x000e220000000800 */
[----:B--2---:R-:W-:Y:S01]  /*bb10*/  F2FP.BF16.F32.PACK_AB R14, R63, R64 ;  /* 0x000000403f0e723e */ /* 0x004fe200000010ff */
[----:B------:R-:W-:Y:S01]  /*bb20*/  FADD.FTZ R64, R64, R21 ;  /* 0x0000001540407221 */ /* 0x000fe20000010000 */
[-C--:B------:R-:W-:Y:S01]  /*bb30*/  FMUL.FTZ R111, R111, R6.reuse ;  /* 0x000000066f6f7220 */ /* 0x080fe20000410000 */
[-C--:B------:R-:W-:Y:S01]  /*bb40*/  FMUL.FTZ R114, R114, R6.reuse ;  /* 0x0000000672727220 */ /* 0x080fe20000410000 */
[-C--:B------:R-:W-:Y:S01]  /*bb50*/  FMUL.FTZ R115, R115, R6.reuse ;  /* 0x0000000673737220 */ /* 0x080fe20000410000 */
[-C--:B------:R-:W-:Y:S01]  /*bb60*/  FMUL.FTZ R118, R118, R6.reuse ;  /* 0x0000000676767220 */ /* 0x080fe20000410000 */
[-C--:B------:R-:W-:Y:S01]  /*bb70*/  FMUL.FTZ R119, R119, R6.reuse ;  /* 0x0000000677777220 */ /* 0x080fe20000410000 */
[----:B------:R-:W2:Y:S01]  /*bb80*/  MUFU.EX2 R28, R75 ;  /* 0x0000004b001c7308 */ /* 0x000ea20000000800 */
        /* <DEDUP_REMOVED lines=8> */
[C---:B0-----:R-:W-:Y:S01]  /*bc10*/  F2FP.BF16.F32.PACK_AB R13, R74.reuse, R32 ;  /* 0x000000204a0d723e */ /* 0x041fe200000010ff */
[----:B------:R-:W-:Y:S01]  /*bc20*/  FADD.FTZ R3, R74, R3 ;  /* 0x000000034a037221 */ /* 0x000fe20000010000 */
[-C--:B------:R-:W-:Y:S01]  /*bc30*/  FMUL.FTZ R134, R134, R6.reuse ;  /* 0x0000000686867220 */ /* 0x080fe20000410000 */
[----:B------:R-:W-:Y:S01]  /*bc40*/  FMUL.FTZ R135, R135, R6 ;  /* 0x0000000687877220 */ /* 0x000fe20000410000 */
[----:B------:R-:W-:-:S02]  /*bc50*/  IMAD.MOV.U32 R6, RZ, RZ, R7 ;  /* 0x000000ffff067224 */ /* 0x000fc400078e0007 */
[----:B------:R-:W-:Y:S02]  /*bc60*/  IMAD.MOV.U32 R5, RZ, RZ, R4 ;  /* 0x000000ffff057224 */ /* 0x000fe400078e0004 */
[----:B--2---:R-:W-:Y:S01]  /*bc70*/  FADD.FTZ R2, R28, R3 ;  /* 0x000000031c027221 */ /* 0x004fe20000010000 */
[----:B------:R-:W-:Y:S01]  /*bc80*/  FADD.FTZ R3, R63, R64 ;  /* 0x000000403f037221 */ /* 0x000fe20000010000 */
[C---:B-1----:R-:W-:Y:S02]  /*bc90*/  F2FP.BF16.F32.PACK_AB R15, R29.reuse, R28 ;  /* 0x0000001c1d0f723e */ /* 0x042fe400000010ff */
[----:B------:R-:W-:-:S03]  /*bca0*/  FADD.FTZ R2, R29, R2 ;  /* 0x000000021d027221 */ /* 0x000fc60000010000 */
[----:B------:R3:W-:Y:S01]  /*bcb0*/  STSM.16.M88.4 [R18+0x6000], R12 ;  /* 0x0060000c12007844 */ /* 0x0007e20000000200 */
[----:B------:R-:W-:Y:S01]  /*bcc0*/  @!PT LDS RZ, [RZ] ;  /* 0x00000000fffff984 */ /* 0x000fe20000000800 */
[----:B------:R-:W-:Y:S01]  /*bcd0*/  @!PT LDS RZ, [RZ] ;  /* 0x00000000fffff984 */ /* 0x000fe20000000800 */
[----:B------:R-:W-:Y:S01]  /*bce0*/  @!PT LDS RZ, [RZ] ;  /* 0x00000000fffff984 */ /* 0x000fe20000000800 */
[----:B------:R-:W-:Y:S01]  /*bcf0*/  @!PT LDS RZ, [RZ] ;  /* 0x00000000fffff984 */ /* 0x000fe20000000800 */
[----:B------:R0:W-:Y:S06]  /*bd00*/  MEMBAR.ALL.CTA ;  /* 0x0000000000007992 */ /* 0x0001ec0000008000 */
[----:B0-----:R-:W0:Y:S02]  /*bd10*/  FENCE.VIEW.ASYNC.S ;  /* 0x00000000000073c6 */ /* 0x001e240000000000 */
[----:B0-----:R-:W-:Y:S01]  /*bd20*/  NOP ;  /* 0x0000000000007918 */ /* 0x001fe20000000000 */
[----:B------:R-:W-:Y:S05]  /*bd30*/  @P2 BRA `(.L_x_1126) ;  /* 0xffffffd400f02947 */ /* 0x000fea000383ffff */
.L_x_1117:
        /* <DEDUP_REMOVED lines=9> */
[----:B------:R-:W-:-:S05]  /*bdd0*/  ULDC UR52, c[0x0][0x9e0] ;  /* 0x0002780000347ab9 */ /* 0x000fca0000000800 */
.L_x_1144:
[----:B------:R-:W-:Y:S01]  /*bde0*/  UIADD3 UR46, UR54, 0x1, URZ ;  /* 0x00000001362e7890 */ /* 0x000fe2000fffe03f */
[----:B------:R-:W-:-:S03]  /*bdf0*/  ISETP.NE.AND P3, PT, RZ, UR44, PT ;  /* 0x0000002cff007c0c */ /* 0x000fc6000bf65270 */
[----:B------:R-:W-:-:S04]  /*be00*/  UISETP.NE.AND UP1, UPT, UR46, 0x2, UPT ;  /* 0x000000022e00788c */ /* 0x000fc8000bf25270 */
[----:B------:R-:W-:Y:S02]  /*be10*/  USEL UR49, URZ, 0x1, UP1 ;  /* 0x000000013f317887 */ /* 0x000fe40008800000 */
[----:B------:R-:W-:Y:S02]  /*be20*/  USEL UR46, UR46, URZ, UP1 ;  /* 0x0000003f2e2e7287 */ /* 0x000fe40008800000 */
[----:B------:R-:W-:Y:S02]  /*be30*/  ULOP3.LUT UR49, UR28, UR49, URZ, 0x3c, !UPT ;  /* 0x000000311c317292 */ /* 0x000fe4000f8e3c3f */
[----:B-1----:R-:W-:Y:S10]  /*be40*/  @P3 BRA `(.L_x_1128) ;  /* 0x00000000002c3947 */ /* 0x002ff40003800000 */
[----:B------:R-:W-:Y:S05]  /*be50*/  @!P0 BRA `(.L_x_1129) ;  /* 0x0000000000048947 */ /* 0x000fea0003800000 */
[----:B------:R-:W-:Y:S01]  /*be60*/  BPT.TRAP 0x1 ;  /* 0x000000040000795c */ /* 0x000fe20000300000 */
.L_x_1129:
[----:B------:R-:W-:Y:S01]  /*be70*/  ULEA UR6, UR46, UR42, 0x3 ;  /* 0x0000002a2e067291 */ /* 0x000fe2000f8e183f */
[----:B------:R-:W-:-:S05]  /*be80*/  IMAD.U32 R4, RZ, RZ, UR49 ;  /* 0x00000031ff047e24 */ /* 0x000fca000f8e00ff */
[----:B------:R-:W-:-:S04]  /*be90*/  SHF.L.U32 R4, R4, 0x1f, RZ ;  /* 0x0000001f04047819 */ /* 0x000fc800000006ff */
[----:B------:R1:W2:Y:S01]  /*bea0*/  SYNCS.PHASECHK.TRANS64.TRYWAIT P2, [UR6+0x2d830], R4 ;  /* 0x02d83004ff0075a7 */ /* 0x0002a20008040146 */
[----:B------:R-:W-:Y:S05]  /*beb0*/  @!P0 BRA `(.L_x_1130) ;  /* 0x0000000000048947 */ /* 0x000fea0003800000 */
[----:B------:R-:W-:Y:S01]  /*bec0*/  BPT.TRAP 0x1 ;  /* 0x000000040000795c */ /* 0x000fe20000300000 */
.L_x_1130:
[----:B--2---:R-:W-:Y:S05]  /*bed0*/  @P2 BRA `(.L_x_1128) ;  /* 0x0000000000082947 */ /* 0x004fea0003800000 */
[----:B------:R-:W2:Y:S02]  /*bee0*/  SYNCS.PHASECHK.TRANS64.TRYWAIT P2, [UR6+0x2d830], R4 ;  /* 0x02d83004ff0075a7 */ /* 0x000ea40008040146 */
[----:B--2---:R-:W-:Y:S05]  /*bef0*/  @!P2 BRA `(.L_x_1131) ;  /* 0x000000c400c0a947 */ /* 0x004fea0003800000 */
.L_x_1128:
        /* <DEDUP_REMOVED lines=37> */
.L_x_1133:
[----:B------:R-:W-:Y:S01]  /*c150*/  ULEA UR6, UR54, UR42, 0x3 ;  /* 0x0000002a36067291 */ /* 0x000fe2000f8e183f */
[----:B------:R-:W-:-:S05]  /*c160*/  IMAD.U32 R4, RZ, RZ, UR28 ;  /* 0x0000001cff047e24 */ /* 0x000fca000f8e00ff */
[----:B------:R-:W-:-:S04]  /*c170*/  SHF.L.U32 R4, R4, 0x1f, RZ ;  /* 0x0000001f04047819 */ /* 0x000fc800000006ff */
[----:B------:R0:W1:Y:S01]  /*c180*/  SYNCS.PHASECHK.TRANS64.TRYWAIT P2, [UR6+0x2d850], R4 ;  /* 0x02d85004ff0075a7 */ /* 0x0000620008040146 */
[----:B------:R-:W-:Y:S05]  /*c190*/  @!P0 BRA `(.L_x_1134) ;  /* 0x0000000000048947 */ /* 0x000fea0003800000 */
[----:B------:R-:W-:Y:S01]  /*c1a0*/  BPT.TRAP 0x1 ;  /* 0x000000040000795c */ /* 0x000fe20000300000 */
.L_x_1134:
[----:B-1----:R-:W-:Y:S05]  /*c1b0*/  @P2 BRA `(.L_x_1132) ;  /* 0x0000000000082947 */ /* 0x002fea0003800000 */
[----:B------:R-:W1:Y:S02]  /*c1c0*/  SYNCS.PHASECHK.TRANS64.TRYWAIT P2, [UR6+0x2d850], R4 ;  /* 0x02d85004ff0075a7 */ /* 0x000e640008040146 */
[----:B-1----:R-:W-:Y:S05]  /*c1d0*/  @!P2 BRA `(.L_x_1135) ;  /* 0x000000c40020a947 */ /* 0x002fea0003800000 */
.L_x_1132:
[----:B------:R-:W-:Y:S01]  /*c1e0*/  UIADD3 UR6, UR42, 0x400, URZ ;  /* 0x000004002a067890 */ /* 0x000fe2000fffe03f */
[----:B------:R-:W-:Y:S01]  /*c1f0*/  WARPGROUP.ARRIVE ;  /* 0x00000000000079c5 */ /* 0x000fe20000000000 */
[----:B------:R-:W-:Y:S01]  /*c200*/  UMOV UR29, 0x40000040 ;  /* 0x40000040001d7882 */ /* 0x000fe20000000000 */
[----:B------:R-:W-:Y:S01]  /*c210*/  UMOV UR31, 0x80000020 ;  /* 0x80000020001f7882 */ /* 0x000fe20000000000 */
[----:B------:R-:W-:-:S03]  /*c220*/  USHF.R.U32.HI UR6, URZ, 0x4, UR6 ;  /* 0x000000043f067899 */ /* 0x000fc60008011606 */
[----:B------:R-:W2:Y:S01]  /*c230*/  S2R R150, SR_TID.X ;  /* 0x0000000000967919 */ /* 0x000ea20000002100 */
[----:B------:R-:W-:Y:S01]  /*c240*/  PLOP3.LUT P2, PT, PT, PT, UP0, 0x80, 0x0 ;  /* 0x000000000000781c */ /* 0x000fe20003f4f008 */
[----:B---3--:R-:W-:Y:S01]  /*c250*/  FMUL.FTZ R12, R29, UR53 ;  /* 0x000000351d0c7c20 */ /* 0x008fe20008410000 */
[----:B------:R-:W-:Y:S01]  /*c260*/  ULOP3.LUT UR6, UR6, 0x3fff, URZ, 0xc0, !UPT ;  /* 0x00003fff06067892 */ /* 0x000fe2000f8ec03f */
[----:B------:R-:W-:Y:S01]  /*c270*/  FMUL.FTZ R29, R42, UR53 ;  /* 0x000000352a1d7c20 */ /* 0x000fe20008410000 */
[----:B------:R-:W-:Y:S01]  /*c280*/  FMUL.FTZ R42, R53, UR53 ;  /* 0x00000035352a7c20 */ /* 0x000fe20008410000 */
[----:B------:R-:W-:Y:S01]  /*c290*/  FMUL.FTZ R53, R63, UR53 ;  /* 0x000000353f357c20 */ /* 0x000fe20008410000 */
[----:B------:R-:W-:Y:S01]  /*c2a0*/  ULOP3.LUT UR7, UR6, 0x2000000, URZ, 0xfc, !UPT ;  /* 0x0200000006077892 */ /* 0x000fe2000f8efc3f */
[----:B------:R-:W-:Y:S01]  /*c2b0*/  FMUL.FTZ R63, R74, UR53 ;  /* 0x000000354a3f7c20 */ /* 0x000fe20008410000 */
[----:B------:R-:W-:Y:S01]  /*c2c0*/  ULOP3.LUT UR6, UR43, 0x10000, URZ, 0xfc, !UPT ;  /* 0x000100002b067892 */ /* 0x000fe2000f8efc3f */
[----:B------:R-:W-:Y:S01]  /*c2d0*/  FMUL.FTZ R21, R35, UR53 ;  /* 0x0000003523157c20 */ /* 0x000fe20008410000 */
[----:B------:R-:W-:Y:S01]  /*c2e0*/  UIMAD UR7, UR54, 0x600, UR7 ;  /* 0x00000600360778a4 */ /* 0x000fe2000f8e0207 */
[----:B------:R-:W-:-:S02]  /*c2f0*/  VIADD R74, R136, UR39 ;  /* 0x00000027884a7c36 */ /* 0x000fc40008000000 */
[----:B------:R-:W-:Y:S01]  /*c300*/  FMUL.FTZ R35, R47, UR53 ;  /* 0x000000352f237c20 */ /* 0x000fe20008410000 */
[----:B------:R-:W-:Y:S01]  /*c310*/  FMUL.FTZ R15, R33, UR53 ;  /* 0x00000035210f7c20 */ /* 0x000fe20008410000 */
[----:B------:R-:W-:Y:S01]  /*c320*/  IMAD.U32 R47, RZ, RZ, UR46 ;  /* 0x0000002eff2f7e24 */ /* 0x000fe2000f8e00ff */
[----:B------:R-:W-:Y:S01]  /*c330*/  UMOV UR28, UR6 ;  /* 0x00000006001c7c82 */ /* 0x000fe20008000000 */
[----:B------:R-:W-:Y:S01]  /*c340*/  FMUL.FTZ R33, R46, UR53 ;  /* 0x000000352e217c20 */ /* 0x000fe20008410000 */
[----:B------:R-:W-:Y:S01]  /*c350*/  UMOV UR30, UR7 ;  /* 0x00000007001e7c82 */ /* 0x000fe20008000000 */
[----:B-1----:R-:W-:Y:S01]  /*c360*/  FMUL.FTZ R7, R26, UR53 ;  /* 0x000000351a077c20 */ /* 0x002fe20008410000 */
[----:B------:R-:W-:Y:S01]  /*c370*/  HGMMA.64x96x16.F32.BF16 R88, gdesc[UR28].tnspB, R88, gsb0 ;  /* 0x416000001c5879f0 */ /* 0x000fe20008001858 */
[----:B------:R-:W-:Y:S01]  /*c380*/  UIADD3 UR28, UR6, 0x2, URZ ;  /* 0x00000002061c7890 */ /* 0x000fe2000fffe03f */
[----:B------:R-:W-:Y:S01]  /*c390*/  @!P1 LEA R47, R47, UR42, 0x3 ;  /* 0x0000002a2f2f9c11 */ /* 0x000fe2000f8e18ff */
[----:B------:R-:W-:Y:S01]  /*c3a0*/  UIADD3 UR30, UR7, 0x40, URZ ;  /* 0x00000040071e7890 */ /* 0x000fe2000fffe03f */
[----:B0-----:R-:W-:Y:S01]  /*c3b0*/  FMUL.FTZ R4, R24, UR53 ;  /* 0x0000003518047c20 */ /* 0x001fe20008410000 */
[----:B------:R-:W-:Y:S01]  /*c3c0*/  UMOV UR29, 0x40000040 ;  /* 0x40000040001d7882 */ /* 0x000fe20000000000 */
[----:B------:R-:W-:Y:S01]  /*c3d0*/  UMOV UR31, 0x80000020 ;  /* 0x80000020001f7882 */ /* 0x000fe20000000000 */
[----:B------:R-:W-:Y:S01]  /*c3e0*/  FMUL.FTZ R26, R37, UR53 ;  /* 0x00000035251a7c20 */ /* 0x000fe20008410000 */
[----:B------:R-:W-:Y:S01]  /*c3f0*/  FMUL.FTZ R24, R36, UR53 ;  /* 0x0000003524187c20 */ /* 0x000fe20008410000 */
[----:B------:R-:W-:Y:S01]  /*c400*/  FMUL.FTZ R37, R50, UR53 ;  /* 0x0000003532257c20 */ /* 0x000fe20008410000 */
[----:B------:R-:W-:Y:S01]  /*c410*/  FMUL.FTZ R20, R34, UR53 ;  /* 0x0000003522147c20 */ /* 0x000fe20008410000 */
[----:B------:R-:W-:Y:S01]  /*c420*/  FMUL.FTZ R36, R48, UR53 ;  /* 0x0000003530247c20 */ /* 0x000fe20008410000 */
[----:B--2---:R-:W-:Y:S01]  /*c430*/  SHF.R.U32.HI R149, RZ, 0x7, R150 ;  /* 0x00000007ff957819 */ /* 0x004fe20000011696 */
        /* <DEDUP_REMOVED lines=19> */
[----:B------:R-:W-:Y:S01]  /*c570*/  @!P1 PRMT R77, RZ, 0x654, R47 ;  /* 0x00000654ff4d9816 */ /* 0x000fe2000000002f */
        /* <DEDUP_REMOVED lines=31> */
[----:B------:R-:W-:Y:S01]  /*c770*/  IMAD R47, R16, -0x2, R47 ;  /* 0xfffffffe102f7824 */ /* 0x000fe200078e022f */
[----:B------:R-:W0:Y:S01]  /*c780*/  MUFU.TANH R4, R4 ;  /* 0x0000000400047308 */ /* 0x000e220000002400 */
[----:B------:R-:W-:-:S05]  /*c790*/  IMAD.U32 R80, RZ, RZ, UR45 ;  /* 0x0000002dff507e24 */ /* 0x000fca000f8e00ff */
[----:B------:R-:W-:Y:S02]  /*c7a0*/  IADD3 R47, -R80, UR38, R47 ;  /* 0x00000026502f7c10 */ /* 0x000fe4000fffe12f */
[----:B------:R-:W1:Y:S03]  /*c7b0*/  MUFU.TANH R8, R8 ;  /* 0x0000000800087308 */ /* 0x000e660000002400 */
        /* <DEDUP_REMOVED lines=97> */
[----:B------:R-:W0:Y:S01]  /*cdd0*/  MUFU.TANH R76, R76 ;  /* 0x0000004c004c7308 */ /* 0x000e220000002400 */
[----:B------:R-:W-:Y:S02]  /*cde0*/  WARPGROUP.DEPBAR.LE gsb0, 0x0 ;  /* 0x00008000000079c5 */ /* 0x000fe40000010000 */
        /* <DEDUP_REMOVED lines=8> */
[----:B------:R-:W-:-:S04]  /*ce70*/  @UP0 ULDC UR6, c[0x0][0x450] ;  /* 0x0001140000060ab9 */ /* 0x000fc80000000800 */
[----:B------:R-:W-:Y:S01]  /*ce80*/  @P2 SHF.R.U32.HI R74, RZ, UR6, R46 ;  /* 0x00000006ff4a2c19 */ /* 0x000fe2000801162e */
[----:B------:R-:W-:Y:S01]  /*ce90*/  VIADD R46, R149, 0x9 ;  /* 0x00000009952e7836 */ /* 0x000fe20000000000 */
[----:B------:R-:W-:-:S03]  /*cea0*/  ISETP.GE.U32.AND P2, PT, R150, 0x180, PT ;  /* 0x000001809600780c */ /* 0x000fc60003f46070 */
[----:B------:R-:W5:Y:S01]  /*ceb0*/  SHFL.IDX PT, R85, R74, RZ, 0x1c1f ;  /* 0x001c1fff4a557589 */ /* 0x000f6200000e0000 */
[----:B------:R-:W-:Y:S01]  /*cec0*/  SEL R46, R46, 0x9, !P2 ;  /* 0x000000092e2e7807 */ /* 0x000fe20005000000 */
[C---:B-----5:R-:W-:Y:S02]  /*ced0*/  IMAD.IADD R81, R85.reuse, 0x1, R83 ;  /* 0x0000000155517824 */ /* 0x060fe400078e0253 */
[----:B------:R-:W-:Y:S01]  /*cee0*/  IMAD.IADD R80, R85, 0x1, R82 ;  /* 0x0000000155507824 */ /* 0x000fe200078e0252 */
[----:B------:R-:W-:Y:S02]  /*cef0*/  WARPGROUP.DEPBAR.LE gsb0, 0x0 ;  /* 0x00008000000079c5 */ /* 0x000fe40000010000 */
[----:B------:R-:W-:-:S06]  /*cf00*/  WARPGROUP.ARRIVE ;  /* 0x00000000000079c5 */ /* 0x000fcc0000000000 */
[----:B------:R-:W-:Y:S03]  /*cf10*/  HGMMA.64x96x16.F32.BF16 R88, gdesc[UR28].tnspB, R88, gsb0 ;  /* 0x416000001c5879f0 */ /* 0x000fe60008001858 */
[----:B------:R-:W-:Y:S02]  /*cf20*/  WARPGROUP.DEPBAR.LE gsb0, 0x0 ;  /* 0x00008000000079c5 */ /* 0x000fe40000010000 */
[----:B------:R0:W-:Y:S06]  /*cf30*/  BAR.ARV R46, 0x100 ;  /* 0x0004002e0000751d */ /* 0x0001ec0000002000 */
[----:B------:R5:W-:Y:S02]  /*cf40*/  @!P1 SYNCS.ARRIVE.TRANS64.RED.A1T0 RZ, [R77+URZ], RZ ;  /* 0x000000ff4dff99a7 */ /* 0x000be4000810043f */
[----:B-----5:R-:W-:-:S06]  /*cf50*/  FMUL.FTZ R77, R87, UR53 ;  /* 0x00000035574d7c20 */ /* 0x020fcc0008410000 */
[----:B------:R-:W0:Y:S01]  /*cf60*/  MUFU.TANH R77, R77 ;  /* 0x0000004d004d7308 */ /* 0x000e220000002400 */
[----:B-1234-:R-:W-:Y:S05]  /*cf70*/  @!P5 BRA `(.L_x_1136) ;  /* 0x00000000005cd947 */ /* 0x01efea0003800000 */
        /* <DEDUP_REMOVED lines=13> */
.L_x_1138:
[----:B------:R-:W-:-:S05]  /*d050*/  IMAD.U32 R84, RZ, RZ, UR35 ;  /* 0x00000023ff547e24 */ /* 0x000fca000f8e00ff */
[----:B------:R-:W-:-:S13]  /*d060*/  ISETP.NE.AND P2, PT, R84, 0x1, PT ;  /* 0x000000015400780c */ /* 0x000fda0003f45270 */
[----:B------:R-:W0:Y:S02]  /*d070*/  @P2 LDC.64 R46, c[0x0][0x9e8] ;  /* 0x00027a00ff2e2b82 */ /* 0x000e240000000a00 */
[----:B0-----:R-:W-:-:S05]  /*d080*/  @P2 IMAD.HI.U32 R46, R85, R46, RZ ;  /* 0x0000002e552e2227 */ /* 0x001fca00078e00ff */
[----:B------:R-:W-:-:S07]  /*d090*/  @P2 SHF.R.U32.HI R85, RZ, R47, R46 ;  /* 0x0000002fff552219 */ /* 0x000fce000001162e */
.L_x_1139:
[----:B------:R-:W-:Y:S05]  /*d0a0*/  BSYNC B0 ;  /* 0x0000000000007941 */ /* 0x000fea0003800000 */
.L_x_1137:
[----:B------:R-:W-:-:S04]  /*d0b0*/  IMAD R85, R85, R84, -R78 ;  /* 0x0000005455557224 */ /* 0x000fc800078e0a4e */
[----:B------:R-:W-:-:S05]  /*d0c0*/  IMAD R85, R16, -0x2, R85 ;  /* 0xfffffffe10557824 */ /* 0x000fca00078e0255 */
[----:B------:R-:W-:Y:S02]  /*d0d0*/  VIADDMNMX R81, R85, R84, R81, PT ;  /* 0x0000005455517246 */ /* 0x000fe40003800151 */
[----:B------:R-:W-:-:S07]  /*d0e0*/  VIMNMX R80, R80, R85, !PT ;  /* 0x0000005550507248 */ /* 0x000fce0007fe0100 */
.L_x_1136:
[----:B------:R-:W-:Y:S01]  /*d0f0*/  ISETP.GT.AND P2, PT, R0, -0x1, PT ;  /* 0xffffffff0000780c */ /* 0x000fe20003f44270 */
[----:B------:R-:W1:Y:S03]  /*d100*/  SHFL.IDX PT, R74, R74, 0x1, 0x1c1f ;  /* 0x003c1f004a4a7f89 */ /* 0x000e6600000e0000 */
[C---:B------:R-:W-:Y:S02]  /*d110*/  ISETP.GT.AND P4, PT, R80.reuse, RZ, P2 ;  /* 0x000000ff5000720c */ /* 0x040fe40001784270 */
[----:B------:R-:W-:Y:S02]  /*d120*/  ISETP.GT.AND P6, PT, R80, 0x1, P2 ;  /* 0x000000015000780c */ /* 0x000fe400017c4270 */
[C---:B------:R-:W-:Y:S02]  /*d130*/  ISETP.LT.OR P4, PT, R81.reuse, 0x1, P4 ;  /* 0x000000015100780c */ /* 0x040fe40002781670 */
[----:B------:R-:W-:-:S02]  /*d140*/  ISETP.LT.OR P6, PT, R81, 0x2, P6 ;  /* 0x000000025100780c */ /* 0x000fc400037c1670 */
[----:B0-----:R-:W-:Y:S02]  /*d150*/  FSEL R46, R4, -INF , !P4 ;  /* 0xff800000042e7808 */ /* 0x001fe40006000000 */
[----:B------:R-:W-:Y:S02]  /*d160*/  FSEL R8, R8, -INF , !P6 ;  /* 0xff80000008087808 */ /* 0x000fe40007000000 */
[C---:B------:R-:W-:Y:S02]  /*d170*/  ISETP.GT.AND P3, PT, R80.reuse, 0x8, P2 ;  /* 0x000000085000780c */ /* 0x040fe40001764270 */
[C---:B------:R-:W-:Y:S02]  /*d180*/  ISETP.GT.AND P4, PT, R80.reuse, 0x9, P2 ;  /* 0x000000095000780c */ /* 0x040fe40001784270 */
[----:B------:R-:W-:Y:S02]  /*d190*/  ISETP.GT.AND P6, PT, R80, 0x10, P2 ;  /* 0x000000105000780c */ /* 0x000fe400017c4270 */
[----:B------:R-:W-:-:S02]  /*d1a0*/  ISETP.LT.OR P3, PT, R81, 0x9, P3 ;  /* 0x000000095100780c */ /* 0x000fc40001f61670 */
[----:B------:R-:W-:Y:S01]  /*d1b0*/  ISETP.LT.OR P4, PT, R81, 0xa, P4 ;  /* 0x0000000a5100780c */ /* 0x000fe20002781670 */
[--C-:B-1----:R-:W-:Y:S01]  /*d1c0*/  IMAD.IADD R83, R83, 0x1, R74.reuse ;  /* 0x0000000153537824 */ /* 0x102fe200078e024a */
[----:B------:R-:W-:Y:S01]  /*d1d0*/  ISETP.LT.OR P6, PT, R81, 0x11, P6 ;  /* 0x000000115100780c */ /* 0x000fe200037c1670 */
[----:B------:R-:W-:Y:S01]  /*d1e0*/  IMAD.IADD R82, R82, 0x1, R74 ;  /* 0x0000000152527824 */ /* 0x000fe200078e024a */
[----:B------:R-:W-:Y:S02]  /*d1f0*/  FSEL R10, R10, -INF , !P3 ;  /* 0xff8000000a0a7808 */ /* 0x000fe40005800000 */
[----:B------:R-:W-:Y:S02]  /*d200*/  FSEL R12, R12, -INF , !P4 ;  /* 0xff8000000c0c7808 */ /* 0x000fe40006000000 */
[----:B------:R-:W-:Y:S02]  /*d210*/  FSEL R47, R14, -INF , !P6 ;  /* 0xff8000000e2f7808 */ /* 0x000fe40007000000 */
[----:B------:R-:W-:-:S02]  /*d220*/  ISETP.GT.AND P3, PT, R80, 0x11, P2 ;  /* 0x000000115000780c */ /* 0x000fc40001764270 */
[C---:B------:R-:W-:Y:S02]  /*d230*/  ISETP.GT.AND P4, PT, R80.reuse, 0x18, P2 ;  /* 0x000000185000780c */ /* 0x040fe40001784270 */
[----:B------:R-:W-:Y:S02]  /*d240*/  ISETP.GT.AND P6, PT, R80, 0x19, P2 ;  /* 0x000000195000780c */ /* 0x000fe400017c4270 */
[C---:B------:R-:W-:Y:S02]  /*d250*/  ISETP.LT.OR P3, PT, R81.reuse, 0x12, P3 ;  /* 0x000000125100780c */ /* 0x040fe40001f61670 */
[C---:B------:R-:W-:Y:S02]  /*d260*/  ISETP.LT.OR P4, PT, R81.reuse, 0x19, P4 ;  /* 0x000000195100780c */ /* 0x040fe40002781670 */
[----:B------:R-:W-:Y:S02]  /*d270*/  ISETP.LT.OR P6, PT, R81, 0x1a, P6 ;  /* 0x0000001a5100780c */ /* 0x000fe400037c1670 */
[----:B------:R-:W-:-:S02]  /*d280*/  FSEL R84, R15, -INF , !P3 ;  /* 0xff8000000f547808 */ /* 0x000fc40005800000 */
[----:B------:R-:W-:Y:S02]  /*d290*/  FSEL R24, R24, -INF , !P4 ;  /* 0xff80000018187808 */ /* 0x000fe40006000000 */
[----:B------:R-:W-:Y:S02]  /*d2a0*/  FSEL R26, R26, -INF , !P6 ;  /* 0xff8000001a1a7808 */ /* 0x000fe40007000000 */
[C---:B------:R-:W-:Y:S02]  /*d2b0*/  ISETP.GT.AND P3, PT, R80.reuse, 0x20, P2 ;  /* 0x000000205000780c */ /* 0x040fe40001764270 */
[C---:B------:R-:W-:Y:S02]  /*d2c0*/  ISETP.GT.AND P4, PT, R80.reuse, 0x21, P2 ;  /* 0x000000215000780c */ /* 0x040fe40001784270 */
[----:B------:R-:W-:Y:S02]  /*d2d0*/  ISETP.GT.AND P6, PT, R80, 0x28, P2 ;  /* 0x000000285000780c */ /* 0x000fe400017c4270 */
[----:B------:R-:W-:-:S02]  /*d2e0*/  ISETP.LT.OR P3, PT, R81, 0x21, P3 ;  /* 0x000000215100780c */ /* 0x000fc40001f61670 */
[C---:B------:R-:W-:Y:S02]  /*d2f0*/  ISETP.LT.OR P4, PT, R81.reuse, 0x22, P4 ;  /* 0x000000225100780c */ /* 0x040fe40002781670 */
[----:B------:R-:W-:Y:S02]  /*d300*/  ISETP.LT.OR P6, PT, R81, 0x29, P6 ;  /* 0x000000295100780c */ /* 0x000fe400037c1670 */
        /* <DEDUP_REMOVED lines=65> */
[----:B------:R-:W-:Y:S01]  /*d720*/  FSEL R79, R79, -INF , !P6 ;  /* 0xff8000004f4f7808 */ /* 0x000fe20007000000 */
[----:B------:R-:W-:Y:S06]  /*d730*/  @!P5 BRA `(.L_x_1140) ;  /* 0x00000000005cd947 */ /* 0x000fec0003800000 */
        /* <DEDUP_REMOVED lines=13> */
.L_x_1142:
[----:B------:R-:W-:-:S05]  /*d810*/  IMAD.U32 R4, RZ, RZ, UR35 ;  /* 0x00000023ff047e24 */ /* 0x000fca000f8e00ff */
[----:B------:R-:W-:-:S13]  /*d820*/  ISETP.NE.AND P3, PT, R4, 0x1, PT ;  /* 0x000000010400780c */ /* 0x000fda0003f65270 */
[----:B------:R-:W0:Y:S02]  /*d830*/  @P3 LDC.64 R14, c[0x0][0x9e8] ;  /* 0x00027a00ff0e3b82 */ /* 0x000e240000000a00 */
[----:B0-----:R-:W-:-:S05]  /*d840*/  @P3 IMAD.HI.U32 R14, R81, R14, RZ ;  /* 0x0000000e510e3227 */ /* 0x001fca00078e00ff */
[----:B------:R-:W-:-:S07]  /*d850*/  @P3 SHF.R.U32.HI R81, RZ, R15, R14 ;  /* 0x0000000fff513219 */ /* 0x000fce000001160e */
.L_x_1143:
[----:B------:R-:W-:Y:S05]  /*d860*/  BSYNC B0 ;  /* 0x0000000000007941 */ /* 0x000fea0003800000 */
.L_x_1141:
[----:B------:R-:W-:-:S04]  /*d870*/  IMAD R81, R81, R4, -R78 ;  /* 0x0000000451517224 */ /* 0x000fc800078e0a4e */
[----:B------:R-:W-:-:S05]  /*d880*/  IMAD R81, R16, -0x2, R81 ;  /* 0xfffffffe10517824 */ /* 0x000fca00078e0251 */
[----:B------:R-:W-:Y:S02]  /*d890*/  VIADDMNMX R83, R81, R4, R83, PT ;  /* 0x0000000451537246 */ /* 0x000fe40003800153 */
[----:B------:R-:W-:-:S07]  /*d8a0*/  VIMNMX R82, R82, R81, !PT ;  /* 0x0000005152527248 */ /* 0x000fce0007fe0100 */
.L_x_1140:
        /* <DEDUP_REMOVED lines=20> */
[----:B------:R-:W-:Y:S02]  /*d9f0*/  ISETP.GT.AND P4, PT, R82, 0x1, P2 ;  /* 0x000000015200780c */ /* 0x000fe40001784270 */
[----:B------:R-:W-:Y:S02]  /*da00*/  FMNMX.FTZ R15, R32, R15, !PT ;  /* 0x0000000f200f7209 */ /* 0x000fe40007810000 */
[----:B------:R-:W-:Y:S02]  /*da10*/  FSEL R27, R27, -INF , !P3 ;  /* 0xff8000001b1b7808 */ /* 0x000fe40005800000 */
[----:B------:R-:W-:Y:S02]  /*da20*/  FMNMX.FTZ R15, R34, R15, !PT ;  /* 0x0000000f220f7209 */ /* 0x000fe40007810000 */
[----:B------:R-:W-:-:S02]  /*da30*/  ISETP.GT.AND P3, PT, R82, 0x21, P2 ;  /* 0x000000215200780c */ /* 0x000fc40001764270 */
[----:B------:R-:W-:Y:S02]  /*da40*/  FMNMX.FTZ R15, R36, R15, !PT ;  /* 0x0000000f240f7209 */ /* 0x000fe40007810000 */
[C---:B------:R-:W-:Y:S02]  /*da50*/  ISETP.LT.OR P6, PT, R83.reuse, 0x9, P6 ;  /* 0x000000095300780c */ /* 0x040fe400037c1670 */
[----:B------:R-:W-:Y:S02]  /*da60*/  FMNMX.FTZ R15, R38, R15, !PT ;  /* 0x0000000f260f7209 */ /* 0x000fe40007810000 */
[C---:B------:R-:W-:Y:S02]  /*da70*/  ISETP.LT.OR P4, PT, R83.reuse, 0x2, P4 ;  /* 0x000000025300780c */ /* 0x040fe40002781670 */
[----:B------:R-:W-:Y:S02]  /*da80*/  FMNMX.FTZ R15, R40, R15, !PT ;  /* 0x0000000f280f7209 */ /* 0x000fe40007810000 */
[----:B------:R-:W-:-:S02]  /*da90*/  ISETP.LT.OR P3, PT, R83, 0x22, P3 ;  /* 0x000000225300780c */ /* 0x000fc40001f61670 */
[----:B------:R-:W-:Y:S02]  /*daa0*/  FMNMX.FTZ R15, R42, R15, !PT ;  /* 0x0000000f2a0f7209 */ /* 0x000fe40007810000 */
[----:B------:R-:W-:Y:S02]  /*dab0*/  FSEL R11, R11, -INF , !P6 ;  /* 0xff8000000b0b7808 */ /* 0x000fe40007000000 */
[----:B------:R-:W-:Y:S02]  /*dac0*/  FMNMX.FTZ R15, R44, R15, !PT ;  /* 0x0000000f2c0f7209 */ /* 0x000fe40007810000 */
[----:B------:R-:W-:Y:S02]  /*dad0*/  FSEL R9, R9, -INF , !P4 ;  /* 0xff80000009097808 */ /* 0x000fe40006000000 */
[----:B------:R-:W-:Y:S02]  /*dae0*/  FMNMX.FTZ R15, R48, R15, !PT ;  /* 0x0000000f300f7209 */ /* 0x000fe40007810000 */
[----:B------:R-:W-:-:S02]  /*daf0*/  ISETP.GT.AND P4, PT, R82, 0x10, P2 ;  /* 0x000000105200780c */ /* 0x000fc40001784270 */
[----:B------:R-:W-:Y:S02]  /*db00*/  FMNMX.FTZ R15, R50, R15, !PT ;  /* 0x0000000f320f7209 */ /* 0x000fe40007810000 */
[----:B------:R-:W-:Y:S02]  /*db10*/  FSEL R31, R31, -INF , !P3 ;  /* 0xff8000001f1f7808 */ /* 0x000fe40005800000 */
[----:B------:R-:W-:Y:S02]  /*db20*/  FMNMX.FTZ R15, R52, R15, !PT ;  /* 0x0000000f340f7209 */ /* 0x000fe40007810000 */
[----:B------:R-:W-:Y:S02]  /*db30*/  ISETP.GT.AND P3, PT, R82, RZ, P2 ;  /* 0x000000ff5200720c */ /* 0x000fe40001764270 */
        /* <DEDUP_REMOVED lines=24> */
[----:B------:R-:W-:Y:S01]  /*dcc0*/  ISETP.GT.AND P4, PT, R82, 0x29, P2 ;  /* 0x000000295200780c */ /* 0x000fe20001784270 */
[----:B------:R-:W0:Y:S03]  /*dcd0*/  SHFL.BFLY PT, R15, R14, 0x2, 0x1f ;  /* 0x0c401f000e0f7f89 */ /* 0x000e2600000e0000 */
[----:B------:R-:W-:-:S04]  /*dce0*/  ISETP.LT.OR P4, PT, R83, 0x2a, P4 ;  /* 0x0000002a5300780c */ /* 0x000fc80002781670 */
[----:B------:R-:W-:Y:S02]  /*dcf0*/  FSEL R35, R35, -INF , !P4 ;  /* 0xff80000023237808 */ /* 0x000fe40006000000 */
[----:B------:R-:W-:-:S04]  /*dd00*/  ISETP.GT.AND P4, PT, R82, 0x31, P2 ;  /* 0x000000315200780c */ /* 0x000fc80001784270 */
[----:B------:R-:W-:-:S04]  /*dd10*/  ISETP.LT.OR P4, PT, R83, 0x32, P4 ;  /* 0x000000325300780c */ /* 0x000fc80002781670 */
[----:B------:R-:W-:Y:S02]  /*dd20*/  FSEL R39, R39, -INF , !P4 ;  /* 0xff80000027277808 */ /* 0x000fe40006000000 */
[----:B------:R-:W-:-:S04]  /*dd30*/  ISETP.GT.AND P4, PT, R82, 0x39, P2 ;  /* 0x000000395200780c */ /* 0x000fc80001784270 */
[----:B------:R-:W-:Y:S02]  /*dd40*/  ISETP.LT.OR P4, PT, R83, 0x3a, P4 ;  /* 0x0000003a5300780c */ /* 0x000fe40002781670 */
[----:B0-----:R-:W-:Y:S02]  /*dd50*/  FMNMX.FTZ R15, R14, R15, !PT ;  /* 0x0000000f0e0f7209 */ /* 0x001fe40007810000 */
        /* <DEDUP_REMOVED lines=12> */
[C---:B------:R-:W-:Y:S01]  /*de20*/  FSETP.NEU.FTZ.AND P6, PT, R4.reuse, -INF , PT ;  /* 0xff8000000400780b */ /* 0x040fe20003fdd000 */
[----:B------:R-:W-:Y:S01]  /*de30*/  FMUL.FTZ R15, R4, UR34 ;  /* 0x00000022040f7c20 */ /* 0x000fe20008410000 */
[----:B------:R-:W-:-:S04]  /*de40*/  ISETP.GT.AND P4, PT, R82, 0x59, P2 ;  /* 0x000000595200780c */ /* 0x000fc80001784270 */
[----:B------:R-:W-:Y:S02]  /*de50*/  FSEL R15, R15, RZ, P6 ;  /* 0x000000ff0f0f7208 */ /* 0x000fe40003000000 */
[----:B------:R-:W-:-:S03]  /*de60*/  ISETP.LT.OR P4, PT, R83, 0x5a, P4 ;  /* 0x0000005a5300780c */ /* 0x000fc60002781670 */
[--C-:B------:R-:W-:Y:S01]  /*de70*/  FFMA.FTZ R14, R46, UR34, -R15.reuse ;  /* 0x000000222e0e7c23 */ /* 0x100fe2000801080f */
[----:B------:R-:W-:Y:S01]  /*de80*/  FSEL R46, R7, -INF , !P3 ;  /* 0xff800000072e7808 */ /* 0x000fe20005800000 */
        /* <DEDUP_REMOVED lines=12> */
[----:B------:R0:W-:Y:S01]  /*df50*/  MUFU.EX2 R37, R84 ;  /* 0x0000005400257308 */ /* 0x0001e20000000800 */
        /* <DEDUP_REMOVED lines=27> */
[----:B------:R-:W-:Y:S01]  /*e110*/  FFMA.FTZ R79, R79, UR34, -R15 ;  /* 0x000000224f4f7c23 */ /* 0x000fe2000801080f */
        /* <DEDUP_REMOVED lines=12> */
[----:B------:R-:W-:Y:S02]  /*e1e0*/  FMNMX.FTZ R78, R41, R78, !PT ;  /* 0x0000004e294e7209 */ /* 0x000fe40007810000 */
        /* <DEDUP_REMOVED lines=17> */
[----:B------:R-:W-:Y:S01]  /*e300*/  FSEL R63, R63, -INF , !P3 ;  /* 0xff8000003f3f7808 */ /* 0x000fe20005800000 */
[----:B------:R-:W-:Y:S01]  /*e310*/  MUFU.EX2 R26, R26 ;  /* 0x0000001a001a7308 */ /* 0x000fe20000000800 */
[----:B------:R-:W-:-:S02]  /*e320*/  FMNMX.FTZ R78, R59, R78, !PT ;  /* 0x0000004e3b4e7209 */ /* 0x000fc40007810000 */
[C---:B------:R-:W-:Y:S02]  /*e330*/  ISETP.GT.AND P3, PT, R82.reuse, 0x68, P2 ;  /* 0x000000685200780c */ /* 0x040fe40001764270 */
[----:B------:R-:W-:Y:S02]  /*e340*/  ISETP.LT.OR P4, PT, R83, 0x62, P4 ;  /* 0x000000625300780c */ /* 0x000fe40002781670 */
[----:B------:R-:W-:Y:S01]  /*e350*/  FMNMX.FTZ R78, R61, R78, !PT ;  /* 0x0000004e3d4e7209 */ /* 0x000fe20007810000 */
[----:B------:R-:W-:Y:S01]  /*e360*/  MUFU.EX2 R28, R28 ;  /* 0x0000001c001c7308 */ /* 0x000fe20000000800 */
[----:B------:R-:W-:Y:S02]  /*e370*/  ISETP.LT.OR P3, PT, R83, 0x69, P3 ;  /* 0x000000695300780c */ /* 0x000fe40001f61670 */
[----:B------:R-:W-:Y:S02]  /*e380*/  FSEL R65, R65, -INF , !P4 ;  /* 0xff80000041417808 */ /* 0x000fe40006000000 */
[----:B------:R-:W-:-:S02]  /*e390*/  ISETP.GT.AND P4, PT, R82, 0x69, P2 ;  /* 0x000000695200780c */ /* 0x000fc40001784270 */
[----:B------:R-:W-:Y:S01]  /*e3a0*/  FMNMX.FTZ R80, R63, R78, !PT ;  /* 0x0000004e3f507209 */ /* 0x000fe20007810000 */
[----:B------:R-:W-:Y:S01]  /*e3b0*/  MUFU.EX2 R30, R30 ;  /* 0x0000001e001e7308 */ /* 0x000fe20000000800 */
[----:B------:R-:W-:Y:S02]  /*e3c0*/  FSEL R67, R67, -INF , !P3 ;  /* 0xff80000043437808 */ /* 0x000fe40005800000 */
[----:B------:R-:W-:Y:S02]  /*e3d0*/  ISETP.GT.AND P3, PT, R82, 0x70, P2 ;  /* 0x000000705200780c */ /* 0x000fe40001764270 */
[----:B------:R-:W-:Y:S02]  /*e3e0*/  ISETP.LT.OR P4, PT, R83, 0x6a, P4 ;  /* 0x0000006a5300780c */ /* 0x000fe40002781670 */
[----:B0-----:R-:W-:Y:S01]  /*e3f0*/  FMNMX.FTZ R84, R65, R80, !PT ;  /* 0x0000005041547209 */ /* 0x001fe20007810000 */
[----:B------:R-:W-:Y:S01]  /*e400*/  MUFU.EX2 R32, R32 ;  /* 0x0000002000207308 */ /* 0x000fe20000000800 */
[----:B------:R-:W-:-:S02]  /*e410*/  ISETP.LT.OR P3, PT, R83, 0x71, P3 ;  /* 0x000000715300780c */ /* 0x000fc40001f61670 */
[----:B------:R-:W-:Y:S01]  /*e420*/  FSEL R78, R69, -INF , !P4 ;  /* 0xff800000454e7808 */ /* 0x000fe20006000000 */
[--C-:B------:R-:W-:Y:S01]  /*e430*/  FFMA.FTZ R69, R52, UR34, -R15.reuse ;  /* 0x0000002234457c23 */ /* 0x100fe2000801080f */
[----:B------:R-:W-:Y:S02]  /*e440*/  ISETP.GT.AND P4, PT, R82, 0x71, P2 ;  /* 0x000000715200780c */ /* 0x000fe40001784270 */
[----:B------:R-:W-:Y:S01]  /*e450*/  FMNMX.FTZ R7, R67, R84, !PT ;  /* 0x0000005443077209 */ /* 0x000fe20007810000 */
[----:B------:R-:W-:Y:S01]  /*e460*/  MUFU.EX2 R34, R34 ;  /* 0x0000002200227308 */ /* 0x000fe20000000800 */
[----:B------:R-:W-:Y:S01]  /*e470*/  FSEL R80, R71, -INF , !P3 ;  /* 0xff80000047507808 */ /* 0x000fe20005800000 */
[--C-:B------:R-:W-:Y:S01]  /*e480*/  FFMA.FTZ R71, R54, UR34, -R15.reuse ;  /* 0x0000002236477c23 */ /* 0x100fe2000801080f */
[----:B------:R-:W-:Y:S01]  /*e490*/  ISETP.GT.AND P3, PT, R82, 0x78, P2 ;  /* 0x000000785200780c */ /* 0x000fe20001764270 */
[--C-:B------:R-:W-:Y:S01]  /*e4a0*/  FFMA.FTZ R54, R56, UR34, -R15.reuse ;  /* 0x0000002238367c23 */ /* 0x100fe2000801080f */
[C---:B------:R-:W-:Y:S01]  /*e4b0*/  ISETP.LT.OR P4, PT, R83.reuse, 0x72, P4 ;  /* 0x000000725300780c */ /* 0x040fe20002781670 */
[--C-:B------:R-:W-:Y:S01]  /*e4c0*/  FFMA.FTZ R56, R58, UR34, -R15.reuse ;  /* 0x000000223a387c23 */ /* 0x100fe2000801080f */
[----:B------:R-:W-:Y:S01]  /*e4d0*/  FMNMX.FTZ R7, R78, R7, !PT ;  /* 0x000000074e077209 */ /* 0x000fe20007810000 */
[--C-:B------:R-:W-:Y:S01]  /*e4e0*/  FFMA.FTZ R58, R60, UR34, -R15.reuse ;  /* 0x000000223c3a7c23 */ /* 0x100fe2000801080f */
[----:B------:R-:W-:Y:S01]  /*e4f0*/  ISETP.GT.AND P2, PT, R82, 0x79, P2 ;  /* 0x000000795200780c */ /* 0x000fe20001744270 */
[--C-:B------:R-:W-:Y:S01]  /*e500*/  FFMA.FTZ R60, R62, UR34, -R15.reuse ;  /* 0x000000223e3c7c23 */ /* 0x100fe2000801080f */
[----:B------:R-:W-:Y:S01]  /*e510*/  ISETP.LT.OR P3, PT, R83, 0x79, P3 ;  /* 0x000000795300780c */ /* 0x000fe20001f61670 */
[--C-:B------:R-:W-:Y:S01]  /*e520*/  FFMA.FTZ R62, R64, UR34, -R15.reuse ;  /* 0x00000022403e7c23 */ /* 0x100fe2000801080f */
[----:B------:R-:W-:Y:S01]  /*e530*/  FSEL R73, R73, -INF , !P4 ;  /* 0xff80000049497808 */ /* 0x000fe20006000000 */
[--C-:B------:R-:W-:Y:S01]  /*e540*/  FFMA.FTZ R64, R66, UR34, -R15.reuse ;  /* 0x0000002242407c23 */ /* 0x100fe2000801080f */
[----:B------:R-:W-:Y:S01]  /*e550*/  FMNMX.FTZ R82, R80, R7, !PT ;  /* 0x0000000750527209 */ /* 0x000fe20007810000 */
[--C-:B------:R-:W-:Y:S01]  /*e560*/  FFMA.FTZ R66, R68, UR34, -R15.reuse ;  /* 0x0000002244427c23 */ /* 0x100fe2000801080f */
[----:B------:R-:W-:Y:S01]  /*e570*/  ISETP.LT.OR P2, PT, R83, 0x7a, P2 ;  /* 0x0000007a5300780c */ /* 0x000fe20001741670 */
[----:B------:R-:W-:Y:S01]  /*e580*/  FFMA.FTZ R68, R75, UR34, -R15 ;  /* 0x000000224b447c23 */ /* 0x000fe2000801080f */
[----:B------:R-:W-:Y:S01]  /*e590*/  FSEL R76, R76, -INF , !P3 ;  /* 0xff8000004c4c7808 */ /* 0x000fe20005800000 */
[----:B------:R-:W-:Y:S01]  /*e5a0*/  MUFU.EX2 R36, R36 ;  /* 0x0000002400247308 */ /* 0x000fe20000000800 */
[----:B------:R-:W-:-:S02]  /*e5b0*/  FMNMX.FTZ R7, R73, R82, !PT ;  /* 0x0000005249077209 */ /* 0x000fc40007810000 */
[----:B------:R-:W-:Y:S02]  /*e5c0*/  FSEL R77, R77, -INF , !P2 ;  /* 0xff8000004d4d7808 */ /* 0x000fe40005000000 */
[----:B------:R-:W-:-:S03]  /*e5d0*/  FMNMX.FTZ R52, R76, R7, !PT ;  /* 0x000000074c347209 */ /* 0x000fc60007810000 */
[----:B------:R-:W-:Y:S01]  /*e5e0*/  MUFU.EX2 R38, R38 ;  /* 0x0000002600267308 */ /* 0x000fe20000000800 */
[----:B------:R-:W-:-:S05]  /*e5f0*/  FMNMX.FTZ R7, R77, R52, !PT ;  /* 0x000000344d077209 */ /* 0x000fca0007810000 */
[----:B------:R-:W0:Y:S02]  /*e600*/  SHFL.BFLY PT, R82, R7, 0x2, 0x1f ;  /* 0x0c401f0007527f89 */ /* 0x000e2400000e0000 */
[----:B------:R1:W-:Y:S08]  /*e610*/  MUFU.EX2 R52, R71 ;  /* 0x0000004700347308 */ /* 0x0003f00000000800 */
[----:B------:R-:W-:Y:S01]  /*e620*/  MUFU.EX2 R40, R40 ;  /* 0x0000002800287308 */ /* 0x000fe20000000800 */
[----:B-1----:R-:W-:Y:S01]  /*e630*/  FFMA.FTZ R71, R72, UR34, -R15 ;  /* 0x0000002248477c23 */ /* 0x002fe2000801080f */
[----:B------:R-:W-:-:S05]  /*e640*/  FSEL R72, R4, RZ, P6 ;  /* 0x000000ff04487208 */ /* 0x000fca0003000000 */
[----:B------:R-:W-:Y:S01]  /*e650*/  FADD.FTZ R72, -R72, R5 ;  /* 0x0000000548487221 */ /* 0x000fe20000010100 */
[----:B------:R-:W-:Y:S03]  /*e660*/  MUFU.EX2 R42, R42 ;  /* 0x0000002a002a7308 */ /* 0x000fe60000000800 */
[----:B------:R-:W-:Y:S01]  /*e670*/  FMUL.FTZ R15, R72, UR34 ;  /* 0x00000022480f7c20 */ /* 0x000fe20008410000 */
[----:B0-----:R-:W-:-:S04]  /*e680*/  FMNMX.FTZ R82, R7, R82, !PT ;  /* 0x0000005207527209 */ /* 0x001fc80007810000 */
[----:B------:R-:W-:Y:S01]  /*e690*/  MUFU.EX2 R5, R79 ;  /* 0x0000004f00057308 */ /* 0x000fe20000000800 */
[----:B------:R-:W0:Y:S07]  /*e6a0*/  SHFL.BFLY PT, R7, R82, 0x1, 0x1f ;  /* 0x0c201f0052077f89 */ /* 0x000e2e00000e0000 */
[----:B------:R-:W1:Y:S08]  /*e6b0*/  MUFU.EX2 R15, R15 ;  /* 0x0000000f000f7308 */ /* 0x000e700000000800 */
[----:B------:R-:W-:Y:S08]  /*e6c0*/  MUFU.EX2 R44, R44 ;  /* 0x0000002c002c7308 */ /* 0x000ff00000000800 */
[----:B------:R-:W-:Y:S01]  /*e6d0*/  MUFU.EX2 R48, R48 ;  /* 0x0000003000307308 */ /* 0x000fe20000000800 */
[----:B-1----:R-:W-:Y:S01]  /*e6e0*/  FFMA.FTZ R3, R15, R3, R14 ;  /* 0x000000030f037223 */ /* 0x002fe2000001000e */
[----:B------:R-:W-:Y:S01]  /*e6f0*/  FMUL.FTZ R88, R88, R15 ;  /* 0x0000000f58587220 */ /* 0x000fe20000410000 */
[----:B0-----:R-:W-:Y:S01]  /*e700*/  FMNMX.FTZ R7, R82, R7, !PT ;  /* 0x0000000752077209 */ /* 0x001fe20007810000 */
[-C--:B------:R-:W-:Y:S01]  /*e710*/  FMUL.FTZ R89, R89, R15.reuse ;  /* 0x0000000f59597220 */ /* 0x080fe20000410000 */
[C---:B------:R-:W-:Y:S01]  /*e720*/  FADD.FTZ R3, R8.reuse, R3 ;  /* 0x0000000308037221 */ /* 0x040fe20000010000 */
[----:B------:R-:W-:Y:S01]  /*e730*/  F2FP.BF16.F32.PACK_AB R8, R8, R14 ;  /* 0x0000000e0808723e */ /* 0x000fe200000010ff */
[-C--:B------:R-:W-:Y:S01]  /*e740*/  FMUL.FTZ R92, R92, R15.reuse ;  /* 0x0000000f5c5c7220 */ /* 0x080fe20000410000 */
[C---:B------:R-:W-:Y:S01]  /*e750*/  FMUL.FTZ R75, R7.reuse, UR34 ;  /* 0x00000022074b7c20 */ /* 0x040fe20008410000 */
[----:B------:R-:W-:Y:S01]  /*e760*/  FSETP.NEU.FTZ.AND P2, PT, R7, -INF , PT ;  /* 0xff8000000700780b */ /* 0x000fe20003f5d000 */
[----:B------:R-:W-:Y:S01]  /*e770*/  FADD.FTZ R3, R10, R3 ;  /* 0x000000030a037221 */ /* 0x000fe20000010000 */
[----:B------:R-:W-:Y:S01]  /*e780*/  MUFU.EX2 R50, R50 ;  /* 0x0000003200327308 */ /* 0x000fe20000000800 */
[C---:B------:R-:W-:Y:S01]  /*e790*/  F2FP.BF16.F32.PACK_AB R10, R12.reuse, R10 ;  /* 0x0000000a0c0a723e */ /* 0x040fe200000010ff */
[-C--:B------:R-:W-:Y:S01]  /*e7a0*/  FMUL.FTZ R93, R93, R15.reuse ;  /* 0x0000000f5d5d7220 */ /* 0x080fe20000410000 */
[----:B------:R-:W-:Y:S01]  /*e7b0*/  FSEL R72, R75, RZ, P2 ;  /* 0x000000ff4b487208 */ /* 0x000fe20001000000 */
[----:B------:R-:W-:Y:S01]  /*e7c0*/  FADD.FTZ R14, R12, R3 ;  /* 0x000000030c0e7221 */ /* 0x000fe20000010000 */
[-C--:B------:R-:W-:Y:S01]  /*e7d0*/  FMUL.FTZ R96, R96, R15.reuse ;  /* 0x0000000f60607220 */ /* 0x080fe20000410000 */
[-C--:B------:R-:W-:Y:S01]  /*e7e0*/  FMUL.FTZ R97, R97, R15.reuse ;  /* 0x0000000f61617220 */ /* 0x080fe20000410000 */
[----:B------:R-:W-:Y:S01]  /*e7f0*/  FMUL.FTZ R100, R100, R15 ;  /* 0x0000000f64647220 */ /* 0x000fe20000410000 */
[--C-:B------:R-:W-:Y:S01]  /*e800*/  FFMA.FTZ R79, R35, UR34, -R72.reuse ;  /* 0x00000022234f7c23 */ /* 0x100fe20008010848 */
[----:B------:R-:W-:Y:S01]  /*e810*/  FSEL R35, R7, RZ, P2 ;  /* 0x000000ff07237208 */ /* 0x000fe20001000000 */
[--C-:B------:R-:W-:Y:S01]  /*e820*/  FFMA.FTZ R75, R46, UR34, -R72.reuse ;  /* 0x000000222e4b7c23 */ /* 0x100fe20008010848 */
[--C-:B------:R-:W-:Y:S01]  /*e830*/  FFMA.FTZ R9, R9, UR34, -R72.reuse ;  /* 0x0000002209097c23 */ /* 0x100fe20008010848 */
[--C-:B------:R-:W-:Y:S01]  /*e840*/  FFMA.FTZ R11, R11, UR34, -R72.reuse ;  /* 0x000000220b0b7c23 */ /* 0x100fe20008010848 */
[----:B------:R-:W-:Y:S01]  /*e850*/  FFMA.FTZ R81, R13, UR34, -R72 ;  /* 0x000000220d517c23 */ /* 0x000fe20008010848 */
[----:B------:R-:W-:Y:S01]  /*e860*/  FADD.FTZ R6, -R35, R6 ;  /* 0x0000000623067221 */ /* 0x000fe20000010100 */
[--C-:B------:R-:W-:Y:S01]  /*e870*/  FFMA.FTZ R20, R20, UR34, -R72.reuse ;  /* 0x0000002214147c23 */ /* 0x100fe20008010848 */
[----:B------:R-:W-:Y:S01]  /*e880*/  MUFU.EX2 R75, R75 ;  /* 0x0000004b004b7308 */ /* 0x000fe20000000800 */
[--C-:B------:R-:W-:Y:S01]  /*e890*/  FFMA.FTZ R46, R21, UR34, -R72.reuse ;  /* 0x00000022152e7c23 */ /* 0x100fe20008010848 */
[----:B------:R-:W-:Y:S01]  /*e8a0*/  FMUL.FTZ R6, R6, UR34 ;  /* 0x0000002206067c20 */ /* 0x000fe20008410000 */
[--C-:B------:R-:W-:Y:S01]  /*e8b0*/  FFMA.FTZ R13, R74, UR34, -R72.reuse ;  /* 0x000000224a0d7c23 */ /* 0x100fe20008010848 */
[--C-:B------:R-:W-:Y:S01]  /*e8c0*/  FFMA.FTZ R25, R25, UR34, -R72.reuse ;  /* 0x0000002219197c23 */ /* 0x100fe20008010848 */
[--C-:B------:R-:W-:Y:S01]  /*e8d0*/  FFMA.FTZ R27, R27, UR34, -R72.reuse ;  /* 0x000000221b1b7c23 */ /* 0x100fe20008010848 */
[--C-:B------:R-:W-:Y:S01]  /*e8e0*/  FFMA.FTZ R29, R29, UR34, -R72.reuse ;  /* 0x000000221d1d7c23 */ /* 0x100fe20008010848 */
[--C-:B------:R-:W-:Y:S01]  /*e8f0*/  FFMA.FTZ R31, R31, UR34, -R72.reuse ;  /* 0x000000221f1f7c23 */ /* 0x100fe20008010848 */
[----:B------:R-:W0:Y:S01]  /*e900*/  MUFU.EX2 R6, R6 ;  /* 0x0000000600067308 */ /* 0x000e220000000800 */
[----:B------:R-:W-:Y:S01]  /*e910*/  FFMA.FTZ R43, R43, UR34, -R72 ;  /* 0x000000222b2b7c23 */ /* 0x000fe20008010848 */
[----:B------:R-:W-:Y:S01]  /*e920*/  FADD.FTZ R14, R47, R14 ;  /* 0x0000000e2f0e7221 */ /* 0x000fe20000010000 */
[--C-:B------:R-:W-:Y:S01]  /*e930*/  FFMA.FTZ R33, R33, UR34, -R72.reuse ;  /* 0x0000002221217c23 */ /* 0x100fe20008010848 */
[--C-:B------:R-:W-:Y:S01]  /*e940*/  FFMA.FTZ R21, R39, UR34, -R72.reuse ;  /* 0x0000002227157c23 */ /* 0x100fe20008010848 */
[--C-:B------:R-:W-:Y:S01]  /*e950*/  FFMA.FTZ R39, R41, UR34, -R72.reuse ;  /* 0x0000002229277c23 */ /* 0x100fe20008010848 */
[--C-:B------:R-:W-:Y:S01]  /*e960*/  FFMA.FTZ R41, R45, UR34, -R72.reuse ;  /* 0x000000222d297c23 */ /* 0x100fe20008010848 */
[----:B------:R-:W-:Y:S01]  /*e970*/  FFMA.FTZ R49, R49, UR34, -R72 ;  /* 0x0000002231317c23 */ /* 0x000fe20008010848 */
[----:B------:R-:W1:Y:S01]  /*e980*/  MUFU.EX2 R9, R9 ;  /* 0x0000000900097308 */ /* 0x000e620000000800 */
[----:B------:R-:W-:-:S02]  /*e990*/  IMAD.U32 R45, RZ, RZ, UR54 ;  /* 0x00000036ff2d7e24 */ /* 0x000fc4000f8e00ff */
[--C-:B------:R-:W-:Y:S01]  /*e9a0*/  FFMA.FTZ R51, R51, UR34, -R72.reuse ;  /* 0x0000002233337c23 */ /* 0x100fe20008010848 */
[--C-:B------:R-:W-:Y:S01]  /*e9b0*/  FFMA.FTZ R12, R57, UR34, -R72.reuse ;  /* 0x00000022390c7c23 */ /* 0x100fe20008010848 */
[--C-:B------:R-:W-:Y:S01]  /*e9c0*/  FFMA.FTZ R65, R65, UR34, -R72.reuse ;  /* 0x0000002241417c23 */ /* 0x100fe20008010848 */
[--C-:B------:R-:W-:Y:S01]  /*e9d0*/  FFMA.FTZ R67, R67, UR34, -R72.reuse ;  /* 0x0000002243437c23 */ /* 0x100fe20008010848 */
[----:B------:R-:W-:Y:S01]  /*e9e0*/  @!P1 LEA R45, R45, UR42, 0x3 ;  /* 0x0000002a2d2d9c11 */ /* 0x000fe2000f8e18ff */
[--C-:B------:R-:W-:Y:S01]  /*e9f0*/  FFMA.FTZ R78, R78, UR34, -R72.reuse ;  /* 0x000000224e4e7c23 */ /* 0x100fe20008010848 */
[----:B------:R-:W2:Y:S01]  /*ea00*/  MUFU.EX2 R11, R11 ;  /* 0x0000000b000b7308 */ /* 0x000ea20000000800 */
[----:B0-----:R-:W-:Y:S01]  /*ea10*/  FFMA.FTZ R74, R6, R2, R75 ;  /* 0x00000002064a7223 */ /* 0x001fe2000001004b */
[--C-:B------:R-:W-:Y:S01]  /*ea20*/  FFMA.FTZ R2, R53, UR34, -R72.reuse ;  /* 0x0000002235027c23 */ /* 0x100fe20008010848 */
[----:B------:R-:W-:Y:S01]  /*ea30*/  FFMA.FTZ R53, R55, UR34, -R72 ;  /* 0x0000002237357c23 */ /* 0x000fe20008010848 */
[----:B------:R-:W-:-:S02]  /*ea40*/  @!P1 VIADD R45, R45, 0x2d860 ;  /* 0x0002d8602d2d9836 */ /* 0x000fc40000000000 */
[--C-:B------:R-:W-:Y:S01]  /*ea50*/  FFMA.FTZ R55, R59, UR34, -R72.reuse ;  /* 0x000000223b377c23 */ /* 0x100fe20008010848 */
[--C-:B------:R-:W-:Y:S01]  /*ea60*/  FFMA.FTZ R80, R80, UR34, -R72.reuse ;  /* 0x0000002250507c23 */ /* 0x100fe20008010848 */
[----:B------:R-:W-:Y:S01]  /*ea70*/  FFMA.FTZ R76, R76, UR34, -R72 ;  /* 0x000000224c4c7c23 */ /* 0x000fe20008010848 */
[----:B------:R-:W0:Y:S01]  /*ea80*/  MUFU.EX2 R81, R81 ;  /* 0x0000005100517308 */ /* 0x000e220000000800 */
[----:B-1----:R-:W-:Y:S01]  /*ea90*/  FADD.FTZ R74, R9, R74 ;  /* 0x0000004a094a7221 */ /* 0x002fe20000010000 */
[----:B------:R-:W-:Y:S01]  /*eaa0*/  @!P1 PRMT R45, RZ, 0x654, R45 ;  /* 0x00000654ff2d9816 */ /* 0x000fe2000000002d */
[----:B------:R-:W-:Y:S01]  /*eab0*/  FFMA.FTZ R73, R73, UR34, -R72 ;  /* 0x0000002249497c23 */ /* 0x000fe20008010848 */
[----:B------:R-:W-:Y:S01]  /*eac0*/  F2FP.BF16.F32.PACK_AB R9, R9, R75 ;  /* 0x0000004b0909723e */ /* 0x000fe200000010ff */
[----:B------:R-:W-:Y:S01]  /*ead0*/  UMOV UR54, UR46 ;  /* 0x0000002e00367c82 */ /* 0x000fe20008000000 */
[----:B------:R1:W-:Y:S01]  /*eae0*/  @!P1 SYNCS.ARRIVE.TRANS64.RED.A1T0 RZ, [R45+URZ], RZ ;  /* 0x000000ff2dff99a7 */ /* 0x0003e2000810043f */
[----:B------:R-:W-:Y:S01]  /*eaf0*/  ISETP.GT.AND P2, PT, R0, UR37, PT ;  /* 0x0000002500007c0c */ /* 0x000fe2000bf44270 */
        /* <DEDUP_REMOVED lines=9> */
[C---:B0-----:R-:W-:Y:S01]  /*eb90*/  FADD.FTZ R3, R81.reuse, R74 ;  /* 0x0000004a51037221 */ /* 0x041fe20000010000 */
[----:B------:R-:W-:Y:S01]  /*eba0*/  F2FP.BF16.F32.PACK_AB R11, R81, R11 ;  /* 0x0000000b510b723e */ /* 0x000fe200000010ff */
[-C--:B------:R-:W-:Y:S01]  /*ebb0*/  FMUL.FTZ R102, R102, R6.reuse ;  /* 0x0000000666667220 */ /* 0x080fe20000410000 */
[-C--:B------:R-:W-:Y:S01]  /*ebc0*/  FMUL.FTZ R103, R103, R6.reuse ;  /* 0x0000000667677220 */ /* 0x080fe20000410000 */
[-C--:B------:R-:W-:Y:S01]  /*ebd0*/  FMUL.FTZ R106, R106, R6.reuse ;  /* 0x000000066a6a7220 */ /* 0x080fe20000410000 */
[-C--:B------:R-:W-:Y:S01]  /*ebe0*/  FMUL.FTZ R107, R107, R6.reuse ;  /* 0x000000066b6b7220 */ /* 0x080fe20000410000 */
[----:B------:R0:W-:Y:S01]  /*ebf0*/  STSM.16.M88.4 [R17+0x21800], R8 ;  /* 0x0218000811007844 */ /* 0x0001e20000000200 */
[----:B------:R-:W4:Y:S01]  /*ec00*/  MUFU.EX2 R25, R25 ;  /* 0x0000001900197308 */ /* 0x000f220000000800 */
[----:B---3--:R-:W-:Y:S01]  /*ec10*/  FADD.FTZ R3, R20, R3 ;  /* 0x0000000314037221 */ /* 0x008fe20000010000 */
[-C--:B------:R-:W-:Y:S01]  /*ec20*/  FMUL.FTZ R110, R110, R6.reuse ;  /* 0x000000066e6e7220 */ /* 0x080fe20000410000 */
[-C--:B------:R-:W-:Y:S01]  /*ec30*/  FMUL.FTZ R111, R111, R6.reuse ;  /* 0x000000066f6f7220 */ /* 0x080fe20000410000 */
[-C--:B------:R-:W-:Y:S01]  /*ec40*/  FMUL.FTZ R114, R114, R6.reuse ;  /* 0x0000000672727220 */ /* 0x080fe20000410000 */
[-C--:B------:R-:W-:Y:S01]  /*ec50*/  FMUL.FTZ R115, R115, R6.reuse ;  /* 0x0000000673737220 */ /* 0x080fe20000410000 */
[-C--:B------:R-:W-:Y:S01]  /*ec60*/  FMUL.FTZ R118, R118, R6.reuse ;  /* 0x0000000676767220 */ /* 0x080fe20000410000 */
[-C--:B------:R-:W-:Y:S01]  /*ec70*/  FMUL.FTZ R119, R119, R6.reuse ;  /* 0x0000000677777220 */ /* 0x080fe20000410000 */
[----:B------:R-:W3:Y:S01]  /*ec80*/  MUFU.EX2 R27, R27 ;  /* 0x0000001b001b7308 */ /* 0x000ee20000000800 */
[----:B--2---:R-:W-:Y:S01]  /*ec90*/  FADD.FTZ R74, R46, R3 ;  /* 0x000000032e4a7221 */ /* 0x004fe20000010000 */
[-C--:B------:R-:W-:Y:S01]  /*eca0*/  FMUL.FTZ R122, R122, R6.reuse ;  /* 0x000000067a7a7220 */ /* 0x080fe20000410000 */
[-C--:B------:R-:W-:Y:S01]  /*ecb0*/  FMUL.FTZ R123, R123, R6.reuse ;  /* 0x000000067b7b7220 */ /* 0x080fe20000410000 */
[-C--:B------:R-:W-:Y:S01]  /*ecc0*/  FMUL.FTZ R126, R126, R6.reuse ;  /* 0x000000067e7e7220 */ /* 0x080fe20000410000 */
[-C--:B------:R-:W-:Y:S01]  /*ecd0*/  FMUL.FTZ R127, R127, R6.reuse ;  /* 0x000000067f7f7220 */ /* 0x080fe20000410000 */
[----:B------:R-:W-:Y:S01]  /*ece0*/  FMUL.FTZ R130, R130, R6 ;  /* 0x0000000682827220 */ /* 0x000fe20000410000 */
[----:B0-----:R-:W-:Y:S01]  /*ecf0*/  F2FP.BF16.F32.PACK_AB R9, R46, R20 ;  /* 0x000000142e09723e */ /* 0x001fe200000010ff */
[----:B------:R-:W0:Y:S01]  /*ed00*/  MUFU.EX2 R29, R29 ;  /* 0x0000001d001d7308 */ /* 0x000e220000000800 */
[----:B----4-:R-:W-:Y:S01]  /*ed10*/  FADD.FTZ R74, R25, R74 ;  /* 0x0000004a194a7221 */ /* 0x010fe20000010000 */
[----:B------:R-:W-:Y:S01]  /*ed20*/  F2FP.BF16.F32.PACK_AB R8, R37, R47 ;  /* 0x0000002f2508723e */ /* 0x000fe200000010ff */
[----:B------:R-:W-:Y:S01]  /*ed30*/  FMUL.FTZ R131, R131, R6 ;  /* 0x0000000683837220 */ /* 0x000fe20000410000 */
[----:B------:R-:W-:Y:S01]  /*ed40*/  F2FP.BF16.F32.PACK_AB R10, R26, R24 ;  /* 0x000000181a0a723e */ /* 0x000fe200000010ff */
[-C--:B------:R-:W-:Y:S01]  /*ed50*/  FMUL.FTZ R134, R134, R6.reuse ;  /* 0x0000000686867220 */ /* 0x080fe20000410000 */
[----:B------:R-:W-:Y:S01]  /*ed60*/  FMUL.FTZ R135, R135, R6 ;  /* 0x0000000687877220 */ /* 0x000fe20000410000 */
[----:B------:R-:W-:Y:S01]  /*ed70*/  FMUL.FTZ R101, R101, R15 ;  /* 0x0000000f65657220 */ /* 0x000fe20000410000 */
[----:B------:R2:W-:Y:S01]  /*ed80*/  MUFU.EX2 R35, R43 ;  /* 0x0000002b00237308 */ /* 0x0005e20000000800 */
[C---:B---3--:R-:W-:Y:S01]  /*ed90*/  FADD.FTZ R74, R27.reuse, R74 ;  /* 0x0000004a1b4a7221 */ /* 0x048fe20000010000 */
[----:B------:R-:W-:Y:S01]  /*eda0*/  F2FP.BF16.F32.PACK_AB R11, R27, R25 ;  /* 0x000000191b0b723e */ /* 0x000fe200000010ff */
[-C--:B------:R-:W-:Y:S01]  /*edb0*/  FMUL.FTZ R104, R104, R15.reuse ;  /* 0x0000000f68687220 */ /* 0x080fe20000410000 */
[-C--:B------:R-:W-:Y:S01]  /*edc0*/  FMUL.FTZ R105, R105, R15.reuse ;  /* 0x0000000f69697220 */ /* 0x080fe20000410000 */
[-C--:B------:R-:W-:Y:S01]  /*edd0*/  FMUL.FTZ R108, R108, R15.reuse ;  /* 0x0000000f6c6c7220 */ /* 0x080fe20000410000 */
[-C--:B------:R-:W-:Y:S01]  /*ede0*/  FMUL.FTZ R109, R109, R15.reuse ;  /* 0x0000000f6d6d7220 */ /* 0x080fe20000410000 */
[----:B------:R3:W-:Y:S01]  /*edf0*/  STSM.16.M88.4 [R22], R8 ;  /* 0x0000000816007844 */ /* 0x0007e20000000200 */
[----:B------:R-:W4:Y:S01]  /*ee00*/  MUFU.EX2 R31, R31 ;  /* 0x0000001f001f7308 */ /* 0x000f220000000800 */
[----:B--2---:R-:W-:Y:S01]  /*ee10*/  FADD.FTZ R43, R37, R14 ;  /* 0x0000000e252b7221 */ /* 0x004fe20000010000 */
[----:B0-----:R-:W-:Y:S01]  /*ee20*/  FADD.FTZ R74, R29, R74 ;  /* 0x0000004a1d4a7221 */ /* 0x001fe20000010000 */
[--C-:B------:R-:W-:Y:S01]  /*ee30*/  FFMA.FTZ R14, R61, UR34, -R72.reuse ;  /* 0x000000223d0e7c23 */ /* 0x100fe20008010848 */
[--C-:B------:R-:W-:Y:S01]  /*ee40*/  FFMA.FTZ R61, R63, UR34, -R72.reuse ;  /* 0x000000223f3d7c23 */ /* 0x100fe20008010848 */
[----:B------:R-:W-:Y:S01]  /*ee50*/  FADD.FTZ R43, R24, R43 ;  /* 0x0000002b182b7221 */ /* 0x000fe20000010000 */
[----:B------:R-:W-:Y:S01]  /*ee60*/  FFMA.FTZ R72, R77, UR34, -R72 ;  /* 0x000000224d487c23 */ /* 0x000fe20008010848 */
[-C--:B------:R-:W-:Y:S01]  /*ee70*/  FMUL.FTZ R112, R112, R15.reuse ;  /* 0x0000000f70707220 */ /* 0x080fe20000410000 */
[----:B------:R-:W0:Y:S01]  /*ee80*/  MUFU.EX2 R33, R33 ;  /* 0x0000002100217308 */ /* 0x000e220000000800 */
[----:B------:R-:W-:Y:S01]  /*ee90*/  FADD.FTZ R43, R26, R43 ;  /* 0x0000002b1a2b7221 */ /* 0x000fe20000010000 */
[-C--:B------:R-:W-:Y:S01]  /*eea0*/  FMUL.FTZ R113, R113, R15.reuse ;  /* 0x0000000f71717220 */ /* 0x080fe20000410000 */
[-C--:B------:R-:W-:Y:S01]  /*eeb0*/  FMUL.FTZ R116, R116, R15.reuse ;  /* 0x0000000f74747220 */ /* 0x080fe20000410000 */
[-C--:B------:R-:W-:Y:S01]  /*eec0*/  FMUL.FTZ R117, R117, R15.reuse ;  /* 0x0000000f75757220 */ /* 0x080fe20000410000 */
[----:B------:R-:W-:Y:S01]  /*eed0*/  FADD.FTZ R43, R28, R43 ;  /* 0x0000002b1c2b7221 */ /* 0x000fe20000010000 */
[----:B------:R-:W-:Y:S01]  /*eee0*/  F2FP.BF16.F32.PACK_AB R28, R30, R28 ;  /* 0x0000001c1e1c723e */ /* 0x000fe200000010ff */
[----:B------:R-:W-:Y:S01]  /*eef0*/  FMUL.FTZ R120, R120, R15 ;  /* 0x0000000f78787220 */ /* 0x000fe20000410000 */
[----:B------:R-:W2:Y:S01]  /*ef00*/  MUFU.EX2 R79, R79 ;  /* 0x0000004f004f7308 */ /* 0x000ea20000000800 */
[----:B------:R-:W-:Y:S01]  /*ef10*/  FADD.FTZ R43, R30, R43 ;  /* 0x0000002b1e2b7221 */ /* 0x000fe20000010000 */
[C---:B----4-:R-:W-:Y:S01]  /*ef20*/  FADD.FTZ R74, R31.reuse, R74 ;  /* 0x0000004a1f4a7221 */ /* 0x050fe20000010000 */
[----:B------:R-:W-:Y:S01]  /*ef30*/  F2FP.BF16.F32.PACK_AB R29, R31, R29 ;  /* 0x0000001d1f1d723e */ /* 0x000fe200000010ff */
[-C--:B------:R-:W-:Y:S01]  /*ef40*/  FMUL.FTZ R121, R121, R15.reuse ;  /* 0x0000000f79797220 */ /* 0x080fe20000410000 */
[----:B------:R-:W-:Y:S01]  /*ef50*/  FADD.FTZ R43, R32, R43 ;  /* 0x0000002b202b7221 */ /* 0x000fe20000010000 */
[----:B------:R-:W-:Y:S01]  /*ef60*/  F2FP.BF16.F32.PACK_AB R30, R34, R32 ;  /* 0x00000020221e723e */ /* 0x000fe200000010ff */
[-C--:B------:R-:W-:Y:S01]  /*ef70*/  FMUL.FTZ R124, R124, R15.reuse ;  /* 0x0000000f7c7c7220 */ /* 0x080fe20000410000 */
[----:B------:R-:W4:Y:S01]  /*ef80*/  MUFU.EX2 R13, R13 ;  /* 0x0000000d000d7308 */ /* 0x000f220000000800 */
[----:B0-----:R-:W-:Y:S01]  /*ef90*/  FADD.FTZ R74, R33, R74 ;  /* 0x0000004a214a7221 */ /* 0x001fe20000010000 */
[----:B------:R-:W-:Y:S01]  /*efa0*/  FADD.FTZ R43, R34, R43 ;  /* 0x0000002b222b7221 */ /* 0x000fe20000010000 */
[-C--:B------:R-:W-:Y:S01]  /*efb0*/  FMUL.FTZ R125, R125, R15.reuse ;  /* 0x0000000f7d7d7220 */ /* 0x080fe20000410000 */
[-C--:B------:R-:W-:Y:S01]  /*efc0*/  FMUL.FTZ R128, R128, R15.reuse ;  /* 0x0000000f80807220 */ /* 0x080fe20000410000 */
[----:B------:R-:W-:Y:S01]  /*efd0*/  FMUL.FTZ R129, R129, R15 ;  /* 0x0000000f81817220 */ /* 0x000fe20000410000 */
[----:B------:R-:W-:Y:S01]  /*efe0*/  FADD.FTZ R43, R36, R43 ;  /* 0x0000002b242b7221 */ /* 0x000fe20000010000 */
[C---:B------:R-:W-:Y:S01]  /*eff0*/  F2FP.BF16.F32.PACK_AB R36, R38.reuse, R36 ;  /* 0x000000242624723e */ /* 0x040fe200000010ff */
[----:B------:R-:W0:Y:S01]  /*f000*/  MUFU.EX2 R21, R21 ;  /* 0x0000001500157308 */ /* 0x000e220000000800 */
[C---:B--2---:R-:W-:Y:S01]  /*f010*/  FADD.FTZ R74, R79.reuse, R74 ;  /* 0x0000004a4f4a7221 */ /* 0x044fe20000010000 */
[----:B------:R-:W-:Y:S01]  /*f020*/  FADD.FTZ R43, R38, R43 ;  /* 0x0000002b262b7221 */ /* 0x000fe20000010000 */
[----:B------:R-:W-:Y:S01]  /*f030*/  F2FP.BF16.F32.PACK_AB R31, R79, R33 ;  /* 0x000000214f1f723e */ /* 0x000fe200000010ff */
[-C--:B------:R-:W-:Y:S01]  /*f040*/  FMUL.FTZ R132, R132, R15.reuse ;  /* 0x0000000f84847220 */ /* 0x080fe20000410000 */
[----:B------:R-:W-:Y:S01]  /*f050*/  F2FP.BF16.F32.PACK_AB R38, R42, R40 ;  /* 0x000000282a26723e */ /* 0x000fe200000010ff */
[----:B------:R-:W-:Y:S01]  /*f060*/  FADD.FTZ R43, R40, R43 ;  /* 0x0000002b282b7221 */ /* 0x000fe20000010000 */
[----:B------:R-:W-:Y:S01]  /*f070*/  FMUL.FTZ R133, R133, R15 ;  /* 0x0000000f85857220 */ /* 0x000fe20000410000 */
[----:B------:R-:W2:Y:S01]  /*f080*/  MUFU.EX2 R39, R39 ;  /* 0x0000002700277308 */ /* 0x000ea20000000800 */
[----:B----4-:R-:W-:Y:S01]  /*f090*/  FADD.FTZ R74, R13, R74 ;  /* 0x0000004a0d4a7221 */ /* 0x010fe20000010000 */
[----:B------:R-:W-:Y:S01]  /*f0a0*/  FADD.FTZ R43, R42, R43 ;  /* 0x0000002b2a2b7221 */ /* 0x000fe20000010000 */
[----:B------:R1:W-:Y:S01]  /*f0b0*/  STSM.16.M88.4 [R19], R28 ;  /* 0x0000001c13007844 */ /* 0x0003e20000000200 */
[----:B------:R-:W-:-:S02]  /*f0c0*/  VIADD R0, R0, 0xffffffff ;  /* 0xffffffff00007836 */ /* 0x000fc40000000000 */
[----:B------:R-:W-:Y:S01]  /*f0d0*/  FADD.FTZ R43, R44, R43 ;  /* 0x0000002b2c2b7221 */ /* 0x000fe20000010000 */
[----:B------:R-:W-:Y:S01]  /*f0e0*/  IMAD.MOV.U32 R6, RZ, RZ, R7 ;  /* 0x000000ffff067224 */ /* 0x000fe200078e0007 */
[----:B------:R-:W4:Y:S01]  /*f0f0*/  MUFU.EX2 R41, R41 ;  /* 0x0000002900297308 */ /* 0x000f220000000800 */
[C---:B0-----:R-:W-:Y:S01]  /*f100*/  FADD.FTZ R74, R21.reuse, R74 ;  /* 0x0000004a154a7221 */ /* 0x041fe20000010000 */
[C---:B------:R-:W-:Y:S01]  /*f110*/  FADD.FTZ R43, R48.reuse, R43 ;  /* 0x0000002b302b7221 */ /* 0x040fe20000010000 */
[----:B------:R-:W-:Y:S02]  /*f120*/  F2FP.BF16.F32.PACK_AB R37, R21, R13 ;  /* 0x0000000d1525723e */ /* 0x000fe400000010ff */
[----:B------:R-:W-:Y:S01]  /*f130*/  F2FP.BF16.F32.PACK_AB R48, R48, R44 ;  /* 0x0000002c3030723e */ /* 0x000fe200000010ff */
[----:B------:R-:W-:Y:S02]  /*f140*/  FADD.FTZ R20, R50, R43 ;  /* 0x0000002b32147221 */ /* 0x000fe40000010000 */
[----:B------:R-:W0:Y:S01]  /*f150*/  MUFU.EX2 R49, R49 ;  /* 0x0000003100317308 */ /* 0x000e220000000800 */
[----:B--2---:R-:W-:Y:S01]  /*f160*/  FADD.FTZ R74, R39, R74 ;  /* 0x0000004a274a7221 */ /* 0x004fe20000010000 */
[----:B------:R-:W-:-:S03]  /*f170*/  F2FP.BF16.F32.PACK_AB R39, R35, R39 ;  /* 0x000000272327723e */ /* 0x000fc600000010ff */
[----:B------:R-:W-:Y:S02]  /*f180*/  FADD.FTZ R74, R35, R74 ;  /* 0x0000004a234a7221 */ /* 0x000fe40000010000 */
[----:B------:R1:W-:Y:S01]  /*f190*/  STSM.16.M88.4 [R18], R36 ;  /* 0x0000002412007844 */ /* 0x0003e20000000200 */
[----:B------:R-:W2:Y:S01]  /*f1a0*/  MUFU.EX2 R51, R51 ;  /* 0x0000003300337308 */ /* 0x000ea20000000800 */
[----:B----4-:R-:W-:-:S07]  /*f1b0*/  FADD.FTZ R74, R41, R74 ;  /* 0x0000004a294a7221 */ /* 0x010fce0000010000 */
[----:B------:R-:W4:Y:S01]  /*f1c0*/  MUFU.EX2 R69, R69 ;  /* 0x0000004500457308 */ /* 0x000f220000000800 */
[C---:B0-----:R-:W-:Y:S01]  /*f1d0*/  FADD.FTZ R74, R49.reuse, R74 ;  /* 0x0000004a314a7221 */ /* 0x041fe20000010000 */
[----:B------:R-:W-:-:S06]  /*f1e0*/  F2FP.BF16.F32.PACK_AB R49, R49, R41 ;  /* 0x000000293131723e */ /* 0x000fcc00000010ff */
[----:B------:R-:W0:Y:S01]  /*f1f0*/  MUFU.EX2 R2, R2 ;  /* 0x0000000200027308 */ /* 0x000e220000000800 */
[----:B--2---:R-:W-:-:S07]  /*f200*/  FADD.FTZ R3, R51, R74 ;  /* 0x0000004a33037221 */ /* 0x004fce0000010000 */
[----:B------:R-:W2:Y:S01]  /*f210*/  MUFU.EX2 R53, R53 ;  /* 0x0000003500357308 */ /* 0x000ea20000000800 */
[C---:B----4-:R-:W-:Y:S01]  /*f220*/  FADD.FTZ R25, R69.reuse, R20 ;  /* 0x0000001445197221 */ /* 0x050fe20000010000 */
[----:B------:R-:W-:-:S03]  /*f230*/  F2FP.BF16.F32.PACK_AB R50, R69, R50 ;  /* 0x000000324532723e */ /* 0x000fc600000010ff */
[----:B------:R-:W-:-:S03]  /*f240*/  FADD.FTZ R25, R52, R25 ;  /* 0x0000001934197221 */ /* 0x000fc60000010000 */
[----:B------:R-:W3:Y:S01]  /*f250*/  MUFU.EX2 R12, R12 ;  /* 0x0000000c000c7308 */ /* 0x000ee20000000800 */
[C---:B0-----:R-:W-:Y:S01]  /*f260*/  FADD.FTZ R20, R2.reuse, R3 ;  /* 0x0000000302147221 */ /* 0x041fe20000010000 */
[----:B------:R-:W-:-:S05]  /*f270*/  F2FP.BF16.F32.PACK_AB R51, R2, R51 ;  /* 0x000000330233723e */ /* 0x000fca00000010ff */
[----:B------:R1:W-:Y:S01]  /*f280*/  STSM.16.M88.4 [R17+0x27800], R48 ;  /* 0x0278003011007844 */ /* 0x0003e20000000200 */
[----:B------:R-:W0:Y:S01]  /*f290*/  MUFU.EX2 R55, R55 ;  /* 0x0000003700377308 */ /* 0x000e220000000800 */
[----:B--2---:R-:W-:-:S07]  /*f2a0*/  FADD.FTZ R3, R53, R20 ;  /* 0x0000001435037221 */ /* 0x004fce0000010000 */
[----:B------:R-:W2:Y:S01]  /*f2b0*/  MUFU.EX2 R14, R14 ;  /* 0x0000000e000e7308 */ /* 0x000ea20000000800 */
[C---:B---3--:R-:W-:Y:S01]  /*f2c0*/  FADD.FTZ R8, R12.reuse, R3 ;  /* 0x000000030c087221 */ /* 0x048fe20000010000 */
[----:B------:R-:W-:-:S06]  /*f2d0*/  F2FP.BF16.F32.PACK_AB R53, R12, R53 ;  /* 0x000000350c35723e */ /* 0x000fcc00000010ff */
[----:B------:R-:W3:Y:S01]  /*f2e0*/  MUFU.EX2 R61, R61 ;  /* 0x0000003d003d7308 */ /* 0x000ee20000000800 */
[----:B0-----:R-:W-:-:S07]  /*f2f0*/  FADD.FTZ R3, R55, R8 ;  /* 0x0000000837037221 */ /* 0x001fce0000010000 */
[----:B------:R-:W0:Y:S01]  /*f300*/  MUFU.EX2 R54, R54 ;  /* 0x0000003600367308 */ /* 0x000e220000000800 */
[C---:B--2---:R-:W-:Y:S01]  /*f310*/  FADD.FTZ R2, R14.reuse, R3 ;  /* 0x000000030e027221 */ /* 0x044fe20000010000 */
[----:B------:R-:W-:-:S06]  /*f320*/  F2FP.BF16.F32.PACK_AB R55, R14, R55 ;  /* 0x000000370e37723e */ /* 0x000fcc00000010ff */
[----:B------:R-:W2:Y:S01]  /*f330*/  MUFU.EX2 R24, R65 ;  /* 0x0000004100187308 */ /* 0x000ea20000000800 */
[----:B---3--:R-:W-:-:S07]  /*f340*/  FADD.FTZ R3, R61, R2 ;  /* 0x000000023d037221 */ /* 0x008fce0000010000 */
[----:B------:R-:W3:Y:S01]  /*f350*/  MUFU.EX2 R56, R56 ;  /* 0x0000003800387308 */ /* 0x000ee20000000800 */
[C---:B0-----:R-:W-:Y:S01]  /*f360*/  FADD.FTZ R25, R54.reuse, R25 ;  /* 0x0000001936197221 */ /* 0x041fe20000010000 */
[----:B------:R-:W-:-:S06]  /*f370*/  F2FP.BF16.F32.PACK_AB R52, R54, R52 ;  /* 0x000000343634723e */ /* 0x000fcc00000010ff */
[----:B------:R-:W0:Y:S01]  /*f380*/  MUFU.EX2 R63, R67 ;  /* 0x00000043003f7308 */ /* 0x000e220000000800 */
[C---:B--2---:R-:W-:Y:S01]  /*f390*/  FADD.FTZ R2, R24.reuse, R3 ;  /* 0x0000000318027221 */ /* 0x044fe20000010000 */
[----:B------:R-:W-:-:S06]  /*f3a0*/  F2FP.BF16.F32.PACK_AB R61, R24, R61 ;  /* 0x0000003d183d723e */ /* 0x000fcc00000010ff */
[----:B------:R-:W2:Y:S01]  /*f3b0*/  MUFU.EX2 R58, R58 ;  /* 0x0000003a003a7308 */ /* 0x000ea20000000800 */
[----:B---3--:R-:W-:-:S07]  /*f3c0*/  FADD.FTZ R25, R56, R25 ;  /* 0x0000001938197221 */ /* 0x008fce0000010000 */
[----:B------:R-:W3:Y:S01]  /*f3d0*/  MUFU.EX2 R78, R78 ;  /* 0x0000004e004e7308 */ /* 0x000ee20000000800 */
[----:B0-----:R-:W-:-:S07]  /*f3e0*/  FADD.FTZ R3, R63, R2 ;  /* 0x000000023f037221 */ /* 0x001fce0000010000 */
[----:B------:R-:W0:Y:S01]  /*f3f0*/  MUFU.EX2 R60, R60 ;  /* 0x0000003c003c7308 */ /* 0x000e220000000800 */
[C---:B--2---:R-:W-:Y:S01]  /*f400*/  FADD.FTZ R25, R58.reuse, R25 ;  /* 0x000000193a197221 */ /* 0x044fe20000010000 */
[----:B------:R-:W-:-:S05]  /*f410*/  F2FP.BF16.F32.PACK_AB R54, R58, R56 ;  /* 0x000000383a36723e */ /* 0x000fca00000010ff */
[----:B------:R1:W-:Y:S01]  /*f420*/  STSM.16.M88.4 [R23], R52 ;  /* 0x0000003417007844 */ /* 0x0003e20000000200 */
[----:B------:R-:W2:Y:S01]  /*f430*/  MUFU.EX2 R80, R80 ;  /* 0x0000005000507308 */ /* 0x000ea20000000800 */
[C---:B---3--:R-:W-:Y:S01]  /*f440*/  FADD.FTZ R3, R78.reuse, R3 ;  /* 0x000000034e037221 */ /* 0x048fe20000010000 */
[----:B------:R-:W-:-:S06]  /*f450*/  F2FP.BF16.F32.PACK_AB R63, R78, R63 ;  /* 0x0000003f4e3f723e */ /* 0x000fcc00000010ff */
[----:B------:R-:W3:Y:S01]  /*f460*/  MUFU.EX2 R62, R62 ;  /* 0x0000003e003e7308 */ /* 0x000ee20000000800 */
[----:B0-----:R-:W-:-:S07]  /*f470*/  FADD.FTZ R25, R60, R25 ;  /* 0x000000193c197221 */ /* 0x001fce0000010000 */
        /* <DEDUP_REMOVED lines=8> */
[C---:B--2---:R-:W-:Y:S01]  /*f500*/  F2FP.BF16.F32.PACK_AB R62, R66.reuse, R64 ;  /* 0x00000040423e723e */ /* 0x044fe200000010ff */
[----:B------:R-:W-:-:S04]  /*f510*/  FADD.FTZ R25, R66, R25 ;  /* 0x0000001942197221 */ /* 0x000fc80000010000 */
[----:B------:R1:W-:Y:S02]  /*f520*/  STSM.16.M88.4 [R19+0x6000], R60 ;  /* 0x0060003c13007844 */ /* 0x0003e40000000200 */
[----:B------:R-:W2:Y:S01]  /*f530*/  MUFU.EX2 R71, R71 ;  /* 0x0000004700477308 */ /* 0x000ea20000000800 */
[C---:B---3--:R-:W-:Y:S01]  /*f540*/  FADD.FTZ R3, R9.reuse, R3 ;  /* 0x0000000309037221 */ /* 0x048fe20000010000 */
[----:B------:R-:W-:-:S06]  /*f550*/  F2FP.BF16.F32.PACK_AB R9, R9, R80 ;  /* 0x000000500909723e */ /* 0x000fcc00000010ff */
[----:B------:R-:W3:Y:S01]  /*f560*/  MUFU.EX2 R68, R68 ;  /* 0x0000004400447308 */ /* 0x000ee20000000800 */
[----:B0-----:R-:W-:-:S07]  /*f570*/  FADD.FTZ R2, R70, R25 ;  /* 0x0000001946027221 */ /* 0x001fce0000010000 */
[----:B------:R-:W0:Y:S01]  /*f580*/  MUFU.EX2 R76, R76 ;  /* 0x0000004c004c7308 */ /* 0x000e220000000800 */
[C---:B--2---:R-:W-:Y:S01]  /*f590*/  F2FP.BF16.F32.PACK_AB R8, R71.reuse, R70 ;  /* 0x000000464708723e */ /* 0x044fe200000010ff */
[----:B------:R-:W-:-:S06]  /*f5a0*/  FADD.FTZ R13, R71, R2 ;  /* 0x00000002470d7221 */ /* 0x000fcc0000010000 */
[----:B------:R-:W2:Y:S01]  /*f5b0*/  MUFU.EX2 R21, R72 ;  /* 0x0000004800157308 */ /* 0x000ea20000000800 */
[----:B---3--:R-:W-:Y:S01]  /*f5c0*/  F2FP.BF16.F32.PACK_AB R10, R5, R68 ;  /* 0x00000044050a723e */ /* 0x008fe200000010ff */
[----:B------:R-:W-:Y:S01]  /*f5d0*/  FADD.FTZ R68, R68, R13 ;  /* 0x0000000d44447221 */ /* 0x000fe20000010000 */
[----:B0-----:R-:W-:-:S03]  /*f5e0*/  FADD.FTZ R2, R76, R3 ;  /* 0x000000034c027221 */ /* 0x001fc60000010000 */
[----:B------:R-:W-:Y:S01]  /*f5f0*/  FADD.FTZ R3, R5, R68 ;  /* 0x0000004405037221 */ /* 0x000fe20000010000 */
[----:B------:R-:W-:Y:S01]  /*f600*/  IMAD.MOV.U32 R5, RZ, RZ, R4 ;  /* 0x000000ffff057224 */ /* 0x000fe200078e0004 */
[C---:B--2---:R-:W-:Y:S01]  /*f610*/  F2FP.BF16.F32.PACK_AB R11, R21.reuse, R76 ;  /* 0x0000004c150b723e */ /* 0x044fe200000010ff */
[----:B------:R-:W-:-:S04]  /*f620*/  FADD.FTZ R2, R21, R2 ;  /* 0x0000000215027221 */ /* 0x000fc80000010000 */
[----:B------:R1:W-:Y:S01]  /*f630*/  STSM.16.M88.4 [R18+0x6000], R8 ;  /* 0x0060000812007844 */ /* 0x0003e20000000200 */
[----:B------:R0:W-:Y:S06]  /*f640*/  MEMBAR.ALL.CTA ;  /* 0x0000000000007992 */ /* 0x0001ec0000008000 */
[----:B0-----:R-:W0:Y:S02]  /*f650*/  FENCE.VIEW.ASYNC.S ;  /* 0x00000000000073c6 */ /* 0x001e240000000000 */
[----:B0-----:R-:W-:Y:S01]  /*f660*/  NOP ;  /* 0x0000000000007918 */ /* 0x001fe20000000000 */
[----:B------:R-:W-:Y:S05]  /*f670*/  @P2 BRA `(.L_x_1144) ;  /* 0xffffffc400d82947 */ /* 0x000fea000383ffff */
.L_x_1127:
[----:B------:R-:W-:Y:S06]  /*f680*/  BAR.ARV 0x8, 0x200 ;  /* 0x0208000000007b1d */ /* 0x000fec0000002000 */
[----:B------:R-:W-:Y:S05]  /*f690*/  @!P0 BRA `(.L_x_1145) ;  /* 0x0000000000048947 */ /* 0x000fea0003800000 */
[----:B------:R-:W-:Y:S01]  /*f6a0*/  BPT.TRAP 0x1 ;  /* 0x000000040000795c */ /* 0x000fe20000300000 */
.L_x_1145:
[----:B------:R-:W-:Y:S01]  /*f6b0*/  ULEA UR9, UR46, UR42, 0x3 ;  /* 0x0000002a2e097291 */ /* 0x000fe2000f8e183f */
[----:B------:R-:W-:-:S05]  /*f6c0*/  IMAD.U32 R0, RZ, RZ, UR49 ;  /* 0x00000031ff007e24 */ /* 0x000fca000f8e00ff */
[----:B------:R-:W-:-:S04]  /*f6d0*/  SHF.L.U32 R0, R0, 0x1f, RZ ;  /* 0x0000001f00007819 */ /* 0x000fc800000006ff */
[----:B------:R2:W4:Y:S01]  /*f6e0*/  SYNCS.PHASECHK.TRANS64.TRYWAIT P2, [UR9+0x2d850], R0 ;  /* 0x02d85000ff0075a7 */ /* 0x0005220008040149 */
[----:B------:R-:W-:Y:S05]  /*f6f0*/  @!P0 BRA `(.L_x_1146) ;  /* 0x0000000000048947 */ /* 0x000fea0003800000 */
[----:B------:R-:W-:Y:S01]  /*f700*/  BPT.TRAP 0x1 ;  /* 0x000000040000795c */ /* 0x000fe20000300000 */
.L_x_1146:
[----:B----4-:R-:W-:Y:S05]  /*f710*/  @P2 BRA `(.L_x_1147) ;  /* 0x0000000000082947 */ /* 0x010fea0003800000 */
[----:B------:R-:W4:Y:S02]  /*f720*/  SYNCS.PHASECHK.TRANS64.TRYWAIT P0, [UR9+0x2d850], R0 ;  /* 0x02d85000ff0075a7 */ /* 0x000f240008000149 */
[----:B----4-:R-:W-:Y:S05]  /*f730*/  @!P0 BRA `(.L_x_1148) ;  /* 0x0000008c00e08947 */ /* 0x010fea0003800000 */
.L_x_1147:
[----:B------:R-:W-:Y:S01]  /*f740*/  UIADD3 UR42, UR42, 0x400, URZ ;  /* 0x000004002a2a7890 */ /* 0x000fe2000fffe03f */
[----:B------:R-:W-:Y:S01]  /*f750*/  WARPGROUP.ARRIVE ;  /* 0x00000000000079c5 */ /* 0x000fe20000000000 */
[----:B------:R-:W-:Y:S01]  /*f760*/  ULOP3.LUT UR43, UR43, 0x10000, URZ, 0xfc, !UPT ;  /* 0x000100002b2b7892 */ /* 0x000fe2000f8efc3f */
[----:B--2-4-:R-:W2:Y:S01]  /*f770*/  SHFL.BFLY PT, R0, R3, 0x2, 0x1f ;  /* 0x0c401f0003007f89 */ /* 0x014ea200000e0000 */
[----:B------:R-:W-:Y:S01]  /*f780*/  USHF.R.U32.HI UR42, URZ, 0x4, UR42 ;  /* 0x000000043f2a7899 */ /* 0x000fe2000801162a */
[----:B0--3--:R-:W-:Y:S01]  /*f790*/  IMAD.U32 R13, RZ, RZ, UR34 ;  /* 0x00000022ff0d7e24 */ /* 0x009fe2000f8e00ff */
[----:B------:R-:W-:Y:S01]  /*f7a0*/  UMOV UR5, 0x40000040 ;  /* 0x4000004000057882 */ /* 0x000fe20000000000 */
[----:B------:R-:W-:Y:S01]  /*f7b0*/  UMOV UR7, 0x80000020 ;  /* 0x8000002000077882 */ /* 0x000fe20000000000 */
[----:B------:R-:W-:Y:S01]  /*f7c0*/  ULOP3.LUT UR42, UR42, 0x3fff, URZ, 0xc0, !UPT ;  /* 0x00003fff2a2a7892 */ /* 0x000fe2000f8ec03f */
[----:B------:R-:W0:Y:S01]  /*f7d0*/  SHFL.BFLY PT, R5, R2, 0x2, 0x1f ;  /* 0x0c401f0002057f89 */ /* 0x000e2200000e0000 */
[----:B------:R-:W-:Y:S01]  /*f7e0*/  UMOV UR4, UR43 ;  /* 0x0000002b00047c82 */ /* 0x000fe20008000000 */
[----:B------:R-:W-:-:S02]  /*f7f0*/  UIADD3 UR47, UR47, 0x1, URZ ;  /* 0x000000012f2f7890 */ /* 0x000fc4000fffe03f */
[----:B------:R-:W-:-:S04]  /*f800*/  ULOP3.LUT UR8, UR42, 0x2000000, URZ, 0xfc, !UPT ;  /* 0x020000002a087892 */ /* 0x000fc8000f8efc3f */
[----:B------:R-:W-:Y:S02]  /*f810*/  UIMAD UR8, UR46, 0x600, UR8 ;  /* 0x000006002e0878a4 */ /* 0x000fe4000f8e0208 */
[----:B------:R-:W-:-:S04]  /*f820*/  UIADD3 UR46, UR46, 0x1, URZ ;  /* 0x000000012e2e7890 */ /* 0x000fc8000fffe03f */
[----:B------:R-:W-:Y:S01]  /*f830*/  UISETP.NE.AND UP0, UPT, UR46, 0x2, UPT ;  /* 0x000000022e00788c */ /* 0x000fe2000bf05270 */
[----:B------:R-:W-:Y:S02]  /*f840*/  UMOV UR6, UR8 ;  /* 0x0000000800067c82 */ /* 0x000fe40008000000 */
[----:B------:R-:W-:Y:S01]  /*f850*/  HGMMA.64x96x16.F32.BF16 R88, gdesc[UR4].tnspB, R88, gsb0 ;  /* 0x41600000045879f0 */ /* 0x000fe20008001858 */
[----:B------:R-:W-:Y:S01]  /*f860*/  UIADD3 UR4, UR43, 0x2, URZ ;  /* 0x000000022b047890 */ /* 0x000fe2000fffe03f */
[----:B--2---:R-:W-:Y:S01]  /*f870*/  FADD.FTZ R0, R0, R3 ;  /* 0x0000000300007221 */ /* 0x004fe20000010000 */
[----:B------:R-:W-:Y:S01]  /*f880*/  UIADD3 UR6, UR8, 0x40, URZ ;  /* 0x0000004008067890 */ /* 0x000fe2000fffe03f */
[----:B------:R-:W-:Y:S01]  /*f890*/  IMAD.MOV.U32 R3, RZ, RZ, RZ ;  /* 0x000000ffff037224 */ /* 0x000fe200078e00ff */
[----:B------:R-:W-:Y:S01]  /*f8a0*/  UMOV UR5, 0x40000040 ;  /* 0x4000004000057882 */ /* 0x000fe20000000000 */
[----:B------:R-:W-:Y:S01]  /*f8b0*/  UMOV UR7, 0x80000020 ;  /* 0x8000002000077882 */ /* 0x000fe20000000000 */
[----:B0-----:R-:W-:Y:S01]  /*f8c0*/  FADD.FTZ R6, R5, R2 ;  /* 0x0000000205067221 */ /* 0x001fe20000010000 */
[----:B------:R-:W-:Y:S01]  /*f8d0*/  IMAD.MOV.U32 R2, RZ, RZ, -0x800000 ;  /* 0xff800000ff027424 */ /* 0x000fe200078e00ff */
[----:B------:R-:W0:Y:S01]  /*f8e0*/  SHFL.BFLY PT, R5, R0, 0x1, 0x1f ;  /* 0x0c201f0000057f89 */ /* 0x000e2200000e0000 */
[----:B------:R-:W-:-:S03]  /*f8f0*/  USEL UR46, UR46, URZ, UP0 ;  /* 0x0000003f2e2e7287 */ /* 0x000fc60008000000 */
[----:B-1----:R-:W1:Y:S01]  /*f900*/  SHFL.BFLY PT, R9, R6, 0x1, 0x1f ;  /* 0x0c201f0006097f89 */ /* 0x002e6200000e0000 */
[----:B0-----:R-:W-:Y:S01]  /*f910*/  FADD.FTZ R11, R0, R5 ;  /* 0x00000005000b7221 */ /* 0x001fe20000010000 */
[----:B------:R-:W-:Y:S02]  /*f920*/  IMAD.U32 R5, RZ, RZ, UR34 ;  /* 0x00000022ff057e24 */ /* 0x000fe4000f8e00ff */
[----:B------:R-:W-:Y:S02]  /*f930*/  IMAD.MOV.U32 R0, RZ, RZ, -0x800000 ;  /* 0xff800000ff007424 */ /* 0x000fe400078e00ff */
[----:B-1----:R-:W-:Y:S01]  /*f940*/  FADD.FTZ R12, R6, R9 ;  /* 0x00000009060c7221 */ /* 0x002fe20000010000 */
[----:B------:R-:W-:Y:S01]  /*f950*/  FSETP.NE.FTZ.AND P0, PT, R11, RZ, PT ;  /* 0x000000ff0b00720b */ /* 0x000fe20003f15000 */
[----:B------:R-:W-:Y:S02]  /*f960*/  IMAD.U32 R6, RZ, RZ, UR9 ;  /* 0x00000009ff067e24 */ /* 0x000fe4000f8e00ff */
[----:B------:R-:W-:Y:S01]  /*f970*/  IMAD.MOV.U32 R9, RZ, RZ, RZ ;  /* 0x000000ffff097224 */ /* 0x000fe200078e00ff */
[----:B------:R-:W-:Y:S01]  /*f980*/  FSETP.NE.FTZ.AND P2, PT, R12, RZ, PT ;  /* 0x000000ff0c00720b */ /* 0x000fe20003f55000 */
[----:B------:R-:W-:-:S05]  /*f990*/  @!P1 VIADD R6, R6, 0x2d860 ;  /* 0x0002d86006069836 */ /* 0x000fca0000000000 */
[----:B------:R-:W-:-:S03]  /*f9a0*/  @!P1 PRMT R6, RZ, 0x654, R6 ;  /* 0x00000654ff069816 */ /* 0x000fc60000000006 */
[----:B------:R-:W0:Y:S01]  /*f9b0*/  @P0 MUFU.LG2 R8, R11 ;  /* 0x0000000b00080308 */ /* 0x000e220000000c00 */
[----:B------:R-:W-:-:S07]  /*f9c0*/  @P0 FMUL.FTZ R5, R5, 0.69314718246459960938 ;  /* 0x3f31721805050820 */ /* 0x000fce0000410000 */
[----:B------:R-:W1:Y:S08]  /*f9d0*/  @P2 MUFU.LG2 R10, R12 ;  /* 0x0000000c000a2308 */ /* 0x000e700000000c00 */
[----:B------:R2:W3:Y:S01]  /*f9e0*/  @P0 MUFU.RCP R3, R11 ;  /* 0x0000000b00030308 */ /* 0x0004e20000001000 */
[----:B0-----:R-:W-:-:S04]  /*f9f0*/  @P0 FMUL.FTZ R8, R8, 0.69314718246459960938 ;  /* 0x3f31721808080820 */ /* 0x001fc80000410000 */
[----:B------:R-:W-:Y:S01]  /*fa00*/  @P0 FFMA.FTZ R2, R5, R4, R8 ;  /* 0x0000000405020223 */ /* 0x000fe20000010008 */
[----:B------:R-:W-:Y:S02]  /*fa10*/  PLOP3.LUT P0, PT, PT, PT, PT, 0x8, 0x0 ;  /* 0x000000000000781c */ /* 0x000fe40003f0e170 */
[----:B------:R3:W0:Y:S01]  /*fa20*/  @P2 MUFU.RCP R9, R12 ;  /* 0x0000000c00092308 */ /* 0x0006220000001000 */
[----:B--2---:R-:W-:Y:S01]  /*fa30*/  @P2 FMUL.FTZ R11, R13, 0.69314718246459960938 ;  /* 0x3f3172180d0b2820 */ /* 0x004fe20000410000 */
        /* <DEDUP_REMOVED lines=98> */
[----:B-1----:R-:W-:-:S07]  /*10060*/  FMUL.FTZ R135, R135, R9 ;  /* 0x0000000987877220 */ /* 0x002fce0000410000 */
.L_x_1078:
[----:B------:R-:W0:Y:S08]  /*10070*/  S2UR UR4, SR_CgaCtaId ;  /* 0x00000000000479c3 */ /* 0x000e300000008800 */
[----:B------:R-:W-:Y:S06]  /*10080*/  BAR.SYNC.DEFER_BLOCKING 0x5, 0x200 ;  /* 0x0148000000007b1d */ /* 0x000fec0000010000 */
[----:B------:R-:W-:Y:S01]  /*10090*/  UMOV UR42, 0x400 ;  /* 0x00000400002a7882 */ /* 0x000fe20000000000 */
[----:B------:R-:W-:Y:S01]  /*100a0*/  BSSY B0, `(.L_x_1149) ;  /* 0x00001b8000007945 */ /* 0x000fe20003800000 */
[----:B0-----:R-:W-:-:S09]  /*100b0*/  ULEA UR42, UR4, UR42, 0x18 ;  /* 0x0000002a042a7291 */ /* 0x001fd2000f8ec03f */
[----:B------:R-:W0:Y:S02]  /*100c0*/  LDS.128 R4, [UR42+0x2d8d0] ;  /* 0x02d8d02aff047984 */ /* 0x000e240008000c00 */
[----:B0-----:R-:W-:Y:S02]  /*100d0*/  R2UR UR5, R5 ;  /* 0x00000000050572ca */ /* 0x001fe400000e0000 */
[----:B------:R-:W-:Y:S02]  /*100e0*/  R2UR UR7, R6 ;  /* 0x00000000060772ca */ /* 0x000fe400000e0000 */
[----:B------:R-:W-:Y:S01]  /*100f0*/  R2UR UR6, R7 ;  /* 0x00000000070672ca */ /* 0x000fe200000e0000 */
[----:B------:R-:W-:Y:S06]  /*10100*/  BAR.ARV 0x4, 0x200 ;  /* 0x0108000000007b1d */ /* 0x000fec0000002000 */
[----:B------:R-:W-:Y:S08]  /*10110*/  @P0 BRA `(.L_x_1150) ;  /* 0x0000001000480947 */ /* 0x000ff00003800000 */
[----:B------:R-:W0:Y:S08]  /*10120*/  S2UR UR4, SR_SWINHI ;  /* 0x00000000000479c3 */ /* 0x000e300000002f00 */
[----:B------:R-:W-:Y:S01]  /*10130*/  BAR.SYNC.DEFER_BLOCKING 0x1, 0x180 ;  /* 0x0046000000007b1d */ /* 0x000fe20000010000 */
[----:B------:R-:W-:Y:S02]  /*10140*/  F2FP.BF16.F32.PACK_AB R6, R93, R92 ;  /* 0x0000005c5d06723e */ /* 0x000fe400000010ff */
[----:B------:R-:W-:-:S02]  /*10150*/  F2FP.BF16.F32.PACK_AB R7, R95, R94 ;  /* 0x0000005e5f07723e */ /* 0x000fc400000010ff */
[----:B------:R-:W-:Y:S02]  /*10160*/  F2FP.BF16.F32.PACK_AB R26, R125, R26 ;  /* 0x0000001a7d1a723e */ /* 0x000fe400000010ff */
[----:B------:R-:W-:Y:S01]  /*10170*/  F2FP.BF16.F32.PACK_AB R27, R27, R126 ;  /* 0x0000007e1b1b723e */ /* 0x000fe200000010ff */
[----:B------:R-:W1:Y:S01]  /*10180*/  LDC R40, c[0x0][0xbe8] ;  /* 0x0002fa00ff287b82 */ /* 0x000e620000000800 */
[----:B------:R-:W-:Y:S01]  /*10190*/  UMOV UR8, UR42 ;  /* 0x0000002a00087c82 */ /* 0x000fe20008000000 */
[----:B0-----:R-:W-:Y:S01]  /*101a0*/  UMOV UR9, UR4 ;  /* 0x0000000400097c82 */ /* 0x001fe20008000000 */
[----:B------:R-:W-:Y:S02]  /*101b0*/  IMAD.U32 R20, RZ, RZ, UR8 ;  /* 0x00000008ff147e24 */ /* 0x000fe4000f8e00ff */
[----:B------:R-:W-:Y:S01]  /*101c0*/  IMAD.U32 R21, RZ, RZ, UR9 ;  /* 0x00000009ff157e24 */ /* 0x000fe2000f8e00ff */
[----:B------:R-:W-:Y:S02]  /*101d0*/  ULDC.64 UR8, c[0x0][0xc00] ;  /* 0x0003000000087ab9 */ /* 0x000fe40000000a00 */
[----:B------:R-:W-:Y:S01]  /*101e0*/  UISETP.NE.U32.AND UP0, UPT, UR8, URZ, UPT ;  /* 0x0000003f0800728c */ /* 0x000fe2000bf05070 */
[----:B------:R-:W-:-:S03]  /*101f0*/  IMAD.WIDE R4, R145, 0x2, R20 ;  /* 0x0000000291047825 */ /* 0x000fc600078e0214 */
[----:B------:R-:W-:Y:S01]  /*10200*/  UISETP.NE.AND.EX UP0, UPT, UR9, URZ, UPT, UP0 ;  /* 0x0000003f0900728c */ /* 0x000fe2000bf05300 */
[C---:B------:R-:W-:Y:S02]  /*10210*/  LOP3.LUT R3, R4.reuse, 0x180, RZ, 0xc0, !PT ;  /* 0x0000018004037812 */ /* 0x040fe400078ec0ff */
[----:B------:R-:W-:Y:S01]  /*10220*/  ULDC.64 UR8, c[0x0][0xc00] ;  /* 0x0003000000087ab9 */ /* 0x000fe20000000a00 */
[C---:B------:R-:W-:Y:S01]  /*10230*/  IADD3 R9, P0, R4.reuse, 0x6020, RZ ;  /* 0x0000602004097810 */ /* 0x040fe20007f1e0ff */
[----:B------:R-:W-:Y:S01]  /*10240*/  UIMAD.WIDE UR8, UR40, 0x4, UR8 ;  /* 0x00000004280878a5 */ /* 0x000fe2000f8e0208 */
[C---:B------:R-:W-:Y:S02]  /*10250*/  IADD3 R11, P1, R4.reuse, 0x6000, RZ ;  /* 0x00006000040b7810 */ /* 0x040fe40007f3e0ff */
[----:B------:R-:W-:Y:S02]  /*10260*/  SHF.R.U64 R3, R3, 0x3, RZ ;  /* 0x0000000303037819 */ /* 0x000fe400000012ff */
[----:B------:R-:W-:Y:S01]  /*10270*/  IADD3 R29, P4, R4, 0x20, RZ ;  /* 0x00000020041d7810 */ /* 0x000fe20007f9e0ff */
[----:B------:R-:W-:Y:S01]  /*10280*/  IMAD.U32 R28, RZ, RZ, UR8 ;  /* 0x00000008ff1c7e24 */ /* 0x000fe2000f8e00ff */
[----:B------:R-:W-:-:S02]  /*10290*/  LOP3.LUT R8, R9, 0x180, RZ, 0xc0, !PT ;  /* 0x0000018009087812 */ /* 0x000fc400078ec0ff */
[----:B------:R-:W-:Y:S01]  /*102a0*/  LOP3.LUT R10, R11, 0x180, RZ, 0xc0, !PT ;  /* 0x000001800b0a7812 */ /* 0x000fe200078ec0ff */
[--C-:B------:R-:W-:Y:S01]  /*102b0*/  IMAD.X R25, RZ, RZ, R5.reuse, P4 ;  /* 0x000000ffff197224 */ /* 0x100fe200020e0605 */
[C---:B------:R-:W-:Y:S02]  /*102c0*/  IADD3 R33, P2, R4.reuse, 0x3020, RZ ;  /* 0x0000302004217810 */ /* 0x040fe40007f5e0ff */
[----:B------:R-:W-:Y:S02]  /*102d0*/  IADD3 R31, P3, R4, 0x3000, RZ ;  /* 0x00003000041f7810 */ /* 0x000fe40007f7e0ff */
[----:B------:R-:W-:Y:S01]  /*102e0*/  LOP3.LUT R4, R3, R4, RZ, 0x3c, !PT ;  /* 0x0000000403047212 */ /* 0x000fe200078e3cff */
[--C-:B------:R-:W-:Y:S01]  /*102f0*/  IMAD.X R13, RZ, RZ, R5.reuse, P2 ;  /* 0x000000ffff0d7224 */ /* 0x100fe200010e0605 */
[----:B------:R-:W-:Y:S01]  /*10300*/  LOP3.LUT R24, R29, 0x180, RZ, 0xc0, !PT ;  /* 0x000001801d187812 */ /* 0x000fe200078ec0ff */
[----:B------:R-:W-:Y:S01]  /*10310*/  IMAD.X R15, RZ, RZ, R5, P3 ;  /* 0x000000ffff0f7224 */ /* 0x000fe200018e0605 */
[----:B------:R-:W-:-:S02]  /*10320*/  SHF.R.U64 R8, R8, 0x3, RZ ;  /* 0x0000000308087819 */ /* 0x000fc400000012ff */
[----:B------:R-:W-:Y:S02]  /*10330*/  SHF.R.U64 R10, R10, 0x3, RZ ;  /* 0x000000030a0a7819 */ /* 0x000fe400000012ff */
[----:B------:R-:W-:Y:S02]  /*10340*/  MOV R3, R4 ;  /* 0x0000000400037202 */ /* 0x000fe40000000f00 */
[----:B------:R-:W-:Y:S02]  /*10350*/  LOP3.LUT R14, R31, 0x180, RZ, 0xc0, !PT ;  /* 0x000001801f0e7812 */ /* 0x000fe400078ec0ff */
[----:B------:R-:W-:Y:S02]  /*10360*/  F2FP.BF16.F32.PACK_AB R4, R89, R12 ;  /* 0x0000000c5904723e */ /* 0x000fe400000010ff */
[----:B------:R-:W-:Y:S02]  /*10370*/  LOP3.LUT R12, R33, 0x180, RZ, 0xc0, !PT ;  /* 0x00000180210c7812 */ /* 0x000fe400078ec0ff */
[----:B------:R-:W-:-:S02]  /*10380*/  SHF.R.U64 R24, R24, 0x3, RZ ;  /* 0x0000000318187819 */ /* 0x000fc400000012ff */
[----:B------:R-:W-:Y:S01]  /*10390*/  LOP3.LUT R8, R8, R9, RZ, 0x3c, !PT ;  /* 0x0000000908087212 */ /* 0x000fe200078e3cff */
[--C-:B------:R-:W-:Y:S01]  /*103a0*/  IMAD.X R9, RZ, RZ, R5.reuse, P0 ;  /* 0x000000ffff097224 */ /* 0x100fe200000e0605 */
[----:B------:R-:W-:Y:S01]  /*103b0*/  LOP3.LUT R10, R10, R11, RZ, 0x3c, !PT ;  /* 0x0000000b0a0a7212 */ /* 0x000fe200078e3cff */
[----:B------:R-:W-:Y:S01]  /*103c0*/  IMAD.X R11, RZ, RZ, R5, P1 ;  /* 0x000000ffff0b7224 */ /* 0x000fe200008e0605 */
[----:B------:R-:W-:Y:S02]  /*103d0*/  SHF.R.U64 R14, R14, 0x3, RZ ;  /* 0x000000030e0e7819 */ /* 0x000fe400000012ff */
[----:B------:R-:W-:Y:S02]  /*103e0*/  SHF.R.U64 R12, R12, 0x3, RZ ;  /* 0x000000030c0c7819 */ /* 0x000fe400000012ff */
[----:B------:R-:W-:Y:S01]  /*103f0*/  LOP3.LUT R24, R24, R29, RZ, 0x3c, !PT ;  /* 0x0000001d18187212 */ /* 0x000fe200078e3cff */
[----:B------:R-:W-:Y:S01]  /*10400*/  IMAD.U32 R29, RZ, RZ, UR9 ;  /* 0x00000009ff1d7e24 */ /* 0x000fe2000f8e00ff */
[----:B------:R-:W-:Y:S01]  /*10410*/  F2FP.BF16.F32.PACK_AB R5, R91, R90 ;  /* 0x0000005a5b05723e */ /* 0x000fe200000010ff */
[----:B------:R-:W-:Y:S01]  /*10420*/  ULDC.64 UR8, c[0x0][0xc08] ;  /* 0x0003020000087ab9 */ /* 0x000fe20000000a00 */
[----:B------:R-:W-:-:S02]  /*10430*/  LOP3.LUT R14, R14, R31, RZ, 0x3c, !PT ;  /* 0x0000001f0e0e7212 */ /* 0x000fc400078e3cff */
[----:B------:R-:W-:Y:S01]  /*10440*/  MOV R30, R8 ;  /* 0x00000008001e7202 */ /* 0x000fe20000000f00 */
[----:B------:R0:W-:Y:S01]  /*10450*/  STSM.16.M88.4 [R3], R4 ;  /* 0x0000000403007844 */ /* 0x0001e20000000200 */
[----:B------:R-:W-:Y:S02]  /*10460*/  MOV R31, R10 ;  /* 0x0000000a001f7202 */ /* 0x000fe40000000f00 */
[----:B------:R-:W-:Y:S02]  /*10470*/  LOP3.LUT R12, R12, R33, RZ, 0x3c, !PT ;  /* 0x000000210c0c7212 */ /* 0x000fe400078e3cff */
[----:B------:R-:W-:Y:S02]  /*10480*/  MOV R25, R24 ;  /* 0x0000001800197202 */ /* 0x000fe40000000f00 */
[----:B------:R-:W-:Y:S02]  /*10490*/  F2FP.BF16.F32.PACK_AB R8, R97, R96 ;  /* 0x000000606108723e */ /* 0x000fe400000010ff */
[----:B------:R-:W-:-:S02]  /*104a0*/  F2FP.BF16.F32.PACK_AB R9, R99, R98 ;  /* 0x000000626309723e */ /* 0x000fc400000010ff */
[----:B------:R-:W-:Y:S02]  /*104b0*/  F2FP.BF16.F32.PACK_AB R10, R101, R100 ;  /* 0x00000064650a723e */ /* 0x000fe400000010ff */
[----:B------:R-:W-:Y:S02]  /*104c0*/  F2FP.BF16.F32.PACK_AB R11, R103, R102 ;  /* 0x00000066670b723e */ /* 0x000fe400000010ff */
[----:B------:R-:W-:Y:S02]  /*104d0*/  MOV R32, R12 ;  /* 0x0000000c00207202 */ /* 0x000fe40000000f00 */
[----:B------:R-:W-:Y:S01]  /*104e0*/  MOV R33, R14 ;  /* 0x0000000e00217202 */ /* 0x000fe20000000f00 */
[----:B------:R2:W-:Y:S01]  /*104f0*/  STSM.16.M88.4 [R25], R8 ;  /* 0x0000000819007844 */ /* 0x0005e20000000200 */
[----:B0-----:R-:W-:Y:S02]  /*10500*/  F2FP.BF16.F32.PACK_AB R4, R105, R104 ;  /* 0x000000686904723e */ /* 0x001fe400000010ff */
[----:B------:R-:W-:-:S02]  /*10510*/  F2FP.BF16.F32.PACK_AB R5, R107, R106 ;  /* 0x0000006a6b05723e */ /* 0x000fc400000010ff */
[----:B------:R-:W-:Y:S02]  /*10520*/  F2FP.BF16.F32.PACK_AB R6, R109, R108 ;  /* 0x0000006c6d06723e */ /* 0x000fe400000010ff */
[----:B------:R-:W-:Y:S02]  /*10530*/  F2FP.BF16.F32.PACK_AB R7, R111, R110 ;  /* 0x0000006e6f07723e */ /* 0x000fe400000010ff */
[----:B------:R-:W-:Y:S02]  /*10540*/  F2FP.BF16.F32.PACK_AB R12, R113, R112 ;  /* 0x00000070710c723e */ /* 0x000fe400000010ff */
[----:B------:R-:W-:Y:S01]  /*10550*/  F2FP.BF16.F32.PACK_AB R13, R115, R114 ;  /* 0x00000072730d723e */ /* 0x000fe200000010ff */
[----:B------:R0:W-:Y:S01]  /*10560*/  STSM.16.M88.4 [R33], R4 ;  /* 0x0000000421007844 */ /* 0x0001e20000000200 */
[----:B------:R-:W-:Y:S02]  /*10570*/  F2FP.BF16.F32.PACK_AB R14, R117, R116 ;  /* 0x00000074750e723e */ /* 0x000fe400000010ff */
[----:B------:R-:W-:-:S02]  /*10580*/  F2FP.BF16.F32.PACK_AB R15, R119, R118 ;  /* 0x00000076770f723e */ /* 0x000fc400000010ff */
[----:B------:R-:W-:Y:S02]  /*10590*/  F2FP.BF16.F32.PACK_AB R24, R121, R120 ;  /* 0x000000787918723e */ /* 0x000fe400000010ff */
[----:B--2---:R-:W-:Y:S01]  /*105a0*/  F2FP.BF16.F32.PACK_AB R25, R123, R122 ;  /* 0x0000007a7b19723e */ /* 0x004fe200000010ff */
[----:B------:R-:W-:Y:S01]  /*105b0*/  STSM.16.M88.4 [R32], R12 ;  /* 0x0000000c20007844 */ /* 0x000fe20000000200 */
[----:B------:R-:W-:Y:S02]  /*105c0*/  F2FP.BF16.F32.PACK_AB R8, R129, R128 ;  /* 0x000000808108723e */ /* 0x000fe400000010ff */
[----:B------:R-:W-:Y:S01]  /*105d0*/  F2FP.BF16.F32.PACK_AB R9, R131, R130 ;  /* 0x000000828309723e */ /* 0x000fe200000010ff */
[----:B------:R-:W-:Y:S01]  /*105e0*/  STSM.16.M88.4 [R31], R24 ;  /* 0x000000181f007844 */ /* 0x000fe20000000200 */
[----:B------:R-:W-:Y:S02]  /*105f0*/  F2FP.BF16.F32.PACK_AB R10, R133, R132 ;  /* 0x00000084850a723e */ /* 0x000fe400000010ff */
[----:B------:R-:W-:-:S02]  /*10600*/  F2FP.BF16.F32.PACK_AB R11, R135, R134 ;  /* 0x00000086870b723e */ /* 0x000fc400000010ff */
[----:B------:R-:W-:-:S03]  /*10610*/  PLOP3.LUT P0, PT, PT, PT, UP0, 0x80, 0x0 ;  /* 0x000000000000781c */ /* 0x000fc60003f0f008 */
[----:B------:R2:W-:Y:S01]  /*10620*/  STSM.16.M88.4 [R30], R8 ;  /* 0x000000081e007844 */ /* 0x0005e20000000200 */
[----:B------:R-:W-:Y:S09]  /*10630*/  BAR.SYNC.DEFER_BLOCKING 0x1, 0x180 ;  /* 0x0046000000007b1d */ /* 0x000ff20000010000 */
[----:B------:R-:W3:Y:S01]  /*10640*/  @P0 LDG.E R3, desc[UR50][R28.64] ;  /* 0x000000321c030981 */ /* 0x000ee2000c1e1900 */
[----:B------:R-:W-:Y:S01]  /*10650*/  UISETP.NE.U32.AND UP1, UPT, UR8, URZ, UPT ;  /* 0x0000003f0800728c */ /* 0x000fe2000bf25070 */
[----:B-1----:R-:W-:Y:S01]  /*10660*/  ISETP.NE.AND P1, PT, R40, 0x1, PT ;  /* 0x000000012800780c */ /* 0x002fe20003f25270 */
[----:B------:R-:W-:Y:S01]  /*10670*/  ULDC UR10, c[0x0][0xa88] ;  /* 0x0002a200000a7ab9 */ /* 0x000fe20000000800 */
[----:B------:R-:W-:Y:S01]  /*10680*/  UMOV UR4, URZ ;  /* 0x0000003f00047c82 */ /* 0x000fe20008000000 */
[----:B------:R-:W-:-:S06]  /*10690*/  UISETP.NE.AND.EX UP1, UPT, UR9, URZ, UPT, UP1 ;  /* 0x0000003f0900728c */ /* 0x000fcc000bf25310 */
[----:B------:R-:W-:-:S04]  /*106a0*/  PLOP3.LUT P2, PT, PT, PT, UP1, 0x80, 0x0 ;  /* 0x000000000000781c */ /* 0x000fc80003f4f018 */
[----:B0-----:R-:W0:Y:S01]  /*106b0*/  @P1 LDC R5, c[0x0][0xbec] ;  /* 0x0002fb00ff051b82 */ /* 0x001e220000000800 */
[----:B------:R-:W-:Y:S02]  /*106c0*/  @UP1 ULDC.64 UR8, c[0x0][0xc08] ;  /* 0x0003020000081ab9 */ /* 0x000fe40000000a00 */
[----:B------:R-:W-:-:S05]  /*106d0*/  @UP1 UIMAD.WIDE UR8, UR40, 0x4, UR8 ;  /* 0x00000004280818a5 */ /* 0x000fca000f8e0208 */
[----:B------:R-:W1:Y:S01]  /*106e0*/  @P1 LDC R6, c[0x0][0xbf0] ;  /* 0x0002fc00ff061b82 */ /* 0x000e620000000800 */
[----:B--2---:R-:W-:Y:S02]  /*106f0*/  IMAD.U32 R8, RZ, RZ, UR8 ;  /* 0x00000008ff087e24 */ /* 0x004fe4000f8e00ff */
[----:B------:R-:W-:Y:S01]  /*10700*/  IMAD.U32 R9, RZ, RZ, UR9 ;  /* 0x00000009ff097e24 */ /* 0x000fe2000f8e00ff */
[----:B---3--:R-:W-:Y:S01]  /*10710*/  @P0 R2UR UR4, R3 ;  /* 0x00000000030402ca */ /* 0x008fe200000e0000 */
[----:B------:R-:W-:-:S06]  /*10720*/  IMAD.U32 R3, RZ, RZ, UR10 ;  /* 0x0000000aff037e24 */ /* 0x000fcc000f8e00ff */
[----:B------:R2:W5:Y:S01]  /*10730*/  @P2 LDG.E R3, desc[UR50][R8.64] ;  /* 0x0000003208032981 */ /* 0x000562000c1e1900 */
[----:B01----:R-:W-:Y:S07]  /*10740*/  @P2 BRA `(.L_x_1151) ;  /* 0x0000000000102947 */ /* 0x003fee0003800000 */
[----:B------:R-:W-:Y:S05]  /*10750*/  @!P0 BRA `(.L_x_1151) ;  /* 0x00000000000c8947 */ /* 0x000fea0003800000 */
[----:B------:R-:W3:Y:S04]  /*10760*/  LDG.E R4, desc[UR50][R28.64] ;  /* 0x000000321c047981 */ /* 0x000ee8000c1e1900 */
[----:B-----5:R-:W3:Y:S02]  /*10770*/  LDG.E R3, desc[UR50][R28.64+0x4] ;  /* 0x000004321c037981 */ /* 0x020ee4000c1e1900 */
[----:B---3--:R-:W-:-:S07]  /*10780*/  IMAD.IADD R3, R3, 0x1, -R4 ;  /* 0x0000000103037824 */ /* 0x008fce00078e0a04 */
.L_x_1151:
[----:B--2---:R-:W-:Y:S01]  /*10790*/  VIADD R8, R136, UR39 ;  /* 0x0000002788087c36 */ /* 0x004fe20008000000 */
[----:B------:R-:W-:Y:S01]  /*107a0*/  USHF.R.S32.HI UR9, URZ, 0x1f, UR4 ;  /* 0x0000001f3f097899 */ /* 0x000fe20008011404 */
[----:B-----5:R-:W-:Y:S01]  /*107b0*/  IMAD R41, R3, R40, RZ ;  /* 0x0000002803297224 */ /* 0x020fe200078e02ff */
[----:B------:R-:W-:Y:S01]  /*107c0*/  USHF.R.S32.HI UR16, URZ, 0x1f, UR41 ;  /* 0x0000001f3f107899 */ /* 0x000fe20008011429 */
[----:B------:R-:W-:Y:S01]  /*107d0*/  @P1 IMAD.HI.U32 R5, R8, R5, RZ ;  /* 0x0000000508051227 */ /* 0x000fe200078e00ff */
[----:B------:R-:W-:Y:S01]  /*107e0*/  ULDC.64 UR14, c[0x0][0xb90] ;  /* 0x0002e400000e7ab9 */ /* 0x000fe20000000a00 */
[----:B------:R-:W-:Y:S01]  /*107f0*/  UMOV UR8, UR4 ;  /* 0x0000000400087c82 */ /* 0x000fe20008000000 */
[----:B------:R-:W-:Y:S01]  /*10800*/  UIMAD UR12, UR16, UR14, URZ ;  /* 0x0000000e100c72a4 */ /* 0x000fe2000f8e023f */
[----:B------:R-:W-:Y:S01]  /*10810*/  IMAD.MOV.U32 R4, RZ, RZ, R8 ;  /* 0x000000ffff047224 */ /* 0x000fe200078e0008 */
[----:B------:R-:W-:Y:S01]  /*10820*/  UIMAD.WIDE.U32 UR10, UR41, UR14, UR8 ;  /* 0x0000000e290a72a5 */ /* 0x000fe2000f8e0008 */
[----:B------:R-:W-:Y:S01]  /*10830*/  @P1 SHF.R.U32.HI R4, RZ, R6, R5 ;  /* 0x00000006ff041219 */ /* 0x000fe20000011605 */
[----:B------:R-:W-:Y:S01]  /*10840*/  USHF.R.S32.HI UR8, URZ, 0x1f, UR40 ;  /* 0x0000001f3f087899 */ /* 0x000fe20008011428 */
[----:B------:R-:W-:Y:S01]  /*10850*/  IMAD R5, R141, 0x20, R137 ;  /* 0x000000208d057824 */ /* 0x000fe200078e0289 */
[----:B------:R-:W-:Y:S01]  /*10860*/  UIMAD UR12, UR41, UR15, UR12 ;  /* 0x0000000f290c72a4 */ /* 0x000fe2000f8e020c */
[--C-:B------:R-:W-:Y:S01]  /*10870*/  SHF.R.S32.HI R6, RZ, 0x1f, R4.reuse ;  /* 0x0000001fff067819 */ /* 0x100fe20000011404 */
[----:B------:R-:W-:Y:S01]  /*10880*/  USEL UR18, UR8, URZ, !UP0 ;  /* 0x0000003f08127287 */ /* 0x000fe2000c000000 */
[----:B------:R-:W-:Y:S01]  /*10890*/  IMAD.MOV R7, RZ, RZ, -R4 ;  /* 0x000000ffff077224 */ /* 0x000fe200078e0a04 */
[----:B------:R-:W-:Y:S01]  /*108a0*/  ULDC.64 UR14, c[0x0][0xb98] ;  /* 0x0002e600000e7ab9 */ /* 0x000fe20000000a00 */
[----:B------:R-:W-:Y:S01]  /*108b0*/  USEL UR17, UR40, URZ, !UP0 ;  /* 0x0000003f28117287 */ /* 0x000fe2000c000000 */
[----:B------:R-:W-:Y:S01]  /*108c0*/  IMAD.WIDE R20, R5, 0x2, R20 ;  /* 0x0000000205147825 */ /* 0x000fe200078e0214 */
[----:B------:R-:W-:-:S02]  /*108d0*/  UIMAD UR8, UR18, UR14, URZ ;  /* 0x0000000e120872a4 */ /* 0x000fc4000f8e023f */
[----:B------:R-:W-:Y:S01]  /*108e0*/  UIADD3 UR11, UR11, UR12, URZ ;  /* 0x0000000c0b0b7290 */ /* 0x000fe2000fffe03f */
[----:B------:R-:W-:Y:S01]  /*108f0*/  IMAD R7, R40, R7, R8 ;  /* 0x0000000728077224 */ /* 0x000fe200078e0208 */
[----:B------:R-:W-:Y:S01]  /*10900*/  UIMAD UR8, UR17, UR15, UR8 ;  /* 0x0000000f110872a4 */ /* 0x000fe2000f8e0208 */
[C---:B------:R-:W-:Y:S01]  /*10910*/  IADD3 R9, P2, R20.reuse, 0x1800, RZ ;  /* 0x0000180014097810 */ /* 0x040fe20007f5e0ff */
[----:B------:R-:W-:Y:S01]  /*10920*/  UIMAD.WIDE.U32 UR10, UR17, UR14, UR10 ;  /* 0x0000000e110a72a5 */ /* 0x000fe2000f8e000a */
[----:B------:R-:W-:Y:S01]  /*10930*/  IADD3 R25, P6, R20, 0x3000, RZ ;  /* 0x0000300014197810 */ /* 0x000fe20007fde0ff */
[----:B------:R-:W-:Y:S01]  /*10940*/  ULDC.64 UR12, c[0x0][0xb88] ;  /* 0x0002e200000c7ab9 */ /* 0x000fe20000000a00 */
[----:B------:R-:W-:Y:S01]  /*10950*/  SHF.R.S32.HI R5, RZ, 0x1f, R7 ;  /* 0x0000001fff057819 */ /* 0x000fe20000011407 */
[----:B------:R-:W-:Y:S01]  /*10960*/  IMAD.U32 R11, RZ, RZ, UR8 ;  /* 0x00000008ff0b7e24 */ /* 0x000fe2000f8e00ff */
[----:B------:R-:W-:Y:S02]  /*10970*/  LOP3.LUT R8, R9, 0x180, RZ, 0xc0, !PT ;  /* 0x0000018009087812 */ /* 0x000fe400078ec0ff */
[----:B------:R-:W-:Y:S01]  /*10980*/  IADD3 R4, P0, R4, UR10, RZ ;  /* 0x0000000a04047c10 */ /* 0x000fe2000ff1e0ff */
[----:B------:R-:W-:Y:S01]  /*10990*/  IMAD R10, R5, UR12, RZ ;  /* 0x0000000c050a7c24 */ /* 0x000fe2000f8e02ff */
[----:B------:R-:W-:-:S02]  /*109a0*/  SHF.R.U64 R8, R8, 0x3, RZ ;  /* 0x0000000308087819 */ /* 0x000fc400000012ff */
[----:B------:R-:W-:Y:S01]  /*109b0*/  IADD3.X R5, R6, UR11, R11, P0, !PT ;  /* 0x0000000b06057c10 */ /* 0x000fe200087fe40b */
[----:B------:R-:W-:Y:S01]  /*109c0*/  ULDC.64 UR10, c[0x0][0xb50] ;  /* 0x0002d400000a7ab9 */ /* 0x000fe20000000a00 */
[----:B------:R-:W-:Y:S01]  /*109d0*/  LOP3.LUT R6, R8, R9, RZ, 0x3c, !PT ;  /* 0x0000000908067212 */ /* 0x000fe200078e3cff */
[C---:B------:R-:W-:Y:S01]  /*109e0*/  IMAD R9, R7.reuse, UR13, R10 ;  /* 0x0000000d07097c24 */ /* 0x040fe2000f8e020a */
[C---:B------:R-:W-:Y:S01]  /*109f0*/  IADD3 R13, P5, R20.reuse, 0x4800, RZ ;  /* 0x00004800140d7810 */ /* 0x040fe20007fbe0ff */
[----:B------:R-:W-:Y:S01]  /*10a00*/  IMAD.WIDE.U32 R4, R7, UR12, R4 ;  /* 0x0000000c07047c25 */ /* 0x000fe2000f8e0004 */
[----:B------:R-:W-:Y:S01]  /*10a10*/  ULDC.64 UR12, c[0x0][0xaa0] ;  /* 0x0002a800000c7ab9 */ /* 0x000fe20000000a00 */
[----:B------:R-:W-:Y:S02]  /*10a20*/  IADD3 R33, P4, R20, 0x6000, RZ ;  /* 0x0000600014217810 */ /* 0x000fe40007f9e0ff */
[----:B------:R-:W-:Y:S01]  /*10a30*/  IMAD.IADD R5, R5, 0x1, R9 ;  /* 0x0000000105057824 */ /* 0x000fe200078e0209 */
[----:B------:R-:W-:Y:S01]  /*10a40*/  LEA R8, P0, R4, UR10, 0x2 ;  /* 0x0000000a04087c11 */ /* 0x000fe2000f8010ff */
[----:B------:R-:W-:Y:S01]  /*10a50*/  VIADD R10, R144, UR39 ;  /* 0x00000027900a7c36 */ /* 0x000fe20008000000 */
[----:B------:R-:W-:Y:S01]  /*10a60*/  LOP3.LUT R24, R25, 0x180, RZ, 0xc0, !PT ;  /* 0x0000018019187812 */ /* 0x000fe200078ec0ff */
[----:B------:R-:W-:Y:S01]  /*10a70*/  IMAD.X R7, RZ, RZ, R21, P2 ;  /* 0x000000ffff077224 */ /* 0x000fe200010e0615 */
[----:B------:R-:W-:Y:S01]  /*10a80*/  LEA.HI.X R9, R4, UR11, R5, 0x2, P0 ;  /* 0x0000000b04097c11 */ /* 0x000fe200080f1405 */
[----:B------:R-:W-:Y:S01]  /*10a90*/  SHFL.IDX PT, R36, R8, RZ, 0x1c1f ;  /* 0x001c1fff08247589 */ /* 0x000fe200000e0000 */
[----:B------:R-:W-:Y:S01]  /*10aa0*/  LOP3.LUT P0, RZ, R142, 0x3, RZ, 0xc0, !PT ;  /* 0x000000038eff7812 */ /* 0x000fe2000780c0ff */
[----:B------:R-:W-:Y:S01]  /*10ab0*/  VIADD R3, R10, 0x8 ;  /* 0x000000080a037836 */ /* 0x000fe20000000000 */
[----:B------:R-:W-:Y:S01]  /*10ac0*/  IADD3 R4, P3, R20, 0x7800, RZ ;  /* 0x0000780014047810 */ /* 0x000fe20007f7e0ff */
[----:B------:R-:W0:Y:S01]  /*10ad0*/  SHFL.IDX PT, R37, R9, RZ, 0x1c1f ;  /* 0x001c1fff09257589 */ /* 0x000e2200000e0000 */
[----:B------:R-:W-:-:S02]  /*10ae0*/  ISETP.GE.OR P2, PT, R10, R41, P0 ;  /* 0x000000290a00720c */ /* 0x000fc40000746670 */
[----:B------:R-:W-:Y:S01]  /*10af0*/  ISETP.GE.OR P0, PT, R3, R41, P0 ;  /* 0x000000290300720c */ /* 0x000fe20000706670 */
[----:B------:R-:W-:Y:S01]  /*10b00*/  SHFL.IDX PT, R38, R8, 0x1, 0x1c1f ;  /* 0x003c1f0008267f89 */ /* 0x000fe200000e0000 */
[----:B------:R-:W-:Y:S01]  /*10b10*/  LOP3.LUT R3, R4, 0x180, RZ, 0xc0, !PT ;  /* 0x0000018004037812 */ /* 0x000fe200078ec0ff */
[----:B------:R-:W-:Y:S01]  /*10b20*/  UIMAD UR10, UR9, UR12, URZ ;  /* 0x0000000c090a72a4 */ /* 0x000fe2000f8e023f */
[----:B------:R-:W-:Y:S01]  /*10b30*/  LOP3.LUT R5, R20, 0x180, RZ, 0xc0, !PT ;  /* 0x0000018014057812 */ /* 0x000fe200078ec0ff */
[----:B------:R-:W1:Y:S01]  /*10b40*/  SHFL.IDX PT, R39, R9, 0x1, 0x1c1f ;  /* 0x003c1f0009277f89 */ /* 0x000e6200000e0000 */
[----:B------:R-:W-:Y:S01]  /*10b50*/  SHF.R.U64 R3, R3, 0x3, RZ ;  /* 0x0000000303037819 */ /* 0x000fe200000012ff */
[----:B------:R-:W-:Y:S01]  /*10b60*/  IMAD.X R29, RZ, RZ, R21, P3 ;  /* 0x000000ffff1d7224 */ /* 0x000fe200018e0615 */
[----:B------:R-:W-:Y:S02]  /*10b70*/  SHF.R.U64 R5, R5, 0x3, RZ ;  /* 0x0000000305057819 */ /* 0x000fe400000012ff */
[----:B------:R-:W-:-:S02]  /*10b80*/  LOP3.LUT R28, R3, R4, RZ, 0x3c, !PT ;  /* 0x00000004031c7212 */ /* 0x000fc400078e3cff */
[----:B------:R-:W2:Y:S01]  /*10b90*/  @P1 LDC R3, c[0x0][0xbec] ;  /* 0x0002fb00ff031b82 */ /* 0x000ea20000000800 */
[----:B------:R-:W-:Y:S02]  /*10ba0*/  LOP3.LUT R20, R5, R20, RZ, 0x3c, !PT ;  /* 0x0000001405147212 */ /* 0x000fe400078e3cff */
[----:B------:R-:W-:Y:S02]  /*10bb0*/  LOP3.LUT R12, R13, 0x180, RZ, 0xc0, !PT ;  /* 0x000001800d0c7812 */ /* 0x000fe400078ec0ff */
[----:B------:R-:W-:Y:S02]  /*10bc0*/  LOP3.LUT R32, R33, 0x180, RZ, 0xc0, !PT ;  /* 0x0000018021207812 */ /* 0x000fe400078ec0ff */
[----:B------:R-:W-:Y:S01]  /*10bd0*/  SHF.R.U64 R24, R24, 0x3, RZ ;  /* 0x0000000318187819 */ /* 0x000fe200000012ff */
[----:B0-----:R0:W-:Y:S01]  /*10be0*/  @!P2 ST.E desc[UR50][R36.64], R2 ;  /* 0x000000022400a985 */ /* 0x0011e2000c101932 */
[----:B------:R-:W-:Y:S01]  /*10bf0*/  UIMAD.WIDE.U32 UR8, UR4, UR12, URZ ;  /* 0x0000000c040872a5 */ /* 0x000fe2000f8e003f */
[----:B------:R-:W-:Y:S01]  /*10c00*/  SHF.R.U64 R12, R12, 0x3, RZ ;  /* 0x000000030c0c7819 */ /* 0x000fe200000012ff */
[----:B------:R-:W-:Y:S01]  /*10c10*/  UIMAD UR10, UR4, UR13, UR10 ;  /* 0x0000000d040a72a4 */ /* 0x000fe2000f8e020a */
[----:B------:R-:W-:-:S02]  /*10c20*/  SHF.R.U64 R32, R32, 0x3, RZ ;  /* 0x0000000320207819 */ /* 0x000fc400000012ff */
[----:B------:R-:W-:Y:S01]  /*10c30*/  ULDC.64 UR12, c[0x0][0xae8] ;  /* 0x0002ba00000c7ab9 */ /* 0x000fe20000000a00 */
[----:B------:R-:W-:Y:S01]  /*10c40*/  LOP3.LUT R24, R24, R25, RZ, 0x3c, !PT ;  /* 0x0000001918187212 */ /* 0x000fe200078e3cff */
[----:B-1----:R1:W-:Y:S01]  /*10c50*/  @!P0 ST.E desc[UR50][R38.64], R0 ;  /* 0x0000000026008985 */ /* 0x0023e2000c101932 */
[----:B0-----:R-:W0:Y:S03]  /*10c60*/  @P1 LDC R37, c[0x0][0xbf0] ;  /* 0x0002fc00ff251b82 */ /* 0x001e260000000800 */
[----:B------:R3:W5:Y:S01]  /*10c70*/  LD.E.128 R8, desc[UR50][R20.64] ;  /* 0x0000003214087980 */ /* 0x000762000c101d00 */
[----:B------:R-:W-:Y:S01]  /*10c80*/  UIADD3 UR9, UR9, UR10, URZ ;  /* 0x0000000a09097290 */ /* 0x000fe2000fffe03f */
[----:B------:R-:W-:Y:S01]  /*10c90*/  LOP3.LUT R12, R12, R13, RZ, 0x3c, !PT ;  /* 0x0000000d0c0c7212 */ /* 0x000fe200078e3cff */
[----:B------:R-:W-:Y:S01]  /*10ca0*/  UIMAD UR4, UR16, UR12, URZ ;  /* 0x0000000c100472a4 */ /* 0x000fe2000f8e023f */
[----:B------:R-:W-:Y:S01]  /*10cb0*/  LOP3.LUT R32, R32, R33, RZ, 0x3c, !PT ;  /* 0x0000002120207212 */ /* 0x000fe200078e3cff */
[----:B------:R-:W-:-:S02]  /*10cc0*/  IMAD.X R25, RZ, RZ, R21, P6 ;  /* 0x000000ffff197224 */ /* 0x000fc400030e0615 */
[----:B-1----:R-:W-:Y:S01]  /*10cd0*/  IMAD R0, R140, 0x60, R141 ;  /* 0x000000608c007824 */ /* 0x002fe200078e028d */
[----:B------:R-:W-:Y:S01]  /*10ce0*/  UIMAD UR4, UR41, UR13, UR4 ;  /* 0x0000000d290472a4 */ /* 0x000fe2000f8e0204 */
[--C-:B------:R-:W-:Y:S01]  /*10cf0*/  IMAD.X R13, RZ, RZ, R21.reuse, P5 ;  /* 0x000000ffff0d7224 */ /* 0x100fe200028e0615 */
[----:B------:R-:W-:Y:S01]  /*10d00*/  ULDC.64 UR10, c[0x0][0xaf0] ;  /* 0x0002bc00000a7ab9 */ /* 0x000fe20000000a00 */
[----:B---3--:R-:W-:Y:S01]  /*10d10*/  VIADD R20, R0, UR39 ;  /* 0x0000002700147c36 */ /* 0x008fe20008000000 */
[----:B------:R-:W-:Y:S01]  /*10d20*/  UIMAD.WIDE.U32 UR8, UR41, UR12, UR8 ;  /* 0x0000000c290872a5 */ /* 0x000fe2000f8e0008 */
[----:B------:R-:W-:Y:S01]  /*10d30*/  IMAD.X R33, RZ, RZ, R21, P4 ;  /* 0x000000ffff217224 */ /* 0x000fe200020e0615 */
[----:B------:R-:W5:Y:S01]  /*10d40*/  LD.E.128 R4, desc[UR50][R6.64] ;  /* 0x0000003206047980 */ /* 0x000f62000c101d00 */
[----:B--2---:R-:W-:Y:S01]  /*10d50*/  @P1 IMAD.HI.U32 R0, R20, R3, RZ ;  /* 0x0000000314001227 */ /* 0x004fe200078e00ff */
[----:B------:R-:W-:Y:S02]  /*10d60*/  UIADD3 UR9, UR9, UR4, URZ ;  /* 0x0000000409097290 */ /* 0x000fe4000fffe03f */
[----:B------:R-:W5:Y:S01]  /*10d70*/  LD.E.128 R24, desc[UR50][R24.64] ;  /* 0x0000003218187980 */ /* 0x000f62000c101d00 */
[----:B------:R-:W-:Y:S01]  /*10d80*/  IMAD.MOV.U32 R21, RZ, RZ, R20 ;  /* 0x000000ffff157224 */ /* 0x000fe200078e0014 */
[----:B------:R-:W-:-:S02]  /*10d90*/  UIMAD UR4, UR18, UR10, URZ ;  /* 0x0000000a120472a4 */ /* 0x000fc4000f8e023f */
[----:B------:R-:W5:Y:S01]  /*10da0*/  LD.E.128 R12, desc[UR50][R12.64] ;  /* 0x000000320c0c7980 */ /* 0x000f62000c101d00 */
[----:B0-----:R-:W-:Y:S01]  /*10db0*/  @P1 SHF.R.U32.HI R21, RZ, R37, R0 ;  /* 0x00000025ff151219 */ /* 0x001fe20000011600 */
[----:B------:R-:W-:Y:S02]  /*10dc0*/  UIMAD UR4, UR17, UR11, UR4 ;  /* 0x0000000b110472a4 */ /* 0x000fe4000f8e0204 */
[----:B------:R-:W-:Y:S01]  /*10dd0*/  UIMAD.WIDE.U32 UR8, UR17, UR10, UR8 ;  /* 0x0000000a110872a5 */ /* 0x000fe2000f8e0008 */
[--C-:B------:R-:W-:Y:S01]  /*10de0*/  SHF.R.S32.HI R0, RZ, 0x1f, R21.reuse ;  /* 0x0000001fff007819 */ /* 0x100fe20000011415 */
[----:B------:R-:W-:Y:S01]  /*10df0*/  IMAD.MOV R37, RZ, RZ, -R21 ;  /* 0x000000ffff257224 */ /* 0x000fe200078e0a15 */
[----:B------:R-:W-:Y:S01]  /*10e00*/  ULDC.64 UR10, c[0x0][0xae0] ;  /* 0x0002b800000a7ab9 */ /* 0x000fe20000000a00 */
[----:B------:R-:W-:Y:S01]  /*10e10*/  UIADD3 UR4, UR9, UR4, URZ ;  /* 0x0000000409047290 */ /* 0x000fe2000fffe03f */
[----:B------:R-:W5:Y:S01]  /*10e20*/  LD.E.128 R32, desc[UR50][R32.64] ;  /* 0x0000003220207980 */ /* 0x000f62000c101d00 */
[----:B------:R-:W-:-:S02]  /*10e30*/  IMAD R0, R0, UR10, RZ ;  /* 0x0000000a00007c24 */ /* 0x000fc4000f8e02ff */
[----:B------:R-:W-:Y:S01]  /*10e40*/  IMAD R37, R40, R37, R20 ;  /* 0x0000002528257224 */ /* 0x000fe200078e0214 */
[----:B------:R-:W5:Y:S01]  /*10e50*/  LD.E.128 R28, desc[UR50][R28.64] ;  /* 0x000000321c1c7980 */ /* 0x000f62000c101d00 */
[----:B------:R-:W-:Y:S02]  /*10e60*/  IMAD R39, R21, UR11, R0 ;  /* 0x0000000b15277c24 */ /* 0x000fe4000f8e0200 */
[----:B------:R-:W-:Y:S01]  /*10e70*/  IMAD.U32 R3, RZ, RZ, UR9 ;  /* 0x00000009ff037e24 */ /* 0x000fe2000f8e00ff */
[----:B------:R-:W-:Y:S01]  /*10e80*/  SHF.R.S32.HI R0, RZ, 0x1f, R37 ;  /* 0x0000001fff007819 */ /* 0x000fe20000011425 */
[----:B------:R-:W-:Y:S01]  /*10e90*/  IMAD.U32 R2, RZ, RZ, UR8 ;  /* 0x00000008ff027e24 */ /* 0x000fe2000f8e00ff */
[----:B------:R-:W-:Y:S01]  /*10ea0*/  ULDC.64 UR8, c[0x0][0xad8] ;  /* 0x0002b60000087ab9 */ /* 0x000fe20000000a00 */
[----:B------:R-:W-:Y:S01]  /*10eb0*/  IMAD.U32 R3, RZ, RZ, UR4 ;  /* 0x00000004ff037e24 */ /* 0x000fe2000f8e00ff */
[----:B------:R-:W-:Y:S01]  /*10ec0*/  @!PT LDS RZ, [RZ] ;  /* 0x00000000fffff984 */ /* 0x000fe20000000800 */
[----:B------:R-:W-:Y:S01]  /*10ed0*/  @!PT LDS RZ, [RZ] ;  /* 0x00000000fffff984 */ /* 0x000fe20000000800 */
[----:B------:R-:W-:Y:S01]  /*10ee0*/  @!PT LDS RZ, [RZ] ;  /* 0x00000000fffff984 */ /* 0x000fe20000000800 */
[----:B------:R-:W-:Y:S01]  /*10ef0*/  @!PT LDS RZ, [RZ] ;  /* 0x00000000fffff984 */ /* 0x000fe20000000800 */
[----:B------:R0:W-:Y:S06]  /*10f00*/  MEMBAR.ALL.CTA ;  /* 0x0000000000007992 */ /* 0x0001ec0000008000 */
[----:B0-----:R-:W0:Y:S01]  /*10f10*/  FENCE.VIEW.ASYNC.S ;  /* 0x00000000000073c6 */ /* 0x001e220000000000 */
[----:B------:R-:W-:-:S02]  /*10f20*/  IMAD R0, R0, UR8, RZ ;  /* 0x0000000800007c24 */ /* 0x000fc4000f8e02ff */
[----:B------:R-:W-:-:S04]  /*10f30*/  IMAD.WIDE.U32 R2, R21, UR10, R2 ;  /* 0x0000000a15027c25 */ /* 0x000fc8000f8e0002 */
[----:B------:R-:W-:Y:S02]  /*10f40*/  IMAD.IADD R3, R3, 0x1, R39 ;  /* 0x0000000103037824 */ /* 0x000fe400078e0227 */
[----:B------:R-:W-:Y:S02]  /*10f50*/  IMAD R21, R37, UR9, R0 ;  /* 0x0000000925157c24 */ /* 0x000fe4000f8e0200 */
[----:B------:R-:W-:Y:S01]  /*10f60*/  VIADD R0, R141, UR39 ;  /* 0x000000278d007c36 */ /* 0x000fe20008000000 */
[----:B------:R-:W-:Y:S01]  /*10f70*/  UIADD3 UR4, UR42, 0x2d820, URZ ;  /* 0x0002d8202a047890 */ /* 0x000fe2000fffe03f */
[----:B------:R-:W-:Y:S01]  /*10f80*/  IMAD.WIDE.U32 R2, R37, UR8, R2 ;  /* 0x0000000825027c25 */ /* 0x000fe2000f8e0002 */
[----:B------:R-:W-:Y:S02]  /*10f90*/  ULDC.64 UR8, c[0x0][0xa80] ;  /* 0x0002a00000087ab9 */ /* 0x000fe40000000a00 */
[----:B------:R-:W-:Y:S01]  /*10fa0*/  ISETP.GE.AND P0, PT, R0, R41, PT ;  /* 0x000000290000720c */ /* 0x000fe20003f06270 */
[----:B------:R-:W-:Y:S01]  /*10fb0*/  IMAD.IADD R3, R3, 0x1, R21 ;  /* 0x0000000103037824 */ /* 0x000fe200078e0215 */
[----:B------:R-:W-:Y:S01]  /*10fc0*/  LEA R40, P1, R2, UR8, 0x1 ;  /* 0x0000000802287c11 */ /* 0x000fe2000f8208ff */
[----:B------:R-:W-:-:S03]  /*10fd0*/  UPRMT UR4, URZ, 0x654, UR4 ;  /* 0x000006543f047896 */ /* 0x000fc60008000004 */
[----:B------:R-:W-:Y:S01]  /*10fe0*/  LEA.HI.X R42, R2, UR9, R3, 0x1, P1 ;  /* 0x00000009022a7c11 */ /* 0x000fe200088f0c03 */
[----:B0-----:R0:W1:Y:S01]  /*10ff0*/  SHFL.IDX PT, R20, R40, RZ, 0x1c1f ;  /* 0x001c1fff28147589 */ /* 0x00106200000e0000 */
        /* <DEDUP_REMOVED lines=13> */
[----:B-----5:R3:W-:Y:S04]  /*110d0*/  @!P0 ST.E.128 desc[UR50][R2.64], R8 ;  /* 0x0000000802008985 */ /* 0x0207e8000c101d32 */
[----:B------:R3:W-:Y:S04]  /*110e0*/  @!P1 ST.E.128 desc[UR50][R36.64], R24 ;  /* 0x0000001824009985 */ /* 0x0007e8000c101d32 */
[----:B------:R3:W-:Y:S02]  /*110f0*/  @!P2 ST.E.128 desc[UR50][R38.64], R32 ;  /* 0x000000202600a985 */ /* 0x0007e4000c101d32 */
.L_x_1153:
[----:B------:R-:W-:Y:S05]  /*11100*/  BSYNC B1 ;  /* 0x0000000000017941 */ /* 0x000fea0003800000 */
.L_x_1152:
        /* <DEDUP_REMOVED lines=8> */
[C---:B0-----:R-:W-:Y:S02]  /*11190*/  @!P2 LEA R10, P0, R138.reuse, R8, 0x1 ;  /* 0x000000088a0aa211 */ /* 0x041fe400078008ff */
[----:B----4-:R-:W-:Y:S02]  /*111a0*/  @!P1 IMAD.WIDE R2, R137, 0x2, R8 ;  /* 0x0000000289029825 */ /* 0x010fe400078e0208 */
[----:B------:R-:W-:Y:S02]  /*111b0*/  @!P2 LEA.HI.X R11, R138, R9, R147, 0x1, P0 ;  /* 0x000000098a0ba211 */ /* 0x000fe400000f0c93 */
[----:B------:R-:W-:Y:S01]  /*111c0*/  ISETP.GE.AND P0, PT, R139, UR4, PT ;  /* 0x000000048b007c0c */ /* 0x000fe2000bf06270 */
[----:B------:R3:W-:Y:S04]  /*111d0*/  @!P1 ST.E.128 desc[UR50][R2.64], R4 ;  /* 0x0000000402009985 */ /* 0x0007e8000c101d32 */
[----:B------:R3:W-:Y:S08]  /*111e0*/  @!P2 ST.E.128 desc[UR50][R10.64], R12 ;  /* 0x0000000c0a00a985 */ /* 0x0007f0000c101d32 */
[----:B------:R-:W-:Y:S05]  /*111f0*/  @P0 BRA `(.L_x_1154) ;  /* 0x0000000800880947 */ /* 0x000fea0003800000 */
[----:B---3--:R-:W-:-:S04]  /*11200*/  LEA R2, P0, R139, R8, 0x1 ;  /* 0x000000088b027211 */ /* 0x008fc800078008ff */
[----:B------:R-:W-:-:S05]  /*11210*/  LEA.HI.X R3, R139, R9, R146, 0x1, P0 ;  /* 0x000000098b037211 */ /* 0x000fca00000f0c92 */
[----:B------:R0:W-:Y:S01]  /*11220*/  ST.E.128 desc[UR50][R2.64], R28 ;  /* 0x0000001c02007985 */ /* 0x0001e2000c101d32 */
[----:B------:R-:W-:Y:S05]  /*11230*/  BRA `(.L_x_1154) ;  /* 0x0000000800787947 */ /* 0x000fea0003800000 */
.L_x_1150:
[----:B------:R-:W-:Y:S01]  /*11240*/  ULDC.64 UR8, c[0x0][0xc00] ;  /* 0x0003000000087ab9 */ /* 0x000fe20000000a00 */
[----:B------:R-:W-:Y:S01]  /*11250*/  ULDC UR4, c[0x0][0xa88] ;  /* 0x0002a20000047ab9 */ /* 0x000fe20000000800 */
[----:B------:R-:W-:Y:S01]  /*11260*/  UISETP.NE.U32.AND UP0, UPT, UR8, URZ, UPT ;  /* 0x0000003f0800728c */ /* 0x000fe2000bf05070 */
[----:B------:R-:W0:Y:S03]  /*11270*/  LDC R11, c[0x0][0xbe8] ;  /* 0x0002fa00ff0b7b82 */ /* 0x000e260000000800 */
[----:B------:R-:W-:-:S03]  /*11280*/  UISETP.NE.AND.EX UP0, UPT, UR9, URZ, UPT, UP0 ;  /* 0x0000003f0900728c */ /* 0x000fc6000bf05300 */
[----:B------:R-:W-:Y:S02]  /*11290*/  ULDC.64 UR8, c[0x0][0xc00] ;  /* 0x0003000000087ab9 */ /* 0x000fe40000000a00 */
[----:B------:R-:W-:Y:S01]  /*112a0*/  UIMAD.WIDE UR8, UR40, 0x4, UR8 ;  /* 0x00000004280878a5 */ /* 0x000fe2000f8e0208 */
[----:B------:R-:W-:-:S05]  /*112b0*/  PLOP3.LUT P2, PT, PT, PT, UP0, 0x80, 0x0 ;  /* 0x000000000000781c */ /* 0x000fca0003f4f008 */
[----:B------:R-:W-:Y:S02]  /*112c0*/  IMAD.U32 R2, RZ, RZ, UR8 ;  /* 0x00000008ff027e24 */ /* 0x000fe4000f8e00ff */
[----:B------:R-:W-:Y:S01]  /*112d0*/  IMAD.U32 R3, RZ, RZ, UR9 ;  /* 0x00000009ff037e24 */ /* 0x000fe2000f8e00ff */
[----:B------:R-:W-:Y:S02]  /*112e0*/  ULDC.64 UR8, c[0x0][0xc08] ;  /* 0x0003020000087ab9 */ /* 0x000fe40000000a00 */
[----:B------:R-:W-:Y:S01]  /*112f0*/  UISETP.NE.U32.AND UP1, UPT, UR8, URZ, UPT ;  /* 0x0000003f0800728c */ /* 0x000fe2000bf25070 */
[----:B------:R-:W-:Y:S02]  /*11300*/  IMAD.U32 R0, RZ, RZ, UR4 ;  /* 0x00000004ff007e24 */ /* 0x000fe4000f8e00ff */
[----:B------:R-:W2:Y:S01]  /*11310*/  @P2 LDG.E R6, desc[UR50][R2.64] ;  /* 0x0000003202062981 */ /* 0x000ea2000c1e1900 */
[----:B------:R-:W-:-:S06]  /*11320*/  UISETP.NE.AND.EX UP1, UPT, UR9, URZ, UPT, UP1 ;  /* 0x0000003f0900728c */ /* 0x000fcc000bf25310 */
[----:B------:R-:W-:-:S05]  /*11330*/  PLOP3.LUT P3, PT, PT, PT, UP1, 0x80, 0x0 ;  /* 0x000000000000781c */ /* 0x000fca0003f6f018 */
[----:B------:R-:W-:Y:S02]  /*11340*/  @UP1 ULDC.64 UR8, c[0x0][0xc08] ;  /* 0x0003020000081ab9 */ /* 0x000fe40000000a00 */
[----:B------:R-:W-:-:S06]  /*11350*/  @UP1 UIMAD.WIDE UR8, UR40, 0x4, UR8 ;  /* 0x00000004280818a5 */ /* 0x000fcc000f8e0208 */
[----:B------:R-:W-:Y:S02]  /*11360*/  IMAD.U32 R4, RZ, RZ, UR8 ;  /* 0x00000008ff047e24 */ /* 0x000fe4000f8e00ff */
[----:B------:R-:W-:-:S05]  /*11370*/  IMAD.U32 R5, RZ, RZ, UR9 ;  /* 0x00000009ff057e24 */ /* 0x000fca000f8e00ff */
[----:B------:R1:W5:Y:S01]  /*11380*/  @P3 LDG.E R0, desc[UR50][R4.64] ;  /* 0x0000003204003981 */ /* 0x000362000c1e1900 */
[----:B0-----:R-:W-:Y:S01]  /*11390*/  ISETP.NE.AND P0, PT, R11, 0x1, PT ;  /* 0x000000010b00780c */ /* 0x001fe20003f05270 */
[----:B------:R-:W-:Y:S01]  /*113a0*/  UMOV UR4, URZ ;  /* 0x0000003f00047c82 */ /* 0x000fe20008000000 */
[----:B------:R-:W-:Y:S01]  /*113b0*/  USHF.R.S32.HI UR13, URZ, 0x1f, UR41 ;  /* 0x0000001f3f0d7899 */ /* 0x000fe20008011429 */
[----:B------:R-:W-:-:S10]  /*113c0*/  ISETP.GE.AND P1, PT, R148, 0xc0, PT ;  /* 0x000000c09400780c */ /* 0x000fd40003f26270 */
[----:B------:R-:W0:Y:S01]  /*113d0*/  @P0 LDC R9, c[0x0][0xbec] ;  /* 0x0002fb00ff090b82 */ /* 0x000e220000000800 */
[----:B--2---:R-:W-:Y:S01]  /*113e0*/  @P2 R2UR UR4, R6 ;  /* 0x00000000060422ca */ /* 0x004fe200000e0000 */
[----:B01----:R-:W-:-:S14]  /*113f0*/  @P3 BRA `(.L_x_1155) ;  /* 0x0000000000103947 */ /* 0x003fdc0003800000 */
[----:B------:R-:W-:Y:S05]  /*11400*/  @!P2 BRA `(.L_x_1155) ;  /* 0x00000000000ca947 */ /* 0x000fea0003800000 */
[----:B------:R-:W2:Y:S04]  /*11410*/  LDG.E R5, desc[UR50][R2.64] ;  /* 0x0000003202057981 */ /* 0x000ea8000c1e1900 */
[----:B-----5:R-:W2:Y:S02]  /*11420*/  LDG.E R0, desc[UR50][R2.64+0x4] ;  /* 0x0000043202007981 */ /* 0x020ea4000c1e1900 */
[----:B--2---:R-:W-:-:S07]  /*11430*/  IMAD.IADD R0, R0, 0x1, -R5 ;  /* 0x0000000100007824 */ /* 0x004fce00078e0a05 */
.L_x_1155:
[----:B------:R-:W-:Y:S01]  /*11440*/  USHF.R.S32.HI UR9, URZ, 0x1f, UR40 ;  /* 0x0000001f3f097899 */ /* 0x000fe20008011428 */
[----:B------:R-:W-:Y:S01]  /*11450*/  BSSY B1, `(.L_x_1156) ;  /* 0x000002e000017945 */ /* 0x000fe20003800000 */
[----:B------:R-:W-:Y:S02]  /*11460*/  USHF.R.S32.HI UR12, URZ, 0x1f, UR4 ;  /* 0x0000001f3f0c7899 */ /* 0x000fe40008011404 */
[----:B------:R-:W-:Y:S02]  /*11470*/  USEL UR8, UR40, URZ, !UP0 ;  /* 0x0000003f28087287 */ /* 0x000fe4000c000000 */
[----:B------:R-:W-:Y:S01]  /*11480*/  USEL UR14, UR9, URZ, !UP0 ;  /* 0x0000003f090e7287 */ /* 0x000fe2000c000000 */
[----:B------:R-:W-:Y:S11]  /*11490*/  @P1 BRA `(.L_x_1157) ;  /* 0x0000000000a41947 */ /* 0x000ff60003800000 */
[----:B------:R-:W0:Y:S01]  /*114a0*/  S2R R3, SR_TID.X ;  /* 0x0000000000037919 */ /* 0x000e220000002100 */
[----:B------:R-:W1:Y:S01]  /*114b0*/  LDC R7, c[0x0][0xbe8] ;  /* 0x0002fa00ff077b82 */ /* 0x000e620000000800 */
[----:B------:R-:W-:Y:S02]  /*114c0*/  IMAD.U32 R4, RZ, RZ, UR39 ;  /* 0x00000027ff047e24 */ /* 0x000fe4000f8e00ff */
[----:B-1---5:R-:W-:-:S03]  /*114d0*/  IMAD R2, R0, R7, RZ ;  /* 0x0000000700027224 */ /* 0x022fc600078e02ff */
[----:B0-----:R-:W-:-:S04]  /*114e0*/  IADD3 R4, R4, -0x80, R3 ;  /* 0xffffff8004047810 */ /* 0x001fc80007ffe003 */
[----:B------:R-:W-:-:S13]  /*114f0*/  ISETP.GE.AND P1, PT, R4, R2, PT ;  /* 0x000000020400720c */ /* 0x000fda0003f26270 */
[----:B------:R-:W-:Y:S05]  /*11500*/  @P1 BRA `(.L_x_1157) ;  /* 0x0000000000881947 */ /* 0x000fea0003800000 */
[----:B------:R-:W-:Y:S01]  /*11510*/  ISETP.NE.AND P1, PT, R7, 0x1, PT ;  /* 0x000000010700780c */ /* 0x000fe20003f25270 */
[----:B------:R-:W-:Y:S01]  /*11520*/  ULDC.64 UR16, c[0x0][0xb90] ;  /* 0x0002e40000107ab9 */ /* 0x000fe20000000a00 */
[----:B------:R-:W-:Y:S01]  /*11530*/  UMOV UR10, UR4 ;  /* 0x00000004000a7c82 */ /* 0x000fe20008000000 */
[----:B------:R-:W-:Y:S01]  /*11540*/  UIMAD UR9, UR13, UR16, URZ ;  /* 0x000000100d0972a4 */ /* 0x000fe2000f8e023f */
[----:B------:R-:W-:Y:S01]  /*11550*/  IMAD.MOV.U32 R2, RZ, RZ, R4 ;  /* 0x000000ffff027224 */ /* 0x000fe200078e0004 */
[----:B------:R-:W-:Y:S02]  /*11560*/  UMOV UR11, UR12 ;  /* 0x0000000c000b7c82 */ /* 0x000fe40008000000 */
[----:B------:R-:W-:Y:S02]  /*11570*/  UIMAD.WIDE.U32 UR10, UR41, UR16, UR10 ;  /* 0x00000010290a72a5 */ /* 0x000fe4000f8e000a */
[----:B------:R-:W-:-:S03]  /*11580*/  UIMAD UR9, UR41, UR17, UR9 ;  /* 0x00000011290972a4 */ /* 0x000fc6000f8e0209 */
[----:B------:R-:W-:Y:S01]  /*11590*/  ULDC.64 UR16, c[0x0][0xb98] ;  /* 0x0002e60000107ab9 */ /* 0x000fe20000000a00 */
[----:B------:R-:W0:Y:S01]  /*115a0*/  @P1 LDC R3, c[0x0][0xbec] ;  /* 0x0002fb00ff031b82 */ /* 0x000e220000000800 */
[----:B------:R-:W-:Y:S02]  /*115b0*/  UIADD3 UR11, UR11, UR9, URZ ;  /* 0x000000090b0b7290 */ /* 0x000fe4000fffe03f */
[----:B------:R-:W-:Y:S02]  /*115c0*/  UIMAD UR9, UR14, UR16, URZ ;  /* 0x000000100e0972a4 */ /* 0x000fe4000f8e023f */
[----:B------:R-:W-:Y:S02]  /*115d0*/  UIMAD.WIDE.U32 UR10, UR8, UR16, UR10 ;  /* 0x00000010080a72a5 */ /* 0x000fe4000f8e000a */
[----:B------:R-:W-:Y:S01]  /*115e0*/  UIMAD UR9, UR8, UR17, UR9 ;  /* 0x00000011080972a4 */ /* 0x000fe2000f8e0209 */
[----:B------:R-:W1:Y:S02]  /*115f0*/  @P1 LDC R6, c[0x0][0xbf0] ;  /* 0x0002fc00ff061b82 */ /* 0x000e640000000800 */
[----:B------:R-:W-:Y:S01]  /*11600*/  ULDC.64 UR16, c[0x0][0xb88] ;  /* 0x0002e20000107ab9 */ /* 0x000fe20000000a00 */
[----:B0-----:R-:W-:-:S05]  /*11610*/  @P1 IMAD.HI.U32 R3, R4, R3, RZ ;  /* 0x0000000304031227 */ /* 0x001fca00078e00ff */
[----:B-1----:R-:W-:Y:S01]  /*11620*/  @P1 SHF.R.U32.HI R2, RZ, R6, R3 ;  /* 0x00000006ff021219 */ /* 0x002fe20000011603 */
[----:B------:R-:W-:-:S03]  /*11630*/  IMAD.U32 R6, RZ, RZ, UR9 ;  /* 0x00000009ff067e24 */ /* 0x000fc6000f8e00ff */
[--C-:B------:R-:W-:Y:S01]  /*11640*/  SHF.R.S32.HI R3, RZ, 0x1f, R2.reuse ;  /* 0x0000001fff037819 */ /* 0x100fe20000011402 */
[----:B------:R-:W-:Y:S01]  /*11650*/  IMAD.MOV R5, RZ, RZ, -R2 ;  /* 0x000000ffff057224 */ /* 0x000fe200078e0a02 */
[----:B------:R-:W-:-:S03]  /*11660*/  IADD3 R2, P1, R2, UR10, RZ ;  /* 0x0000000a02027c10 */ /* 0x000fc6000ff3e0ff */
[----:B------:R-:W-:Y:S01]  /*11670*/  IMAD R5, R7, R5, R4 ;  /* 0x0000000507057224 */ /* 0x000fe200078e0204 */
[----:B------:R-:W-:Y:S01]  /*11680*/  IADD3.X R3, R3, UR11, R6, P1, !PT ;  /* 0x0000000b03037c10 */ /* 0x000fe20008ffe406 */
[----:B------:R-:W-:-:S03]  /*11690*/  ULDC.64 UR10, c[0x0][0xb50] ;  /* 0x0002d400000a7ab9 */ /* 0x000fc60000000a00 */
[----:B------:R-:W-:Y:S01]  /*116a0*/  SHF.R.S32.HI R4, RZ, 0x1f, R5 ;  /* 0x0000001fff047819 */ /* 0x000fe20000011405 */
[----:B------:R-:W-:-:S04]  /*116b0*/  IMAD.WIDE.U32 R2, R5, UR16, R2 ;  /* 0x0000001005027c25 */ /* 0x000fc8000f8e0002 */
[----:B------:R-:W-:-:S04]  /*116c0*/  IMAD R4, R4, UR16, RZ ;  /* 0x0000001004047c24 */ /* 0x000fc8000f8e02ff */
[----:B------:R-:W-:Y:S01]  /*116d0*/  IMAD R7, R5, UR17, R4 ;  /* 0x0000001105077c24 */ /* 0x000fe2000f8e0204 */
[----:B------:R-:W-:-:S03]  /*116e0*/  LEA R4, P1, R2, UR10, 0x2 ;  /* 0x0000000a02047c11 */ /* 0x000fc6000f8210ff */
[----:B------:R-:W-:-:S05]  /*116f0*/  IMAD.IADD R3, R3, 0x1, R7 ;  /* 0x0000000103037824 */ /* 0x000fca00078e0207 */
[----:B------:R-:W-:Y:S01]  /*11700*/  LEA.HI.X R5, R2, UR11, R3, 0x2, P1 ;  /* 0x0000000b02057c11 */ /* 0x000fe200088f1403 */
[----:B------:R-:W-:-:S05]  /*11710*/  IMAD.MOV.U32 R3, RZ, RZ, -0x800000 ;  /* 0xff800000ff037424 */ /* 0x000fca00078e00ff */
[----:B------:R0:W-:Y:S02]  /*11720*/  STG.E desc[UR50][R4.64], R3 ;  /* 0x0000000304007986 */ /* 0x0001e4000c101932 */
.L_x_1157:
[----:B------:R-:W-:Y:S05]  /*11730*/  BSYNC B1 ;  /* 0x0000000000017941 */ /* 0x000fea0003800000 */
.L_x_1156:
[----:B0-----:R-:W0:Y:S01]  /*11740*/  @P0 LDC R3, c[0x0][0xbf0] ;  /* 0x0002fc00ff030b82 */ /* 0x001e220000000800 */
[----:B------:R-:W-:Y:S01]  /*11750*/  ULDC.64 UR16, c[0x0][0xaa0] ;  /* 0x0002a80000107ab9 */ /* 0x000fe20000000a00 */
[----:B------:R-:W-:Y:S01]  /*11760*/  IMAD R2, R140, 0x60, R141 ;  /* 0x000000608c027824 */ /* 0x000fe200078e028d */
[----:B------:R-:W-:Y:S01]  /*11770*/  UIMAD UR9, UR12, UR16, URZ ;  /* 0x000000100c0972a4 */ /* 0x000fe2000f8e023f */
[----:B------:R-:W-:Y:S01]  /*11780*/  BSSY B1, `(.L_x_1158) ;  /* 0x0000038000017945 */ /* 0x000fe20003800000 */
[----:B------:R-:W-:Y:S01]  /*11790*/  UIMAD.WIDE.U32 UR10, UR4, UR16, URZ ;  /* 0x00000010040a72a5 */ /* 0x000fe2000f8e003f */
[----:B------:R-:W-:Y:S01]  /*117a0*/  VIADD R4, R2, UR39 ;  /* 0x0000002702047c36 */ /* 0x000fe20008000000 */
[----:B------:R-:W-:-:S03]  /*117b0*/  UIMAD UR9, UR4, UR17, UR9 ;  /* 0x00000011040972a4 */ /* 0x000fc6000f8e0209 */
[----:B------:R-:W-:Y:S01]  /*117c0*/  ULDC.64 UR16, c[0x0][0xae8] ;  /* 0x0002ba0000107ab9 */ /* 0x000fe20000000a00 */
[----:B------:R-:W-:Y:S01]  /*117d0*/  UIADD3 UR11, UR11, UR9, URZ ;  /* 0x000000090b0b7290 */ /* 0x000fe2000fffe03f */
[----:B------:R-:W-:Y:S01]  /*117e0*/  @P0 IMAD.HI.U32 R2, R4, R9, RZ ;  /* 0x0000000904020227 */ /* 0x000fe200078e00ff */
[----:B------:R-:W-:Y:S02]  /*117f0*/  UIMAD UR4, UR13, UR16, URZ ;  /* 0x000000100d0472a4 */ /* 0x000fe4000f8e023f */
[----:B------:R-:W-:Y:S01]  /*11800*/  UIMAD.WIDE.U32 UR10, UR41, UR16, UR10 ;  /* 0x00000010290a72a5 */ /* 0x000fe2000f8e000a */
[----:B------:R-:W-:Y:S01]  /*11810*/  IMAD.MOV.U32 R5, RZ, RZ, R4 ;  /* 0x000000ffff057224 */ /* 0x000fe200078e0004 */
[----:B------:R-:W-:Y:S01]  /*11820*/  UIMAD UR4, UR41, UR17, UR4 ;  /* 0x00000011290472a4 */ /* 0x000fe2000f8e0204 */
[----:B------:R-:W-:-:S03]  /*11830*/  ULDC.64 UR12, c[0x0][0xaf0] ;  /* 0x0002bc00000c7ab9 */ /* 0x000fc60000000a00 */
[----:B------:R-:W-:Y:S02]  /*11840*/  UIADD3 UR11, UR11, UR4, URZ ;  /* 0x000000040b0b7290 */ /* 0x000fe4000fffe03f */
[----:B------:R-:W-:Y:S01]  /*11850*/  UIMAD UR4, UR14, UR12, URZ ;  /* 0x0000000c0e0472a4 */ /* 0x000fe2000f8e023f */
[----:B0-----:R-:W-:-:S03]  /*11860*/  @P0 SHF.R.U32.HI R5, RZ, R3, R2 ;  /* 0x00000003ff050219 */ /* 0x001fc60000011602 */
[----:B------:R-:W-:Y:S01]  /*11870*/  UIMAD UR4, UR8, UR13, UR4 ;  /* 0x0000000d080472a4 */ /* 0x000fe2000f8e0204 */
[--C-:B------:R-:W-:Y:S01]  /*11880*/  SHF.R.S32.HI R2, RZ, 0x1f, R5.reuse ;  /* 0x0000001fff027819 */ /* 0x100fe20000011405 */
[----:B------:R-:W-:Y:S01]  /*11890*/  UIMAD.WIDE.U32 UR8, UR8, UR12, UR10 ;  /* 0x0000000c080872a5 */ /* 0x000fe2000f8e000a */
[----:B------:R-:W-:Y:S02]  /*118a0*/  IMAD.MOV R7, RZ, RZ, -R5 ;  /* 0x000000ffff077224 */ /* 0x000fe400078e0a05 */
[----:B------:R-:W-:Y:S01]  /*118b0*/  ULDC.64 UR10, c[0x0][0xae0] ;  /* 0x0002b800000a7ab9 */ /* 0x000fe20000000a00 */
[----:B------:R-:W-:Y:S01]  /*118c0*/  UIADD3 UR4, UR9, UR4, URZ ;  /* 0x0000000409047290 */ /* 0x000fe2000fffe03f */
[----:B------:R-:W-:Y:S02]  /*118d0*/  IMAD R7, R11, R7, R4 ;  /* 0x000000070b077224 */ /* 0x000fe400078e0204 */
[----:B------:R-:W-:Y:S02]  /*118e0*/  IMAD R6, R2, UR10, RZ ;  /* 0x0000000a02067c24 */ /* 0x000fe4000f8e02ff */
[----:B------:R-:W-:Y:S01]  /*118f0*/  IMAD.U32 R3, RZ, RZ, UR9 ;  /* 0x00000009ff037e24 */ /* 0x000fe2000f8e00ff */
[----:B------:R-:W-:Y:S01]  /*11900*/  SHF.R.S32.HI R4, RZ, 0x1f, R7 ;  /* 0x0000001fff047819 */ /* 0x000fe20000011407 */
[----:B------:R-:W-:Y:S01]  /*11910*/  IMAD.U32 R2, RZ, RZ, UR8 ;  /* 0x00000008ff027e24 */ /* 0x000fe2000f8e00ff */
[----:B------:R-:W-:Y:S01]  /*11920*/  ULDC.64 UR8, c[0x0][0xad8] ;  /* 0x0002b60000087ab9 */ /* 0x000fe20000000a00 */
[----:B------:R-:W-:-:S02]  /*11930*/  IMAD.U32 R3, RZ, RZ, UR4 ;  /* 0x00000004ff037e24 */ /* 0x000fc4000f8e00ff */
[C---:B------:R-:W-:Y:S02]  /*11940*/  IMAD R9, R5.reuse, UR11, R6 ;  /* 0x0000000b05097c24 */ /* 0x040fe4000f8e0206 */
[----:B------:R-:W-:-:S04]  /*11950*/  IMAD.WIDE.U32 R2, R5, UR10, R2 ;  /* 0x0000000a05027c25 */ /* 0x000fc8000f8e0002 */
[----:B------:R-:W-:Y:S02]  /*11960*/  IMAD R4, R4, UR8, RZ ;  /* 0x0000000804047c24 */ /* 0x000fe4000f8e02ff */
[----:B------:R-:W-:Y:S02]  /*11970*/  IMAD.IADD R3, R3, 0x1, R9 ;  /* 0x0000000103037824 */ /* 0x000fe400078e0209 */
[----:B-----5:R-:W-:Y:S02]  /*11980*/  IMAD R11, R0, R11, RZ ;  /* 0x0000000b000b7224 */ /* 0x020fe400078e02ff */
[----:B------:R-:W-:Y:S02]  /*11990*/  VIADD R0, R141, UR39 ;  /* 0x000000278d007c36 */ /* 0x000fe40008000000 */
[C---:B------:R-:W-:Y:S02]  /*119a0*/  IMAD R5, R7.reuse, UR9, R4 ;  /* 0x0000000907057c24 */ /* 0x040fe4000f8e0204 */
[----:B------:R-:W-:Y:S01]  /*119b0*/  IMAD.WIDE.U32 R2, R7, UR8, R2 ;  /* 0x0000000807027c25 */ /* 0x000fe2000f8e0002 */
[----:B------:R-:W-:Y:S01]  /*119c0*/  ISETP.GE.AND P0, PT, R0, R11, PT ;  /* 0x0000000b0000720c */ /* 0x000fe20003f06270 */
[----:B------:R-:W-:-:S02]  /*119d0*/  ULDC.64 UR8, c[0x0][0xa80] ;  /* 0x0002a00000087ab9 */ /* 0x000fc40000000a00 */
[----:B------:R-:W-:Y:S01]  /*119e0*/  IMAD.IADD R3, R3, 0x1, R5 ;  /* 0x0000000103037824 */ /* 0x000fe200078e0205 */
[----:B------:R-:W-:-:S04]  /*119f0*/  LEA R4, P1, R2, UR8, 0x1 ;  /* 0x0000000802047c11 */ /* 0x000fc8000f8208ff */
[----:B------:R-:W-:Y:S02]  /*11a00*/  LEA.HI.X R5, R2, UR9, R3, 0x1, P1 ;  /* 0x0000000902057c11 */ /* 0x000fe400088f0c03 */
[----:B------:R0:W1:Y:S04]  /*11a10*/  SHFL.IDX PT, R2, R4, RZ, 0x1c1f ;  /* 0x001c1fff04027589 */ /* 0x00006800000e0000 */
[----:B------:R0:W2:Y:S01]  /*11a20*/  SHFL.IDX PT, R3, R5, RZ, 0x1c1f ;  /* 0x001c1fff05037589 */ /* 0x0000a200000e0000 */
        /* <DEDUP_REMOVED lines=13> */
.L_x_1159:
[----:B------:R-:W-:Y:S05]  /*11b00*/  BSYNC B1 ;  /* 0x0000000000017941 */ /* 0x000fea0003800000 */
.L_x_1158:
        /* <DEDUP_REMOVED lines=9> */
[CC--:B-1-3--:R-:W-:Y:S02]  /*11ba0*/  @!P3 LEA R6, P0, R138.reuse, R2.reuse, 0x1 ;  /* 0x000000028a06b211 */ /* 0x0cafe400078008ff */
[----:B------:R-:W-:Y:S02]  /*11bb0*/  @!P4 LEA R8, P1, R139, R2, 0x1 ;  /* 0x000000028b08c211 */ /* 0x000fe400078208ff */
[----:B0---4-:R-:W-:Y:S01]  /*11bc0*/  @!P2 IMAD.WIDE R4, R137, 0x2, R2 ;  /* 0x000000028904a825 */ /* 0x011fe200078e0202 */
[-C--:B------:R-:W-:Y:S02]  /*11bd0*/  @!P3 LEA.HI.X R7, R138, R3.reuse, R147, 0x1, P0 ;  /* 0x000000038a07b211 */ /* 0x080fe400000f0c93 */
[----:B------:R-:W-:Y:S02]  /*11be0*/  @!P4 LEA.HI.X R9, R139, R3, R146, 0x1, P1 ;  /* 0x000000038b09c211 */ /* 0x000fe400008f0c92 */
[----:B------:R0:W-:Y:S04]  /*11bf0*/  @!P2 ST.E.128 desc[UR50][R4.64], RZ ;  /* 0x000000ff0400a985 */ /* 0x0001e8000c101d32 */
[----:B------:R0:W-:Y:S04]  /*11c00*/  @!P3 ST.E.128 desc[UR50][R6.64], RZ ;  /* 0x000000ff0600b985 */ /* 0x0001e8000c101d32 */
[----:B------:R0:W-:Y:S02]  /*11c10*/  @!P4 ST.E.128 desc[UR50][R8.64], RZ ;  /* 0x000000ff0800c985 */ /* 0x0001e4000c101d32 */
.L_x_1154:
[----:B------:R-:W-:Y:S05]  /*11c20*/  BSYNC B0 ;  /* 0x0000000000007941 */ /* 0x000fea0003800000 */
.L_x_1149:
[----:B------:R-:W-:Y:S02]  /*11c30*/  ULDC UR4, c[0x0][0xc3c] ;  /* 0x00030f0000047ab9 */ /* 0x000fe40000000800 */
[----:B------:R-:W-:-:S06]  /*11c40*/  UISETP.GE.AND UP0, UPT, UR6, UR4, UPT ;  /* 0x000000040600728c */ /* 0x000fcc000bf06270 */
[----:B------:R-:W-:-:S13]  /*11c50*/  PLOP3.LUT P0, PT, PT, PT, UP0, 0x80, 0x0 ;  /* 0x000000000000781c */ /* 0x000fda0003f0f008 */
[----:B------:R-:W-:Y:S05]  /*11c60*/  @!P0 BRA `(.L_x_1160) ;  /* 0xfffffef000bc8947 */ /* 0x000fea000383ffff */
[----:B------:R-:W-:Y:S05]  /*11c70*/  EXIT ;  /* 0x000000000000794d */ /* 0x000fea0003800000 */
.L_x_1067:
[----:B------:R-:W-:-:S08]  /*11c80*/  NOP ;  /* 0x0000000000007918 */ /* 0x000fd00000000000 */
[----:B------:R-:W0:-:S00]  /*11c90*/  USETMAXREG.DEALLOC.CTAPOOL 0x20 ;  /* 0x00000020000079c8 */ /* 0x000e0000080e0500 */
[----:B0-----:R-:W2:Y:S01]  /*11ca0*/  LDL.LU R2, [R1] ;  /* 0x0000000001027983 */ /* 0x001ea20000300800 */
[----:B------:R-:W-:-:S06]  /*11cb0*/  LOP3.LUT R0, R0, 0x3, RZ, 0xc0, !PT ;  /* 0x0000000300007812 */ /* 0x000fcc00078ec0ff */
[----:B------:R-:W0:Y:S02]  /*11cc0*/  SHFL.IDX PT, R0, R0, RZ, 0x1f ;  /* 0x00001fff00007589 */ /* 0x000e2400000e0000 */
[----:B0-----:R-:W-:Y:S01]  /*11cd0*/  ISETP.NE.AND P0, PT, R0, RZ, PT ;  /* 0x000000ff0000720c */ /* 0x001fe20003f05270 */
[----:B------:R-:W-:Y:S01]  /*11ce0*/  IMAD.MOV.U32 R0, RZ, RZ, RZ ;  /* 0x000000ffff007224 */ /* 0x000fe200078e00ff */
[----:B--2---:R-:W-:-:S11]  /*11cf0*/  LOP3.LUT R2, R2, 0xfffffffd, RZ, 0xc0, !PT ;  /* 0xfffffffd02027812 */ /* 0x004fd600078ec0ff */
[----:B------:R-:W-:-:S05]  /*11d00*/  @P0 LOP3.LUT R2, R2, 0x2, RZ, 0xfc, !PT ;  /* 0x0000000202020812 */ /* 0x000fca00078efcff */
[----:B------:R0:W-:Y:S01]  /*11d10*/  STL [R1], R2 ;  /* 0x0000000201007387 */ /* 0x0001e20000100800 */
        /* <DEDUP_REMOVED lines=8> */
.L_x_1161:
        /* <DEDUP_REMOVED lines=42> */
.L_x_1167:
        /* <DEDUP_REMOVED lines=12> */
.L_x_1166:
[----:B------:R-:W-:Y:S05]  /*12100*/  BSYNC B0 ;  /* 0x0000000000007941 */ /* 0x000fea0003800000 */
.L_x_1165:
        /* <DEDUP_REMOVED lines=21> */
.L_x_1163:
[----:B------:R-:W-:-:S04]  /*12260*/  IMAD.IADD R13, R4, 0x1, -R3 ;  /* 0x00000001040d7824 */ /* 0x000fc800078e0a03 */
[----:B------:R-:W-:-:S05]  /*12270*/  IMAD R2, R6, UR5, R13 ;  /* 0x0000000506027c24 */ /* 0x000fca000f8e020d */
[----:B------:R-:W-:Y:S02]  /*12280*/  ISETP.GT.AND P0, PT, R2, UR6, PT ;  /* 0x0000000602007c0c */ /* 0x000fe4000bf04270 */
[----:B------:R-:W0:Y:S11]  /*12290*/  LDC.64 R2, c[0x0][0xc90] ;  /* 0x00032400ff027b82 */ /* 0x000e360000000a00 */
[----:B------:R-:W-:-:S04]  /*122a0*/  VOTE.ANY R9, PT, !P0 ;  /* 0x0000000000097806 */ /* 0x000fc800040e0100 */
[----:B------:R-:W1:Y:S02]  /*122b0*/  POPC R15, R9 ;  /* 0x00000009000f7309 */ /* 0x000e640000000000 */
[----:B-1----:R-:W-:-:S04]  /*122c0*/  VIADD R19, R15, UR4 ;  /* 0x000000040f137c36 */ /* 0x002fc80008000000 */
[----:B0-----:R-:W-:-:S05]  /*122d0*/  IMAD.WIDE R2, R19, 0x4, R2 ;  /* 0x0000000413027825 */ /* 0x001fca00078e0202 */
[----:B------:R-:W2:Y:S01]  /*122e0*/  LDG.E R7, desc[UR50][R2.64] ;  /* 0x0000003202077981 */ /* 0x000ea2000c1e1900 */
[----:B------:R-:W-:-:S03]  /*122f0*/  ISETP.NE.AND P0, PT, R9, RZ, PT ;  /* 0x000000ff0900720c */ /* 0x000fc60003f05270 */
[----:B------:R-:W2:Y:S02]  /*12300*/  SHFL.IDX PT, R0, R0, R15, 0x1f ;  /* 0x00001f0f00007589 */ /* 0x000ea400000e0000 */
[----:B--2---:R-:W-:-:S05]  /*12310*/  IMAD R4, R0, R7, RZ ;  /* 0x0000000700047224 */ /* 0x004fca00078e02ff */
[----:B------:R-:W-:-:S04]  /*12320*/  IABS R8, R4 ;  /* 0x0000000400087213 */ /* 0x000fc80000000000 */
[----:B------:R-:W0:Y:S08]  /*12330*/  I2F.RP R10, R8 ;  /* 0x00000008000a7306 */ /* 0x000e300000209400 */
[----:B0-----:R-:W0:Y:S02]  /*12340*/  MUFU.RCP R10, R10 ;  /* 0x0000000a000a7308 */ /* 0x001e240000001000 */
[----:B0-----:R-:W-:-:S06]  /*12350*/  VIADD R11, R10, 0xffffffe ;  /* 0x0ffffffe0a0b7836 */ /* 0x001fcc0000000000 */
[----:B------:R-:W0:Y:S02]  /*12360*/  F2I.FTZ.U32.TRUNC.NTZ R3, R11 ;  /* 0x0000000b00037305 */ /* 0x000e24000021f000 */
[----:B0-----:R-:W-:Y:S01]  /*12370*/  IMAD.MOV R11, RZ, RZ, -R3 ;  /* 0x000000ffff0b7224 */ /* 0x001fe200078e0a03 */
[----:B------:R-:W-:Y:S06]  /*12380*/  @!P0 BRA `(.L_x_1168) ;  /* 0x0000000000088947 */ /* 0x000fec0003800000 */
[----:B------:R-:W-:-:S05]  /*12390*/  VIADD R9, R15, 0xffffffff ;  /* 0xffffffff0f097836 */ /* 0x000fca0000000000 */
[----:B------:R0:W1:Y:S02]  /*123a0*/  SHFL.IDX PT, R16, R6, R9, 0x1f ;  /* 0x00001f0906107589 */ /* 0x00006400000e0000 */
.L_x_1168:
[----:B-1----:R-:W-:Y:S01]  /*123b0*/  IMAD R16, R16, UR5, R13 ;  /* 0x0000000510107c24 */ /* 0x002fe2000f8e020d */
[----:B------:R-:W-:Y:S01]  /*123c0*/  IABS R10, R4 ;  /* 0x00000004000a7213 */ /* 0x000fe20000000000 */
[----:B------:R-:W-:Y:S02]  /*123d0*/  IMAD R11, R11, R8, RZ ;  /* 0x000000080b0b7224 */ /* 0x000fe400078e02ff */
[----:B------:R-:W-:Y:S01]  /*123e0*/  IMAD.MOV.U32 R2, RZ, RZ, RZ ;  /* 0x000000ffff027224 */ /* 0x000fe200078e00ff */
[----:B0-----:R-:W-:Y:S01]  /*123f0*/  IADD3 R9, -R16, UR6, RZ ;  /* 0x0000000610097c10 */ /* 0x001fe2000fffe1ff */
[----:B------:R-:W-:Y:S02]  /*12400*/  IMAD.MOV R10, RZ, RZ, -R10 ;  /* 0x000000ffff0a7224 */ /* 0x000fe400078e0a0a */
[----:B------:R-:W-:Y:S01]  /*12410*/  IMAD.HI.U32 R2, R3, R11, R2 ;  /* 0x0000000b03027227 */ /* 0x000fe200078e0002 */
[----:B------:R-:W-:-:S05]  /*12420*/  IABS R6, R9 ;  /* 0x0000000900067213 */ /* 0x000fca0000000000 */
        /* <DEDUP_REMOVED lines=14> */
[----:B------:R-:W-:Y:S02]  /*12510*/  IMAD R6, R7, R2, RZ ;  /* 0x0000000207067224 */ /* 0x000fe400078e02ff */
[----:B------:R-:W-:Y:S02]  /*12520*/  IMAD.MOV R2, RZ, RZ, -R2 ;  /* 0x000000ffff027224 */ /* 0x000fe400078e0a02 */
[----:B------:R-:W-:Y:S02]  /*12530*/  IMAD.MOV R8, RZ, RZ, -R6 ;  /* 0x000000ffff087224 */ /* 0x000fe400078e0a06 */
[----:B------:R-:W-:Y:S02]  /*12540*/  IMAD R4, R4, R2, R9 ;  /* 0x0000000204047224 */ /* 0x000fe400078e0209 */
[----:B------:R-:W-:Y:S01]  /*12550*/  IMAD.MOV.U32 R2, RZ, RZ, RZ ;  /* 0x000000ffff027224 */ /* 0x000fe200078e00ff */
[----:B------:R-:W-:-:S04]  /*12560*/  VIADDMNMX R7, R8, UR5, R7, PT ;  /* 0x0000000508077c46 */ /* 0x000fc8000b800107 */
[-C--:B------:R-:W-:Y:S02]  /*12570*/  IABS R8, R7.reuse ;  /* 0x0000000700087213 */ /* 0x080fe40000000000 */
[----:B------:R-:W-:Y:S02]  /*12580*/  IABS R12, R7 ;  /* 0x00000007000c7213 */ /* 0x000fe40000000000 */
[----:B------:R-:W0:Y:S08]  /*12590*/  I2F.RP R10, R8 ;  /* 0x00000008000a7306 */ /* 0x000e300000209400 */
[----:B0-----:R-:W0:Y:S02]  /*125a0*/  MUFU.RCP R10, R10 ;  /* 0x0000000a000a7308 */ /* 0x001e240000001000 */
[----:B0-----:R-:W-:-:S06]  /*125b0*/  VIADD R3, R10, 0xffffffe ;  /* 0x0ffffffe0a037836 */ /* 0x001fcc0000000000 */
[----:B------:R-:W0:Y:S02]  /*125c0*/  F2I.FTZ.U32.TRUNC.NTZ R3, R3 ;  /* 0x0000000300037305 */ /* 0x000e24000021f000 */
[----:B0-----:R-:W-:-:S04]  /*125d0*/  IMAD.MOV R11, RZ, RZ, -R3 ;  /* 0x000000ffff0b7224 */ /* 0x001fc800078e0a03 */
[----:B------:R-:W-:Y:S01]  /*125e0*/  IMAD R9, R11, R8, RZ ;  /* 0x000000080b097224 */ /* 0x000fe200078e02ff */
[----:B------:R-:W-:-:S03]  /*125f0*/  IABS R11, R4 ;  /* 0x00000004000b7213 */ /* 0x000fc60000000000 */
[----:B------:R-:W-:-:S04]  /*12600*/  IMAD.HI.U32 R2, R3, R9, R2 ;  /* 0x0000000903027227 */ /* 0x000fc800078e0002 */
[----:B------:R-:W-:Y:S02]  /*12610*/  IMAD.MOV.U32 R9, RZ, RZ, R11 ;  /* 0x000000ffff097224 */ /* 0x000fe400078e000b */
        /* <DEDUP_REMOVED lines=9> */
[----:B------:R-:W-:Y:S01]  /*126b0*/  ISETP.GE.AND P2, PT, R3, RZ, PT ;  /* 0x000000ff0300720c */ /* 0x000fe20003f46270 */
[----:B------:R-:W-:-:S06]  /*126c0*/  IMAD.IADD R3, R4, 0x1, R6 ;  /* 0x0000000104037824 */ /* 0x000fcc00078e0206 */
[----:B------:R-:W-:-:S06]  /*126d0*/  @P0 VIADD R2, R2, 0x1 ;  /* 0x0000000102020836 */ /* 0x000fcc0000000000 */
[----:B------:R-:W-:Y:S01]  /*126e0*/  @!P2 IMAD.MOV R2, RZ, RZ, -R2 ;  /* 0x000000ffff02a224 */ /* 0x000fe200078e0a02 */
[----:B------:R-:W-:Y:S01]  /*126f0*/  @!P1 LOP3.LUT R2, RZ, R7, RZ, 0x33, !PT ;  /* 0x00000007ff029212 */ /* 0x000fe200078e33ff */
[----:B------:R-:W-:-:S03]  /*12700*/  IMAD.MOV R7, RZ, RZ, -R7 ;  /* 0x000000ffff077224 */ /* 0x000fc600078e0a07 */
[----:B------:R-:W-:Y:S01]  /*12710*/  LOP3.LUT R17, RZ, R2, RZ, 0x33, !PT ;  /* 0x00000002ff117212 */ /* 0x000fe200078e33ff */
[----:B------:R-:W-:-:S04]  /*12720*/  IMAD R18, R2, R7, R3 ;  /* 0x0000000702127224 */ /* 0x000fc800078e0203 */
[----:B------:R-:W-:Y:S01]  /*12730*/  IMAD.IADD R17, R0, 0x1, R17 ;  /* 0x0000000100117824 */ /* 0x000fe200078e0211 */
[----:B------:R-:W-:Y:S06]  /*12740*/  BRA `(.L_x_1169) ;  /* 0x00000000000c7947 */ /* 0x000fec0003800000 */
.L_x_1164:
[----:B------:R-:W-:Y:S02]  /*12750*/  IMAD.MOV.U32 R17, RZ, RZ, RZ ;  /* 0x000000ffff117224 */ /* 0x000fe400078e00ff */
[----:B------:R-:W-:Y:S02]  /*12760*/  IMAD.U32 R16, RZ, RZ, UR6 ;  /* 0x00000006ff107e24 */ /* 0x000fe4000f8e00ff */
[----:B------:R-:W-:-:S07]  /*12770*/  IMAD.MOV.U32 R18, RZ, RZ, RZ ;  /* 0x000000ffff127224 */ /* 0x000fce00078e00ff */
.L_x_1169:
[----:B------:R-:W-:-:S13]  /*12780*/  ISETP.NE.AND P0, PT, R5, RZ, PT ;  /* 0x000000ff0500720c */ /* 0x000fda0003f05270 */
[----:B------:R-:W0:Y:S01]  /*12790*/  @!P0 S2R R3, SR_CgaCtaId ;  /* 0x0000000000038919 */ /* 0x000e220000008800 */
[----:B------:R-:W-:-:S04]  /*127a0*/  @!P0 MOV R0, 0x400 ;  /* 0x0000040000008802 */ /* 0x000fc80000000f00 */
[----:B0-----:R-:W-:-:S05]  /*127b0*/  @!P0 LEA R0, R3, R0, 0x18 ;  /* 0x0000000003008211 */ /* 0x001fca00078ec0ff */
[----:B------:R0:W-:Y:S01]  /*127c0*/  @!P0 STS.128 [R0+0x2d8d0], R16 ;  /* 0x02d8d01000008388 */ /* 0x0001e20000000c00 */
[----:B------:R-:W-:Y:S06]  /*127d0*/  BAR.ARV 0x5, 0x200 ;  /* 0x0148000000007b1d */ /* 0x000fec0000002000 */
.L_x_1162:
[----:B------:R2:W-:Y:S01]  /*127e0*/  STL [R1+0x1c], RZ ;  /* 0x00001cff01007387 */ /* 0x0005e20000100800 */
[----:B------:R-:W-:Y:S01]  /*127f0*/  ULDC UR4, c[0x0][0xc3c] ;  /* 0x00030f0000047ab9 */ /* 0x000fe20000000800 */
[----:B------:R-:W-:Y:S01]  /*12800*/  IMAD.MOV.U32 R26, RZ, RZ, 0x1 ;  /* 0x00000001ff1a7424 */ /* 0x000fe200078e00ff */
[----:B-1----:R-:W-:Y:S01]  /*12810*/  ISETP.GE.AND P0, PT, R19, UR4, PT ;  /* 0x0000000413007c0c */ /* 0x002fe2000bf06270 */
[----:B------:R-:W-:-:S12]  /*12820*/  IMAD.MOV.U32 R23, RZ, RZ, RZ ;  /* 0x000000ffff177224 */ /* 0x000fd800078e00ff */
[----:B--2---:R-:W-:Y:S05]  /*12830*/  @P0 BRA `(.L_x_1170) ;  /* 0x0000005400fc0947 */ /* 0x004fea0003800000 */
[----:B------:R-:W1:Y:S01]  /*12840*/  S2R R6, SR_TID.X ;  /* 0x0000000000067919 */ /* 0x000e620000002100 */
[----:B------:R-:W2:Y:S01]  /*12850*/  S2UR UR5, SR_CgaCtaId ;  /* 0x00000000000579c3 */ /* 0x000ea20000008800 */
[----:B------:R-:W-:Y:S01]  /*12860*/  UMOV UR4, 0x400 ;  /* 0x0000040000047882 */ /* 0x000fe20000000000 */
[----:B------:R-:W-:Y:S01]  /*12870*/  BSSY B8, `(.L_x_1170) ;  /* 0x000057b000087945 */ /* 0x000fe20003800000 */
[----:B------:R3:W-:Y:S01]  /*12880*/  STL [R1+0x1c], RZ ;  /* 0x00001cff01007387 */ /* 0x0007e20000100800 */
[----:B------:R-:W-:Y:S01]  /*12890*/  IMAD.MOV.U32 R26, RZ, RZ, 0x1 ;  /* 0x00000001ff1a7424 */ /* 0x000fe200078e00ff */
[----:B------:R-:W-:Y:S01]  /*128a0*/  ULDC UR37, c[0x0][0xc] ;  /* 0x0000030000257ab9 */ /* 0x000fe20000000800 */
[----:B------:R-:W-:Y:S01]  /*128b0*/  IMAD.MOV.U32 R23, RZ, RZ, RZ ;  /* 0x000000ffff177224 */ /* 0x000fe200078e00ff */
[----:B------:R-:W-:Y:S01]  /*128c0*/  ULDC.64 UR38, c[0x0][0x198] ;  /* 0x0000660000267ab9 */ /* 0x000fe20000000a00 */
[----:B--2---:R-:W-:-:S06]  /*128d0*/  ULEA UR4, UR5, UR4, 0x18 ;  /* 0x0000000405047291 */ /* 0x004fcc000f8ec03f */
[----:B------:R-:W-:Y:S01]  /*128e0*/  IMAD.U32 R22, RZ, RZ, UR4 ;  /* 0x00000004ff167e24 */ /* 0x000fe2000f8e00ff */
[C---:B-1----:R-:W-:Y:S01]  /*128f0*/  LOP3.LUT R5, R6.reuse, 0x7f, RZ, 0xc0, !PT ;  /* 0x0000007f06057812 */ /* 0x042fe200078ec0ff */
[----:B0-----:R-:W-:-:S04]  /*12900*/  IMAD.SHL.U32 R0, R6, 0x8, RZ ;  /* 0x0000000806007824 */ /* 0x001fc800078e00ff */
[----:B------:R-:W-:Y:S01]  /*12910*/  IMAD.SHL.U32 R4, R5, 0x8, RZ ;  /* 0x0000000805047824 */ /* 0x000fe200078e00ff */
[C---:B------:R-:W-:Y:S02]  /*12920*/  LOP3.LUT R3, R0.reuse, 0x20, RZ, 0xc0, !PT ;  /* 0x0000002000037812 */ /* 0x040fe400078ec0ff */
[----:B------:R-:W-:Y:S02]  /*12930*/  LOP3.LUT R2, R0, 0xd8, RZ, 0xc0, !PT ;  /* 0x000000d800027812 */ /* 0x000fe400078ec0ff */
[----:B------:R-:W-:Y:S02]  /*12940*/  LOP3.LUT R3, R3, 0x300, R4, 0xf8, !PT ;  /* 0x0000030003037812 */ /* 0x000fe400078ef804 */
[----:B------:R-:W-:Y:S02]  /*12950*/  LOP3.LUT R2, R2, 0x18, R6, 0x78, !PT ;  /* 0x0000001802027812 */ /* 0x000fe400078e7806 */
[----:B------:R-:W-:Y:S02]  /*12960*/  SHF.R.U32.HI R4, RZ, 0x2, R5 ;  /* 0x00000002ff047819 */ /* 0x000fe40000011605 */
[----:B------:R-:W-:Y:S01]  /*12970*/  LOP3.LUT R3, R3, R2, RZ, 0xfc, !PT ;  /* 0x0000000203037212 */ /* 0x000fe200078efcff */
[----:B------:R-:W-:Y:S01]  /*12980*/  IMAD.SHL.U32 R2, R6, 0x20, RZ ;  /* 0x0000002006027824 */ /* 0x000fe200078e00ff */
[----:B------:R-:W-:-:S04]  /*12990*/  LOP3.LUT R0, R0, 0x18, RZ, 0xc0, !PT ;  /* 0x0000001800007812 */ /* 0x000fc800078ec0ff */
[----:B------:R-:W-:Y:S01]  /*129a0*/  LOP3.LUT R5, R4, 0x60, R2, 0xf8, !PT ;  /* 0x0000006004057812 */ /* 0x000fe200078ef802 */
[----:B------:R-:W-:Y:S01]  /*129b0*/  IMAD R2, R3, 0x2, R22 ;  /* 0x0000000203027824 */ /* 0x000fe200078e0216 */
[C---:B------:R-:W-:Y:S02]  /*129c0*/  LOP3.LUT R4, R0.reuse, 0x20, RZ, 0xfc, !PT ;  /* 0x0000002000047812 */ /* 0x040fe400078efcff */
[----:B------:R-:W-:Y:S02]  /*129d0*/  LOP3.LUT R0, R0, 0x40, RZ, 0xfc, !PT ;  /* 0x0000004000007812 */ /* 0x000fe400078efcff */
[----:B------:R3:W-:Y:S05]  /*129e0*/  STL [R1+0x4], R2 ;  /* 0x0000040201007387 */ /* 0x0007ea0000100800 */
.L_x_1282:
[----:B------:R-:W-:Y:S05]  /*129f0*/  YIELD ;  /* 0x0000000000007946 */ /* 0x000fea0003800000 */
[----:B------:R-:W-:Y:S01]  /*12a00*/  ULDC.64 UR4, c[0x0][0xa28] ;  /* 0x00028a0000047ab9 */ /* 0x000fe20000000a00 */
[----:B------:R-:W-:Y:S01]  /*12a10*/  IMAD.MOV.U32 R0, RZ, RZ, RZ ;  /* 0x000000ffff007224 */ /* 0x000fe200078e00ff */
[----:B------:R-:W-:Y:S01]  /*12a20*/  ISETP.NE.U32.AND P0, PT, RZ, UR4, PT ;  /* 0x00000004ff007c0c */ /* 0x000fe2000bf05070 */
[----:B0-----:R-:W0:Y:S01]  /*12a30*/  LDC.64 R4, c[0x0][0xa00] ;  /* 0x00028000ff047b82 */ /* 0x001e220000000a00 */
[----:B------:R-:W-:Y:S01]  /*12a40*/  IMAD.MOV.U32 R8, RZ, RZ, RZ ;  /* 0x000000ffff087224 */ /* 0x000fe200078e00ff */
[----:B------:R-:W-:Y:S01]  /*12a50*/  ULDC.64 UR6, c[0x0][0xa08] ;  /* 0x0002820000067ab9 */ /* 0x000fe20000000a00 */
[----:B------:R-:W-:Y:S01]  /*12a60*/  ISETP.NE.AND.EX P0, PT, RZ, UR5, PT, P0 ;  /* 0x00000005ff007c0c */ /* 0x000fe2000bf05300 */
[----:B------:R-:W-:-:S12]  /*12a70*/  ULDC.64 UR4, c[0x0][0xa18] ;  /* 0x0002860000047ab9 */ /* 0x000fd80000000a00 */
[----:B-1-3--:R-:W1:Y:S02]  /*12a80*/  @P0 LDC.64 R2, c[0x0][0xa28] ;  /* 0x00028a00ff020b82 */ /* 0x00ae640000000a00 */
[----:B-1----:R-:W-:-:S05]  /*12a90*/  @P0 IMAD.WIDE R2, R19, 0x4, R2 ;  /* 0x0000000413020825 */ /* 0x002fca00078e0202 */
[----:B------:R1:W5:Y:S01]  /*12aa0*/  @P0 LDG.E R0, desc[UR50][R2.64] ;  /* 0x0000003202000981 */ /* 0x000362000c1e1900 */
[----:B------:R-:W-:Y:S01]  /*12ab0*/  ISETP.NE.U32.AND P0, PT, RZ, UR4, PT ;  /* 0x00000004ff007c0c */ /* 0x000fe2000bf05070 */
[----:B0-----:R-:W-:Y:S01]  /*12ac0*/  IMAD.WIDE R4, R19, 0x4, R4 ;  /* 0x0000000413047825 */ /* 0x001fe200078e0204 */
[----:B------:R-:W-:Y:S02]  /*12ad0*/  ISETP.NE.U32.AND P1, PT, RZ, UR6, PT ;  /* 0x00000006ff007c0c */ /* 0x000fe4000bf25070 */
[----:B------:R-:W-:Y:S01]  /*12ae0*/  ISETP.NE.AND.EX P2, PT, RZ, UR5, PT, P0 ;  /* 0x00000005ff007c0c */ /* 0x000fe2000bf45300 */
[----:B------:R-:W-:Y:S01]  /*12af0*/  ULDC.64 UR4, c[0x0][0xa00] ;  /* 0x0002800000047ab9 */ /* 0x000fe20000000a00 */
[----:B------:R-:W-:Y:S01]  /*12b00*/  ISETP.NE.AND.EX P1, PT, RZ, UR7, PT, P1 ;  /* 0x00000007ff007c0c */ /* 0x000fe2000bf25310 */
[----:B------:R-:W-:Y:S01]  /*12b10*/  IMAD.MOV.U32 R27, RZ, RZ, RZ ;  /* 0x000000ffff1b7224 */ /* 0x000fe200078e00ff */
[----:B------:R-:W-:Y:S01]  /*12b20*/  ISETP.NE.U32.AND P0, PT, RZ, UR4, PT ;  /* 0x00000004ff007c0c */ /* 0x000fe2000bf05070 */
[----:B-1----:R-:W0:Y:S03]  /*12b30*/  LDC.64 R2, c[0x0][0xa08] ;  /* 0x00028200ff027b82 */ /* 0x002e260000000a00 */
[----:B------:R-:W-:-:S05]  /*12b40*/  ISETP.NE.AND.EX P0, PT, RZ, UR5, PT, P0 ;  /* 0x00000005ff007c0c */ /* 0x000fca000bf05300 */
[----:B------:R-:W1:Y:S08]  /*12b50*/  @P2 LDC.64 R6, c[0x0][0xa18] ;  /* 0x00028600ff062b82 */ /* 0x000e700000000a00 */
[----:B--2---:R-:W2:Y:S01]  /*12b60*/  @P0 LDG.E R8, desc[UR50][R4.64] ;  /* 0x0000003204080981 */ /* 0x004ea2000c1e1900 */
[----:B------:R-:W-:Y:S01]  /*12b70*/  ULDC UR4, c[0x0][0x288] ;  /* 0x0000a20000047ab9 */ /* 0x000fe20000000800 */
[----:B0-----:R-:W-:-:S05]  /*12b80*/  IMAD.WIDE R2, R19, 0x4, R2 ;  /* 0x0000000413027825 */ /* 0x001fca00078e0202 */
[----:B------:R-:W5:Y:S01]  /*12b90*/  @P1 LDG.E R27, desc[UR50][R2.64] ;  /* 0x00000032021b1981 */ /* 0x000f62000c1e1900 */
[----:B-1----:R-:W-:-:S03]  /*12ba0*/  @P2 IMAD.WIDE R6, R19, 0x4, R6 ;  /* 0x0000000413062825 */ /* 0x002fc600078e0206 */
        /* <DEDUP_REMOVED lines=12> */
[----:B------:R-:W-:Y:S01]  /*12c70*/  IMAD.MOV.U32 R9, RZ, RZ, R8 ;  /* 0x000000ffff097224 */ /* 0x000fe200078e0008 */
[----:B----4-:R-:W-:Y:S06]  /*12c80*/  @P2 BRA `(.L_x_1171) ;  /* 0x0000000000142947 */ /* 0x010fec0003800000 */
[----:B------:R-:W-:Y:S05]  /*12c90*/  @!P0 BRA `(.L_x_1171) ;  /* 0x0000000000108947 */ /* 0x000fea0003800000 */
[----:B0-----:R-:W2:Y:S04]  /*12ca0*/  LDG.E R8, desc[UR50][R4.64] ;  /* 0x0000003204087981 */ /* 0x001ea8000c1e1900 */
[----:B------:R-:W2:Y:S02]  /*12cb0*/  LDG.E R7, desc[UR50][R4.64+0x4] ;  /* 0x0000043204077981 */ /* 0x000ea4000c1e1900 */
[----:B--2---:R-:W-:-:S05]  /*12cc0*/  IMAD.IADD R9, R7, 0x1, -R8 ;  /* 0x0000000107097824 */ /* 0x004fca00078e0a08 */
[----:B------:R1:W-:Y:S02]  /*12cd0*/  STL [R1+0x10], R9 ;  /* 0x0000100901007387 */ /* 0x0003e40000100800 */
.L_x_1171:
[----:B------:R-:W-:Y:S01]  /*12ce0*/  ULDC.64 UR4, c[0x0][0xa20] ;  /* 0x0002880000047ab9 */ /* 0x000fe20000000a00 */
[----:B-----5:R-:W-:Y:S01]  /*12cf0*/  IMAD.IADD R27, R27, 0x1, R0 ;  /* 0x000000011b1b7824 */ /* 0x020fe200078e0200 */
[----:B------:R-:W-:-:S04]  /*12d00*/  ISETP.NE.U32.AND P0, PT, RZ, UR4, PT ;  /* 0x00000004ff007c0c */ /* 0x000fc8000bf05070 */
[----:B------:R-:W-:-:S13]  /*12d10*/  ISETP.NE.AND.EX P0, PT, RZ, UR5, PT, P0 ;  /* 0x00000005ff007c0c */ /* 0x000fda000bf05300 */
[----:B------:R-:W-:Y:S05]  /*12d20*/  @!P0 BRA `(.L_x_1172) ;  /* 0x0000000000108947 */ /* 0x000fea0003800000 */
[----:B------:R-:W2:Y:S02]  /*12d30*/  LDC.64 R2, c[0x0][0xa20] ;  /* 0x00028800ff027b82 */ /* 0x000ea40000000a00 */
[----:B--2---:R-:W-:-:S05]  /*12d40*/  IMAD.WIDE R2, R19, 0x4, R2 ;  /* 0x0000000413027825 */ /* 0x004fca00078e0202 */
[----:B------:R2:W5:Y:S01]  /*12d50*/  LDG.E R6, desc[UR50][R2.64] ;  /* 0x0000003202067981 */ /* 0x000562000c1e1900 */
[----:B------:R-:W-:Y:S05]  /*12d60*/  BRA `(.L_x_1173) ;  /* 0x0000000000107947 */ /* 0x000fea0003800000 */
.L_x_1172:
[----:B------:R-:W-:Y:S05]  /*12d70*/  @!P1 BRA `(.L_x_1173) ;  /* 0x00000000000c9947 */ /* 0x000fea0003800000 */
[----:B------:R-:W2:Y:S04]  /*12d80*/  LDG.E R5, desc[UR50][R2.64] ;  /* 0x0000003202057981 */ /* 0x000ea8000c1e1900 */
[----:B------:R-:W2:Y:S02]  /*12d90*/  LDG.E R6, desc[UR50][R2.64+0x4] ;  /* 0x0000043202067981 */ /* 0x000ea4000c1e1900 */
[----:B--2---:R-:W-:-:S07]  /*12da0*/  IMAD.IADD R6, R6, 0x1, -R5 ;  /* 0x0000000106067824 */ /* 0x004fce00078e0a05 */
.L_x_1173:
[----:B--2---:R-:W2:Y:S01]  /*12db0*/  LDC R2, c[0x0][0x448] ;  /* 0x00011200ff027b82 */ /* 0x004ea20000000800 */
[----:B0-----:R-:W-:Y:S02]  /*12dc0*/  IMAD R8, R17, 0xc0, RZ ;  /* 0x000000c011087824 */ /* 0x001fe400078e02ff */
[----:B-----5:R-:W-:Y:S02]  /*12dd0*/  IMAD.IADD R6, R6, 0x1, -R0 ;  /* 0x0000000106067824 */ /* 0x020fe400078e0a00 */
[----:B------:R-:W-:Y:S01]  /*12de0*/  VIADD R0, R8, 0xbf ;  /* 0x000000bf08007836 */ /* 0x000fe20000000000 */
[----:B------:R0:W-:Y:S01]  /*12df0*/  STL [R1+0xc], R8 ;  /* 0x00000c0801007387 */ /* 0x0001e20000100800 */
[----:B--2---:R-:W-:Y:S02]  /*12e00*/  ISETP.NE.AND P1, PT, R2, 0x1, PT ;  /* 0x000000010200780c */ /* 0x004fe40003f25270 */
[----:B------:R-:W2:Y:S11]  /*12e10*/  LDC.64 R2, c[0x0][0x9e0] ;  /* 0x00027800ff027b82 */ /* 0x000eb60000000a00 */
[----:B------:R-:W3:Y:S08]  /*12e20*/  @P1 LDC R5, c[0x0][0x44c] ;  /* 0x00011300ff051b82 */ /* 0x000ef00000000800 */
[----:B------:R-:W4:Y:S01]  /*12e30*/  @P1 LDC R4, c[0x0][0x450] ;  /* 0x00011400ff041b82 */ /* 0x000f220000000800 */
[----:B--2---:R-:W-:Y:S01]  /*12e40*/  ISETP.GE.AND P2, PT, R3, 0x1, PT ;  /* 0x000000010300780c */ /* 0x004fe20003f46270 */
[----:B---3--:R-:W-:-:S05]  /*12e50*/  @P1 IMAD.HI.U32 R5, R0, R5, RZ ;  /* 0x0000000500051227 */ /* 0x008fca00078e00ff */
[----:B----4-:R-:W-:Y:S02]  /*12e60*/  @P1 SHF.R.U32.HI R0, RZ, R4, R5 ;  /* 0x00000004ff001219 */ /* 0x010fe40000011605 */
[----:B------:R-:W-:-:S05]  /*12e70*/  IADD3 R5, R6, 0x1, -R9 ;  /* 0x0000000106057810 */ /* 0x000fca0007ffe809 */
[----:B------:R-:W-:-:S04]  /*12e80*/  IMAD.IADD R7, R5, 0x1, R0 ;  /* 0x0000000105077824 */ /* 0x000fc800078e0200 */
[----:B------:R-:W-:Y:S01]  /*12e90*/  IMAD.IADD R2, R7, 0x1, R2 ;  /* 0x0000000107027824 */ /* 0x000fe200078e0202 */
[----:B0-----:R-:W-:Y:S06]  /*12ea0*/  @!P2 BRA `(.L_x_1174) ;  /* 0x000000000048a947 */ /* 0x001fec0003800000 */
[C---:B------:R-:W-:Y:S01]  /*12eb0*/  ISETP.GT.AND P0, PT, R7.reuse, RZ, PT ;  /* 0x000000ff0700720c */ /* 0x040fe20003f04270 */
[----:B------:R-:W-:Y:S01]  /*12ec0*/  BSSY B0, `(.L_x_1175) ;  /* 0x000000e000007945 */ /* 0x000fe20003800000 */
[----:B------:R-:W-:-:S11]  /*12ed0*/  VIADD R0, R7, 0xffffffff ;  /* 0xffffffff07007836 */ /* 0x000fd60000000000 */
[----:B------:R-:W-:Y:S05]  /*12ee0*/  @P0 BRA `(.L_x_1176) ;  /* 0x00000000001c0947 */ /* 0x000fea0003800000 */
[----:B------:R-:W-:Y:S01]  /*12ef0*/  ISETP.NE.AND P0, PT, R3, 0x1, PT ;  /* 0x000000010300780c */ /* 0x000fe20003f05270 */
[----:B------:R-:W-:-:S12]  /*12f00*/  IMAD.MOV R7, RZ, RZ, -R7 ;  /* 0x000000ffff077224 */ /* 0x000fd800078e0a07 */
[----:B------:R-:W0:Y:S02]  /*12f10*/  @P0 LDC.64 R4, c[0x0][0x9e8] ;  /* 0x00027a00ff040b82 */ /* 0x000e240000000a00 */
[----:B0-----:R-:W-:-:S05]  /*12f20*/  @P0 IMAD.HI.U32 R4, R7, R4, RZ ;  /* 0x0000000407040227 */ /* 0x001fca00078e00ff */
[----:B------:R-:W-:-:S04]  /*12f30*/  @P0 SHF.R.U32.HI R7, RZ, R5, R4 ;  /* 0x00000005ff070219 */ /* 0x000fc80000011604 */
[----:B------:R-:W-:Y:S01]  /*12f40*/  LOP3.LUT R0, RZ, R7, RZ, 0x33, !PT ;  /* 0x00000007ff007212 */ /* 0x000fe200078e33ff */
[----:B------:R-:W-:Y:S06]  /*12f50*/  BRA `(.L_x_1177) ;  /* 0x0000000000107947 */ /* 0x000fec0003800000 */
.L_x_1176:
[----:B------:R-:W-:-:S13]  /*12f60*/  ISETP.NE.AND P0, PT, R3, 0x1, PT ;  /* 0x000000010300780c */ /* 0x000fda0003f05270 */
[----:B------:R-:W0:Y:S02]  /*12f70*/  @P0 LDC.64 R4, c[0x0][0x9e8] ;  /* 0x00027a00ff040b82 */ /* 0x000e240000000a00 */
[----:B0-----:R-:W-:-:S05]  /*12f80*/  @P0 IMAD.HI.U32 R4, R0, R4, RZ ;  /* 0x0000000400040227 */ /* 0x001fca00078e00ff */
[----:B------:R-:W-:-:S07]  /*12f90*/  @P0 SHF.R.U32.HI R0, RZ, R5, R4 ;  /* 0x00000005ff000219 */ /* 0x000fce0000011604 */
.L_x_1177:
[----:B------:R-:W-:Y:S05]  /*12fa0*/  BSYNC B0 ;  /* 0x0000000000007941 */ /* 0x000fea0003800000 */
.L_x_1175:
[----:B------:R-:W-:-:S05]  /*12fb0*/  IMAD R5, R0, R3, R3 ;  /* 0x0000000300057224 */ /* 0x000fca00078e0203 */
[----:B------:R-:W-:-:S07]  /*12fc0*/  VIMNMX R2, R2, R5, PT ;  /* 0x0000000502027248 */ /* 0x000fce0003fe0100 */
.L_x_1174:
[----:B------:R-:W0:Y:S01]  /*12fd0*/  @P1 LDC R0, c[0x0][0x44c] ;  /* 0x00011300ff001b82 */ /* 0x000e220000000800 */
[----:B------:R-:W-:Y:S01]  /*12fe0*/  VIADD R2, R2, 0x7f ;  /* 0x0000007f02027836 */ /* 0x000fe20000000000 */
[----:B------:R-:W-:Y:S01]  /*12ff0*/  ULDC UR4, c[0x0][0x9dc] ;  /* 0x0002770000047ab9 */ /* 0x000fe20000000800 */
[----:B------:R-:W-:-:S05]  /*13000*/  IMAD.MOV.U32 R5, RZ, RZ, R8 ;  /* 0x000000ffff057224 */ /* 0x000fca00078e0008 */
[----:B------:R-:W2:Y:S01]  /*13010*/  @P1 LDC R7, c[0x0][0x450] ;  /* 0x00011400ff071b82 */ /* 0x000ea20000000800 */
[----:B0-----:R-:W-:-:S05]  /*13020*/  @P1 IMAD.HI.U32 R0, R8, R0, RZ ;  /* 0x0000000008001227 */ /* 0x001fca00078e00ff */
[----:B--2---:R-:W-:Y:S01]  /*13030*/  @P1 SHF.R.U32.HI R5, RZ, R7, R0 ;  /* 0x00000007ff051219 */ /* 0x004fe20000011600 */
[----:B------:R-:W-:Y:S01]  /*13040*/  VIADD R0, R6, 0x7f ;  /* 0x0000007f06007836 */ /* 0x000fe20000000000 */
[----:B------:R-:W-:Y:S02]  /*13050*/  SHF.R.S32.HI R7, RZ, 0x1f, R2 ;  /* 0x0000001fff077819 */ /* 0x000fe40000011402 */
[----:B------:R-:W-:Y:S02]  /*13060*/  IADD3 R6, R5, R6, -R9 ;  /* 0x0000000605067210 */ /* 0x000fe40007ffe809 */
[----:B------:R-:W-:Y:S02]  /*13070*/  LEA.HI R2, R7, R2, RZ, 0x7 ;  /* 0x0000000207027211 */ /* 0x000fe400078f38ff */
[----:B------:R-:W-:Y:S02]  /*13080*/  SHF.R.S32.HI R7, RZ, 0x1f, R0 ;  /* 0x0000001fff077819 */ /* 0x000fe40000011400 */
[----:B------:R-:W-:-:S02]  /*13090*/  SHF.R.S32.HI R2, RZ, 0x7, R2 ;  /* 0x00000007ff027819 */ /* 0x000fc40000011402 */
[----:B------:R-:W-:Y:S01]  /*130a0*/  LEA.HI R7, R7, R0, RZ, 0x7 ;  /* 0x0000000007077211 */ /* 0x000fe200078f38ff */
[----:B------:R-:W-:-:S03]  /*130b0*/  VIADD R0, R6, -UR4 ;  /* 0x8000000406007c36 */ /* 0x000fc60008000000 */
[----:B------:R-:W-:-:S04]  /*130c0*/  SHF.R.S32.HI R7, RZ, 0x7, R7 ;  /* 0x00000007ff077819 */ /* 0x000fc80000011407 */
[----:B------:R-:W-:-:S05]  /*130d0*/  VIMNMX R24, R7, R2, PT ;  /* 0x0000000207187248 */ /* 0x000fca0003fe0100 */
[----:B------:R0:W-:Y:S01]  /*130e0*/  STL [R1+0x8], R24 ;  /* 0x0000081801007387 */ /* 0x0001e20000100800 */
[----:B------:R-:W-:Y:S05]  /*130f0*/  @!P2 BRA `(.L_x_1178) ;  /* 0x000000000048a947 */ /* 0x000fea0003800000 */
[----:B------:R-:W-:Y:S01]  /*13100*/  IMAD.MOV.U32 R2, RZ, RZ, R6 ;  /* 0x000000ffff027224 */ /* 0x000fe200078e0006 */
[----:B------:R-:W-:Y:S04]  /*13110*/  BSSY B0, `(.L_x_1179) ;  /* 0x000000e000007945 */ /* 0x000fe80003800000 */
[----:B------:R-:W-:-:S13]  /*13120*/  ISETP.GT.AND P0, PT, R2, -0x1, PT ;  /* 0xffffffff0200780c */ /* 0x000fda0003f04270 */
[----:B------:R-:W-:Y:S05]  /*13130*/  @P0 BRA `(.L_x_1180) ;  /* 0x00000000001c0947 */ /* 0x000fea0003800000 */
[----:B------:R-:W-:Y:S02]  /*13140*/  ISETP.NE.AND P0, PT, R3, 0x1, PT ;  /* 0x000000010300780c */ /* 0x000fe40003f05270 */
[----:B------:R-:W-:-:S11]  /*13150*/  LOP3.LUT R7, RZ, R2, RZ, 0x33, !PT ;  /* 0x00000002ff077212 */ /* 0x000fd600078e33ff */
[----:B------:R-:W2:Y:S02]  /*13160*/  @P0 LDC.64 R4, c[0x0][0x9e8] ;  /* 0x00027a00ff040b82 */ /* 0x000ea40000000a00 */
[----:B--2---:R-:W-:-:S05]  /*13170*/  @P0 IMAD.HI.U32 R4, R7, R4, RZ ;  /* 0x0000000407040227 */ /* 0x004fca00078e00ff */
[----:B------:R-:W-:-:S04]  /*13180*/  @P0 SHF.R.U32.HI R7, RZ, R5, R4 ;  /* 0x00000005ff070219 */ /* 0x000fc80000011604 */
[----:B------:R-:W-:Y:S01]  /*13190*/  LOP3.LUT R2, RZ, R7, RZ, 0x33, !PT ;  /* 0x00000007ff027212 */ /* 0x000fe200078e33ff */
[----:B------:R-:W-:Y:S06]  /*131a0*/  BRA `(.L_x_1181) ;  /* 0x0000000000107947 */ /* 0x000fec0003800000 */
.L_x_1180:
[----:B------:R-:W-:-:S13]  /*131b0*/  ISETP.NE.AND P0, PT, R3, 0x1, PT ;  /* 0x000000010300780c */ /* 0x000fda0003f05270 */
[----:B------:R-:W2:Y:S02]  /*131c0*/  @P0 LDC.64 R4, c[0x0][0x9e8] ;  /* 0x00027a00ff040b82 */ /* 0x000ea40000000a00 */
[----:B--2---:R-:W-:-:S05]  /*131d0*/  @P0 IMAD.HI.U32 R4, R2, R4, RZ ;  /* 0x0000000402040227 */ /* 0x004fca00078e00ff */
[----:B------:R-:W-:-:S07]  /*131e0*/  @P0 SHF.R.U32.HI R2, RZ, R5, R4 ;  /* 0x00000005ff020219 */ /* 0x000fce0000011604 */
.L_x_1181:
[----:B------:R-:W-:Y:S05]  /*131f0*/  BSYNC B0 ;  /* 0x0000000000007941 */ /* 0x000fea0003800000 */
.L_x_1179:
[----:B------:R-:W-:-:S05]  /*13200*/  IMAD R3, R2, R3, RZ ;  /* 0x0000000302037224 */ /* 0x000fca00078e02ff */
[----:B------:R-:W-:-:S07]  /*13210*/  VIMNMX R0, R0, R3, !PT ;  /* 0x0000000300007248 */ /* 0x000fce0007fe0100 */
.L_x_1178:
[----:B------:R-:W-:Y:S01]  /*13220*/  SHF.R.S32.HI R3, RZ, 0x1f, R0 ;  /* 0x0000001fff037819 */ /* 0x000fe20000011400 */
[----:B------:R-:W-:Y:S03]  /*13230*/  BSSY B7, `(.L_x_1182) ;  /* 0x000041c000077945 */ /* 0x000fe60003800000 */
[----:B------:R-:W-:-:S04]  /*13240*/  LEA.HI R3, R3, R0, RZ, 0x7 ;  /* 0x0000000003037211 */ /* 0x000fc800078f38ff */
[----:B------:R-:W-:-:S04]  /*13250*/  SHF.R.S32.HI R3, RZ, 0x7, R3 ;  /* 0x00000007ff037819 */ /* 0x000fc80000011403 */
[----:B------:R-:W-:-:S04]  /*13260*/  VIMNMX R29, RZ, R3, !PT ;  /* 0x00000003ff1d7248 */ /* 0x000fc80007fe0100 */
[----:B------:R-:W-:-:S13]  /*13270*/  ISETP.GT.AND P0, PT, R24, R29, PT ;  /* 0x0000001d1800720c */ /* 0x000fda0003f04270 */
        /* <DEDUP_REMOVED lines=8> */
[----:B------:R-:W2:Y:S02]  /*13300*/  FLO.U32 R0, UR4 ;  /* 0x0000000400007d00 */ /* 0x000ea400080e0000 */
[----:B--2---:R-:W-:-:S06]  /*13310*/  ISETP.EQ.U32.AND P0, PT, R0, R5, PT ;  /* 0x000000050000720c */ /* 0x004fcc0003f02070 */
[----:B------:R-:W3:Y:S07]  /*13320*/  POPC R5, UR4 ;  /* 0x0000000400057d09 */ /* 0x000eee0008000000 */
[----:B---3--:R-:W2:Y:S01]  /*13330*/  @P0 ATOMG.E.ADD.STRONG.GPU PT, R3, desc[UR50][R2.64], R5 ;  /* 0x00000005020309a8 */ /* 0x008ea200081ee1f2 */
[----:B------:R-:W3:Y:S02]  /*13340*/  S2R R4, SR_LTMASK ;  /* 0x0000000000047919 */ /* 0x000ee40000003900 */
[----:B---3--:R-:W-:-:S04]  /*13350*/  LOP3.LUT R4, R4, UR4, RZ, 0xc0, !PT ;  /* 0x0000000404047c12 */ /* 0x008fc8000f8ec0ff */
[----:B------:R-:W3:Y:S01]  /*13360*/  POPC R7, R4 ;  /* 0x0000000400077309 */ /* 0x000ee20000000000 */
[----:B--2---:R-:W3:Y:S02]  /*13370*/  SHFL.IDX PT, R0, R3, R0, 0x1f ;  /* 0x00001f0003007589 */ /* 0x004ee400000e0000 */
[----:B---3--:R-:W-:Y:S01]  /*13380*/  IADD3 R16, R0, UR37, R7 ;  /* 0x0000002500107c10 */ /* 0x008fe2000fffe007 */
[----:B------:R-:W-:Y:S06]  /*13390*/  BRA `(.L_x_1184) ;  /* 0x0000004000147947 */ /* 0x000fec0003800000 */
.L_x_1183:
        /* <DEDUP_REMOVED lines=19> */
[----:B012---:R-:W-:Y:S05]  /*134d0*/  CALL.ABS.NOINC R2 ;  /* 0x0000000002007343 */ /* 0x007fea0003c00000 */
.L_x_1186:
[----:B------:R-:W-:Y:S05]  /*134e0*/  BSYNC B6 ;  /* 0x0000000000067941 */ /* 0x000fea0003800000 */
.L_x_1185:
        /* <DEDUP_REMOVED lines=17> */
[----:B--2---:R-:W-:-:S07]  /*13600*/  IMAD.MOV.U32 R13, RZ, RZ, RZ ;  /* 0x000000ffff0d7224 */ /* 0x004fce00078e00ff */
[----:B------:R-:W-:-:S07]  /*13610*/  LEPC R20, `(.L_x_1189) ;  /* 0x000000001014794e */ /* 0x000fce0000000000 */
[----:B01-3--:R-:W-:Y:S05]  /*13620*/  CALL.ABS.NOINC R2 ;  /* 0x0000000002007343 */ /* 0x00bfea0003c00000 */
.L_x_1189:
        /* <DEDUP_REMOVED lines=15> */
.L_x_1188:
[----:B------:R-:W-:Y:S05]  /*13720*/  BSYNC B6 ;  /* 0x0000000000067941 */ /* 0x000fea0003800000 */
.L_x_1187:
[----:B------:R-:W-:Y:S01]  /*13730*/  ULDC.64 UR4, c[0x0][0x9f8] ;  /* 0x00027e0000047ab9 */ /* 0x000fe20000000a00 */
[----:B------:R-:W-:Y:S01]  /*13740*/  IMAD.MOV.U32 R25, RZ, RZ, R19 ;  /* 0x000000ffff197224 */ /* 0x000fe200078e0013 */
[----:B------:R-:W-:-:S04]  /*13750*/  ISETP.NE.U32.AND P0, PT, RZ, UR4, PT ;  /* 0x00000004ff007c0c */ /* 0x000fc8000bf05070 */
[----:B------:R-:W-:Y:S01]  /*13760*/  ISETP.NE.AND.EX P0, PT, RZ, UR5, PT, P0 ;  /* 0x00000005ff007c0c */ /* 0x000fe2000bf05300 */
[----:B------:R-:W-:-:S12]  /*13770*/  ULDC.64 UR4, c[0x0][0xa08] ;  /* 0x0002820000047ab9 */ /* 0x000fd80000000a00 */
[----:B------:R-:W2:Y:S02]  /*13780*/  @P0 LDC.64 R2, c[0x0][0x9f8] ;  /* 0x00027e00ff020b82 */ /* 0x000ea40000000a00 */
[----:B--2---:R-:W-:-:S05]  /*13790*/  @P0 IMAD.WIDE R2, R19, 0x4, R2 ;  /* 0x0000000413020825 */ /* 0x004fca00078e0202 */
[----:B------:R2:W3:Y:S01]  /*137a0*/  @P0 LDG.E R25, desc[UR50][R2.64] ;  /* 0x0000003202190981 */ /* 0x0004e2000c1e1900 */
[----:B0-----:R-:W-:Y:S01]  /*137b0*/  VIADD R24, R24, 0xffffffff ;  /* 0xffffffff18187836 */ /* 0x001fe20000000000 */
[----:B--2---:R-:W0:Y:S02]  /*137c0*/  LDC.64 R2, c[0x0][0x418] ;  /* 0x00010600ff027b82 */ /* 0x004e240000000a00 */
[----:B0-----:R-:W-:Y:S01]  /*137d0*/  LOP3.LUT P0, RZ, R2, UR4, RZ, 0xfc, !PT ;  /* 0x0000000402ff7c12 */ /* 0x001fe2000f80fcff */
[----:B------:R-:W-:-:S03]  /*137e0*/  UMOV UR4, 0xffffffff ;  /* 0xffffffff00047882 */ /* 0x000fc60000000000 */
[----:B------:R-:W-:Y:S02]  /*137f0*/  LOP3.LUT P0, RZ, R3, UR5, RZ, 0xfc, P0 ;  /* 0x0000000503ff7c12 */ /* 0x000fe4000800fcff */
[----:B---3--:R-:W-:Y:S02]  /*13800*/  SHF.R.S32.HI R28, RZ, 0x1f, R25 ;  /* 0x0000001fff1c7819 */ /* 0x008fe40000011419 */
[----:B------:R-:W-:Y:S01]  /*13810*/  SEL R17, R25, RZ, !P0 ;  /* 0x000000ff19117207 */ /* 0x000fe20004000000 */
[----:B------:R-:W-:Y:S08]  /*13820*/  BRA.DIV UR4, `(.L_x_1190) ;  /* 0x0000004e04bc7947 */ /* 0x000ff0000b800000 */
[----:B------:R-:W0:Y:S02]  /*13830*/  S2R R0, SR_TID.X ;  /* 0x0000000000007919 */ /* 0x000e240000002100 */
[----:B0-----:R-:W-:-:S04]  /*13840*/  SHF.R.U32.HI R0, RZ, 0x5, R0 ;  /* 0x00000005ff007819 */ /* 0x001fc80000011600 */
[----:B------:R-:W-:-:S05]  /*13850*/  LOP3.LUT R0, R0, 0x3, RZ, 0xc0, !PT ;  /* 0x0000000300007812 */ /* 0x000fca00078ec0ff */
[----:B------:R0:W2:Y:S02]  /*13860*/  SHFL.IDX PT, R14, R0, RZ, 0x1f ;  /* 0x00001fff000e7589 */ /* 0x0000a400000e0000 */
.L_x_1298:
[----:B0-----:R-:W3:Y:S01]  /*13870*/  LDL.LU R0, [R1] ;  /* 0x0000000001007983 */ /* 0x001ee20000300800 */
[----:B------:R-:W-:Y:S02]  /*13880*/  PLOP3.LUT P1, PT, PT, PT, PT, 0x8, 0x0 ;  /* 0x000000000000781c */ /* 0x000fe40003f2e170 */
[----:B--2---:R-:W-:Y:S02]  /*13890*/  ISETP.NE.AND P0, PT, R14, RZ, PT ;  /* 0x000000ff0e00720c */ /* 0x004fe40003f05270 */
[----:B---3--:R-:W-:-:S09]  /*138a0*/  LOP3.LUT R0, R0, 0xfffffffe, RZ, 0xc0, !PT ;  /* 0xfffffffe00007812 */ /* 0x008fd200078ec0ff */
[----:B------:R-:W-:-:S05]  /*138b0*/  @P1 LOP3.LUT R0, R0, 0x1, RZ, 0xfc, !PT ;  /* 0x0000000100001812 */ /* 0x000fca00078efcff */
[----:B------:R0:W-:Y:S01]  /*138c0*/  STL [R1], R0 ;  /* 0x0000000001007387 */ /* 0x0001e20000100800 */
[----:B------:R-:W-:Y:S05]  /*138d0*/  @P0 BRA `(.L_x_1191) ;  /* 0x0000000400200947 */ /* 0x000fea0003800000 */
[----:B------:R-:W-:-:S03]  /*138e0*/  UMOV UR4, 0xffffffff ;  /* 0xffffffff00047882 */ /* 0x000fc60000000000 */
[----:B------:R-:W-:Y:S05]  /*138f0*/  BRA.DIV UR4, `(.L_x_1192) ;  /* 0x0000004e04bc7947 */ /* 0x000fea000b800000 */
[----:B------:R-:W-:-:S13]  /*13900*/  ELECT P6, URZ, PT ;  /* 0x00000000003f782f */ /* 0x000fda00038c0000 */
.L_x_1301:
[----:B------:R-:W-:Y:S05]  /*13910*/  @!P6 BRA `(.L_x_1191) ;  /* 0x000000040010e947 */ /* 0x000fea0003800000 */
[----:B------:R-:W-:-:S04]  /*13920*/  ISETP.NE.U32.AND P0, PT, R2, RZ, PT ;  /* 0x000000ff0200720c */ /* 0x000fc80003f05070 */
[----:B------:R-:W-:-:S13]  /*13930*/  ISETP.NE.AND.EX P0, PT, R3, RZ, PT, P0 ;  /* 0x000000ff0300720c */ /* 0x000fda0003f05300 */
[----:B------:R-:W-:Y:S05]  /*13940*/  @!P0 BRA `(.L_x_1193) ;  /* 0x0000000000448947 */ /* 0x000fea0003800000 */
[----:B------:R-:W2:Y:S01]  /*13950*/  LDC R6, c[0x0][0x43c] ;  /* 0x00010f00ff067b82 */ /* 0x000ea20000000800 */
[----:B------:R-:W-:Y:S01]  /*13960*/  ULDC.64 UR4, c[0x0][0x428] ;  /* 0x00010a0000047ab9 */ /* 0x000fe20000000a00 */
[----:B--2---:R-:W-:-:S13]  /*13970*/  ISETP.NE.AND P0, PT, R6, 0x1, PT ;  /* 0x000000010600780c */ /* 0x004fda0003f05270 */
        /* <DEDUP_REMOVED lines=14> */
.L_x_1193:
[----:B0-----:R-:W-:Y:S01]  /*13a60*/  IMAD R0, R23, 0x8, R22 ;  /* 0x0000000817007824 */ /* 0x001fe200078e0216 */
[----:B--2---:R-:W-:-:S04]  /*13a70*/  SHF.L.U32 R3, R26, 0x1f, RZ ;  /* 0x0000001f1a037819 */ /* 0x004fc800000006ff */
[----:B------:R-:W0:Y:S02]  /*13a80*/  SYNCS.PHASECHK.TRANS64.TRYWAIT P0, [R0+URZ+0x2d840], R3 ;  /* 0x02d84003000075a7 */ /* 0x000e24000800017f */
[----:B0-----:R-:W-:Y:S05]  /*13a90*/  @!P0 BRA `(.L_x_1194) ;  /* 0x0000004c00748947 */ /* 0x001fea0003800000 */
.L_x_1302:
[----:B------:R-:W2:Y:S02]  /*13aa0*/  S2R R2, SR_TID.X ;  /* 0x0000000000027919 */ /* 0x000ea40000002100 */
[----:B--2---:R-:W-:-:S04]  /*13ab0*/  LOP3.LUT R2, R2, 0x7f, RZ, 0xc0, !PT ;  /* 0x0000007f02027812 */ /* 0x004fc800078ec0ff */
[----:B------:R-:W-:-:S13]  /*13ac0*/  ISETP.NE.AND P0, PT, R2, RZ, PT ;  /* 0x000000ff0200720c */ /* 0x000fda0003f05270 */
[----:B------:R-:W-:Y:S05]  /*13ad0*/  @P0 BRA `(.L_x_1195) ;  /* 0x00000000001c0947 */ /* 0x000fea0003800000 */
[----:B------:R-:W2:Y:S01]  /*13ae0*/  S2R R2, SR_TID.X ;  /* 0x0000000000027919 */ /* 0x000ea20000002100 */
[----:B0-----:R-:W-:-:S04]  /*13af0*/  IMAD.MOV.U32 R3, RZ, RZ, 0x6000 ;  /* 0x00006000ff037424 */ /* 0x001fc800078e00ff */
[----:B------:R3:W-:Y:S01]  /*13b00*/  SYNCS.ARRIVE.TRANS64 RZ, [R0+URZ+0x2d830], R3 ;  /* 0x02d8300300ff79a7 */ /* 0x0007e2000800003f */
[----:B--2---:R-:W-:-:S04]  /*13b10*/  LOP3.LUT R2, R2, 0x1f, RZ, 0xc0, !PT ;  /* 0x0000001f02027812 */ /* 0x004fc800078ec0ff */
[----:B------:R-:W-:-:S13]  /*13b20*/  ISETP.NE.AND P0, PT, R2, RZ, PT ;  /* 0x000000ff0200720c */ /* 0x000fda0003f05270 */
[----:B---3--:R-:W-:Y:S05]  /*13b30*/  @!P0 BRA `(.L_x_1195) ;  /* 0x0000000000048947 */ /* 0x008fea0003800000 */
[----:B------:R-:W-:Y:S01]  /*13b40*/  BPT.TRAP 0x1 ;  /* 0x000000040000795c */ /* 0x000fe20000300000 */
.L_x_1195:
[----:B------:R-:W2:Y:S01]  /*13b50*/  LDL.LU R2, [R1] ;  /* 0x0000000001027983 */ /* 0x000ea20000300800 */
[----:B------:R-:W-:Y:S01]  /*13b60*/  R2UR UR9, R0 ;  /* 0x00000000000972ca */ /* 0x000fe200000e0000 */
[----:B0-----:R-:W-:Y:S01]  /*13b70*/  IMAD R0, R23, 0x6000, R22 ;  /* 0x0000600017007824 */ /* 0x001fe200078e0216 */
        /* <DEDUP_REMOVED lines=12> */
[----:B------:R-:W-:Y:S02]  /*13c40*/  ULEA UR11, UR11, UR5, 0x7 ;  /* 0x000000050b0b7291 */ /* 0x000fe4000f8e383f */
[----:B------:R-:W-:Y:S02]  /*13c50*/  UIADD3 UR14, UR8, 0x15400, URZ ;  /* 0x00015400080e7890 */ /* 0x000fe4000fffe03f */
[----:B------:R-:W-:Y:S02]  /*13c60*/  UIADD3.X UR5, URZ, UR39, URZ, UP0, !UPT ;  /* 0x000000273f057290 */ /* 0x000fe400087fe43f */
[----:B------:R-:W-:Y:S02]  /*13c70*/  UIADD3 UR15, UR8, 0x17400, URZ ;  /* 0x00017400080f7890 */ /* 0x000fe4000fffe03f */
[----:B------:R-:W-:-:S03]  /*13c80*/  UIADD3 UR17, UR8, 0x19400, URZ ;  /* 0x0001940008117890 */ /* 0x000fc6000fffe03f */
[----:B------:R-:W-:Y:S01]  /*13c90*/  UMOV UR8, UR14 ;  /* 0x0000000e00087c82 */ /* 0x000fe20008000000 */
[----:B------:R-:W-:Y:S01]  /*13ca0*/  UMOV UR14, 0x40 ;  /* 0x00000040000e7882 */ /* 0x000fe20000000000 */
[----:B------:R0:W-:Y:S02]  /*13cb0*/  UTMALDG.4D [UR8], [UR4], desc[UR6] ;  /* 0x00000608040075b4 */ /* 0x0001e40008019000 */
[----:B0-----:R-:W-:Y:S01]  /*13cc0*/  UMOV UR8, UR15 ;  /* 0x0000000f00087c82 */ /* 0x001fe20008000000 */
[----:B------:R-:W-:Y:S02]  /*13cd0*/  UMOV UR10, UR16 ;  /* 0x00000010000a7c82 */ /* 0x000fe40008000000 */
[----:B------:R0:W-:Y:S02]  /*13ce0*/  UTMALDG.4D [UR8], [UR4], desc[UR6] ;  /* 0x00000608040075b4 */ /* 0x0001e40008019000 */
[----:B0-----:R-:W-:Y:S01]  /*13cf0*/  UMOV UR8, UR17 ;  /* 0x0000001100087c82 */ /* 0x001fe20008000000 */
[----:B------:R-:W-:-:S02]  /*13d00*/  UMOV UR10, UR14 ;  /* 0x0000000e000a7c82 */ /* 0x000fc40008000000 */
[----:B------:R3:W-:Y:S01]  /*13d10*/  UTMALDG.4D [UR8], [UR4], desc[UR6] ;  /* 0x00000608040075b4 */ /* 0x0007e20008019000 */
[----:B--2---:R-:W-:-:S04]  /*13d20*/  LOP3.LUT R2, R2, 0xfffffffe, RZ, 0xc0, !PT ;  /* 0xfffffffe02027812 */ /* 0x004fc800078ec0ff */
[----:B------:R-:W-:-:S05]  /*13d30*/  @P0 LOP3.LUT R2, R2, 0x1, RZ, 0xfc, !PT ;  /* 0x0000000102020812 */ /* 0x000fca00078efcff */
[----:B------:R3:W-:Y:S01]  /*13d40*/  STL [R1], R2 ;  /* 0x0000000201007387 */ /* 0x0007e20000100800 */
[----:B------:R-:W-:Y:S01]  /*13d50*/  NOP ;  /* 0x0000000000007918 */ /* 0x000fe20000000000 */
.L_x_1191:
[----:B------:R-:W0:Y:S01]  /*13d60*/  LDL.LU R3, [R1+0x14] ;  /* 0x0000140001037983 */ /* 0x000e220000300800 */
[----:B------:R-:W-:Y:S05]  /*13d70*/  WARPSYNC.ALL ;  /* 0x0000000000007948 */ /* 0x000fea0003800000 */
[----:B---3--:R-:W-:Y:S01]  /*13d80*/  ULDC.64 UR4, c[0x0][0x298] ;  /* 0x0000a60000047ab9 */ /* 0x008fe20000000a00 */
[----:B------:R-:W-:Y:S01]  /*13d90*/  ULDC.64 UR6, c[0x0][0xa00] ;  /* 0x0002800000067ab9 */ /* 0x000fe20000000a00 */
[----:B------:R-:W-:Y:S01]  /*13da0*/  VIADD R2, R22, 0xc400 ;  /* 0x0000c40016027836 */ /* 0x000fe20000000000 */
[----:B------:R-:W-:Y:S01]  /*13db0*/  BAR.SYNC.DEFER_BLOCKING 0x8, 0x200 ;  /* 0x0208000000007b1d */ /* 0x000fe20000010000 */
[----:B------:R-:W-:-:S03]  /*13dc0*/  ISETP.NE.U32.AND P0, PT, RZ, UR6, PT ;  /* 0x00000006ff007c0c */ /* 0x000fc6000bf05070 */
[----:B------:R-:W-:Y:S02]  /*13dd0*/  LOP3.LUT P1, RZ, R2, 0x1bf, RZ, 0xc0, !PT ;  /* 0x000001bf02ff7812 */ /* 0x000fe4000782c0ff */
[----:B------:R-:W-:Y:S01]  /*13de0*/  ISETP.NE.AND.EX P0, PT, RZ, UR7, PT, P0 ;  /* 0x00000007ff007c0c */ /* 0x000fe2000bf05300 */
[----:B------:R-:W-:Y:S01]  /*13df0*/  BSSY B6, `(.L_x_1196) ;  /* 0x0000020000067945 */ /* 0x000fe20003800000 */
[----:B------:R-:W-:Y:S02]  /*13e00*/  SHF.R.S32.HI R2, RZ, 0x1f, R19 ;  /* 0x0000001fff027819 */ /* 0x000fe40000011413 */
[----:B0-----:R-:W-:Y:S01]  /*13e10*/  SHF.R.S32.HI R0, RZ, 0x1f, R3 ;  /* 0x0000001fff007819 */ /* 0x001fe20000011403 */
[----:B------:R-:W-:-:S04]  /*13e20*/  IMAD.WIDE.U32 R4, R3, UR4, RZ ;  /* 0x0000000403047c25 */ /* 0x000fc8000f8e00ff */
[----:B------:R-:W-:Y:S01]  /*13e30*/  IMAD R0, R0, UR4, RZ ;  /* 0x0000000400007c24 */ /* 0x000fe2000f8e02ff */
[----:B------:R-:W-:Y:S03]  /*13e40*/  STL.64 [R1+0x20], R4 ;  /* 0x0000200401007387 */ /* 0x000fe60000100a00 */
[----:B------:R-:W-:Y:S01]  /*13e50*/  IMAD R0, R3, UR5, R0 ;  /* 0x0000000503007c24 */ /* 0x000fe2000f8e0200 */
[----:B------:R-:W-:Y:S02]  /*13e60*/  SEL R3, R2, RZ, !P0 ;  /* 0x000000ff02037207 */ /* 0x000fe40004000000 */
[----:B------:R-:W-:Y:S01]  /*13e70*/  SHF.R.S32.HI R2, RZ, 0x1f, R18 ;  /* 0x0000001fff027819 */ /* 0x000fe20000011412 */
[----:B------:R-:W-:-:S05]  /*13e80*/  IMAD.IADD R0, R5, 0x1, R0 ;  /* 0x0000000105007824 */ /* 0x000fca00078e0200 */
[----:B------:R0:W-:Y:S04]  /*13e90*/  STL [R1+0x28], R0 ;  /* 0x0000280001007387 */ /* 0x0001e80000100800 */
[----:B------:R2:W-:Y:S01]  /*13ea0*/  STL [R1+0x30], R3 ;  /* 0x0000300301007387 */ /* 0x0005e20000100800 */
[----:B0-----:R-:W-:-:S05]  /*13eb0*/  SEL R0, R19, RZ, !P0 ;  /* 0x000000ff13007207 */ /* 0x001fca0004000000 */
        /* <DEDUP_REMOVED lines=19> */
.L_x_1197:
[----:B------:R-:W-:Y:S05]  /*13ff0*/  BSYNC B6 ;  /* 0x0000000000067941 */ /* 0x000fea0003800000 */
.L_x_1196:
[----:B--2---:R-:W2:Y:S01]  /*14000*/  LDL.LU R0, [R1+0x28] ;  /* 0x0000280001007983 */ /* 0x004ea20000300800 */
[----:B-1----:R-:W0:Y:S01]  /*14010*/  LDC R9, c[0x0][0x448] ;  /* 0x00011200ff097b82 */ /* 0x002e220000000800 */
[----:B------:R-:W-:Y:S01]  /*14020*/  ULDC.64 UR4, c[0x0][0x2d8] ;  /* 0x0000b60000047ab9 */ /* 0x000fe20000000a00 */
[----:B------:R-:W-:Y:S01]  /*14030*/  ULDC.64 UR6, c[0x0][0x2c8] ;  /* 0x0000b20000067ab9 */ /* 0x000fe20000000a00 */
[----:B------:R-:W2:Y:S01]  /*14040*/  LDL.LU.64 R2, [R1+0x20] ;  /* 0x0000200001027983 */ /* 0x000ea20000300a00 */
[----:B------:R-:W-:-:S03]  /*14050*/  ULDC.64 UR8, c[0x0][0x280] ;  /* 0x0000a00000087ab9 */ /* 0x000fc60000000a00 */
[----:B------:R-:W3:Y:S04]  /*14060*/  LDL.LU R20, [R1+0x2c] ;  /* 0x00002c0001147983 */ /* 0x000ee80000300800 */
[----:B------:R-:W4:Y:S04]  /*14070*/  LDL.LU R21, [R1+0x30] ;  /* 0x0000300001157983 */ /* 0x000f280000300800 */
[----:B------:R-:W4:Y:S04]  /*14080*/  LDL.LU R4, [R1+0x14] ;  /* 0x0000140001047983 */ /* 0x000f280000300800 */
[----:B------:R-:W4:Y:S01]  /*14090*/  LDL R12, [R1+0xc] ;  /* 0x00000c00010c7983 */ /* 0x000f220000100800 */
[----:B0-----:R-:W-:-:S13]  /*140a0*/  ISETP.NE.AND P1, PT, R9, 0x1, PT ;  /* 0x000000010900780c */ /* 0x001fda0003f25270 */
[----:B------:R-:W0:Y:S01]  /*140b0*/  @P1 LDC R5, c[0x0][0x450] ;  /* 0x00011400ff051b82 */ /* 0x000e220000000800 */
[----:B------:R-:W1:Y:S01]  /*140c0*/  S2R R10, SR_TID.X ;  /* 0x00000000000a7919 */ /* 0x000e620000002100 */
        /* <DEDUP_REMOVED lines=16> */
[----:B---3--:R-:W-:-:S05]  /*141d0*/  IMAD.SHL.U32 R6, R21, 0x20, RZ ;  /* 0x0000002015067824 */ /* 0x008fca00078e00ff */
[----:B------:R-:W-:-:S05]  /*141e0*/  LOP3.LUT R6, R20, 0x60, R6, 0xf8, !PT ;  /* 0x0000006014067812 */ /* 0x000fca00078ef806 */
[----:B------:R-:W-:-:S04]  /*141f0*/  IMAD.IADD R0, R6, 0x1, R12 ;  /* 0x0000000106007824 */ /* 0x000fc800078e020c */
[----:B----4-:R-:W-:-:S04]  /*14200*/  @P1 IMAD.HI.U32 R6, R0, R4, RZ ;  /* 0x0000000400061227 */ /* 0x010fc800078e00ff */
[----:B------:R-:W-:Y:S01]  /*14210*/  IMAD.MOV.U32 R4, RZ, RZ, R0 ;  /* 0x000000ffff047224 */ /* 0x000fe200078e0000 */
[----:B0-----:R-:W-:-:S04]  /*14220*/  @P1 SHF.R.U32.HI R4, RZ, R5, R6 ;  /* 0x00000005ff041219 */ /* 0x001fc80000011606 */
[--C-:B------:R-:W-:Y:S01]  /*14230*/  SHF.R.S32.HI R5, RZ, 0x1f, R4.reuse ;  /* 0x0000001fff057819 */ /* 0x100fe20000011404 */
[----:B------:R-:W-:-:S04]  /*14240*/  IMAD.MOV R6, RZ, RZ, -R4 ;  /* 0x000000ffff067224 */ /* 0x000fc800078e0a04 */
[----:B------:R-:W-:Y:S02]  /*14250*/  IMAD R5, R5, UR4, RZ ;  /* 0x0000000405057c24 */ /* 0x000fe4000f8e02ff */
[----:B------:R-:W-:Y:S02]  /*14260*/  IMAD R6, R9, R6, R0 ;  /* 0x0000000609067224 */ /* 0x000fe400078e0200 */
[C---:B------:R-:W-:Y:S02]  /*14270*/  IMAD R7, R4.reuse, UR5, R5 ;  /* 0x0000000504077c24 */ /* 0x040fe4000f8e0205 */
[----:B------:R-:W-:-:S04]  /*14280*/  IMAD.WIDE.U32 R4, R4, UR4, R2 ;  /* 0x0000000404047c25 */ /* 0x000fc8000f8e0002 */
[----:B------:R-:W-:Y:S01]  /*14290*/  IMAD.IADD R5, R5, 0x1, R7 ;  /* 0x0000000105057824 */ /* 0x000fe200078e0207 */
[----:B------:R-:W-:-:S05]  /*142a0*/  SHF.R.S32.HI R7, RZ, 0x1f, R6 ;  /* 0x0000001fff077819 */ /* 0x000fca0000011406 */
[----:B------:R-:W-:Y:S02]  /*142b0*/  IMAD R7, R7, UR6, RZ ;  /* 0x0000000607077c24 */ /* 0x000fe4000f8e02ff */
[----:B------:R-:W-:-:S04]  /*142c0*/  IMAD.WIDE.U32 R4, R6, UR6, R4 ;  /* 0x0000000606047c25 */ /* 0x000fc8000f8e0004 */
[----:B------:R-:W-:Y:S02]  /*142d0*/  IMAD R6, R6, UR7, R7 ;  /* 0x0000000706067c24 */ /* 0x000fe4000f8e0207 */
[----:B------:R-:W0:Y:S02]  /*142e0*/  @P1 LDC R7, c[0x0][0x450] ;  /* 0x00011400ff071b82 */ /* 0x000e240000000800 */
[----:B------:R-:W-:Y:S01]  /*142f0*/  IMAD.IADD R6, R5, 0x1, R6 ;  /* 0x0000000105067824 */ /* 0x000fe200078e0206 */
[----:B------:R-:W-:-:S04]  /*14300*/  LEA R5, P0, R4, UR8, 0x1 ;  /* 0x0000000804057c11 */ /* 0x000fc8000f8008ff */
[----:B------:R-:W-:Y:S02]  /*14310*/  LEA.HI.X R4, R4, UR9, R6, 0x1, P0 ;  /* 0x0000000904047c11 */ /* 0x000fe400080f0c06 */
[----:B------:R-:W2:Y:S01]  /*14320*/  @P1 LDC R6, c[0x0][0x44c] ;  /* 0x00011300ff061b82 */ /* 0x000ea20000000800 */
[----:B------:R-:W-:Y:S02]  /*14330*/  VIADD R0, R0, 0x80 ;  /* 0x0000008000007836 */ /* 0x000fe40000000000 */
[----:B-1----:R-:W-:-:S05]  /*14340*/  IMAD.SHL.U32 R21, R10, 0x8, RZ ;  /* 0x000000080a157824 */ /* 0x002fca00078e00ff */
[----:B------:R-:W-:Y:S01]  /*14350*/  LOP3.LUT R21, R21, 0x18, RZ, 0xc0, !PT ;  /* 0x0000001815157812 */ /* 0x000fe200078ec0ff */
[----:B--2---:R-:W-:-:S04]  /*14360*/  @P1 IMAD.HI.U32 R8, R0, R6, RZ ;  /* 0x0000000600081227 */ /* 0x004fc800078e00ff */
[----:B------:R-:W-:Y:S01]  /*14370*/  IMAD.MOV.U32 R6, RZ, RZ, R0 ;  /* 0x000000ffff067224 */ /* 0x000fe200078e0000 */
[----:B0-----:R-:W-:-:S05]  /*14380*/  @P1 SHF.R.U32.HI R6, RZ, R7, R8 ;  /* 0x00000007ff061219 */ /* 0x001fca0000011608 */
[----:B------:R-:W-:-:S04]  /*14390*/  IMAD.MOV R7, RZ, RZ, -R6 ;  /* 0x000000ffff077224 */ /* 0x000fc800078e0a06 */
[----:B------:R-:W-:Y:S01]  /*143a0*/  IMAD R0, R9, R7, R0 ;  /* 0x0000000709007224 */ /* 0x000fe200078e0200 */
[----:B------:R-:W-:Y:S02]  /*143b0*/  SHF.R.S32.HI R7, RZ, 0x1f, R6 ;  /* 0x0000001fff077819 */ /* 0x000fe40000011406 */
[----:B------:R-:W-:Y:S01]  /*143c0*/  LOP3.LUT R10, R21, 0x40, RZ, 0xfc, !PT ;  /* 0x00000040150a7812 */ /* 0x000fe200078efcff */
[----:B------:R-:W-:-:S04]  /*143d0*/  IMAD.WIDE.U32 R2, R6, UR4, R2 ;  /* 0x0000000406027c25 */ /* 0x000fc8000f8e0002 */
[----:B------:R-:W-:Y:S01]  /*143e0*/  IMAD R7, R7, UR4, RZ ;  /* 0x0000000407077c24 */ /* 0x000fe2000f8e02ff */
[----:B------:R-:W-:Y:S02]  /*143f0*/  ULDC UR4, c[0x0][0x2b8] ;  /* 0x0000ae0000047ab9 */ /* 0x000fe40000000800 */
[----:B------:R-:W-:Y:S02]  /*14400*/  ISETP.GE.AND P0, PT, R10, UR4, PT ;  /* 0x000000040a007c0c */ /* 0x000fe4000bf06270 */
[----:B------:R0:W5:Y:S01]  /*14410*/  LDL R10, [R1+0x4] ;  /* 0x00000400010a7983 */ /* 0x0001620000100800 */
[----:B------:R-:W1:Y:S01]  /*14420*/  S2R R11, SR_TID.X ;  /* 0x00000000000b7919 */ /* 0x000e620000002100 */
[----:B------:R-:W-:Y:S01]  /*14430*/  IMAD R7, R6, UR5, R7 ;  /* 0x0000000506077c24 */ /* 0x000fe2000f8e0207 */
[----:B------:R-:W-:-:S03]  /*14440*/  SHF.R.S32.HI R6, RZ, 0x1f, R0 ;  /* 0x0000001fff067819 */ /* 0x000fc60000011400 */
[----:B------:R-:W-:Y:S02]  /*14450*/  IMAD.IADD R3, R3, 0x1, R7 ;  /* 0x0000000103037824 */ /* 0x000fe400078e0207 */
[----:B------:R-:W-:Y:S02]  /*14460*/  IMAD R6, R6, UR6, RZ ;  /* 0x0000000606067c24 */ /* 0x000fe4000f8e02ff */
[----:B------:R-:W-:Y:S01]  /*14470*/  IMAD.WIDE.U32 R2, R0, UR6, R2 ;  /* 0x0000000600027c25 */ /* 0x000fe2000f8e0002 */
[----:B------:R-:W-:-:S03]  /*14480*/  LOP3.LUT R13, R21, 0x20, RZ, 0xfc, !PT ;  /* 0x00000020150d7812 */ /* 0x000fc600078efcff */
[----:B------:R-:W-:Y:S01]  /*14490*/  IMAD R6, R0, UR7, R6 ;  /* 0x0000000700067c24 */ /* 0x000fe2000f8e0206 */
[----:B------:R-:W-:-:S03]  /*144a0*/  LEA R8, P3, R2, UR8, 0x1 ;  /* 0x0000000802087c11 */ /* 0x000fc6000f8608ff */
[----:B------:R-:W-:Y:S01]  /*144b0*/  IMAD.IADD R6, R3, 0x1, R6 ;  /* 0x0000000103067824 */ /* 0x000fe200078e0206 */
[----:B------:R-:W-:Y:S01]  /*144c0*/  ISETP.GE.AND P1, PT, R13, UR4, PT ;  /* 0x000000040d007c0c */ /* 0x000fe2000bf26270 */
[----:B-1----:R-:W-:-:S05]  /*144d0*/  IMAD.SHL.U32 R20, R11, 0x8, RZ ;  /* 0x000000080b147824 */ /* 0x002fca00078e00ff */
[----:B------:R-:W-:Y:S02]  /*144e0*/  LOP3.LUT R20, R20, 0x18, RZ, 0xc0, !PT ;  /* 0x0000001814147812 */ /* 0x000fe400078ec0ff */
[----:B------:R-:W-:Y:S02]  /*144f0*/  LOP3.LUT R21, R11, 0x7f, RZ, 0xc0, !PT ;  /* 0x0000007f0b157812 */ /* 0x000fe400078ec0ff */
[----:B------:R-:W-:Y:S01]  /*14500*/  ISETP.GE.AND P2, PT, R20, UR4, PT ;  /* 0x0000000414007c0c */ /* 0x000fe2000bf46270 */
[----:B------:R-:W-:Y:S01]  /*14510*/  UMOV UR4, 0xffffffff ;  /* 0xffffffff00047882 */ /* 0x000fe20000000000 */
[----:B------:R-:W-:Y:S02]  /*14520*/  LEA.HI.X R7, R2, UR9, R6, 0x1, P3 ;  /* 0x0000000902077c11 */ /* 0x000fe400098f0c06 */
[----:B------:R-:W-:Y:S01]  /*14530*/  SHF.R.U32.HI R21, RZ, 0x2, R21 ;  /* 0x00000002ff157819 */ /* 0x000fe20000011615 */
[----:B0-----:R-:W-:Y:S08]  /*14540*/  BRA.DIV UR4, `(.L_x_1198) ;  /* 0x0000004204dc7947 */ /* 0x001ff0000b800000 */
[----:B------:R-:W2:Y:S04]  /*14550*/  LDL.LU R2, [R1+0x10] ;  /* 0x0000100001027983 */ /* 0x000ea80000300800 */
[----:B------:R-:W3:Y:S04]  /*14560*/  LDL.LU R11, [R1+0xc] ;  /* 0x00000c00010b7983 */ /* 0x000ee80000300800 */
[----:B------:R-:W0:Y:S04]  /*14570*/  SHFL.IDX PT, R3, R5, RZ, 0x1c1f ;  /* 0x001c1fff05037589 */ /* 0x000e2800000e0000 */
[----:B------:R-:W-:Y:S01]  /*14580*/  SHFL.IDX PT, R14, R8, 0x1, 0x1c1f ;  /* 0x003c1f00080e7f89 */ /* 0x000fe200000e0000 */
[----:B--2---:R-:W-:-:S03]  /*14590*/  IMAD R6, R2, R9, RZ ;  /* 0x0000000902067224 */ /* 0x004fc600078e02ff */
[----:B------:R-:W1:Y:S01]  /*145a0*/  SHFL.IDX PT, R2, R4, RZ, 0x1c1f ;  /* 0x001c1fff04027589 */ /* 0x000e6200000e0000 */
[----:B---3--:R-:W-:-:S05]  /*145b0*/  IMAD.IADD R0, R21, 0x1, R11 ;  /* 0x0000000115007824 */ /* 0x008fca00078e020b */
[----:B------:R-:W-:-:S13]  /*145c0*/  ISETP.GE.AND P4, PT, R0, R6, PT ;  /* 0x000000060000720c */ /* 0x000fda0003f86270 */
[----:B0-----:R-:W-:-:S05]  /*145d0*/  @!P4 LEA R3, P3, R20, R3, 0x1 ;  /* 0x000000031403c211 */ /* 0x001fca00078608ff */
[----:B-1----:R-:W-:-:S05]  /*145e0*/  @!P4 IMAD.X R2, RZ, RZ, R2, P3 ;  /* 0x000000ffff02c224 */ /* 0x002fca00018e0602 */
[----:B------:R-:W-:-:S04]  /*145f0*/  @!P4 LOP3.LUT R3, R3, R2, RZ, 0x3c, !PT ;  /* 0x000000020303c212 */ /* 0x000fc800078e3cff */
[----:B------:R-:W-:-:S04]  /*14600*/  @!P4 LOP3.LUT R2, R3, R2, RZ, 0x3c, !PT ;  /* 0x000000020302c212 */ /* 0x000fc800078e3cff */
[----:B------:R-:W-:-:S05]  /*14610*/  @!P4 LOP3.LUT R3, R3, R2, RZ, 0x3c, !PT ;  /* 0x000000020303c212 */ /* 0x000fca00078e3cff */
        /* <DEDUP_REMOVED lines=29> */
[----:B------:R-:W-:-:S05]  /*147f0*/  VIADD R2, R0, 0x80 ;  /* 0x0000008000027836 */ /* 0x000fca0000000000 */
[----:B------:R-:W-:Y:S01]  /*14800*/  ISETP.GE.AND P3, PT, R2, R6, PT ;  /* 0x000000060200720c */ /* 0x000fe20003f66270 */
[----:B------:R-:W-:-:S05]  /*14810*/  VIADD R2, R0, 0x60 ;  /* 0x0000006000027836 */ /* 0x000fca0000000000 */
[----:B------:R-:W-:Y:S02]  /*14820*/  ISETP.GE.AND P4, PT, R2, R6, PT ;  /* 0x000000060200720c */ /* 0x000fe40003f86270 */
[----:B------:R-:W-:Y:S04]  /*14830*/  SHFL.IDX PT, R2, R7, RZ, 0x1c1f ;  /* 0x001c1fff07027589 */ /* 0x000fe800000e0000 */
[----:B------:R-:W-:Y:S07]  /*14840*/  SHFL.IDX PT, R7, R7, 0x1, 0x1c1f ;  /* 0x003c1f0007077f89 */ /* 0x000fee00000e0000 */
[----:B0-----:R-:W-:-:S05]  /*14850*/  @!P4 LEA R3, P5, R20, R3, 0x1 ;  /* 0x000000031403c211 */ /* 0x001fca00078a08ff */
[----:B------:R-:W-:Y:S02]  /*14860*/  @!P4 IMAD.X R9, RZ, RZ, R4, P5 ;  /* 0x000000ffff09c224 */ /* 0x000fe400028e0604 */
[----:B------:R-:W0:Y:S02]  /*14870*/  SHFL.IDX PT, R4, R8, RZ, 0x1c1f ;  /* 0x001c1fff08047589 */ /* 0x000e2400000e0000 */
[----:B0-----:R-:W-:-:S05]  /*14880*/  @!P3 LEA R4, P5, R20, R4, 0x1 ;  /* 0x000000041404b211 */ /* 0x001fca00078a08ff */
[----:B------:R-:W-:Y:S02]  /*14890*/  @!P3 IMAD.X R5, RZ, RZ, R2, P5 ;  /* 0x000000ffff05b224 */ /* 0x000fe400028e0602 */
[----:B------:R-:W-:Y:S02]  /*148a0*/  @!P4 IMAD.MOV.U32 R2, RZ, RZ, R3 ;  /* 0x000000ffff02c224 */ /* 0x000fe400078e0003 */
[----:B------:R-:W-:-:S05]  /*148b0*/  @!P4 IMAD.MOV.U32 R3, RZ, RZ, R9 ;  /* 0x000000ffff03c224 */ /* 0x000fca00078e0009 */
[----:B------:R-:W-:Y:S04]  /*148c0*/  @!P4 LDGSTS.E.BYPASS.LTC128B.128 [R10+0xdc00], desc[UR50][R2.64], !P2 ;  /* 0x0dc00000020acfae */ /* 0x000fe8000d101d72 */
[----:B------:R-:W-:Y:S04]  /*148d0*/  @!P4 LDGSTS.E.BYPASS.LTC128B.128 [R10+0x10c00], desc[UR50][R2.64+0x40], !P1 ;  /* 0x10c00040020acfae */ /* 0x000fe8000c901d72 */
[----:B------:R0:W-:Y:S02]  /*148e0*/  @!P4 LDGSTS.E.BYPASS.LTC128B.128 [R10+0x13c00], desc[UR50][R2.64+0x80], !P0 ;  /* 0x13c00080020acfae */ /* 0x0001e4000c101d72 */
[----:B0-----:R-:W-:-:S02]  /*148f0*/  @!P3 IMAD.MOV.U32 R2, RZ, RZ, R4 ;  /* 0x000000ffff02b224 */ /* 0x001fc400078e0004 */
[----:B------:R-:W-:-:S05]  /*14900*/  @!P3 IMAD.MOV.U32 R3, RZ, RZ, R5 ;  /* 0x000000ffff03b224 */ /* 0x000fca00078e0005 */
[----:B------:R0:W-:Y:S04]  /*14910*/  @!P3 LDGSTS.E.BYPASS.LTC128B.128 [R10+0xe400], desc[UR50][R2.64], !P2 ;  /* 0x0e400000020abfae */ /* 0x0001e8000d101d72 */
[----:B------:R0:W-:Y:S04]  /*14920*/  @!P3 LDGSTS.E.BYPASS.LTC128B.128 [R10+0x11400], desc[UR50][R2.64+0x40], !P1 ;  /* 0x11400040020abfae */ /* 0x0001e8000c901d72 */
[----:B------:R0:W-:Y:S02]  /*14930*/  @!P3 LDGSTS.E.BYPASS.LTC128B.128 [R10+0x14400], desc[UR50][R2.64+0x80], !P0 ;  /* 0x14400080020abfae */ /* 0x0001e4000c101d72 */
.L_x_1315:
[----:B0-----:R-:W-:Y:S02]  /*14940*/  VIADD R3, R0, 0xa0 ;  /* 0x000000a000037836 */ /* 0x001fe40000000000 */
[----:B------:R-:W-:-:S03]  /*14950*/  VIADD R8, R22, 0x2d800 ;  /* 0x0002d80016087836 */ /* 0x000fc60000000000 */
[----:B------:R-:W-:-:S13]  /*14960*/  ISETP.GE.AND P3, PT, R3, R6, PT ;  /* 0x000000060300720c */ /* 0x000fda0003f66270 */
[----:B------:R-:W-:-:S05]  /*14970*/  @!P3 LEA R2, P4, R20, R14, 0x1 ;  /* 0x0000000e1402b211 */ /* 0x000fca00078808ff */
        /* <DEDUP_REMOVED lines=9> */
.L_x_1199:
[----:B------:R-:W-:Y:S02]  /*14a10*/  PLOP3.LUT P1, PT, P1, P0, PT, 0xa2, 0x0 ;  /* 0x000000000000781c */ /* 0x000fe40000f21472 */
[----:B------:R-:W-:-:S08]  /*14a20*/  @P0 R2UR P1, UR4, R22 ;  /* 0x00000000160402ca */ /* 0x000fd00000020000 */
[----:B------:R-:W-:-:S05]  /*14a30*/  @P0 PLOP3.LUT P0, PT, P1, PT, PT, 0x80, 0x0 ;  /* 0x000000000000081c */ /* 0x000fca0000f0f070 */
[----:B------:R-:W-:Y:S01]  /*14a40*/  @!P1 SYNCS.ARRIVE.TRANS64.RED.A0T1 RZ, [UR4+0x2d800], RZ ;  /* 0x02d800ffffff99a7 */ /* 0x000fe20008200404 */
[----:B------:R-:W-:Y:S07]  /*14a50*/  @!P1 ARRIVES.LDGSTSBAR.64.TRANSCNT [UR4+0x2d800] ;  /* 0x02d80000ff0099b0 */ /* 0x000fee0008000a84 */
[----:B------:R-:W-:Y:S05]  /*14a60*/  @P0 BRA.U.ANY `(.L_x_1199) ;  /* 0xfffffffd00e80947 */ /* 0x000fea000393ffff */
[----:B0-----:R-:W2:Y:S02]  /*14a70*/  LDL.LU R2, [R1+0x1c] ;  /* 0x00001c0001027983 */ /* 0x001ea40000300800 */
[----:B--2---:R-:W-:-:S05]  /*14a80*/  VIADD R2, R2, 0x1 ;  /* 0x0000000102027836 */ /* 0x004fca0000000000 */
[----:B------:R0:W-:Y:S01]  /*14a90*/  STL [R1+0x1c], R2 ;  /* 0x00001c0201007387 */ /* 0x0001e20000100800 */
[----:B------:R-:W-:-:S04]  /*14aa0*/  LEA.HI R0, R2, R2, RZ, 0x1 ;  /* 0x0000000202007211 */ /* 0x000fc800078f08ff */
[----:B------:R-:W-:-:S05]  /*14ab0*/  LOP3.LUT R0, R0, 0xfffffffe, RZ, 0xc0, !PT ;  /* 0xfffffffe00007812 */ /* 0x000fca00078ec0ff */
[----:B------:R-:W-:-:S05]  /*14ac0*/  IMAD.IADD R0, R2, 0x1, -R0 ;  /* 0x0000000102007824 */ /* 0x000fca00078e0a00 */
[----:B------:R-:W-:Y:S01]  /*14ad0*/  SHF.L.U32 R3, R0, 0x1f, RZ ;  /* 0x0000001f00037819 */ /* 0x000fe200000006ff */
[----:B------:R-:W-:Y:S01]  /*14ae0*/  NOP ;  /* 0x0000000000007918 */ /* 0x000fe20000000000 */
[----:B0-----:R-:W2:Y:S01]  /*14af0*/  LDL R2, [R1+0x8] ;  /* 0x0000080001027983 */ /* 0x001ea20000100800 */
[----:B------:R0:W-:Y:S01]  /*14b00*/  SYNCS.ARRIVE.TRANS64.A1T0 RZ, [R22+URZ+0x2d800], RZ ;  /* 0x02d800ff16ff79a7 */ /* 0x0001e2000810003f */
[----:B------:R-:W-:Y:S01]  /*14b10*/  BSSY B0, `(.L_x_1200) ;  /* 0x0000005000007945 */ /* 0x000fe20003800000 */
[----:B------:R-:W1:Y:S01]  /*14b20*/  SYNCS.PHASECHK.TRANS64.TRYWAIT P0, [R22+URZ+0x2d820], R3 ;  /* 0x02d82003160075a7 */ /* 0x000e62000800017f */
[----:B--2---:R-:W-:-:S05]  /*14b30*/  VIADD R0, R2, 0xfffffffe ;  /* 0xfffffffe02007836 */ /* 0x004fca0000000000 */
[----:B------:R-:W-:Y:S01]  /*14b40*/  ISETP.GE.AND P1, PT, R0, R29, PT ;  /* 0x0000001d0000720c */ /* 0x000fe20003f26270 */
[----:B01----:R-:W-:-:S12]  /*14b50*/  @!P0 BRA `(.L_x_1201) ;  /* 0x0000004400708947 */ /* 0x003fd80003800000 */
.L_x_1316:
[----:B------:R-:W-:Y:S05]  /*14b60*/  BSYNC B0 ;  /* 0x0000000000007941 */ /* 0x000fea0003800000 */
.L_x_1200:
[----:B------:R-:W-:Y:S04]  /*14b70*/  BSSY B0, `(.L_x_1202) ;  /* 0x0000228000007945 */ /* 0x000fe80003800000 */
[----:B------:R-:W-:Y:S05]  /*14b80*/  @!P1 BRA `(.L_x_1203) ;  /* 0x0000002000989947 */ /* 0x000fea0003800000 */
[----:B------:R-:W0:Y:S01]  /*14b90*/  LDL R2, [R1+0x8] ;  /* 0x0000080001027983 */ /* 0x000e220000100800 */
[----:B------:R-:W-:Y:S01]  /*14ba0*/  LOP3.LUT R6, RZ, R29, RZ, 0x33, !PT ;  /* 0x0000001dff067212 */ /* 0x000fe200078e33ff */
[----:B------:R-:W-:Y:S01]  /*14bb0*/  BSSY B2, `(.L_x_1204) ;  /* 0x00000bb000027945 */ /* 0x000fe20003800000 */
[----:B0-----:R-:W-:-:S05]  /*14bc0*/  IMAD.MOV R3, RZ, RZ, -R2 ;  /* 0x000000ffff037224 */ /* 0x001fca00078e0a02 */
[----:B------:R-:W-:-:S05]  /*14bd0*/  VIADDMNMX R6, R3, 0x1, R6, !PT ;  /* 0x0000000103067846 */ /* 0x000fca0007800106 */
        /* <DEDUP_REMOVED lines=35> */
.L_x_1208:
[----:B------:R-:W-:Y:S01]  /*14e10*/  IMAD R3, R7, 0x8, R22 ;  /* 0x0000000807037824 */ /* 0x000fe200078e0216 */
[----:B------:R-:W-:Y:S01]  /*14e20*/  SHF.L.U32 R2, R9, 0x1f, RZ ;  /* 0x0000001f09027819 */ /* 0x000fe200000006ff */
[----:B------:R-:W-:Y:S03]  /*14e30*/  BSSY B3, `(.L_x_1209) ;  /* 0x0000003000037945 */ /* 0x000fe60003800000 */
[----:B------:R-:W1:Y:S02]  /*14e40*/  SYNCS.PHASECHK.TRANS64.TRYWAIT P0, [R3+URZ+0x2d840], R2 ;  /* 0x02d84002030075a7 */ /* 0x000e64000800017f */
[----:B-1----:R-:W-:Y:S05]  /*14e50*/  @!P0 BRA `(.L_x_1210) ;  /* 0x0000004000c48947 */ /* 0x002fea0003800000 */
.L_x_1317:
[----:B------:R-:W-:Y:S05]  /*14e60*/  BSYNC B3 ;  /* 0x0000000000037941 */ /* 0x000fea0003800000 */
.L_x_1209:
        /* <DEDUP_REMOVED lines=12> */
.L_x_1212:
[----:B------:R-:W-:Y:S05]  /*14f30*/  BSYNC B3 ;  /* 0x0000000000037941 */ /* 0x000fea0003800000 */
.L_x_1211:
        /* <DEDUP_REMOVED lines=11> */
.L_x_1213:
        /* <DEDUP_REMOVED lines=16> */
.L_x_1214:
        /* <DEDUP_REMOVED lines=16> */
.L_x_1215:
        /* <DEDUP_REMOVED lines=15> */
.L_x_1318:
[----:B------:R-:W-:Y:S05]  /*152e0*/  BSYNC B3 ;  /* 0x0000000000037941 */ /* 0x000fea0003800000 */
.L_x_1216:
        /* <DEDUP_REMOVED lines=12> */
.L_x_1219:
[----:B------:R-:W-:Y:S05]  /*153b0*/  BSYNC B3 ;  /* 0x0000000000037941 */ /* 0x000fea0003800000 */
.L_x_1218:
        /* <DEDUP_REMOVED lines=11> */
.L_x_1220:
        /* <DEDUP_REMOVED lines=15> */
.L_x_1221:
        /* <DEDUP_REMOVED lines=15> */
.L_x_1222:
        /* <DEDUP_REMOVED lines=12> */
.L_x_1207:
[----:B------:R-:W-:Y:S05]  /*15710*/  BSYNC B1 ;  /* 0x0000000000017941 */ /* 0x000fea0003800000 */
.L_x_1206:
[----:B------:R-:W2:Y:S01]  /*15720*/  LDL R0, [R1+0x8] ;  /* 0x0000080001007983 */ /* 0x000ea20000100800 */
[----:B------:R-:W-:Y:S02]  /*15730*/  IMAD.MOV.U32 R23, RZ, RZ, R7 ;  /* 0x000000ffff177224 */ /* 0x000fe400078e0007 */
[----:B------:R-:W-:Y:S02]  /*15740*/  IMAD.MOV.U32 R26, RZ, RZ, R9 ;  /* 0x000000ffff1a7224 */ /* 0x000fe400078e0009 */
[----:B--2---:R-:W-:-:S07]  /*15750*/  VIADD R0, R0, 0xfffffffd ;  /* 0xfffffffd00007836 */ /* 0x004fce0000000000 */
.L_x_1205:
[----:B------:R-:W-:Y:S05]  /*15760*/  BSYNC B2 ;  /* 0x0000000000027941 */ /* 0x000fea0003800000 */
.L_x_1204:
[----:B------:R-:W2:Y:S01]  /*15770*/  LDL.LU R2, [R1+0x8] ;  /* 0x0000080001027983 */ /* 0x000ea20000300800 */
[----:B------:R-:W-:Y:S01]  /*15780*/  VIADD R6, R6, 0xfffffffe ;  /* 0xfffffffe06067836 */ /* 0x000fe20000000000 */
[----:B--2---:R-:W-:-:S04]  /*15790*/  LOP3.LUT R3, RZ, R2, RZ, 0x33, !PT ;  /* 0x00000002ff037212 */ /* 0x004fc800078e33ff */
[----:B------:R-:W-:-:S13]  /*157a0*/  ISETP.NE.AND P0, PT, R6, R3, PT ;  /* 0x000000030600720c */ /* 0x000fda0003f05270 */
[----:B------:R-:W-:Y:S05]  /*157b0*/  @!P0 BRA `(.L_x_1203) ;  /* 0x00000014008c8947 */ /* 0x000fea0003800000 */
[----:B------:R-:W-:-:S07]  /*157c0*/  IMAD.MOV.U32 R4, RZ, RZ, R17 ;  /* 0x000000ffff047224 */ /* 0x000fce00078e0011 */
.L_x_1257:
[----:B------:R-:W2:Y:S01]  /*157d0*/  LDL R2, [R1] ;  /* 0x0000000001027983 */ /* 0x000ea20000100800 */
        /* <DEDUP_REMOVED lines=31> */
.L_x_1225:
[----:B------:R-:W-:Y:S01]  /*159d0*/  IMAD R3, R6, 0x8, R22 ;  /* 0x0000000806037824 */ /* 0x000fe200078e0216 */
[----:B------:R-:W-:Y:S01]  /*159e0*/  SHF.L.U32 R2, R7, 0x1f, RZ ;  /* 0x0000001f07027819 */ /* 0x000fe200000006ff */
[----:B------:R-:W-:Y:S03]  /*159f0*/  BSSY B2, `(.L_x_1226) ;  /* 0x0000003000027945 */ /* 0x000fe60003800000 */
[----:B------:R-:W1:Y:S02]  /*15a00*/  SYNCS.PHASECHK.TRANS64.TRYWAIT P0, [R3+URZ+0x2d840], R2 ;  /* 0x02d84002030075a7 */ /* 0x000e64000800017f */
[----:B-1----:R-:W-:Y:S05]  /*15a10*/  @!P0 BRA `(.L_x_1227) ;  /* 0x0000003400fc8947 */ /* 0x002fea0003800000 */
.L_x_1319:
[----:B------:R-:W-:Y:S05]  /*15a20*/  BSYNC B2 ;  /* 0x0000000000027941 */ /* 0x000fea0003800000 */
.L_x_1226:
        /* <DEDUP_REMOVED lines=12> */
.L_x_1229:
[----:B------:R-:W-:Y:S05]  /*15af0*/  BSYNC B2 ;  /* 0x0000000000027941 */ /* 0x000fea0003800000 */
.L_x_1228:
        /* <DEDUP_REMOVED lines=11> */
.L_x_1230:
        /* <DEDUP_REMOVED lines=16> */
.L_x_1231:
        /* <DEDUP_REMOVED lines=16> */
.L_x_1232:
        /* <DEDUP_REMOVED lines=15> */
.L_x_1320:
[----:B------:R-:W-:Y:S05]  /*15ea0*/  BSYNC B2 ;  /* 0x0000000000027941 */ /* 0x000fea0003800000 */
.L_x_1233:
        /* <DEDUP_REMOVED lines=11> */
.L_x_1236:
[----:B------:R-:W-:Y:S05]  /*15f60*/  BSYNC B2 ;  /* 0x0000000000027941 */ /* 0x000fea0003800000 */
.L_x_1235:
        /* <DEDUP_REMOVED lines=10> */
.L_x_1237:
        /* <DEDUP_REMOVED lines=15> */
.L_x_1238:
        /* <DEDUP_REMOVED lines=15> */
.L_x_1239:
        /* <DEDUP_REMOVED lines=12> */
.L_x_1224:
[----:B------:R-:W-:Y:S05]  /*162b0*/  BSYNC B1 ;  /* 0x0000000000017941 */ /* 0x000fea0003800000 */
.L_x_1223:
[----:B------:R-:W2:Y:S01]  /*162c0*/  LDL R2, [R1] ;  /* 0x0000000001027983 */ /* 0x000ea20000100800 */
[----:B------:R-:W-:Y:S01]  /*162d0*/  VIADD R23, R6, 0x1 ;  /* 0x0000000106177836 */ /* 0x000fe20000000000 */
[----:B------:R-:W-:Y:S01]  /*162e0*/  BSSY B1, `(.L_x_1240) ;  /* 0x00000ad000017945 */ /* 0x000fe20003800000 */
[----:B------:R-:W-:-:S03]  /*162f0*/  VIADD R9, R0, 0xffffffff ;  /* 0xffffffff00097836 */ /* 0x000fc60000000000 */
        /* <DEDUP_REMOVED lines=28> */
.L_x_1242:
[----:B------:R-:W-:Y:S01]  /*164c0*/  IMAD R2, R23, 0x8, R22 ;  /* 0x0000000817027824 */ /* 0x000fe200078e0216 */
[----:B------:R-:W-:Y:S01]  /*164d0*/  SHF.L.U32 R3, R26, 0x1f, RZ ;  /* 0x0000001f1a037819 */ /* 0x000fe200000006ff */
[----:B------:R-:W-:Y:S03]  /*164e0*/  BSSY B2, `(.L_x_1243) ;  /* 0x0000003000027945 */ /* 0x000fe60003800000 */
[----:B------:R-:W1:Y:S02]  /*164f0*/  SYNCS.PHASECHK.TRANS64.TRYWAIT P0, [R2+URZ+0x2d840], R3 ;  /* 0x02d84003020075a7 */ /* 0x000e64000800017f */
[----:B-1----:R-:W-:Y:S05]  /*16500*/  @!P0 BRA `(.L_x_1244) ;  /* 0x0000002c00688947 */ /* 0x002fea0003800000 */
.L_x_1321:
[----:B------:R-:W-:Y:S05]  /*16510*/  BSYNC B2 ;  /* 0x0000000000027941 */ /* 0x000fea0003800000 */
.L_x_1243:
        /* <DEDUP_REMOVED lines=12> */
.L_x_1246:
[----:B------:R-:W-:Y:S05]  /*165e0*/  BSYNC B2 ;  /* 0x0000000000027941 */ /* 0x000fea0003800000 */
.L_x_1245:
        /* <DEDUP_REMOVED lines=12> */
.L_x_1247:
        /* <DEDUP_REMOVED lines=16> */
.L_x_1248:
        /* <DEDUP_REMOVED lines=16> */
.L_x_1249:
        /* <DEDUP_REMOVED lines=15> */
.L_x_1322:
[----:B------:R-:W-:Y:S05]  /*169a0*/  BSYNC B2 ;  /* 0x0000000000027941 */ /* 0x000fea0003800000 */
.L_x_1250:
        /* <DEDUP_REMOVED lines=11> */
.L_x_1253:
[----:B------:R-:W-:Y:S05]  /*16a60*/  BSYNC B2 ;  /* 0x0000000000027941 */ /* 0x000fea0003800000 */
.L_x_1252:
        /* <DEDUP_REMOVED lines=10> */
.L_x_1254:
        /* <DEDUP_REMOVED lines=15> */
.L_x_1255:
        /* <DEDUP_REMOVED lines=15> */
.L_x_1256:
        /* <DEDUP_REMOVED lines=12> */
.L_x_1241:
[----:B------:R-:W-:Y:S05]  /*16db0*/  BSYNC B1 ;  /* 0x0000000000017941 */ /* 0x000fea0003800000 */
.L_x_1240:
[----:B------:R-:W-:Y:S01]  /*16dc0*/  ISETP.GT.AND P0, PT, R9, R29, PT ;  /* 0x0000001d0900720c */ /* 0x000fe20003f04270 */
[----:B------:R-:W-:-:S12]  /*16dd0*/  VIADD R0, R0, 0xfffffffe ;  /* 0xfffffffe00007836 */ /* 0x000fd80000000000 */
[----:B------:R-:W-:Y:S05]  /*16de0*/  @P0 BRA `(.L_x_1257) ;  /* 0xffffffe800780947 */ /* 0x000fea000383ffff */
.L_x_1203:
[----:B------:R-:W-:Y:S05]  /*16df0*/  BSYNC B0 ;  /* 0x0000000000007941 */ /* 0x000fea0003800000 */
.L_x_1202:
        /* <DEDUP_REMOVED lines=17> */
.L_x_1259:
[----:B------:R-:W-:Y:S05]  /*16f10*/  BSYNC B0 ;  /* 0x0000000000007941 */ /* 0x000fea0003800000 */
.L_x_1258:
[----:B------:R-:W2:Y:S01]  /*16f20*/  LDL R0, [R1] ;  /* 0x0000000001007983 */ /* 0x000ea20000100800 */
[----:B------:R-:W-:Y:S01]  /*16f30*/  BSSY B0, `(.L_x_1260) ;  /* 0x0000046000007945 */ /* 0x000fe20003800000 */
[----:B--2---:R-:W-:-:S13]  /*16f40*/  LOP3.LUT P0, RZ, R0, 0x1, RZ, 0xc0, !PT ;  /* 0x0000000100ff7812 */ /* 0x004fda000780c0ff */
[----:B------:R-:W-:Y:S05]  /*16f50*/  @!P0 BRA `(.L_x_1261) ;  /* 0x00000004000c8947 */ /* 0x000fea0003800000 */
[----:B0-----:R-:W-:Y:S01]  /*16f60*/  IMAD R3, R23, 0x8, R22 ;  /* 0x0000000817037824 */ /* 0x001fe200078e0216 */
[----:B------:R-:W-:Y:S01]  /*16f70*/  SHF.L.U32 R0, R26, 0x1f, RZ ;  /* 0x0000001f1a007819 */ /* 0x000fe200000006ff */
[----:B------:R-:W-:Y:S01]  /*16f80*/  BSSY B1, `(.L_x_1262) ;  /* 0x0000004000017945 */ /* 0x000fe20003800000 */
[----:B------:R-:W-:Y:S02]  /*16f90*/  ISETP.NE.AND P1, PT, R6, RZ, PT ;  /* 0x000000ff0600720c */ /* 0x000fe40003f25270 */
[----:B------:R-:W0:Y:S02]  /*16fa0*/  SYNCS.PHASECHK.TRANS64.TRYWAIT P0, [R3+URZ+0x2d860], R0 ;  /* 0x02d86000030075a7 */ /* 0x000e24000800017f */
[----:B0-----:R-:W-:Y:S09]  /*16fb0*/  @!P0 BRA `(.L_x_1263) ;  /* 0x0000002000e48947 */ /* 0x001ff20003800000 */
.L_x_1323:
[----:B------:R-:W-:Y:S05]  /*16fc0*/  BSYNC B1 ;  /* 0x0000000000017941 */ /* 0x000fea0003800000 */
.L_x_1262:
        /* <DEDUP_REMOVED lines=9> */
.L_x_1265:
[----:B------:R-:W-:Y:S05]  /*17060*/  BSYNC B1 ;  /* 0x0000000000017941 */ /* 0x000fea0003800000 */
.L_x_1264:
[----:B0-----:R-:W-:Y:S01]  /*17070*/  IMAD R0, R23, 0x6000, R22 ;  /* 0x0000600017007824 */ /* 0x001fe200078e0216 */
        /* <DEDUP_REMOVED lines=9> */
.L_x_1266:
        /* <DEDUP_REMOVED lines=15> */
.L_x_1267:
        /* <DEDUP_REMOVED lines=15> */
.L_x_1268:
        /* <DEDUP_REMOVED lines=10> */
.L_x_1261:
[----:B------:R-:W-:Y:S05]  /*17390*/  BSYNC B0 ;  /* 0x0000000000007941 */ /* 0x000fea0003800000 */
.L_x_1260:
[----:B------:R-:W-:-:S05]  /*173a0*/  VIADD R23, R23, 0x1 ;  /* 0x0000000117177836 */ /* 0x000fca0000000000 */
[----:B------:R-:W-:-:S04]  /*173b0*/  ISETP.NE.AND P0, PT, R23, 0x2, PT ;  /* 0x000000021700780c */ /* 0x000fc80003f05270 */
[----:B0-----:R-:W-:Y:S02]  /*173c0*/  SEL R3, RZ, 0x1, P0 ;  /* 0x00000001ff037807 */ /* 0x001fe40000000000 */
[----:B------:R-:W-:Y:S02]  /*173d0*/  SEL R23, R23, RZ, P0 ;  /* 0x000000ff17177207 */ /* 0x000fe40000000000 */
[----:B------:R-:W-:-:S07]  /*173e0*/  LOP3.LUT R26, R26, R3, RZ, 0x3c, !PT ;  /* 0x000000031a1a7212 */ /* 0x000fce00078e3cff */
.L_x_1184:
[----:B------:R-:W-:Y:S05]  /*173f0*/  BSYNC B7 ;  /* 0x0000000000077941 */ /* 0x000fea0003800000 */
.L_x_1182:
[----:B------:R-:W2:Y:S02]  /*17400*/  LDL R0, [R1] ;  /* 0x0000000001007983 */ /* 0x000ea40000100800 */
        /* <DEDUP_REMOVED lines=11> */
.L_x_1269:
[----:B------:R-:W2:Y:S01]  /*174c0*/  S2R R0, SR_TID.X ;  /* 0x0000000000007919 */ /* 0x000ea20000002100 */
[----:B------:R-:W-:Y:S01]  /*174d0*/  UMOV UR4, 0xffffffff ;  /* 0xffffffff00047882 */ /* 0x000fe20000000000 */
[----:B--2---:R-:W-:-:S04]  /*174e0*/  LOP3.LUT R8, R0, 0x1f, RZ, 0xc0, !PT ;  /* 0x0000001f00087812 */ /* 0x004fc800078ec0ff */
[----:B------:R-:W-:Y:S01]  /*174f0*/  ISETP.NE.AND P0, PT, R8, 0x1f, PT ;  /* 0x0000001f0800780c */ /* 0x000fe20003f05270 */
[----:B------:R-:W-:-:S12]  /*17500*/  BRA.DIV UR4, `(.L_x_1271) ;  /* 0x0000001e04a47947 */ /* 0x000fd8000b800000 */
[----:B------:R-:W-:Y:S01]  /*17510*/  IMAD.IADD R5, R19, 0x1, R8 ;  /* 0x0000000113057824 */ /* 0x000fe200078e0208 */
[----:B------:R-:W-:-:S04]  /*17520*/  ULDC UR4, c[0x0][0xc3c] ;  /* 0x00030f0000047ab9 */ /* 0x000fc80000000800 */
[----:B------:R-:W-:-:S13]  /*17530*/  ISETP.GE.OR P1, PT, R5, UR4, !P0 ;  /* 0x0000000405007c0c */ /* 0x000fda000c726670 */
[----:B------:R-:W2:Y:S02]  /*17540*/  @!P1 LDC.64 R2, c[0x0][0xc80] ;  /* 0x00032000ff029b82 */ /* 0x000ea40000000a00 */
[----:B--2---:R-:W-:-:S06]  /*17550*/  @!P1 IMAD.WIDE R2, R5, 0x4, R2 ;  /* 0x0000000405029825 */ /* 0x004fcc00078e0202 */
[----:B------:R-:W2:Y:S01]  /*17560*/  @!P1 LDG.E R2, desc[UR50][R2.64] ;  /* 0x0000003202029981 */ /* 0x000ea2000c1e1900 */
[----:B------:R-:W-:Y:S01]  /*17570*/  IMAD.MOV.U32 R17, RZ, RZ, RZ ;  /* 0x000000ffff117224 */ /* 0x000fe200078e00ff */
[C---:B------:R-:W-:Y:S02]  /*17580*/  ISETP.GE.U32.AND P2, PT, R8.reuse, 0x2, PT ;  /* 0x000000020800780c */ /* 0x040fe40003f46070 */
[C---:B------:R-:W-:Y:S01]  /*17590*/  ISETP.GE.U32.AND P3, PT, R8.reuse, 0x4, PT ;  /* 0x000000040800780c */ /* 0x040fe20003f66070 */
[----:B------:R-:W-:Y:S01]  /*175a0*/  SHFL.IDX PT, R0, R16, RZ, 0x1f ;  /* 0x00001fff10007589 */ /* 0x000fe200000e0000 */
[C---:B------:R-:W-:Y:S02]  /*175b0*/  ISETP.GE.U32.AND P4, PT, R8.reuse, 0x8, PT ;  /* 0x000000080800780c */ /* 0x040fe40003f86070 */
[C---:B------:R-:W-:Y:S01]  /*175c0*/  ISETP.GE.U32.AND P5, PT, R8.reuse, 0x10, PT ;  /* 0x000000100800780c */ /* 0x040fe20003fa6070 */
[----:B--2---:R-:W-:Y:S01]  /*175d0*/  @!P1 IMAD.MOV.U32 R17, RZ, RZ, R2 ;  /* 0x000000ffff119224 */ /* 0x004fe200078e0002 */
[----:B------:R-:W-:-:S04]  /*175e0*/  ISETP.NE.AND P1, PT, R8, RZ, PT ;  /* 0x000000ff0800720c */ /* 0x000fc80003f25270 */
[----:B------:R-:W2:Y:S02]  /*175f0*/  SHFL.UP PT, R14, R17, 0x1, RZ ;  /* 0x04200000110e7989 */ /* 0x000ea400000e00ff */
[----:B--2---:R-:W-:-:S05]  /*17600*/  SEL R4, R14, RZ, P1 ;  /* 0x000000ff0e047207 */ /* 0x004fca0000800000 */
[----:B------:R-:W-:-:S05]  /*17610*/  IMAD.IADD R4, R17, 0x1, R4 ;  /* 0x0000000111047824 */ /* 0x000fca00078e0204 */
[----:B------:R-:W2:Y:S02]  /*17620*/  SHFL.UP PT, R14, R4, 0x2, RZ ;  /* 0x04400000040e7989 */ /* 0x000ea400000e00ff */
[----:B--2---:R-:W-:-:S05]  /*17630*/  SEL R5, R14, RZ, P2 ;  /* 0x000000ff0e057207 */ /* 0x004fca0001000000 */
[----:B------:R-:W-:Y:S02]  /*17640*/  IMAD.IADD R6, R4, 0x1, R5 ;  /* 0x0000000104067824 */ /* 0x000fe400078e0205 */
[----:B------:R-:W-:Y:S04]  /*17650*/  SHFL.IDX PT, R5, R16, 0x1, 0x1f ;  /* 0x00201f0010057f89 */ /* 0x000fe800000e0000 */
[----:B------:R-:W2:Y:S02]  /*17660*/  SHFL.UP PT, R14, R6, 0x4, RZ ;  /* 0x04800000060e7989 */ /* 0x000ea400000e00ff */
[----:B--2---:R-:W-:-:S05]  /*17670*/  SEL R3, R14, RZ, P3 ;  /* 0x000000ff0e037207 */ /* 0x004fca0001800000 */
[----:B------:R-:W-:-:S05]  /*17680*/  IMAD.IADD R2, R6, 0x1, R3 ;  /* 0x0000000106027824 */ /* 0x000fca00078e0203 */
[----:B------:R-:W2:Y:S02]  /*17690*/  SHFL.UP PT, R14, R2, 0x8, RZ ;  /* 0x05000000020e7989 */ /* 0x000ea400000e00ff */
[----:B--2---:R-:W-:-:S05]  /*176a0*/  SEL R3, R14, RZ, P4 ;  /* 0x000000ff0e037207 */ /* 0x004fca0002000000 */
[----:B------:R-:W-:-:S05]  /*176b0*/  IMAD.IADD R3, R2, 0x1, R3 ;  /* 0x0000000102037824 */ /* 0x000fca00078e0203 */
[----:B------:R-:W2:Y:S02]  /*176c0*/  SHFL.UP PT, R14, R3, 0x10, RZ ;  /* 0x06000000030e7989 */ /* 0x000ea400000e00ff */
[----:B--2---:R-:W-:-:S05]  /*176d0*/  SEL R14, R14, RZ, P5 ;  /* 0x000000ff0e0e7207 */ /* 0x004fca0002800000 */
[----:B------:R-:W-:-:S05]  /*176e0*/  IMAD.IADD R3, R3, 0x1, R14 ;  /* 0x0000000103037824 */ /* 0x000fca00078e020e */
[----:B------:R2:W3:Y:S02]  /*176f0*/  SHFL.IDX PT, R14, R3, 0x1f, 0x1f ;  /* 0x03e01f00030e7f89 */ /* 0x0004e400000e0000 */
.L_x_1333:
[----:B------:R-:W-:Y:S02]  /*17700*/  ULDC UR4, c[0x0][0xc38] ;  /* 0x00030e0000047ab9 */ /* 0x000fe40000000800 */
[----:B------:R-:W-:-:S04]  /*17710*/  IMAD.U32 R4, RZ, RZ, UR4 ;  /* 0x00000004ff047e24 */ /* 0x000fc8000f8e00ff */
[----:B---3--:R-:W-:-:S04]  /*17720*/  IMAD R14, R14, R4, RZ ;  /* 0x000000040e0e7224 */ /* 0x008fc800078e02ff */
[----:B------:R-:W-:-:S05]  /*17730*/  IMAD.IADD R5, R5, 0x1, R14 ;  /* 0x0000000105057824 */ /* 0x000fca00078e020e */
[----:B------:R-:W-:-:S13]  /*17740*/  ISETP.GT.AND P6, PT, R5, R0, PT ;  /* 0x000000000500720c */ /* 0x000fda0003fc4270 */
[----:B------:R-:W-:Y:S05]  /*17750*/  @P6 BRA `(.L_x_1272) ;  /* 0x00000000009c6947 */ /* 0x000fea0003800000 */
.L_x_1277:
[----:B------:R-:W3:Y:S01]  /*17760*/  LDC R2, c[0x0][0xc3c] ;  /* 0x00030f00ff027b82 */ /* 0x000ee20000000800 */
[----:B------:R-:W-:-:S05]  /*17770*/  VIADD R19, R19, 0x1f ;  /* 0x0000001f13137836 */ /* 0x000fca0000000000 */
[----:B---3--:R-:W-:-:S13]  /*17780*/  ISETP.GE.AND P6, PT, R19, R2, PT ;  /* 0x000000021300720c */ /* 0x008fda0003fc6270 */
[----:B------:R-:W-:Y:S05]  /*17790*/  @P6 BRA `(.L_x_1273) ;  /* 0x0000000400d06947 */ /* 0x000fea0003800000 */
[----:B--2---:R-:W2:Y:S01]  /*177a0*/  S2R R3, SR_TID.X ;  /* 0x0000000000037919 */ /* 0x004ea20000002100 */
[----:B------:R-:W-:Y:S01]  /*177b0*/  BSSY B0, `(.L_x_1274) ;  /* 0x0000009000007945 */ /* 0x000fe20003800000 */
[----:B------:R-:W-:Y:S01]  /*177c0*/  IMAD.MOV.U32 R17, RZ, RZ, RZ ;  /* 0x000000ffff117224 */ /* 0x000fe200078e00ff */
[----:B--2---:R-:W-:-:S05]  /*177d0*/  LOP3.LUT R3, R3, 0x1f, RZ, 0xc0, !PT ;  /* 0x0000001f03037812 */ /* 0x004fca00078ec0ff */
[----:B------:R-:W-:-:S05]  /*177e0*/  IMAD.IADD R7, R19, 0x1, R3 ;  /* 0x0000000113077824 */ /* 0x000fca00078e0203 */
[----:B------:R-:W-:-:S13]  /*177f0*/  ISETP.GE.OR P6, PT, R7, R2, !P0 ;  /* 0x000000020700720c */ /* 0x000fda00047c6670 */
[----:B------:R-:W-:Y:S05]  /*17800*/  @P6 BRA `(.L_x_1275) ;  /* 0x00000000000c6947 */ /* 0x000fea0003800000 */
[----:B------:R-:W2:Y:S02]  /*17810*/  LDC.64 R2, c[0x0][0xc80] ;  /* 0x00032000ff027b82 */ /* 0x000ea40000000a00 */
[----:B--2---:R-:W-:-:S05]  /*17820*/  IMAD.WIDE R2, R7, 0x4, R2 ;  /* 0x0000000407027825 */ /* 0x004fca00078e0202 */
[----:B------:R2:W5:Y:S02]  /*17830*/  LDG.E R17, desc[UR50][R2.64] ;  /* 0x0000003202117981 */ /* 0x000564000c1e1900 */
.L_x_1275:
[----:B------:R-:W-:Y:S05]  /*17840*/  BSYNC B0 ;  /* 0x0000000000007941 */ /* 0x000fea0003800000 */
.L_x_1274:
[----:B------:R-:W-:-:S03]  /*17850*/  UMOV UR4, 0xffffffff ;  /* 0xffffffff00047882 */ /* 0x000fc60000000000 */
[----:B------:R-:W-:Y:S05]  /*17860*/  BRA.DIV UR4, `(.L_x_1276) ;  /* 0x0000001e04f07947 */ /* 0x000fea000b800000 */
[----:B-----5:R-:W3:Y:S02]  /*17870*/  SHFL.UP PT, R14, R17, 0x1, RZ ;  /* 0x04200000110e7989 */ /* 0x020ee400000e00ff */
[----:B---3--:R-:W-:-:S05]  /*17880*/  SEL R14, R14, RZ, P1 ;  /* 0x000000ff0e0e7207 */ /* 0x008fca0000800000 */
[----:B------:R-:W-:-:S05]  /*17890*/  IMAD.IADD R13, R17, 0x1, R14 ;  /* 0x00000001110d7824 */ /* 0x000fca00078e020e */
        /* <DEDUP_REMOVED lines=13> */
.L_x_1341:
[----:B------:R-:W-:Y:S02]  /*17970*/  ULDC UR4, c[0x0][0xc38] ;  /* 0x00030e0000047ab9 */ /* 0x000fe40000000800 */
[----:B------:R-:W-:-:S04]  /*17980*/  IMAD.U32 R4, RZ, RZ, UR4 ;  /* 0x00000004ff047e24 */ /* 0x000fc8000f8e00ff */
[----:B---3--:R-:W-:-:S04]  /*17990*/  IMAD R14, R14, R4, RZ ;  /* 0x000000040e0e7224 */ /* 0x008fc800078e02ff */
[----:B------:R-:W-:-:S05]  /*179a0*/  IMAD.IADD R5, R14, 0x1, R5 ;  /* 0x000000010e057824 */ /* 0x000fca00078e0205 */
[----:B------:R-:W-:-:S13]  /*179b0*/  ISETP.GT.AND P6, PT, R5, R0, PT ;  /* 0x000000000500720c */ /* 0x000fda0003fc4270 */
[----:B------:R-:W-:Y:S05]  /*179c0*/  @!P6 BRA `(.L_x_1277) ;  /* 0xfffffffc0064e947 */ /* 0x000fea000383ffff */
.L_x_1272:
[----:B------:R-:W-:Y:S01]  /*179d0*/  IMAD.IADD R16, R5, 0x1, -R14 ;  /* 0x0000000105107824 */ /* 0x000fe200078e0a0e */
[----:B------:R-:W-:-:S03]  /*179e0*/  UMOV UR4, 0xffffffff ;  /* 0xffffffff00047882 */ /* 0x000fc60000000000 */
[----:B------:R-:W-:-:S05]  /*179f0*/  IMAD R5, R3, R4, R16 ;  /* 0x0000000403057224 */ /* 0x000fca00078e0210 */
[----:B------:R-:W-:Y:S01]  /*17a00*/  ISETP.GT.AND P6, PT, R5, R0, PT ;  /* 0x000000000500720c */ /* 0x000fe20003fc4270 */
[----:B------:R-:W-:-:S12]  /*17a10*/  BRA.DIV UR4, `(.L_x_1278) ;  /* 0x0000002204407947 */ /* 0x000fd8000b800000 */
[----:B------:R-:W-:-:S04]  /*17a20*/  VOTE.ANY R2, PT, !P6 ;  /* 0x0000000000027806 */ /* 0x000fc800070e0100 */
[----:B------:R-:W3:Y:S02]  /*17a30*/  POPC R6, R2 ;  /* 0x0000000200067309 */ /* 0x000ee40000000000 */
[----:B---3--:R3:W4:Y:S02]  /*17a40*/  SHFL.IDX PT, R17, R17, R6, 0x1f ;  /* 0x00001f0611117589 */ /* 0x00872400000e0000 */
.L_x_1345:
[----:B------:R-:W-:Y:S01]  /*17a50*/  ISETP.NE.AND P0, PT, R2, RZ, PT ;  /* 0x000000ff0200720c */ /* 0x000fe20003f05270 */
[----:B------:R-:W-:-:S12]  /*17a60*/  IMAD.MOV.U32 R14, RZ, RZ, RZ ;  /* 0x000000ffff0e7224 */ /* 0x000fd800078e00ff */
[----:B------:R-:W-:Y:S05]  /*17a70*/  @!P0 BRA `(.L_x_1279) ;  /* 0x0000000000108947 */ /* 0x000fea0003800000 */
[----:B------:R-:W-:Y:S01]  /*17a80*/  UMOV UR4, 0xffffffff ;  /* 0xffffffff00047882 */ /* 0x000fe20000000000 */
[----:B------:R-:W-:Y:S02]  /*17a90*/  VIADD R12, R6, 0xffffffff ;  /* 0xffffffff060c7836 */ /* 0x000fe40000000000 */
[----:B------:R-:W-:Y:S05]  /*17aa0*/  BRA.DIV UR4, `(.L_x_1280) ;  /* 0x0000002204647947 */ /* 0x000fea000b800000 */
[----:B------:R0:W0:Y:S02]  /*17ab0*/  SHFL.IDX PT, R14, R3, R12, 0x1f ;  /* 0x00001f0c030e7589 */ /* 0x00002400000e0000 */
.L_x_1279:
[----:B0-2---:R-:W0:Y:S01]  /*17ac0*/  LDC.64 R2, c[0x0][0xc90] ;  /* 0x00032400ff027b82 */ /* 0x005e220000000a00 */
[----:B------:R-:W-:-:S04]  /*17ad0*/  IMAD.IADD R19, R6, 0x1, R19 ;  /* 0x0000000106137824 */ /* 0x000fc800078e0213 */
[----:B0-----:R-:W-:-:S05]  /*17ae0*/  IMAD.WIDE R2, R19, 0x4, R2 ;  /* 0x0000000413027825 */ /* 0x001fca00078e0202 */
[----:B---3--:R0:W4:Y:S01]  /*17af0*/  LDG.E R6, desc[UR50][R2.64] ;  /* 0x0000003202067981 */ /* 0x008122000c1e1900 */
[----:B------:R-:W-:-:S04]  /*17b00*/  IMAD R16, R14, R4, R16 ;  /* 0x000000040e107224 */ /* 0x000fc800078e0210 */
[----:B------:R-:W-:Y:S02]  /*17b10*/  IMAD.IADD R0, R0, 0x1, -R16 ;  /* 0x0000000100007824 */ /* 0x000fe400078e0a10 */
[----:B0-----:R-:W-:Y:S02]  /*17b20*/  IMAD.MOV.U32 R2, RZ, RZ, RZ ;  /* 0x000000ffff027224 */ /* 0x001fe400078e00ff */
[----:B----4-:R-:W-:-:S05]  /*17b30*/  IMAD R5, R17, R6, RZ ;  /* 0x0000000611057224 */ /* 0x010fca00078e02ff */
[----:B------:R-:W-:-:S04]  /*17b40*/  IABS R7, R5 ;  /* 0x0000000500077213 */ /* 0x000fc80000000000 */
[----:B------:R-:W0:Y:S08]  /*17b50*/  I2F.RP R8, R7 ;  /* 0x0000000700087306 */ /* 0x000e300000209400 */
[----:B0-----:R-:W1:Y:S02]  /*17b60*/  MUFU.RCP R8, R8 ;  /* 0x0000000800087308 */ /* 0x001e640000001000 */
[----:B-1----:R-:W-:Y:S01]  /*17b70*/  VIADD R9, R8, 0xffffffe ;  /* 0x0ffffffe08097836 */ /* 0x002fe20000000000 */
[----:B------:R-:W-:-:S05]  /*17b80*/  IABS R8, R5 ;  /* 0x0000000500087213 */ /* 0x000fca0000000000 */
[----:B------:R-:W0:Y:S01]  /*17b90*/  F2I.FTZ.U32.TRUNC.NTZ R3, R9 ;  /* 0x0000000900037305 */ /* 0x000e22000021f000 */
[----:B------:R-:W-:Y:S02]  /*17ba0*/  IMAD.MOV R8, RZ, RZ, -R8 ;  /* 0x000000ffff087224 */ /* 0x000fe400078e0a08 */
[----:B0-----:R-:W-:-:S04]  /*17bb0*/  IMAD.MOV R10, RZ, RZ, -R3 ;  /* 0x000000ffff0a7224 */ /* 0x001fc800078e0a03 */
[----:B------:R-:W-:-:S04]  /*17bc0*/  IMAD R11, R10, R7, RZ ;  /* 0x000000070a0b7224 */ /* 0x000fc800078e02ff */
[----:B------:R-:W-:Y:S01]  /*17bd0*/  IMAD.HI.U32 R2, R3, R11, R2 ;  /* 0x0000000b03027227 */ /* 0x000fe200078e0002 */
[----:B------:R-:W-:-:S05]  /*17be0*/  IABS R3, R0 ;  /* 0x0000000000037213 */ /* 0x000fca0000000000 */
        /* <DEDUP_REMOVED lines=15> */
[----:B------:R-:W-:-:S03]  /*17ce0*/  IMAD R0, R5, R9, R0 ;  /* 0x0000000905007224 */ /* 0x000fc600078e0200 */
[----:B------:R-:W-:-:S04]  /*17cf0*/  VIADDMNMX R4, R3, R4, R6, PT ;  /* 0x0000000403047246 */ /* 0x000fc80003800106 */
[----:B------:R-:W-:-:S04]  /*17d00*/  IABS R6, R4 ;  /* 0x0000000400067213 */ /* 0x000fc80000000000 */
[----:B------:R-:W0:Y:S08]  /*17d10*/  I2F.RP R8, R6 ;  /* 0x0000000600087306 */ /* 0x000e300000209400 */
[----:B0-----:R-:W0:Y:S02]  /*17d20*/  MUFU.RCP R8, R8 ;  /* 0x0000000800087308 */ /* 0x001e240000001000 */
[----:B0-----:R-:W-:Y:S01]  /*17d30*/  VIADD R2, R8, 0xffffffe ;  /* 0x0ffffffe08027836 */ /* 0x001fe20000000000 */
[----:B------:R-:W-:-:S05]  /*17d40*/  IABS R8, R0 ;  /* 0x0000000000087213 */ /* 0x000fca0000000000 */
[----:B------:R0:W1:Y:S02]  /*17d50*/  F2I.FTZ.U32.TRUNC.NTZ R3, R2 ;  /* 0x0000000200037305 */ /* 0x000064000021f000 */
[----:B0-----:R-:W-:Y:S02]  /*17d60*/  IMAD.MOV.U32 R2, RZ, RZ, RZ ;  /* 0x000000ffff027224 */ /* 0x001fe400078e00ff */
[----:B-1----:R-:W-:-:S04]  /*17d70*/  IMAD.MOV R5, RZ, RZ, -R3 ;  /* 0x000000ffff057224 */ /* 0x002fc800078e0a03 */
[----:B------:R-:W-:-:S04]  /*17d80*/  IMAD R5, R5, R6, RZ ;  /* 0x0000000605057224 */ /* 0x000fc800078e02ff */
[----:B------:R-:W-:Y:S01]  /*17d90*/  IMAD.HI.U32 R3, R3, R5, R2 ;  /* 0x0000000503037227 */ /* 0x000fe200078e0002 */
[-C--:B------:R-:W-:Y:S02]  /*17da0*/  IABS R5, R4.reuse ;  /* 0x0000000400057213 */ /* 0x080fe40000000000 */
[C---:B------:R-:W-:Y:S01]  /*17db0*/  LOP3.LUT R2, R0.reuse, R4, RZ, 0x3c, !PT ;  /* 0x0000000400027212 */ /* 0x040fe200078e3cff */
[----:B------:R-:W-:Y:S02]  /*17dc0*/  IMAD.IADD R0, R0, 0x1, R7 ;  /* 0x0000000100007824 */ /* 0x000fe400078e0207 */
[----:B------:R-:W-:Y:S01]  /*17dd0*/  IMAD.MOV R5, RZ, RZ, -R5 ;  /* 0x000000ffff057224 */ /* 0x000fe200078e0a05 */
[----:B------:R-:W-:Y:S01]  /*17de0*/  ISETP.GE.AND P2, PT, R2, RZ, PT ;  /* 0x000000ff0200720c */ /* 0x000fe20003f46270 */
[----:B------:R-:W-:-:S04]  /*17df0*/  IMAD.HI.U32 R3, R3, R8, RZ ;  /* 0x0000000803037227 */ /* 0x000fc800078e00ff */
[----:B------:R-:W-:-:S05]  /*17e00*/  IMAD R5, R3, R5, R8 ;  /* 0x0000000503057224 */ /* 0x000fca00078e0208 */
[----:B------:R-:W-:-:S13]  /*17e10*/  ISETP.GT.U32.AND P1, PT, R6, R5, PT ;  /* 0x000000050600720c */ /* 0x000fda0003f24070 */
[----:B------:R-:W-:Y:S02]  /*17e20*/  @!P1 IMAD.IADD R5, R5, 0x1, -R6 ;  /* 0x0000000105059824 */ /* 0x000fe400078e0a06 */
[----:B------:R-:W-:Y:S01]  /*17e30*/  @!P1 VIADD R3, R3, 0x1 ;  /* 0x0000000103039836 */ /* 0x000fe20000000000 */
[----:B------:R-:W-:Y:S02]  /*17e40*/  ISETP.NE.AND P1, PT, R4, RZ, PT ;  /* 0x000000ff0400720c */ /* 0x000fe40003f25270 */
[----:B------:R-:W-:-:S13]  /*17e50*/  ISETP.GE.U32.AND P0, PT, R5, R6, PT ;  /* 0x000000060500720c */ /* 0x000fda0003f06070 */
[----:B------:R-:W-:-:S04]  /*17e60*/  @P0 VIADD R3, R3, 0x1 ;  /* 0x0000000103030836 */ /* 0x000fc80000000000 */
[----:B------:R-:W-:Y:S01]  /*17e70*/  @!P2 IMAD.MOV R3, RZ, RZ, -R3 ;  /* 0x000000ffff03a224 */ /* 0x000fe200078e0a03 */
[----:B------:R-:W-:Y:S01]  /*17e80*/  @!P1 LOP3.LUT R3, RZ, R4, RZ, 0x33, !PT ;  /* 0x00000004ff039212 */ /* 0x000fe200078e33ff */
[----:B------:R-:W-:-:S04]  /*17e90*/  IMAD.MOV R4, RZ, RZ, -R4 ;  /* 0x000000ffff047224 */ /* 0x000fc800078e0a04 */
[----:B------:R-:W-:Y:S01]  /*17ea0*/  IMAD R18, R3, R4, R0 ;  /* 0x0000000403127224 */ /* 0x000fe200078e0200 */
[----:B------:R-:W-:-:S05]  /*17eb0*/  LOP3.LUT R0, RZ, R3, RZ, 0x33, !PT ;  /* 0x00000003ff007212 */ /* 0x000fca00078e33ff */
[----:B------:R-:W-:Y:S01]  /*17ec0*/  IMAD.IADD R17, R17, 0x1, R0 ;  /* 0x0000000111117824 */ /* 0x000fe200078e0200 */
[----:B------:R-:W-:Y:S06]  /*17ed0*/  BRA `(.L_x_1281) ;  /* 0x00000000001c7947 */ /* 0x000fec0003800000 */
.L_x_1273:
[----:B------:R-:W-:Y:S01]  /*17ee0*/  UMOV UR4, URZ ;  /* 0x0000003f00047c82 */ /* 0x000fe20008000000 */
[----:B------:R-:W-:Y:S01]  /*17ef0*/  UMOV UR5, URZ ;  /* 0x0000003f00057c82 */ /* 0x000fe20008000000 */
[----:B------:R-:W-:Y:S01]  /*17f00*/  ULDC UR6, c[0x0][0xc3c] ;  /* 0x00030f0000067ab9 */ /* 0x000fe20000000800 */
[----:B------:R-:W-:Y:S02]  /*17f10*/  IMAD.MOV.U32 R16, RZ, RZ, R0 ;  /* 0x000000ffff107224 */ /* 0x000fe400078e0000 */
[----:B------:R-:W-:Y:S02]  /*17f20*/  IMAD.U32 R17, RZ, RZ, UR4 ;  /* 0x00000004ff117e24 */ /* 0x000fe4000f8e00ff */
[----:B------:R-:W-:Y:S02]  /*17f30*/  IMAD.U32 R18, RZ, RZ, UR5 ;  /* 0x00000005ff127e24 */ /* 0x000fe4000f8e00ff */
[----:B------:R-:W-:-:S07]  /*17f40*/  IMAD.U32 R19, RZ, RZ, UR6 ;  /* 0x00000006ff137e24 */ /* 0x000fce000f8e00ff */
.L_x_1281:
[----:B------:R-:W3:Y:S01]  /*17f50*/  S2R R0, SR_TID.X ;  /* 0x0000000000007919 */ /* 0x000ee20000002100 */
[----:B------:R-:W-:Y:S05]  /*17f60*/  WARPSYNC.ALL ;  /* 0x0000000000007948 */ /* 0x000fea0003800000 */
[----:B------:R-:W-:Y:S01]  /*17f70*/  BAR.SYNC.DEFER_BLOCKING 0x4, 0x200 ;  /* 0x0108000000007b1d */ /* 0x000fe20000010000 */
[----:B---3--:R-:W-:-:S04]  /*17f80*/  LOP3.LUT R0, R0, 0x1f, RZ, 0xc0, !PT ;  /* 0x0000001f00007812 */ /* 0x008fc800078ec0ff */
[----:B------:R-:W-:-:S13]  /*17f90*/  ISETP.NE.AND P0, PT, R0, RZ, PT ;  /* 0x000000ff0000720c */ /* 0x000fda0003f05270 */
[----:B--2---:R-:W2:Y:S01]  /*17fa0*/  @!P0 S2R R3, SR_CgaCtaId ;  /* 0x0000000000038919 */ /* 0x004ea20000008800 */
[----:B------:R-:W-:-:S04]  /*17fb0*/  @!P0 MOV R0, 0x400 ;  /* 0x0000040000008802 */ /* 0x000fc80000000f00 */
[----:B--2---:R-:W-:-:S05]  /*17fc0*/  @!P0 LEA R22, R3, R0, 0x18 ;  /* 0x0000000003168211 */ /* 0x004fca00078ec0ff */
[----:B------:R4:W-:Y:S01]  /*17fd0*/  @!P0 STS.128 [R22+0x2d8d0], R16 ;  /* 0x02d8d01016008388 */ /* 0x0009e20000000c00 */
[----:B------:R-:W-:Y:S06]  /*17fe0*/  BAR.ARV 0x5, 0x200 ;  /* 0x0148000000007b1d */ /* 0x000fec0000002000 */
.L_x_1270:
[----:B------:R-:W-:Y:S02]  /*17ff0*/  ULDC UR4, c[0x0][0xc3c] ;  /* 0x00030f0000047ab9 */ /* 0x000fe40000000800 */
[----:B---3--:R-:W-:-:S13]  /*18000*/  ISETP.GE.AND P0, PT, R19, UR4, PT ;  /* 0x0000000413007c0c */ /* 0x008fda000bf06270 */
[----:B------:R-:W-:Y:S05]  /*18010*/  @!P0 BRA `(.L_x_1282) ;  /* 0xffffffa800748947 */ /* 0x000fea000383ffff */
[----:B------:R-:W-:Y:S05]  /*18020*/  BSYNC B8 ;  /* 0x0000000000087941 */ /* 0x000fea0003800000 */
.L_x_1170:
[----:B0-----:R-:W3:Y:S01]  /*18030*/  LDL.LU R0, [R1+0x1c] ;  /* 0x00001c0001007983 */ /* 0x001ee20000300800 */
[----:B------:R-:W-:Y:S01]  /*18040*/  BSSY B0, `(.L_x_1283) ;  /* 0x000000b000007945 */ /* 0x000fe20003800000 */
[----:B------:R-:W1:Y:S01]  /*18050*/  S2R R5, SR_CgaCtaId ;  /* 0x0000000000057919 */ /* 0x000e620000008800 */
[----:B---3--:R-:W-:-:S05]  /*18060*/  VIADD R0, R0, 0x1 ;  /* 0x0000000100007836 */ /* 0x008fca0000000000 */
[----:B------:R-:W-:-:S04]  /*18070*/  LEA.HI R2, R0, R0, RZ, 0x1 ;  /* 0x0000000000027211 */ /* 0x000fc800078f08ff */
[----:B------:R-:W-:Y:S02]  /*18080*/  LOP3.LUT R3, R2, 0xfffffffe, RZ, 0xc0, !PT ;  /* 0xfffffffe02037812 */ /* 0x000fe400078ec0ff */
[----:B------:R-:W-:-:S03]  /*18090*/  MOV R2, 0x400 ;  /* 0x0000040000027802 */ /* 0x000fc60000000f00 */
[----:B------:R-:W-:Y:S01]  /*180a0*/  IMAD.IADD R0, R0, 0x1, -R3 ;  /* 0x0000000100007824 */ /* 0x000fe200078e0a03 */
[----:B-1----:R-:W-:-:S04]  /*180b0*/  LEA R9, R5, R2, 0x18 ;  /* 0x0000000205097211 */ /* 0x002fc800078ec0ff */
[----:B------:R-:W-:-:S04]  /*180c0*/  SHF.L.U32 R0, R0, 0x1f, RZ ;  /* 0x0000001f00007819 */ /* 0x000fc800000006ff */
[----:B------:R-:W0:Y:S02]  /*180d0*/  SYNCS.PHASECHK.TRANS64.TRYWAIT P0, [R9+URZ+0x2d820], R0 ;  /* 0x02d82000090075a7 */ /* 0x000e24000800017f */
[----:B0-----:R-:W-:Y:S05]  /*180e0*/  @!P0 BRA `(.L_x_1284) ;  /* 0x0000001800f88947 */ /* 0x001fea0003800000 */
.L_x_1348:
[----:B------:R-:W-:Y:S05]  /*180f0*/  BSYNC B0 ;  /* 0x0000000000007941 */ /* 0x000fea0003800000 */
.L_x_1283:
[----:B------:R-:W-:-:S03]  /*18100*/  UMOV UR4, 0xffffffff ;  /* 0xffffffff00047882 */ /* 0x000fc60000000000 */
[----:B------:R-:W-:Y:S05]  /*18110*/  BRA.DIV UR4, `(.L_x_1285) ;  /* 0x0000001e04007947 */ /* 0x000fea000b800000 */
[----:B0-----:R-:W0:Y:S02]  /*18120*/  S2R R0, SR_TID.X ;  /* 0x0000000000007919 */ /* 0x001e240000002100 */
[----:B0-----:R-:W-:-:S04]  /*18130*/  SHF.R.U32.HI R0, RZ, 0x5, R0 ;  /* 0x00000005ff007819 */ /* 0x001fc80000011600 */
[----:B------:R-:W-:-:S05]  /*18140*/  LOP3.LUT R0, R0, 0x3, RZ, 0xc0, !PT ;  /* 0x0000000300007812 */ /* 0x000fca00078ec0ff */
[----:B------:R0:W1:Y:S02]  /*18150*/  SHFL.IDX PT, R14, R0, RZ, 0x1f ;  /* 0x00001fff000e7589 */ /* 0x00006400000e0000 */
.L_x_1351:
[----:B-1----:R-:W-:Y:S01]  /*18160*/  ISETP.NE.AND P0, PT, R14, RZ, PT ;  /* 0x000000ff0e00720c */ /* 0x002fe20003f05270 */
[----:B------:R-:W-:-:S12]  /*18170*/  BSSY B0, `(.L_x_1286) ;  /* 0x0000024000007945 */ /* 0x000fd80003800000 */
[----:B------:R-:W-:Y:S05]  /*18180*/  @P0 BRA `(.L_x_1287) ;  /* 0x0000000000880947 */ /* 0x000fea0003800000 */
[----:B------:R-:W-:-:S03]  /*18190*/  UMOV UR4, 0xffffffff ;  /* 0xffffffff00047882 */ /* 0x000fc60000000000 */
[----:B------:R-:W-:Y:S05]  /*181a0*/  BRA.DIV UR4, `(.L_x_1288) ;  /* 0x0000001e04107947 */ /* 0x000fea000b800000 */
[----:B------:R-:W-:-:S13]  /*181b0*/  ELECT P6, URZ, PT ;  /* 0x00000000003f782f */ /* 0x000fda00038c0000 */
.L_x_1354:
[----:B------:R-:W-:Y:S05]  /*181c0*/  @!P6 BRA `(.L_x_1287) ;  /* 0x000000000078e947 */ /* 0x000fea0003800000 */
[----:B------:R-:W-:-:S06]  /*181d0*/  ULOP3.LUT UR4, UR36, 0x2, URZ, 0xfc, !UPT ;  /* 0x0000000224047892 */ /* 0x000fcc000f8efc3f */
[----:B0-----:R-:W-:-:S05]  /*181e0*/  IMAD.U32 R0, RZ, RZ, UR4 ;  /* 0x00000004ff007e24 */ /* 0x001fca000f8e00ff */
[----:B------:R-:W-:-:S13]  /*181f0*/  ISETP.NE.AND P2, PT, R0, 0x3, PT ;  /* 0x000000030000780c */ /* 0x000fda0003f45270 */
[----:B------:R-:W-:Y:S05]  /*18200*/  @!P2 BRA `(.L_x_1289) ;  /* 0x000000000004a947 */ /* 0x000fea0003800000 */
[----:B------:R-:W-:Y:S01]  /*18210*/  BPT.TRAP 0x1 ;  /* 0x000000040000795c */ /* 0x000fe20000300000 */
.L_x_1289:
        /* <DEDUP_REMOVED lines=12> */
.L_x_1355:
[----:B------:R-:W1:Y:S02]  /*182e0*/  SYNCS.PHASECHK.TRANS64.TRYWAIT P0, [R3+URZ], R2 ;  /* 0x00000002030075a7 */ /* 0x000e64000800017f */
[----:B-1----:R-:W-:Y:S05]  /*182f0*/  @!P0 BRA `(.L_x_1291) ;  /* 0x0000001800f08947 */ /* 0x002fea0003800000 */
.L_x_1356:
[----:B------:R-:W-:Y:S05]  /*18300*/  @!P2 BRA `(.L_x_1292) ;  /* 0x000000000004a947 */ /* 0x000fea0003800000 */
[----:B------:R-:W-:Y:S01]  /*18310*/  BPT.TRAP 0x1 ;  /* 0x000000040000795c */ /* 0x000fe20000300000 */
.L_x_1292:
[----:B------:R-:W-:-:S04]  /*18320*/  VIADD R0, R9, 0x2d860 ;  /* 0x0002d86009007836 */ /* 0x000fc80000000000 */
[----:B------:R-:W-:-:S04]  /*18330*/  IMAD R23, R23, 0x8, R0 ;  /* 0x0000000817177824 */ /* 0x000fc800078e0200 */
[----:B------:R-:W3:Y:S02]  /*18340*/  SYNCS.PHASECHK.TRANS64.TRYWAIT P0, [R23+URZ], R4 ;  /* 0x00000004170075a7 */ /* 0x000ee4000800017f */
[----:B---3--:R-:W-:Y:S05]  /*18350*/  @!P0 BRA `(.L_x_1293) ;  /* 0x0000001800ec8947 */ /* 0x008fea0003800000 */
.L_x_1357:
[----:B------:R-:W-:-:S07]  /*18360*/  IMAD R7, R7, 0x8, R0 ;  /* 0x0000000807077824 */ /* 0x000fce00078e0200 */
.L_x_1294:
[----:B------:R0:W0:Y:S02]  /*18370*/  SYNCS.PHASECHK.TRANS64.TRYWAIT P0, [R7+URZ], R2 ;  /* 0x00000002070075a7 */ /* 0x000024000800017f */
[----:B0-----:R-:W-:Y:S05]  /*18380*/  @!P0 NANOSLEEP.SYNCS 0x989680 ;  /* 0x009896800000895d */ /* 0x001fea0003900000 */
[----:B------:R-:W0:Y:S02]  /*18390*/  @!P0 SYNCS.PHASECHK.TRANS64 P0, [R7+URZ], R2 ;  /* 0x00000002070085a7 */ /* 0x000e24000800007f */
[----:B0-----:R-:W-:Y:S05]  /*183a0*/  @!P0 BRA `(.L_x_1294) ;  /* 0xfffffffc00f08947 */ /* 0x001fea000383ffff */
.L_x_1287:
[----:B------:R-:W-:Y:S05]  /*183b0*/  BSYNC B0 ;  /* 0x0000000000007941 */ /* 0x000fea0003800000 */
.L_x_1286:
[----:B------:R-:W-:Y:S05]  /*183c0*/  EXIT ;  /* 0x000000000000794d */ /* 0x000fea0003800000 */
.L_x_1080:
[----:B0-----:R-:W-:-:S04]  /*183d0*/  IMAD.U32 R3, RZ, RZ, UR42 ;  /* 0x0000002aff037e24 */ /* 0x001fc8000f8e00ff */
[----:B------:R0:W1:Y:S03]  /*183e0*/  SYNCS.PHASECHK.TRANS64.TRYWAIT P1, [R3+URZ+0x2d800], R0 ;  /* 0x02d80000030075a7 */ /* 0x000066000802017f */
[----:B-1----:R-:W-:Y:S05]  /*183f0*/  @!P1 NANOSLEEP.SYNCS 0x989680 ;  /* 0x009896800000995d */ /* 0x002fea0003900000 */
[----:B------:R-:W1:Y:S02]  /*18400*/  @!P1 SYNCS.PHASECHK.TRANS64 P1, [R3+URZ+0x2d800], R0 ;  /* 0x02d80000030095a7 */ /* 0x000e64000802007f */
[----:B-1----:R-:W-:Y:S05]  /*18410*/  @!P1 BRA `(.L_x_1080) ;  /* 0xfffffffc00ec9947 */ /* 0x002fea000383ffff */
[----:B------:R-:W-:Y:S05]  /*18420*/  BRA `(.L_x_1295) ;  /* 0xfffffe9800287947 */ /* 0x000fea000383ffff */
.L_x_1084:
[----:B-1----:R1:W2:Y:S02]  /*18430*/  SYNCS.PHASECHK.TRANS64.TRYWAIT P2, [R90+URZ+0x2d830], R3 ;  /* 0x02d830035a0075a7 */ /* 0x0022a4000804017f */
[----:B--2---:R-:W-:Y:S05]  /*18440*/  @!P2 NANOSLEEP.SYNCS 0x989680 ;  /* 0x009896800000a95d */ /* 0x004fea0003900000 */
[----:B------:R-:W2:Y:S02]  /*18450*/  @!P2 SYNCS.PHASECHK.TRANS64 P2, [R90+URZ+0x2d830], R3 ;  /* 0x02d830035a00a5a7 */ /* 0x000ea4000804007f */
[----:B--2---:R-:W-:Y:S05]  /*18460*/  @!P2 BRA `(.L_x_1084) ;  /* 0xfffffffc00f0a947 */ /* 0x004fea000383ffff */
[----:B------:R-:W-:Y:S05]  /*18470*/  BRA `(.L_x_1083) ;  /* 0xfffffe98004c7947 */ /* 0x000fea000383ffff */
.L_x_1100:
[----:B--2---:R-:W-:-:S04]  /*18480*/  IMAD.U32 R6, RZ, RZ, UR6 ;  /* 0x00000006ff067e24 */ /* 0x004fc8000f8e00ff */
[----:B------:R2:W3:Y:S03]  /*18490*/  SYNCS.PHASECHK.TRANS64.TRYWAIT P2, [R6+URZ+0x2d830], R5 ;  /* 0x02d83005060075a7 */ /* 0x0004e6000804017f */
[----:B---3--:R-:W-:Y:S05]  /*184a0*/  @!P2 NANOSLEEP.SYNCS 0x989680 ;  /* 0x009896800000a95d */ /* 0x008fea0003900000 */
[----:B------:R-:W3:Y:S02]  /*184b0*/  @!P2 SYNCS.PHASECHK.TRANS64 P2, [R6+URZ+0x2d830], R5 ;  /* 0x02d830050600a5a7 */ /* 0x000ee4000804007f */
[----:B---3--:R-:W-:Y:S05]  /*184c0*/  @!P2 BRA `(.L_x_1100) ;  /* 0xfffffffc00eca947 */ /* 0x008fea000383ffff */
[----:B------:R-:W-:Y:S05]  /*184d0*/  BRA `(.L_x_1097) ;  /* 0xfffffed400407947 */ /* 0x000fea000383ffff */
.L_x_1104:
[----:B-1----:R-:W-:-:S04]  /*184e0*/  IMAD.U32 R6, RZ, RZ, UR6 ;  /* 0x00000006ff067e24 */ /* 0x002fc8000f8e00ff */
[----:B------:R1:W2:Y:S03]  /*184f0*/  SYNCS.PHASECHK.TRANS64.TRYWAIT P2, [R6+URZ+0x2d850], R5 ;  /* 0x02d85005060075a7 */ /* 0x0002a6000804017f */
[----:B--2---:R-:W-:Y:S05]  /*18500*/  @!P2 NANOSLEEP.SYNCS 0x989680 ;  /* 0x009896800000a95d */ /* 0x004fea0003900000 */
[----:B------:R-:W2:Y:S02]  /*18510*/  @!P2 SYNCS.PHASECHK.TRANS64 P2, [R6+URZ+0x2d850], R5 ;  /* 0x02d850050600a5a7 */ /* 0x000ea4000804007f */
[----:B--2---:R-:W-:Y:S05]  /*18520*/  @!P2 BRA `(.L_x_1104) ;  /* 0xfffffffc00eca947 */ /* 0x004fea000383ffff */
[----:B------:R-:W-:Y:S05]  /*18530*/  BRA `(.L_x_1101) ;  /* 0xfffffed400e07947 */ /* 0x000fea000383ffff */
.L_x_1121:
[----:B--2---:R-:W-:-:S04]  /*18540*/  IMAD.U32 R7, RZ, RZ, UR6 ;  /* 0x00000006ff077e24 */ /* 0x004fc8000f8e00ff */
[----:B------:R2:W3:Y:S03]  /*18550*/  SYNCS.PHASECHK.TRANS64.TRYWAIT P2, [R7+URZ+0x2d830], R4 ;  /* 0x02d83004070075a7 */ /* 0x0004e6000804017f */
[----:B---3--:R-:W-:Y:S05]  /*18560*/  @!P2 NANOSLEEP.SYNCS 0x989680 ;  /* 0x009896800000a95d */ /* 0x008fea0003900000 */
[----:B------:R-:W3:Y:S02]  /*18570*/  @!P2 SYNCS.PHASECHK.TRANS64 P2, [R7+URZ+0x2d830], R4 ;  /* 0x02d830040700a5a7 */ /* 0x000ee4000804007f */
[----:B---3--:R-:W-:Y:S05]  /*18580*/  @!P2 BRA `(.L_x_1121) ;  /* 0xfffffffc00eca947 */ /* 0x008fea000383ffff */
[----:B------:R-:W-:Y:S05]  /*18590*/  BRA `(.L_x_1118) ;  /* 0xffffff1000207947 */ /* 0x000fea000383ffff */
.L_x_1125:
[----:B-1----:R-:W-:-:S04]  /*185a0*/  IMAD.U32 R7, RZ, RZ, UR6 ;  /* 0x00000006ff077e24 */ /* 0x002fc8000f8e00ff */
[----:B------:R1:W2:Y:S03]  /*185b0*/  SYNCS.PHASECHK.TRANS64.TRYWAIT P2, [R7+URZ+0x2d850], R4 ;  /* 0x02d85004070075a7 */ /* 0x0002a6000804017f */
[----:B--2---:R-:W-:Y:S05]  /*185c0*/  @!P2 NANOSLEEP.SYNCS 0x989680 ;  /* 0x009896800000a95d */ /* 0x004fea0003900000 */
[----:B------:R-:W2:Y:S02]  /*185d0*/  @!P2 SYNCS.PHASECHK.TRANS64 P2, [R7+URZ+0x2d850], R4 ;  /* 0x02d850040700a5a7 */ /* 0x000ea4000804007f */
[----:B--2---:R-:W-:Y:S05]  /*185e0*/  @!P2 BRA `(.L_x_1125) ;  /* 0xfffffffc00eca947 */ /* 0x004fea000383ffff */
[----:B------:R-:W-:Y:S05]  /*185f0*/  BRA `(.L_x_1122) ;  /* 0xffffff1000c07947 */ /* 0x000fea000383ffff */
.L_x_1131:
[----:B--2---:R-:W-:-:S04]  /*18600*/  IMAD.U32 R7, RZ, RZ, UR6 ;  /* 0x00000006ff077e24 */ /* 0x004fc8000f8e00ff */
[----:B------:R2:W4:Y:S03]  /*18610*/  SYNCS.PHASECHK.TRANS64.TRYWAIT P2, [R7+URZ+0x2d830], R4 ;  /* 0x02d83004070075a7 */ /* 0x000526000804017f */
[----:B----4-:R-:W-:Y:S05]  /*18620*/  @!P2 NANOSLEEP.SYNCS 0x989680 ;  /* 0x009896800000a95d */ /* 0x010fea0003900000 */
[----:B------:R-:W4:Y:S02]  /*18630*/  @!P2 SYNCS.PHASECHK.TRANS64 P2, [R7+URZ+0x2d830], R4 ;  /* 0x02d830040700a5a7 */ /* 0x000f24000804007f */
[----:B----4-:R-:W-:Y:S05]  /*18640*/  @!P2 BRA `(.L_x_1131) ;  /* 0xfffffffc00eca947 */ /* 0x010fea000383ffff */
[----:B------:R-:W-:Y:S05]  /*18650*/  BRA `(.L_x_1128) ;  /* 0xffffff3800287947 */ /* 0x000fea000383ffff */
.L_x_1135:
[----:B-1----:R-:W-:-:S04]  /*18660*/  IMAD.U32 R7, RZ, RZ, UR6 ;  /* 0x00000006ff077e24 */ /* 0x002fc8000f8e00ff */
[----:B------:R1:W2:Y:S03]  /*18670*/  SYNCS.PHASECHK.TRANS64.TRYWAIT P2, [R7+URZ+0x2d850], R4 ;  /* 0x02d85004070075a7 */ /* 0x0002a6000804017f */
[----:B--2---:R-:W-:Y:S05]  /*18680*/  @!P2 NANOSLEEP.SYNCS 0x989680 ;  /* 0x009896800000a95d */ /* 0x004fea0003900000 */
[----:B------:R-:W2:Y:S02]  /*18690*/  @!P2 SYNCS.PHASECHK.TRANS64 P2, [R7+URZ+0x2d850], R4 ;  /* 0x02d850040700a5a7 */ /* 0x000ea4000804007f */
[----:B--2---:R-:W-:Y:S05]  /*186a0*/  @!P2 BRA `(.L_x_1135) ;  /* 0xfffffffc00eca947 */ /* 0x004fea000383ffff */
[----:B------:R-:W-:Y:S05]  /*186b0*/  BRA `(.L_x_1132) ;  /* 0xffffff3800c87947 */ /* 0x000fea000383ffff */
.L_x_1148:
[----:B----4-:R-:W-:-:S04]  /*186c0*/  IMAD.U32 R5, RZ, RZ, UR9 ;  /* 0x00000009ff057e24 */ /* 0x010fc8000f8e00ff */
[----:B------:R4:W0:Y:S03]  /*186d0*/  SYNCS.PHASECHK.TRANS64.TRYWAIT P0, [R5+URZ+0x2d850], R0 ;  /* 0x02d85000050075a7 */ /* 0x000826000800017f */
[----:B0-----:R-:W-:Y:S05]  /*186e0*/  @!P0 NANOSLEEP.SYNCS 0x989680 ;  /* 0x009896800000895d */ /* 0x001fea0003900000 */
[----:B------:R-:W0:Y:S02]  /*186f0*/  @!P0 SYNCS.PHASECHK.TRANS64 P0, [R5+URZ+0x2d850], R0 ;  /* 0x02d85000050085a7 */ /* 0x000e24000800007f */
[----:B0-----:R-:W-:Y:S05]  /*18700*/  @!P0 BRA `(.L_x_1148) ;  /* 0xfffffffc00ec8947 */ /* 0x001fea000383ffff */
[----:B------:R-:W-:Y:S05]  /*18710*/  BRA `(.L_x_1147) ;  /* 0xffffff7000087947 */ /* 0x000fea000383ffff */
.L_x_1190:
        /* <DEDUP_REMOVED lines=8> */
[----:B-1----:R-:W-:Y:S05]  /*187a0*/  WARPSYNC.COLLECTIVE R15, `(.L_x_1297) ;  /* 0x000000000f087348 */ /* 0x002fea0003c00000 */
[----:B------:R0:W2:Y:S02]  /*187b0*/  SHFL.IDX P6, R14, R13, R12, R11 ;  /* 0x0000000c0d0e7389 */ /* 0x0000a400000c000b */
[----:B012---:R-:W-:Y:S01]  /*187c0*/  ENDCOLLECTIVE ;  /* 0x000000000000791b */ /* 0x007fe20003800000 */
.L_x_1297:
[----:B------:R-:W-:Y:S05]  /*187d0*/  BSYNC B0 ;  /* 0x0000000000007941 */ /* 0x000fea0003800000 */
.L_x_1296:
[----:B------:R-:W-:Y:S05]  /*187e0*/  BRA `(.L_x_1298) ;  /* 0xffffffb000207947 */ /* 0x000fea000383ffff */
.L_x_1192:
[----:B------:R-:W-:Y:S01]  /*187f0*/  BSSY B0, `(.L_x_1299) ;  /* 0x0000006000007945 */ /* 0x000fe20003800000 */
[----:B------:R-:W-:-:S07]  /*18800*/  IMAD.MOV.U32 R15, RZ, RZ, -0x1 ;  /* 0xffffffffff0f7424 */ /* 0x000fce00078e00ff */
[----:B01----:R-:W-:Y:S05]  /*18810*/  WARPSYNC.COLLECTIVE R15, `(.L_x_1300) ;  /* 0x000000000f0c7348 */ /* 0x003fea0003c00000 */
[----:B------:R-:W-:Y:S02]  /*18820*/  ELECT P6, UR62, PT ;  /* 0x00000000003e782f */ /* 0x000fe400038c0000 */
[----:B------:R-:W-:Y:S01]  /*18830*/  MOV R14, UR62 ;  /* 0x0000003e000e7c02 */ /* 0x000fe20008000f00 */
[----:B01----:R-:W-:Y:S10]  /*18840*/  ENDCOLLECTIVE ;  /* 0x000000000000791b */ /* 0x003ff40003800000 */
.L_x_1300:
[----:B------:R-:W-:Y:S05]  /*18850*/  BSYNC B0 ;  /* 0x0000000000007941 */ /* 0x000fea0003800000 */
.L_x_1299:
[----:B------:R-:W-:Y:S05]  /*18860*/  BRA `(.L_x_1301) ;  /* 0xffffffb000287947 */ /* 0x000fea000383ffff */
.L_x_1194:
[----:B0-----:R0:W2:Y:S02]  /*18870*/  SYNCS.PHASECHK.TRANS64.TRYWAIT P0, [R0+URZ+0x2d840], R3 ;  /* 0x02d84003000075a7 */ /* 0x0010a4000800017f */
[----:B--2---:R-:W-:Y:S05]  /*18880*/  @!P0 NANOSLEEP.SYNCS 0x989680 ;  /* 0x009896800000895d */ /* 0x004fea0003900000 */
[----:B------:R-:W2:Y:S02]  /*18890*/  @!P0 SYNCS.PHASECHK.TRANS64 P0, [R0+URZ+0x2d840], R3 ;  /* 0x02d84003000085a7 */ /* 0x000ea4000800007f */
[----:B--2---:R-:W-:Y:S05]  /*188a0*/  @!P0 BRA `(.L_x_1194) ;  /* 0xfffffffc00f08947 */ /* 0x004fea000383ffff */
[----:B------:R-:W-:Y:S05]  /*188b0*/  BRA `(.L_x_1302) ;  /* 0xffffffb000787947 */ /* 0x000fea000383ffff */
.L_x_1198:
[----:B------:R-:W2:Y:S01]  /*188c0*/  LDL.LU R11, [R1+0x10] ;  /* 0x00001000010b7983 */ /* 0x000ea20000300800 */
[----:B------:R-:W-:Y:S02]  /*188d0*/  IMAD.MOV.U32 R0, RZ, RZ, R12 ;  /* 0x000000ffff007224 */ /* 0x000fe400078e000c */
[----:B------:R-:W-:Y:S02]  /*188e0*/  IMAD.MOV.U32 R13, RZ, RZ, R4 ;  /* 0x000000ffff0d7224 */ /* 0x000fe400078e0004 */
[----:B------:R-:W-:Y:S02]  /*188f0*/  IMAD.MOV.U32 R12, RZ, RZ, RZ ;  /* 0x000000ffff0c7224 */ /* 0x000fe400078e00ff */
[----:B------:R-:W-:Y:S02]  /*18900*/  IMAD.MOV.U32 R15, RZ, RZ, -0x1 ;  /* 0xffffffffff0f7424 */ /* 0x000fe400078e00ff */
[----:B------:R-:W-:Y:S02]  /*18910*/  IMAD.IADD R0, R21, 0x1, R0 ;  /* 0x0000000115007824 */ /* 0x000fe400078e0200 */
[----:B--2---:R-:W-:-:S02]  /*18920*/  IMAD R6, R11, R9, RZ ;  /* 0x000000090b067224 */ /* 0x004fc400078e02ff */
[----:B------:R-:W-:Y:S02]  /*18930*/  IMAD.MOV.U32 R11, RZ, RZ, 0x1c1f ;  /* 0x00001c1fff0b7424 */ /* 0x000fe400078e00ff */
[C---:B------:R-:W-:Y:S01]  /*18940*/  VIADD R9, R0.reuse, 0x20 ;  /* 0x0000002000097836 */ /* 0x040fe20000000000 */
[----:B------:R-:W-:-:S13]  /*18950*/  ISETP.GE.AND P4, PT, R0, R6, PT ;  /* 0x000000060000720c */ /* 0x000fda0003f86270 */
[----:B-----5:R-:W-:Y:S05]  /*18960*/  WARPSYNC.COLLECTIVE R15, `(.L_x_1303) ;  /* 0x000000000f087348 */ /* 0x020fea0003c00000 */
[----:B------:R0:W1:Y:S02]  /*18970*/  SHFL.IDX P6, R14, R13, R12, R11 ;  /* 0x0000000c0d0e7389 */ /* 0x00006400000c000b */
[----:B01---5:R-:W-:Y:S01]  /*18980*/  ENDCOLLECTIVE ;  /* 0x000000000000791b */ /* 0x023fe20003800000 */
.L_x_1303:
[----:B------:R-:W-:Y:S02]  /*18990*/  IMAD.MOV.U32 R13, RZ, RZ, R5 ;  /* 0x000000ffff0d7224 */ /* 0x000fe400078e0005 */
[----:B------:R-:W-:-:S07]  /*189a0*/  IMAD.MOV.U32 R2, RZ, RZ, R14 ;  /* 0x000000ffff027224 */ /* 0x000fce00078e000e */
[----:B------:R-:W-:Y:S05]  /*189b0*/  WARPSYNC.COLLECTIVE R15, `(.L_x_1304) ;  /* 0x000000000f087348 */ /* 0x000fea0003c00000 */
[----:B------:R0:W1:Y:S02]  /*189c0*/  SHFL.IDX P6, R14, R13, R12, R11 ;  /* 0x0000000c0d0e7389 */ /* 0x00006400000c000b */
[----:B01----:R-:W-:Y:S01]  /*189d0*/  ENDCOLLECTIVE ;  /* 0x000000000000791b */ /* 0x003fe20003800000 */
.L_x_1304:
[----:B------:R-:W-:Y:S02]  /*189e0*/  IMAD.MOV.U32 R13, RZ, RZ, R4 ;  /* 0x000000ffff0d7224 */ /* 0x000fe400078e0004 */
[----:B------:R-:W-:Y:S02]  /*189f0*/  IMAD.MOV.U32 R12, RZ, RZ, 0x1 ;  /* 0x00000001ff0c7424 */ /* 0x000fe400078e00ff */
[----:B------:R-:W-:-:S07]  /*18a00*/  IMAD.MOV.U32 R3, RZ, RZ, R14 ;  /* 0x000000ffff037224 */ /* 0x000fce00078e000e */
[----:B------:R-:W-:Y:S05]  /*18a10*/  WARPSYNC.COLLECTIVE R15, `(.L_x_1305) ;  /* 0x000000000f087348 */ /* 0x000fea0003c00000 */
[----:B------:R0:W1:Y:S02]  /*18a20*/  SHFL.IDX P6, R14, R13, R12, R11 ;  /* 0x0000000c0d0e7389 */ /* 0x00006400000c000b */
[----:B01----:R-:W-:Y:S01]  /*18a30*/  ENDCOLLECTIVE ;  /* 0x000000000000791b */ /* 0x003fe20003800000 */
.L_x_1305:
        /* <DEDUP_REMOVED lines=17> */
.L_x_1306:
[----:B------:R-:W-:Y:S02]  /*18b50*/  IMAD.MOV.U32 R13, RZ, RZ, R4 ;  /* 0x000000ffff0d7224 */ /* 0x000fe400078e0004 */
[----:B------:R-:W-:Y:S02]  /*18b60*/  IMAD.MOV.U32 R12, RZ, RZ, 0x2 ;  /* 0x00000002ff0c7424 */ /* 0x000fe400078e00ff */
[----:B------:R-:W-:-:S07]  /*18b70*/  IMAD.MOV.U32 R3, RZ, RZ, R14 ;  /* 0x000000ffff037224 */ /* 0x000fce00078e000e */
[----:B------:R-:W-:Y:S05]  /*18b80*/  WARPSYNC.COLLECTIVE R15, `(.L_x_1307) ;  /* 0x000000000f087348 */ /* 0x000fea0003c00000 */
[----:B------:R0:W1:Y:S02]  /*18b90*/  SHFL.IDX P6, R14, R13, R12, R11 ;  /* 0x0000000c0d0e7389 */ /* 0x00006400000c000b */
[----:B01----:R-:W-:Y:S01]  /*18ba0*/  ENDCOLLECTIVE ;  /* 0x000000000000791b */ /* 0x003fe20003800000 */
.L_x_1307:
        /* <DEDUP_REMOVED lines=18> */
.L_x_1308:
[----:B------:R-:W-:Y:S02]  /*18cd0*/  IMAD.MOV.U32 R13, RZ, RZ, R4 ;  /* 0x000000ffff0d7224 */ /* 0x000fe400078e0004 */
[----:B------:R-:W-:Y:S02]  /*18ce0*/  IMAD.MOV.U32 R12, RZ, RZ, 0x3 ;  /* 0x00000003ff0c7424 */ /* 0x000fe400078e00ff */
[----:B------:R-:W-:-:S07]  /*18cf0*/  IMAD.MOV.U32 R3, RZ, RZ, R14 ;  /* 0x000000ffff037224 */ /* 0x000fce00078e000e */
[----:B------:R-:W-:Y:S05]  /*18d00*/  WARPSYNC.COLLECTIVE R15, `(.L_x_1309) ;  /* 0x000000000f087348 */ /* 0x000fea0003c00000 */
[----:B------:R0:W1:Y:S02]  /*18d10*/  SHFL.IDX P6, R14, R13, R12, R11 ;  /* 0x0000000c0d0e7389 */ /* 0x00006400000c000b */
[----:B01----:R-:W-:Y:S01]  /*18d20*/  ENDCOLLECTIVE ;  /* 0x000000000000791b */ /* 0x003fe20003800000 */
.L_x_1309:
        /* <DEDUP_REMOVED lines=10> */
.L_x_1310:
        /* <DEDUP_REMOVED lines=8> */
[----:B0-----:R-:W-:Y:S02]  /*18e50*/  VIADD R2, R0, 0x60 ;  /* 0x0000006000027836 */ /* 0x001fe40000000000 */
[----:B------:R-:W-:-:S07]  /*18e60*/  IMAD.MOV.U32 R3, RZ, RZ, R14 ;  /* 0x000000ffff037224 */ /* 0x000fce00078e000e */
[----:B------:R-:W-:Y:S05]  /*18e70*/  WARPSYNC.COLLECTIVE R15, `(.L_x_1311) ;  /* 0x000000000f087348 */ /* 0x000fea0003c00000 */
[----:B------:R0:W1:Y:S02]  /*18e80*/  SHFL.IDX P6, R14, R13, R12, R11 ;  /* 0x0000000c0d0e7389 */ /* 0x00006400000c000b */
[----:B01----:R-:W-:Y:S01]  /*18e90*/  ENDCOLLECTIVE ;  /* 0x000000000000791b */ /* 0x003fe20003800000 */
.L_x_1311:
[----:B------:R-:W-:-:S13]  /*18ea0*/  ISETP.GE.AND P3, PT, R2, R6, PT ;  /* 0x000000060200720c */ /* 0x000fda0003f66270 */
[----:B------:R-:W-:Y:S01]  /*18eb0*/  @!P3 LEA R3, P5, R20, R3, 0x1 ;  /* 0x000000031403b211 */ /* 0x000fe200078a08ff */
[----:B------:R-:W-:-:S04]  /*18ec0*/  IMAD.MOV.U32 R13, RZ, RZ, R8 ;  /* 0x000000ffff0d7224 */ /* 0x000fc800078e0008 */
        /* <DEDUP_REMOVED lines=13> */
.L_x_1312:
        /* <DEDUP_REMOVED lines=8> */
.L_x_1313:
        /* <DEDUP_REMOVED lines=15> */
.L_x_1314:
[----:B------:R-:W-:Y:S05]  /*19110*/  BRA `(.L_x_1315) ;  /* 0xffffffb800087947 */ /* 0x000fea000383ffff */
.L_x_1201:
[----:B0-----:R0:W1:Y:S02]  /*19120*/  SYNCS.PHASECHK.TRANS64.TRYWAIT P0, [R22+URZ+0x2d820], R3 ;  /* 0x02d82003160075a7 */ /* 0x001064000800017f */
[----:B-1----:R-:W-:Y:S05]  /*19130*/  @!P0 NANOSLEEP.SYNCS 0x989680 ;  /* 0x009896800000895d */ /* 0x002fea0003900000 */
[----:B------:R-:W1:Y:S02]  /*19140*/  @!P0 SYNCS.PHASECHK.TRANS64 P0, [R22+URZ+0x2d820], R3 ;  /* 0x02d82003160085a7 */ /* 0x000e64000800007f */
[----:B-1----:R-:W-:Y:S05]  /*19150*/  @!P0 BRA `(.L_x_1201) ;  /* 0xfffffffc00f08947 */ /* 0x002fea000383ffff */
[----:B------:R-:W-:Y:S05]  /*19160*/  BRA `(.L_x_1316) ;  /* 0xffffffb8007c7947 */ /* 0x000fea000383ffff */
.L_x_1210:
[----:B-1----:R1:W2:Y:S02]  /*19170*/  SYNCS.PHASECHK.TRANS64.TRYWAIT P0, [R3+URZ+0x2d840], R2 ;  /* 0x02d84002030075a7 */ /* 0x0022a4000800017f */
[----:B--2---:R-:W-:Y:S05]  /*19180*/  @!P0 NANOSLEEP.SYNCS 0x989680 ;  /* 0x009896800000895d */ /* 0x004fea0003900000 */
[----:B------:R-:W2:Y:S02]  /*19190*/  @!P0 SYNCS.PHASECHK.TRANS64 P0, [R3+URZ+0x2d840], R2 ;  /* 0x02d84002030085a7 */ /* 0x000ea4000800007f */
[----:B--2---:R-:W-:Y:S05]  /*191a0*/  @!P0 BRA `(.L_x_1210) ;  /* 0xfffffffc00f08947 */ /* 0x004fea000383ffff */
[----:B------:R-:W-:Y:S05]  /*191b0*/  BRA `(.L_x_1317) ;  /* 0xffffffbc00287947 */ /* 0x000fea000383ffff */
.L_x_1217:
[----:B0-----:R0:W1:Y:S02]  /*191c0*/  SYNCS.PHASECHK.TRANS64.TRYWAIT P0, [R3+URZ+0x60], R2 ;  /* 0x00006002030075a7 */ /* 0x001064000800017f */
[----:B-1----:R-:W-:Y:S05]  /*191d0*/  @!P0 NANOSLEEP.SYNCS 0x989680 ;  /* 0x009896800000895d */ /* 0x002fea0003900000 */
[----:B------:R-:W1:Y:S02]  /*191e0*/  @!P0 SYNCS.PHASECHK.TRANS64 P0, [R3+URZ+0x60], R2 ;  /* 0x00006002030085a7 */ /* 0x000e64000800007f */
[----:B-1----:R-:W-:Y:S05]  /*191f0*/  @!P0 BRA `(.L_x_1217) ;  /* 0xfffffffc00f08947 */ /* 0x002fea000383ffff */
[----:B------:R-:W-:Y:S05]  /*19200*/  BRA `(.L_x_1318) ;  /* 0xffffffc000347947 */ /* 0x000fea000383ffff */
.L_x_1227:
[----:B-1----:R1:W2:Y:S02]  /*19210*/  SYNCS.PHASECHK.TRANS64.TRYWAIT P0, [R3+URZ+0x2d840], R2 ;  /* 0x02d84002030075a7 */ /* 0x0022a4000800017f */
[----:B--2---:R-:W-:Y:S05]  /*19220*/  @!P0 NANOSLEEP.SYNCS 0x989680 ;  /* 0x009896800000895d */ /* 0x004fea0003900000 */
[----:B------:R-:W2:Y:S02]  /*19230*/  @!P0 SYNCS.PHASECHK.TRANS64 P0, [R3+URZ+0x2d840], R2 ;  /* 0x02d84002030085a7 */ /* 0x000ea4000800007f */
[----:B--2---:R-:W-:Y:S05]  /*19240*/  @!P0 BRA `(.L_x_1227) ;  /* 0xfffffffc00f08947 */ /* 0x004fea000383ffff */
[----:B------:R-:W-:Y:S05]  /*19250*/  BRA `(.L_x_1319) ;  /* 0xffffffc400f07947 */ /* 0x000fea000383ffff */
.L_x_1234:
[----:B0-----:R0:W1:Y:S02]  /*19260*/  SYNCS.PHASECHK.TRANS64.TRYWAIT P0, [R12+URZ+0x60], R26 ;  /* 0x0000601a0c0075a7 */ /* 0x001064000800017f */
[----:B-1----:R-:W-:Y:S05]  /*19270*/  @!P0 NANOSLEEP.SYNCS 0x989680 ;  /* 0x009896800000895d */ /* 0x002fea0003900000 */
[----:B------:R-:W1:Y:S02]  /*19280*/  @!P0 SYNCS.PHASECHK.TRANS64 P0, [R12+URZ+0x60], R26 ;  /* 0x0000601a0c0085a7 */ /* 0x000e64000800007f */
[----:B-1----:R-:W-:Y:S05]  /*19290*/  @!P0 BRA `(.L_x_1234) ;  /* 0xfffffffc00f08947 */ /* 0x002fea000383ffff */
[----:B------:R-:W-:Y:S05]  /*192a0*/  BRA `(.L_x_1320) ;  /* 0xffffffc800fc7947 */ /* 0x000fea000383ffff */
.L_x_1244:
[----:B-1----:R1:W2:Y:S02]  /*192b0*/  SYNCS.PHASECHK.TRANS64.TRYWAIT P0, [R2+URZ+0x2d840], R3 ;  /* 0x02d84003020075a7 */ /* 0x0022a4000800017f */
[----:B--2---:R-:W-:Y:S05]  /*192c0*/  @!P0 NANOSLEEP.SYNCS 0x989680 ;  /* 0x009896800000895d */ /* 0x004fea0003900000 */
[----:B------:R-:W2:Y:S02]  /*192d0*/  @!P0 SYNCS.PHASECHK.TRANS64 P0, [R2+URZ+0x2d840], R3 ;  /* 0x02d84003020085a7 */ /* 0x000ea4000800007f */
[----:B--2---:R-:W-:Y:S05]  /*192e0*/  @!P0 BRA `(.L_x_1244) ;  /* 0xfffffffc00f08947 */ /* 0x004fea000383ffff */
[----:B------:R-:W-:Y:S05]  /*192f0*/  BRA `(.L_x_1321) ;  /* 0xffffffd000847947 */ /* 0x000fea000383ffff */
.L_x_1251:
[----:B0-----:R0:W1:Y:S02]  /*19300*/  SYNCS.PHASECHK.TRANS64.TRYWAIT P0, [R7+URZ+0x60], R2 ;  /* 0x00006002070075a7 */ /* 0x001064000800017f */
[----:B-1----:R-:W-:Y:S05]  /*19310*/  @!P0 NANOSLEEP.SYNCS 0x989680 ;  /* 0x009896800000895d */ /* 0x002fea0003900000 */
[----:B------:R-:W1:Y:S02]  /*19320*/  @!P0 SYNCS.PHASECHK.TRANS64 P0, [R7+URZ+0x60], R2 ;  /* 0x00006002070085a7 */ /* 0x000e64000800007f */
[----:B-1----:R-:W-:Y:S05]  /*19330*/  @!P0 BRA `(.L_x_1251) ;  /* 0xfffffffc00f08947 */ /* 0x002fea000383ffff */
[----:B------:R-:W-:Y:S05]  /*19340*/  BRA `(.L_x_1322) ;  /* 0xffffffd400947947 */ /* 0x000fea000383ffff */
.L_x_1263:
[----:B0-----:R0:W1:Y:S02]  /*19350*/  SYNCS.PHASECHK.TRANS64.TRYWAIT P0, [R3+URZ+0x2d860], R0 ;  /* 0x02d86000030075a7 */ /* 0x001064000800017f */
[----:B-1----:R-:W-:Y:S05]  /*19360*/  @!P0 NANOSLEEP.SYNCS 0x989680 ;  /* 0x009896800000895d */ /* 0x002fea0003900000 */
[----:B------:R-:W1:Y:S02]  /*19370*/  @!P0 SYNCS.PHASECHK.TRANS64 P0, [R3+URZ+0x2d860], R0 ;  /* 0x02d86000030085a7 */ /* 0x000e64000800007f */
[----:B-1----:R-:W-:Y:S05]  /*19380*/  @!P0 BRA `(.L_x_1263) ;  /* 0xfffffffc00f08947 */ /* 0x002fea000383ffff */
[----:B------:R-:W-:Y:S05]  /*19390*/  BRA `(.L_x_1323) ;  /* 0xffffffdc00087947 */ /* 0x000fea000383ffff */
.L_x_1271:
        /* <DEDUP_REMOVED lines=8> */
.L_x_1325:
[----:B------:R-:W-:Y:S05]  /*19420*/  BSYNC B0 ;  /* 0x0000000000007941 */ /* 0x000fea0003800000 */
.L_x_1324:
        /* <DEDUP_REMOVED lines=9> */
.L_x_1326:
[----:B------:R-:W-:Y:S02]  /*194c0*/  ULDC UR4, c[0x0][0xc3c] ;  /* 0x00030f0000047ab9 */ /* 0x000fe40000000800 */
[----:B------:R-:W-:-:S13]  /*194d0*/  ISETP.GE.OR P1, PT, R7, UR4, !P0 ;  /* 0x0000000407007c0c */ /* 0x000fda000c726670 */
[----:B------:R-:W0:Y:S01]  /*194e0*/  @!P1 LDC.64 R2, c[0x0][0xc80] ;  /* 0x00032000ff029b82 */ /* 0x000e220000000a00 */
[----:B------:R-:W-:Y:S02]  /*194f0*/  IMAD.MOV.U32 R17, RZ, RZ, RZ ;  /* 0x000000ffff117224 */ /* 0x000fe400078e00ff */
[----:B------:R-:W-:Y:S02]  /*19500*/  IMAD.MOV.U32 R11, RZ, RZ, RZ ;  /* 0x000000ffff0b7224 */ /* 0x000fe400078e00ff */
[----:B------:R-:W-:Y:S02]  /*19510*/  IMAD.MOV.U32 R5, RZ, RZ, R14 ;  /* 0x000000ffff057224 */ /* 0x000fe400078e000e */
[----:B0-----:R-:W-:-:S06]  /*19520*/  @!P1 IMAD.WIDE R2, R7, 0x4, R2 ;  /* 0x0000000407029825 */ /* 0x001fcc00078e0202 */
[----:B------:R-:W2:Y:S01]  /*19530*/  @!P1 LDG.E R2, desc[UR50][R2.64] ;  /* 0x0000003202029981 */ /* 0x000ea2000c1e1900 */
[C---:B------:R-:W-:Y:S02]  /*19540*/  ISETP.GE.U32.AND P2, PT, R8.reuse, 0x2, PT ;  /* 0x000000020800780c */ /* 0x040fe40003f46070 */
[C---:B------:R-:W-:Y:S02]  /*19550*/  ISETP.GE.U32.AND P3, PT, R8.reuse, 0x4, PT ;  /* 0x000000040800780c */ /* 0x040fe40003f66070 */
[C---:B------:R-:W-:Y:S02]  /*19560*/  ISETP.GE.U32.AND P4, PT, R8.reuse, 0x8, PT ;  /* 0x000000080800780c */ /* 0x040fe40003f86070 */
[C---:B------:R-:W-:Y:S01]  /*19570*/  ISETP.GE.U32.AND P5, PT, R8.reuse, 0x10, PT ;  /* 0x000000100800780c */ /* 0x040fe20003fa6070 */
[----:B--2---:R-:W-:Y:S01]  /*19580*/  @!P1 IMAD.MOV.U32 R17, RZ, RZ, R2 ;  /* 0x000000ffff119224 */ /* 0x004fe200078e0002 */
[----:B------:R-:W-:-:S03]  /*19590*/  ISETP.NE.AND P1, PT, R8, RZ, PT ;  /* 0x000000ff0800720c */ /* 0x000fc60003f25270 */
[----:B------:R-:W-:-:S10]  /*195a0*/  IMAD.MOV.U32 R13, RZ, RZ, R17 ;  /* 0x000000ffff0d7224 */ /* 0x000fd400078e0011 */
[----:B------:R-:W-:Y:S05]  /*195b0*/  WARPSYNC.COLLECTIVE R15, `(.L_x_1327) ;  /* 0x000000000f087348 */ /* 0x000fea0003c00000 */
[----:B------:R0:W1:Y:S02]  /*195c0*/  SHFL.UP P6, R14, R13, R12, R11 ;  /* 0x0400000c0d0e7389 */ /* 0x00006400000c000b */
[----:B01----:R-:W-:Y:S01]  /*195d0*/  ENDCOLLECTIVE ;  /* 0x000000000000791b */ /* 0x003fe20003800000 */
.L_x_1327:
[----:B------:R-:W-:Y:S01]  /*195e0*/  IMAD.MOV.U32 R12, RZ, RZ, 0x2 ;  /* 0x00000002ff0c7424 */ /* 0x000fe200078e00ff */
[----:B------:R-:W-:-:S05]  /*195f0*/  SEL R4, R14, RZ, P1 ;  /* 0x000000ff0e047207 */ /* 0x000fca0000800000 */
[----:B------:R-:W-:-:S04]  /*19600*/  IMAD.IADD R4, R17, 0x1, R4 ;  /* 0x0000000111047824 */ /* 0x000fc800078e0204 */
[----:B------:R-:W-:-:S07]  /*19610*/  IMAD.MOV.U32 R13, RZ, RZ, R4 ;  /* 0x000000ffff0d7224 */ /* 0x000fce00078e0004 */
[----:B------:R-:W-:Y:S05]  /*19620*/  WARPSYNC.COLLECTIVE R15, `(.L_x_1328) ;  /* 0x000000000f087348 */ /* 0x000fea0003c00000 */
[----:B------:R0:W1:Y:S02]  /*19630*/  SHFL.UP P6, R14, R13, R12, R11 ;  /* 0x0400000c0d0e7389 */ /* 0x00006400000c000b */
[----:B01----:R-:W-:Y:S01]  /*19640*/  ENDCOLLECTIVE ;  /* 0x000000000000791b */ /* 0x003fe20003800000 */
.L_x_1328:
[----:B------:R-:W-:Y:S01]  /*19650*/  IMAD.MOV.U32 R12, RZ, RZ, 0x4 ;  /* 0x00000004ff0c7424 */ /* 0x000fe200078e00ff */
[----:B------:R-:W-:-:S05]  /*19660*/  SEL R3, R14, RZ, P2 ;  /* 0x000000ff0e037207 */ /* 0x000fca0001000000 */
[----:B------:R-:W-:-:S04]  /*19670*/  IMAD.IADD R6, R4, 0x1, R3 ;  /* 0x0000000104067824 */ /* 0x000fc800078e0203 */
[----:B------:R-:W-:-:S07]  /*19680*/  IMAD.MOV.U32 R13, RZ, RZ, R6 ;  /* 0x000000ffff0d7224 */ /* 0x000fce00078e0006 */
[----:B------:R-:W-:Y:S05]  /*19690*/  WARPSYNC.COLLECTIVE R15, `(.L_x_1329) ;  /* 0x000000000f087348 */ /* 0x000fea0003c00000 */
[----:B------:R0:W1:Y:S02]  /*196a0*/  SHFL.UP P6, R14, R13, R12, R11 ;  /* 0x0400000c0d0e7389 */ /* 0x00006400000c000b */
[----:B01----:R-:W-:Y:S01]  /*196b0*/  ENDCOLLECTIVE ;  /* 0x000000000000791b */ /* 0x003fe20003800000 */
.L_x_1329:
[----:B------:R-:W-:Y:S01]  /*196c0*/  IMAD.MOV.U32 R12, RZ, RZ, 0x8 ;  /* 0x00000008ff0c7424 */ /* 0x000fe200078e00ff */
[----:B------:R-:W-:-:S05]  /*196d0*/  SEL R3, R14, RZ, P3 ;  /* 0x000000ff0e037207 */ /* 0x000fca0001800000 */
[----:B------:R-:W-:-:S04]  /*196e0*/  IMAD.IADD R2, R6, 0x1, R3 ;  /* 0x0000000106027824 */ /* 0x000fc800078e0203 */
[----:B------:R-:W-:-:S07]  /*196f0*/  IMAD.MOV.U32 R13, RZ, RZ, R2 ;  /* 0x000000ffff0d7224 */ /* 0x000fce00078e0002 */
[----:B------:R-:W-:Y:S05]  /*19700*/  WARPSYNC.COLLECTIVE R15, `(.L_x_1330) ;  /* 0x000000000f087348 */ /* 0x000fea0003c00000 */
[----:B------:R0:W1:Y:S02]  /*19710*/  SHFL.UP P6, R14, R13, R12, R11 ;  /* 0x0400000c0d0e7389 */ /* 0x00006400000c000b */
[----:B01----:R-:W-:Y:S01]  /*19720*/  ENDCOLLECTIVE ;  /* 0x000000000000791b */ /* 0x003fe20003800000 */
.L_x_1330:
[----:B------:R-:W-:Y:S01]  /*19730*/  IMAD.MOV.U32 R12, RZ, RZ, 0x10 ;  /* 0x00000010ff0c7424 */ /* 0x000fe200078e00ff */
[----:B------:R-:W-:-:S05]  /*19740*/  SEL R3, R14, RZ, P4 ;  /* 0x000000ff0e037207 */ /* 0x000fca0002000000 */
[----:B------:R-:W-:-:S04]  /*19750*/  IMAD.IADD R3, R2, 0x1, R3 ;  /* 0x0000000102037824 */ /* 0x000fc800078e0203 */
[----:B------:R-:W-:-:S07]  /*19760*/  IMAD.MOV.U32 R13, RZ, RZ, R3 ;  /* 0x000000ffff0d7224 */ /* 0x000fce00078e0003 */
[----:B------:R-:W-:Y:S05]  /*19770*/  WARPSYNC.COLLECTIVE R15, `(.L_x_1331) ;  /* 0x000000000f087348 */ /* 0x000fea0003c00000 */
[----:B------:R0:W1:Y:S02]  /*19780*/  SHFL.UP P6, R14, R13, R12, R11 ;  /* 0x0400000c0d0e7389 */ /* 0x00006400000c000b */
[----:B01----:R-:W-:Y:S01]  /*19790*/  ENDCOLLECTIVE ;  /* 0x000000000000791b */ /* 0x003fe20003800000 */
.L_x_1331:
        /* <DEDUP_REMOVED lines=8> */
.L_x_1332:
[----:B------:R-:W-:Y:S05]  /*19820*/  BRA `(.L_x_1333) ;  /* 0xffffffdc00b47947 */ /* 0x000fea000383ffff */
.L_x_1276:
[----:B------:R-:W-:Y:S01]  /*19830*/  BSSY B0, `(.L_x_1334) ;  /* 0x0000008000007945 */ /* 0x000fe20003800000 */
[----:B-----5:R-:W-:Y:S02]  /*19840*/  IMAD.MOV.U32 R13, RZ, RZ, R17 ;  /* 0x000000ffff0d7224 */ /* 0x020fe400078e0011 */
[----:B------:R-:W-:Y:S02]  /*19850*/  IMAD.MOV.U32 R12, RZ, RZ, 0x1 ;  /* 0x00000001ff0c7424 */ /* 0x000fe400078e00ff */
[----:B------:R-:W-:Y:S02]  /*19860*/  IMAD.MOV.U32 R11, RZ, RZ, RZ ;  /* 0x000000ffff0b7224 */ /* 0x000fe400078e00ff */
[----:B------:R-:W-:-:S07]  /*19870*/  IMAD.MOV.U32 R15, RZ, RZ, -0x1 ;  /* 0xffffffffff0f7424 */ /* 0x000fce00078e00ff */
[----:B012---:R-:W-:Y:S05]  /*19880*/  WARPSYNC.COLLECTIVE R15, `(.L_x_1335) ;  /* 0x000000000f087348 */ /* 0x007fea0003c00000 */
[----:B------:R3:W4:Y:S02]  /*19890*/  SHFL.UP P6, R14, R13, R12, R11 ;  /* 0x0400000c0d0e7389 */ /* 0x00072400000c000b */
[----:B01234-:R-:W-:Y:S01]  /*198a0*/  ENDCOLLECTIVE ;  /* 0x000000000000791b */ /* 0x01ffe20003800000 */
.L_x_1335:
[----:B------:R-:W-:Y:S05]  /*198b0*/  BSYNC B0 ;  /* 0x0000000000007941 */ /* 0x000fea0003800000 */
.L_x_1334:
        /* <DEDUP_REMOVED lines=8> */
.L_x_1336:
[----:B------:R-:W-:Y:S01]  /*19940*/  IMAD.MOV.U32 R12, RZ, RZ, 0x4 ;  /* 0x00000004ff0c7424 */ /* 0x000fe200078e00ff */
[----:B------:R-:W-:-:S05]  /*19950*/  SEL R2, R14, RZ, P2 ;  /* 0x000000ff0e027207 */ /* 0x000fca0001000000 */
[----:B------:R-:W-:-:S04]  /*19960*/  IMAD.IADD R2, R13, 0x1, R2 ;  /* 0x000000010d027824 */ /* 0x000fc800078e0202 */
[----:B------:R-:W-:-:S07]  /*19970*/  IMAD.MOV.U32 R13, RZ, RZ, R2 ;  /* 0x000000ffff0d7224 */ /* 0x000fce00078e0002 */
[----:B------:R-:W-:Y:S05]  /*19980*/  WARPSYNC.COLLECTIVE R15, `(.L_x_1337) ;  /* 0x000000000f087348 */ /* 0x000fea0003c00000 */
[----:B------:R0:W1:Y:S02]  /*19990*/  SHFL.UP P6, R14, R13, R12, R11 ;  /* 0x0400000c0d0e7389 */ /* 0x00006400000c000b */
[----:B01----:R-:W-:Y:S01]  /*199a0*/  ENDCOLLECTIVE ;  /* 0x000000000000791b */ /* 0x003fe20003800000 */
.L_x_1337:
[----:B------:R-:W-:Y:S01]  /*199b0*/  IMAD.MOV.U32 R12, RZ, RZ, 0x8 ;  /* 0x00000008ff0c7424 */ /* 0x000fe200078e00ff */
[----:B------:R-:W-:-:S05]  /*199c0*/  SEL R3, R14, RZ, P3 ;  /* 0x000000ff0e037207 */ /* 0x000fca0001800000 */
[----:B------:R-:W-:-:S04]  /*199d0*/  IMAD.IADD R3, R2, 0x1, R3 ;  /* 0x0000000102037824 */ /* 0x000fc800078e0203 */
[----:B------:R-:W-:-:S07]  /*199e0*/  IMAD.MOV.U32 R13, RZ, RZ, R3 ;  /* 0x000000ffff0d7224 */ /* 0x000fce00078e0003 */
[----:B------:R-:W-:Y:S05]  /*199f0*/  WARPSYNC.COLLECTIVE R15, `(.L_x_1338) ;  /* 0x000000000f087348 */ /* 0x000fea0003c00000 */
[----:B------:R0:W1:Y:S02]  /*19a00*/  SHFL.UP P6, R14, R13, R12, R11 ;  /* 0x0400000c0d0e7389 */ /* 0x00006400000c000b */
[----:B01----:R-:W-:Y:S01]  /*19a10*/  ENDCOLLECTIVE ;  /* 0x000000000000791b */ /* 0x003fe20003800000 */
.L_x_1338:
[----:B------:R-:W-:Y:S01]  /*19a20*/  IMAD.MOV.U32 R12, RZ, RZ, 0x10 ;  /* 0x00000010ff0c7424 */ /* 0x000fe200078e00ff */
[----:B------:R-:W-:-:S05]  /*19a30*/  SEL R4, R14, RZ, P4 ;  /* 0x000000ff0e047207 */ /* 0x000fca0002000000 */
[----:B------:R-:W-:-:S04]  /*19a40*/  IMAD.IADD R4, R3, 0x1, R4 ;  /* 0x0000000103047824 */ /* 0x000fc800078e0204 */
[----:B------:R-:W-:-:S07]  /*19a50*/  IMAD.MOV.U32 R13, RZ, RZ, R4 ;  /* 0x000000ffff0d7224 */ /* 0x000fce00078e0004 */
[----:B------:R-:W-:Y:S05]  /*19a60*/  WARPSYNC.COLLECTIVE R15, `(.L_x_1339) ;  /* 0x000000000f087348 */ /* 0x000fea0003c00000 */
[----:B------:R0:W1:Y:S02]  /*19a70*/  SHFL.UP P6, R14, R13, R12, R11 ;  /* 0x0400000c0d0e7389 */ /* 0x00006400000c000b */
[----:B01----:R-:W-:Y:S01]  /*19a80*/  ENDCOLLECTIVE ;  /* 0x000000000000791b */ /* 0x003fe20003800000 */
.L_x_1339:
        /* <DEDUP_REMOVED lines=8> */
.L_x_1340:
[----:B------:R-:W-:Y:S05]  /*19b10*/  BRA `(.L_x_1341) ;  /* 0xffffffdc00947947 */ /* 0x000fea000383ffff */
.L_x_1278:
[----:B------:R-:W-:Y:S01]  /*19b20*/  BSSY B0, `(.L_x_1342) ;  /* 0x0000006000007945 */ /* 0x000fe20003800000 */
[----:B------:R-:W-:Y:S01]  /*19b30*/  PLOP3.LUT P6, PT, P6, PT, PT, 0x8, 0x0 ;  /* 0x000000000000781c */ /* 0x000fe200037ce170 */
[----:B------:R-:W-:-:S12]  /*19b40*/  IMAD.MOV.U32 R15, RZ, RZ, -0x1 ;  /* 0xffffffffff0f7424 */ /* 0x000fd800078e00ff */
[----:B012---:R-:W-:Y:S05]  /*19b50*/  WARPSYNC.COLLECTIVE R15, `(.L_x_1343) ;  /* 0x000000000f087348 */ /* 0x007fea0003c00000 */
[----:B------:R-:W-:Y:S01]  /*19b60*/  VOTE.ANY R14, PT, P6 ;  /* 0x00000000000e7806 */ /* 0x000fe200030e0100 */
[----:B012---:R-:W-:Y:S06]  /*19b70*/  ENDCOLLECTIVE ;  /* 0x000000000000791b */ /* 0x007fec0003800000 */
.L_x_1343:
[----:B------:R-:W-:Y:S05]  /*19b80*/  BSYNC B0 ;  /* 0x0000000000007941 */ /* 0x000fea0003800000 */
.L_x_1342:
        /* <DEDUP_REMOVED lines=9> */
.L_x_1344:
[----:B------:R-:W-:Y:S01]  /*19c20*/  IMAD.MOV.U32 R17, RZ, RZ, R14 ;  /* 0x000000ffff117224 */ /* 0x000fe200078e000e */
[----:B------:R-:W-:Y:S06]  /*19c30*/  BRA `(.L_x_1345) ;  /* 0xffffffdc00847947 */ /* 0x000fec000383ffff */
.L_x_1280:
[----:B------:R-:W-:Y:S01]  /*19c40*/  BSSY B0, `(.L_x_1346) ;  /* 0x0000007000007945 */ /* 0x000fe20003800000 */
[----:B------:R-:W-:Y:S02]  /*19c50*/  IMAD.MOV.U32 R13, RZ, RZ, R3 ;  /* 0x000000ffff0d7224 */ /* 0x000fe400078e0003 */
[----:B------:R-:W-:Y:S02]  /*19c60*/  IMAD.MOV.U32 R11, RZ, RZ, 0x1f ;  /* 0x0000001fff0b7424 */ /* 0x000fe400078e00ff */
[----:B------:R-:W-:-:S07]  /*19c70*/  IMAD.MOV.U32 R15, RZ, RZ, -0x1 ;  /* 0xffffffffff0f7424 */ /* 0x000fce00078e00ff */
[----:B01234-:R-:W-:Y:S05]  /*19c80*/  WARPSYNC.COLLECTIVE R15, `(.L_x_1347) ;  /* 0x000000000f087348 */ /* 0x01ffea0003c00000 */
[----:B------:R0:W0:Y:S02]  /*19c90*/  SHFL.IDX P6, R14, R13, R12, R11 ;  /* 0x0000000c0d0e7389 */ /* 0x00002400000c000b */
[----:B01234-:R-:W-:Y:S01]  /*19ca0*/  ENDCOLLECTIVE ;  /* 0x000000000000791b */ /* 0x01ffe20003800000 */
.L_x_1347:
[----:B------:R-:W-:Y:S05]  /*19cb0*/  BSYNC B0 ;  /* 0x0000000000007941 */ /* 0x000fea0003800000 */
.L_x_1346:
[----:B------:R-:W-:Y:S05]  /*19cc0*/  BRA `(.L_x_1279) ;  /* 0xffffffdc007c7947 */ /* 0x000fea000383ffff */
.L_x_1284:
[----:B0-----:R0:W1:Y:S02]  /*19cd0*/  SYNCS.PHASECHK.TRANS64.TRYWAIT P0, [R9+URZ+0x2d820], R0 ;  /* 0x02d82000090075a7 */ /* 0x001064000800017f */
[----:B-1----:R-:W-:Y:S05]  /*19ce0*/  @!P0 NANOSLEEP.SYNCS 0x989680 ;  /* 0x009896800000895d */ /* 0x002fea0003900000 */
[----:B------:R-:W1:Y:S02]  /*19cf0*/  @!P0 SYNCS.PHASECHK.TRANS64 P0, [R9+URZ+0x2d820], R0 ;  /* 0x02d82000090085a7 */ /* 0x000e64000800007f */
[----:B-1----:R-:W-:Y:S05]  /*19d00*/  @!P0 BRA `(.L_x_1284) ;  /* 0xfffffffc00f08947 */ /* 0x002fea000383ffff */
[----:B------:R-:W-:Y:S05]  /*19d10*/  BRA `(.L_x_1348) ;  /* 0xffffffe000f47947 */ /* 0x000fea000383ffff */
.L_x_1285:
        /* <DEDUP_REMOVED lines=8> */
[----:B0-2-4-:R-:W-:Y:S05]  /*19da0*/  WARPSYNC.COLLECTIVE R15, `(.L_x_1350) ;  /* 0x000000000f087348 */ /* 0x015fea0003c00000 */
[----:B------:R1:W3:Y:S02]  /*19db0*/  SHFL.IDX P6, R14, R13, R12, R11 ;  /* 0x0000000c0d0e7389 */ /* 0x0002e400000c000b */
[----:B01234-:R-:W-:Y:S01]  /*19dc0*/  ENDCOLLECTIVE ;  /* 0x000000000000791b */ /* 0x01ffe20003800000 */
.L_x_1350:
[----:B------:R-:W-:Y:S05]  /*19dd0*/  BSYNC B0 ;  /* 0x0000000000007941 */ /* 0x000fea0003800000 */
.L_x_1349:
[----:B------:R-:W-:Y:S05]  /*19de0*/  BRA `(.L_x_1351) ;  /* 0xffffffe000dc7947 */ /* 0x000fea000383ffff */
.L_x_1288:
[----:B------:R-:W-:Y:S01]  /*19df0*/  BSSY B1, `(.L_x_1352) ;  /* 0x0000006000017945 */ /* 0x000fe20003800000 */
[----:B------:R-:W-:-:S07]  /*19e00*/  IMAD.MOV.U32 R15, RZ, RZ, -0x1 ;  /* 0xffffffffff0f7424 */ /* 0x000fce00078e00ff */
[----:B0-2-4-:R-:W-:Y:S05]  /*19e10*/  WARPSYNC.COLLECTIVE R15, `(.L_x_1353) ;  /* 0x000000000f0c7348 */ /* 0x015fea0003c00000 */
[----:B------:R-:W-:Y:S02]  /*19e20*/  ELECT P6, UR62, PT ;  /* 0x00000000003e782f */ /* 0x000fe400038c0000 */
[----:B------:R-:W-:Y:S01]  /*19e30*/  MOV R14, UR62 ;  /* 0x0000003e000e7c02 */ /* 0x000fe20008000f00 */
[----:B0-2-4-:R-:W-:Y:S10]  /*19e40*/  ENDCOLLECTIVE ;  /* 0x000000000000791b */ /* 0x015ff40003800000 */
.L_x_1353:
[----:B------:R-:W-:Y:S05]  /*19e50*/  BSYNC B1 ;  /* 0x0000000000017941 */ /* 0x000fea0003800000 */
.L_x_1352:
[----:B------:R-:W-:Y:S05]  /*19e60*/  BRA `(.L_x_1354) ;  /* 0xffffffe000d47947 */ /* 0x000fea000383ffff */
.L_x_1290:
[----:B0-----:R0:W1:Y:S02]  /*19e70*/  SYNCS.PHASECHK.TRANS64.TRYWAIT P0, [R5+URZ], R4 ;  /* 0x00000004050075a7 */ /* 0x001064000800017f */
[----:B-1----:R-:W-:Y:S05]  /*19e80*/  @!P0 NANOSLEEP.SYNCS 0x989680 ;  /* 0x009896800000895d */ /* 0x002fea0003900000 */
[----:B------:R-:W1:Y:S02]  /*19e90*/  @!P0 SYNCS.PHASECHK.TRANS64 P0, [R5+URZ], R4 ;  /* 0x00000004050085a7 */ /* 0x000e64000800007f */
[----:B-1----:R-:W-:Y:S05]  /*19ea0*/  @!P0 BRA `(.L_x_1290) ;  /* 0xfffffffc00f08947 */ /* 0x002fea000383ffff */
[----:B------:R-:W-:Y:S05]  /*19eb0*/  BRA `(.L_x_1355) ;  /* 0xffffffe400087947 */ /* 0x000fea000383ffff */
.L_x_1291:
[----:B-1----:R1:W3:Y:S02]  /*19ec0*/  SYNCS.PHASECHK.TRANS64.TRYWAIT P0, [R3+URZ], R2 ;  /* 0x00000002030075a7 */ /* 0x0022e4000800017f */
[----:B---3--:R-:W-:Y:S05]  /*19ed0*/  @!P0 NANOSLEEP.SYNCS 0x989680 ;  /* 0x009896800000895d */ /* 0x008fea0003900000 */
[----:B------:R-:W3:Y:S02]  /*19ee0*/  @!P0 SYNCS.PHASECHK.TRANS64 P0, [R3+URZ], R2 ;  /* 0x00000002030085a7 */ /* 0x000ee4000800007f */
[----:B---3--:R-:W-:Y:S05]  /*19ef0*/  @!P0 BRA `(.L_x_1291) ;  /* 0xfffffffc00f08947 */ /* 0x008fea000383ffff */
[----:B------:R-:W-:Y:S05]  /*19f00*/  BRA `(.L_x_1356) ;  /* 0xffffffe000fc7947 */ /* 0x000fea000383ffff */
.L_x_1293:
[----:B---3--:R3:W0:Y:S02]  /*19f10*/  SYNCS.PHASECHK.TRANS64.TRYWAIT P0, [R23+URZ], R4 ;  /* 0x00000004170075a7 */ /* 0x008624000800017f */
[----:B0-----:R-:W-:Y:S05]  /*19f20*/  @!P0 NANOSLEEP.SYNCS 0x989680 ;  /* 0x009896800000895d */ /* 0x001fea0003900000 */
[----:B------:R-:W0:Y:S02]  /*19f30*/  @!P0 SYNCS.PHASECHK.TRANS64 P0, [R23+URZ], R4 ;  /* 0x00000004170085a7 */ /* 0x000e24000800007f */
[----:B0-----:R-:W-:Y:S05]  /*19f40*/  @!P0 BRA `(.L_x_1293) ;  /* 0xfffffffc00f08947 */ /* 0x001fea000383ffff */
[----:B------:R-:W-:Y:S05]  /*19f50*/  BRA `(.L_x_1357) ;  /* 0xffffffe400007947 */ /* 0x000fea000383ffff */
.L_x_1358:
        /* <DEDUP_REMOVED lines=10> */
.L_x_2728:


//--------------------- .text._ZN7cutlass13device_kernelIN5flash11enable_sm90INS1_16FlashAttnFwdSm90INS1_25CollectiveMainloopFwdSm90ILi2EN4cute5tupleIJNS5_1CILi1EEES8_S8_EEENS6_IJNS7_ILi192EEENS7_ILi128EEENS7_ILi96EEEEEELi96ENS_10bfloat16_tEfNS_4arch4Sm90ELb0ELb1ELb1ELb1ELb0ELb1ELb0ELb0ELb1ELb1ELb0ELb0EEENS1_21CollectiveEpilogueFwdINS6_IJSA_SC_SB_EEES9_SE_SG_Li384ELb1ELb1ELb0ELb0EEENS1_36VarlenDynamicPersistentTileSchedulerILi192ELi128ELi384ELi128ELb0ELb1ELb1ELb1ELb0ELb1EEEEEEEEEvNT_6ParamsE --------------------------
	.section	.text._ZN7cutlass13device_kernelIN5flash11enable_sm90INS1_16FlashAttnFwdSm90INS1_25CollectiveMainloopFwdSm90ILi2EN4cute5tupleIJNS5_1CILi1EEES8_S8_EEENS6_IJNS7_ILi192EEENS7_ILi128EEENS7_ILi96EEEEEELi96ENS_10bfloat16_tEfNS_4arch4Sm90ELb0ELb1ELb1ELb1ELb0ELb1ELb0ELb0ELb1ELb1ELb0ELb0EEENS1_21CollectiveEpilogueFwdINS6_IJSA_SC_SB_EEES9_SE_SG_Li384ELb1ELb1ELb0ELb0EEENS1_36VarlenDynamicPersistentTileSchedulerILi192ELi128ELi384ELi128ELb0ELb1ELb1ELb1ELb0ELb1EEEEEEEEEvNT_6ParamsE,"ax",@progbits
	.align	128
.text._ZN7cutlass13device_kernelIN5flash11enable_sm90INS1_16FlashAttnFwdSm90INS1_25CollectiveMainloopFwdSm90ILi2EN4cute5tupleIJNS5_1CILi1EEES8_S8_EEENS6_IJNS7_ILi192EEENS7_ILi128EEENS7_ILi96EEEEEELi96ENS_10bfloat16_tEfNS_4arch4Sm90ELb0ELb1ELb1ELb1ELb0ELb1ELb0ELb0ELb1ELb1ELb0ELb0EEENS1_21CollectiveEpilogueFwdINS6_IJSA_SC_SB_EEES9_SE_SG_Li384ELb1ELb1ELb0ELb0EEENS1_36VarlenDynamicPersistentTileSchedulerILi192ELi128ELi384ELi128ELb0ELb1ELb1ELb1ELb0ELb1EEEEEEEEEvNT_6ParamsE:
        .type           _ZN7cutlass13device_kernelIN5flash11enable_sm90INS1_16FlashAttnFwdSm90INS1_25CollectiveMainloopFwdSm90ILi2EN4cute5tupleIJNS5_1CILi1EEES8_S8_EEENS6_IJNS7_ILi192EEENS7_ILi128EEENS7_ILi96EEEEEELi96ENS_10bfloat16_tEfNS_4arch4Sm90ELb0ELb1ELb1ELb1ELb0ELb1ELb0ELb0ELb1ELb1ELb0ELb0EEENS1_21CollectiveEpilogueFwdINS6_IJSA_SC_SB_EEES9_SE_SG_Li384ELb1ELb1ELb0ELb0EEENS1_36VarlenDynamicPersistentTileSchedulerILi192ELi128ELi384ELi128ELb0ELb1ELb1ELb1ELb0ELb1EEEEEEEEEvNT_6ParamsE,@function
        .size           _ZN7cutlass13device_kernelIN5flash11enable_sm90INS1_16FlashAttnFwdSm90INS1_25CollectiveMainloopFwdSm90ILi2EN4cute5tupleIJNS5_1CILi1EEES8_S8_EEENS6_IJNS7_ILi192EEENS7_ILi128EEENS7_ILi96EEEEEELi96ENS_10bfloat16_tEfNS_4arch4Sm90ELb0ELb1ELb1ELb1ELb0ELb1ELb0ELb0ELb1ELb1ELb0ELb0EEENS1_21CollectiveEpilogueFwdINS6_IJSA_SC_SB_EEES9_SE_SG_Li384ELb1ELb1ELb0ELb0EEENS1_36VarlenDynamicPersistentTileSchedulerILi192ELi128ELi384ELi128ELb0ELb1ELb1ELb1ELb0ELb1EEEEEEEEEvNT_6ParamsE,(.L_x_2729 - _ZN7cutlass13device_kernelIN5flash11enable_sm90INS1_16FlashAttnFwdSm90INS1_25CollectiveMainloopFwdSm90ILi2EN4cute5tupleIJNS5_1CILi1EEES8_S8_EEENS6_IJNS7_ILi192EEENS7_ILi128EEENS7_ILi96EEEEEELi96ENS_10bfloat16_tEfNS_4arch4Sm90ELb0ELb1ELb1ELb1ELb0ELb1ELb0ELb0ELb1ELb1ELb0ELb0EEENS1_21CollectiveEpilogueFwdINS6_IJSA_SC_SB_EEES9_SE_SG_Li384ELb1ELb1ELb0ELb0EEENS1_36VarlenDynamicPersistentTileSchedulerILi192ELi128ELi384ELi128ELb0ELb1ELb1ELb1ELb0ELb1EEEEEEEEEvNT_6ParamsE)
        .other          _ZN7cutlass13device_kernelIN5flash11enable_sm90INS1_16FlashAttnFwdSm90INS1_25CollectiveMainloopFwdSm90ILi2EN4cute5tupleIJNS5_1CILi1EEES8_S8_EEENS6_IJNS7_ILi192EEENS7_ILi128EEENS7_ILi96EEEEEELi96ENS_10bfloat16_tEfNS_4arch4Sm90ELb0ELb1ELb1ELb1ELb0ELb1ELb0ELb0ELb1ELb1ELb0ELb0EEENS1_21CollectiveEpilogueFwdINS6_IJSA_SC_SB_EEES9_SE_SG_Li384ELb1ELb1ELb0ELb0EEENS1_36VarlenDynamicPersistentTileSchedulerILi192ELi128ELi384ELi128ELb0ELb1ELb1ELb1ELb0ELb1EEEEEEEEEvNT_6ParamsE,@"STO_CUDA_ENTRY STV_DEFAULT"
_ZN7cutlass13device_kernelIN5flash11enable_sm90INS1_16FlashAttnFwdSm90INS1_25CollectiveMainloopFwdSm90ILi2EN4cute5tupleIJNS5_1CILi1EEES8_S8_EEENS6_IJNS7_ILi192EEENS7_ILi128EEENS7_ILi96EEEEEELi96ENS_10bfloat16_tEfNS_4arch4Sm90ELb0ELb1ELb1ELb1ELb0ELb1ELb0ELb0ELb1ELb1ELb0ELb0EEENS1_21CollectiveEpilogueFwdINS6_IJSA_SC_SB_EEES9_SE_SG_Li384ELb1ELb1ELb0ELb0EEENS1_36VarlenDynamicPersistentTileSchedulerILi192ELi128ELi384ELi128ELb0ELb1ELb1ELb1ELb0ELb1EEEEEEEEEvNT_6ParamsE:
        /* <DEDUP_REMOVED lines=24> */
.L_x_1360:
[----:B------:R-:W-:Y:S05]  /*0180*/  BSYNC B0 ;  /* 0x0000000000007941 */ /* 0x000fea0003800000 */
.L_x_1359:
        /* <DEDUP_REMOVED lines=41> */
.L_x_1361:
        /* <DEDUP_REMOVED lines=22> */
.L_x_1362:
        /* <DEDUP_REMOVED lines=18> */
.L_x_1363:
        /* <DEDUP_REMOVED lines=22> */
.L_x_1364:
        /* <DEDUP_REMOVED lines=22> */
.L_x_1365:
[----:B------:R-:W-:Y:S01]  /*0960*/  PLOP3.LUT P0, PT, PT, PT, UP0, 0x80, 0x0 ;  /* 0x000000000000781c */ /* 0x000fe20003f0f008 */
[----:B------:R-:W-:Y:S01]  /*0970*/  UMOV UR36, 0x1 ;  /* 0x0000000100247882 */ /* 0x000fe20000000000 */
[----:B------:R-:W-:Y:S01]  /*0980*/  NOP ;  /* 0x0000000000007918 */ /* 0x000fe20000000000 */
[----:B------:R-:W-:Y:S01]  /*0990*/  USEL UR36, UR36, 0x2, !UP0 ;  /* 0x0000000224247887 */ /* 0x000fe2000c000000 */
[----:B------:R-:W-:Y:S01]  /*09a0*/  BSSY B9, `(.L_x_1366) ;  /* 0x0002419000097945 */ /* 0x000fe20003800000 */
[----:B------:R-:W-:Y:S01]  /*09b0*/  ULDC.64 UR38, c[0x0][0x208] ;  /* 0x0000820000267ab9 */ /* 0x000fe20000000a00 */
[----:B012-4-:R-:W-:Y:S07]  /*09c0*/  BAR.SYNC.DEFER_BLOCKING 0x0 ;  /* 0x0000000000007b1d */ /* 0x017fee0000010000 */
[----:B------:R-:W-:Y:S05]  /*09d0*/  @!P0 BRA `(.L_x_1367) ;  /* 0x000001bc00f08947 */ /* 0x000fea0003800000 */
.L_x_1368:
[----:B------:R-:W-:-:S08]  /*09e0*/  NOP ;  /* 0x0000000000007918 */ /* 0x000fd00000000000 */
[----:B------:R-:W0:Y:S02]  /*09f0*/  USETMAXREG.TRY_ALLOC.CTAPOOL UP0, 0xa0 ;  /* 0x000000a0000079c8 */ /* 0x000e240008000600 */
[----:B0-----:R-:W-:-:S13]  /*0a00*/  PLOP3.LUT P0, PT, PT, PT, UP0, 0x80, 0x0 ;  /* 0x000000000000781c */ /* 0x001fda0003f0f008 */
[----:B------:R-:W-:Y:S05]  /*0a10*/  @!P0 BRA `(.L_x_1368) ;  /* 0xfffffffc00f08947 */ /* 0x000fea000383ffff */
[----:B------:R-:W2:Y:S01]  /*0a20*/  LDL.LU R0, [R1] ;  /* 0x0000000001007983 */ /* 0x000ea20000300800 */
[----:B------:R-:W0:Y:S01]  /*0a30*/  S2R R2, SR_TID.X ;  /* 0x0000000000027919 */ /* 0x000e220000002100 */
        /* <DEDUP_REMOVED lines=12> */
[----:B--2---:R-:W-:-:S04]  /*0b00*/  LOP3.LUT R0, R0, 0xdfffffff, RZ, 0xc0, !PT ;  /* 0xdfffffff00007812 */ /* 0x004fc800078ec0ff */
[----:B------:R-:W-:-:S05]  /*0b10*/  @P0 LOP3.LUT R0, R0, 0x20000000, RZ, 0xfc, !PT ;  /* 0x2000000000000812 */ /* 0x000fca00078efcff */
[----:B------:R1:W-:Y:S01]  /*0b20*/  STL [R1], R0 ;  /* 0x0000000001007387 */ /* 0x0003e20000100800 */
[----:B0-----:R-:W-:-:S13]  /*0b30*/  ISETP.GE.AND P0, PT, R75, UR4, PT ;  /* 0x000000044b007c0c */ /* 0x001fda000bf06270 */
[----:B-1----:R-:W-:Y:S05]  /*0b40*/  @P0 BRA `(.L_x_1369) ;  /* 0x0000023c00f80947 */ /* 0x002fea0003800000 */
[----:B------:R-:W0:Y:S01]  /*0b50*/  S2R R0, SR_TID.X ;  /* 0x0000000000007919 */ /* 0x000e220000002100 */
[----:B------:R-:W-:Y:S01]  /*0b60*/  IMAD.MOV.U32 R140, RZ, RZ, 0x40 ;  /* 0x00000040ff8c7424 */ /* 0x000fe200078e00ff */
[----:B------:R-:W-:Y:S01]  /*0b70*/  R2UR UR40, R2 ;  /* 0x00000000022872ca */ /* 0x000fe200000e0000 */
[----:B------:R-:W-:Y:S01]  /*0b80*/  IMAD.MOV.U32 R145, RZ, RZ, RZ ;  /* 0x000000ffff917224 */ /* 0x000fe200078e00ff */
[----:B------:R-:W-:Y:S01]  /*0b90*/  ULOP3.LUT UR37, UR36, 0x1, URZ, 0xfc, !UPT ;  /* 0x0000000124257892 */ /* 0x000fe2000f8efc3f */
[----:B------:R-:W-:-:S10]  /*0ba0*/  IMAD.MOV.U32 R18, RZ, RZ, RZ ;  /* 0x000000ffff127224 */ /* 0x000fd400078e00ff */
[----:B------:R-:W-:Y:S01]  /*0bb0*/  UIADD3 UR40, UR40, 0xc400, URZ ;  /* 0x0000c40028287890 */ /* 0x000fe2000fffe03f */
[----:B0-----:R-:W-:-:S05]  /*0bc0*/  VIADD R16, R0, 0xffffff80 ;  /* 0xffffff8000107836 */ /* 0x001fca0000000000 */
[----:B------:R-:W-:Y:S02]  /*0bd0*/  SHF.R.S32.HI R0, RZ, 0x1f, R16 ;  /* 0x0000001fff007819 */ /* 0x000fe40000011410 */
[-C--:B------:R-:W-:Y:S02]  /*0be0*/  LEA.HI R8, R16, R16.reuse, RZ, 0x1 ;  /* 0x0000001010087211 */ /* 0x080fe400078f08ff */
[CC--:B------:R-:W-:Y:S02]  /*0bf0*/  LEA.HI R4, R0.reuse, R16.reuse, RZ, 0x4 ;  /* 0x0000001000047211 */ /* 0x0c0fe400078f20ff */
[----:B------:R-:W-:Y:S02]  /*0c00*/  SHF.R.S32.HI R19, RZ, 0x1, R8 ;  /* 0x00000001ff137819 */ /* 0x000fe40000011408 */
[----:B------:R-:W-:Y:S02]  /*0c10*/  SHF.R.S32.HI R7, RZ, 0x4, R4 ;  /* 0x00000004ff077819 */ /* 0x000fe40000011404 */
[----:B------:R-:W-:-:S02]  /*0c20*/  LEA.HI R3, R0, R16, RZ, 0x7 ;  /* 0x0000001000037211 */ /* 0x000fc400078f38ff */
[----:B------:R-:W-:Y:S02]  /*0c30*/  LOP3.LUT R5, R4, 0xfffffff0, RZ, 0xc0, !PT ;  /* 0xfffffff004057812 */ /* 0x000fe400078ec0ff */
[----:B------:R-:W-:Y:S02]  /*0c40*/  LEA.HI R6, R8, R19, RZ, 0x1 ;  /* 0x0000001308067211 */ /* 0x000fe400078f08ff */
[----:B------:R-:W-:Y:S01]  /*0c50*/  LEA.HI R4, R4, R7, RZ, 0x1 ;  /* 0x0000000704047211 */ /* 0x000fe200078f08ff */
[----:B------:R-:W-:Y:S01]  /*0c60*/  IMAD.IADD R5, R16, 0x1, -R5 ;  /* 0x0000000110057824 */ /* 0x000fe200078e0a05 */
[----:B------:R-:W-:Y:S02]  /*0c70*/  LOP3.LUT R12, R3, 0xffffff80, RZ, 0xc0, !PT ;  /* 0xffffff80030c7812 */ /* 0x000fe400078ec0ff */
[----:B------:R-:W-:Y:S02]  /*0c80*/  LOP3.LUT R6, R6, 0x7fffffe, RZ, 0xc0, !PT ;  /* 0x07fffffe06067812 */ /* 0x000fe400078ec0ff */
[----:B------:R-:W-:Y:S01]  /*0c90*/  LOP3.LUT R4, R4, 0x1ffffffe, RZ, 0xc0, !PT ;  /* 0x1ffffffe04047812 */ /* 0x000fe200078ec0ff */
[----:B------:R-:W-:Y:S01]  /*0ca0*/  IMAD.IADD R21, R16, 0x1, -R12 ;  /* 0x0000000110157824 */ /* 0x000fe200078e0a0c */
[CC--:B------:R-:W-:Y:S01]  /*0cb0*/  LEA.HI R9, R0.reuse, R16.reuse, RZ, 0x2 ;  /* 0x0000001000097211 */ /* 0x0c0fe200078f10ff */
[----:B------:R-:W-:Y:S01]  /*0cc0*/  IMAD.IADD R12, R19, 0x1, -R6 ;  /* 0x00000001130c7824 */ /* 0x000fe200078e0a06 */
[----:B------:R-:W-:Y:S01]  /*0cd0*/  SHF.R.S32.HI R17, RZ, 0x7, R3 ;  /* 0x00000007ff117819 */ /* 0x000fe20000011403 */
[C---:B------:R-:W-:Y:S01]  /*0ce0*/  IMAD.IADD R6, R7.reuse, 0x1, -R4 ;  /* 0x0000000107067824 */ /* 0x040fe200078e0a04 */
[----:B------:R-:W-:Y:S01]  /*0cf0*/  SHF.R.S32.HI R4, RZ, 0x1f, R5 ;  /* 0x0000001fff047819 */ /* 0x000fe20000011405 */
[----:B------:R-:W-:Y:S01]  /*0d00*/  IMAD R20, R7, 0x8, R12 ;  /* 0x0000000807147824 */ /* 0x000fe200078e020c */
[----:B------:R-:W-:Y:S01]  /*0d10*/  LEA.HI R7, R0, R16, RZ, 0x5 ;  /* 0x0000001000077211 */ /* 0x000fe200078f28ff */
[----:B------:R-:W-:Y:S01]  /*0d20*/  IMAD.SHL.U32 R3, R6, 0x8, RZ ;  /* 0x0000000806037824 */ /* 0x000fe200078e00ff */
[----:B------:R-:W-:-:S02]  /*0d30*/  LEA.HI R4, R4, R5, RZ, 0x3 ;  /* 0x0000000504047211 */ /* 0x000fc400078f18ff */
[----:B------:R-:W-:Y:S02]  /*0d40*/  SHF.R.S32.HI R13, RZ, 0x1f, R21 ;  /* 0x0000001fff0d7819 */ /* 0x000fe40000011415 */
[----:B------:R-:W-:Y:S01]  /*0d50*/  SHF.R.S32.HI R7, RZ, 0x5, R7 ;  /* 0x00000005ff077819 */ /* 0x000fe20000011407 */
[C---:B------:R-:W-:Y:S01]  /*0d60*/  IMAD.SHL.U32 R0, R4.reuse, 0x40, RZ ;  /* 0x0000004004007824 */ /* 0x040fe200078e00ff */
[----:B------:R-:W-:Y:S02]  /*0d70*/  LOP3.LUT R4, R4, 0xfffffff8, RZ, 0xc0, !PT ;  /* 0xfffffff804047812 */ /* 0x000fe400078ec0ff */
[----:B------:R-:W-:Y:S02]  /*0d80*/  LEA.HI R12, R13, R21, RZ, 0x2 ;  /* 0x000000150d0c7211 */ /* 0x000fe400078f10ff */
[----:B------:R-:W-:Y:S01]  /*0d90*/  LOP3.LUT R0, R0, 0x7ffffe00, RZ, 0xc0, !PT ;  /* 0x7ffffe0000007812 */ /* 0x000fe200078ec0ff */
[----:B------:R-:W-:Y:S01]  /*0da0*/  IMAD.IADD R4, R5, 0x1, -R4 ;  /* 0x0000000105047824 */ /* 0x000fe200078e0a04 */
[--C-:B------:R-:W-:Y:S01]  /*0db0*/  SHF.R.S32.HI R14, RZ, 0x2, R12.reuse ;  /* 0x00000002ff0e7819 */ /* 0x100fe2000001140c */
[----:B------:R-:W-:Y:S01]  /*0dc0*/  IMAD.HI R5, R17, 0x55555556, RZ ;  /* 0x5555555611057827 */ /* 0x000fe200078e02ff */
[----:B------:R-:W-:-:S02]  /*0dd0*/  SHF.R.S32.HI R15, RZ, 0x1f, R12 ;  /* 0x0000001fff0f7819 */ /* 0x000fc4000001140c */
[--C-:B------:R-:W-:Y:S01]  /*0de0*/  SHF.R.S32.HI R10, RZ, 0x2, R9.reuse ;  /* 0x00000002ff0a7819 */ /* 0x100fe20000011409 */
[----:B------:R-:W-:Y:S01]  /*0df0*/  IMAD R7, R7, 0x400, R0 ;  /* 0x0000040007077824 */ /* 0x000fe200078e0200 */
[----:B------:R-:W-:Y:S01]  /*0e00*/  LEA.HI R15, R15, R14, RZ, 0x3 ;  /* 0x0000000e0f0f7211 */ /* 0x000fe200078f18ff */
[----:B------:R-:W-:Y:S01]  /*0e10*/  IMAD.SHL.U32 R0, R4, 0x40, RZ ;  /* 0x0000004004007824 */ /* 0x000fe200078e00ff */
[----:B------:R-:W-:Y:S02]  /*0e20*/  SHF.R.S32.HI R11, RZ, 0x1f, R9 ;  /* 0x0000001fff0b7819 */ /* 0x000fe40000011409 */
[----:B------:R-:W-:Y:S02]  /*0e30*/  LOP3.LUT R15, R15, 0xfffffff8, RZ, 0xc0, !PT ;  /* 0xfffffff80f0f7812 */ /* 0x000fe400078ec0ff */
[----:B------:R-:W-:Y:S02]  /*0e40*/  LEA.HI R13, R13, R21, RZ, 0x5 ;  /* 0x000000150d0d7211 */ /* 0x000fe400078f28ff */
[----:B------:R-:W-:Y:S01]  /*0e50*/  LOP3.LUT R0, R0, 0x1c0, RZ, 0xc0, !PT ;  /* 0x000001c000007812 */ /* 0x000fe200078ec0ff */
[----:B------:R-:W-:Y:S01]  /*0e60*/  IMAD.IADD R14, R14, 0x1, -R15 ;  /* 0x000000010e0e7824 */ /* 0x000fe200078e0a0f */
[----:B------:R-:W-:-:S02]  /*0e70*/  LEA.HI R11, R11, R10, RZ, 0x2 ;  /* 0x0000000a0b0b7211 */ /* 0x000fc400078f10ff */
[----:B------:R-:W-:Y:S02]  /*0e80*/  LOP3.LUT R8, R8, 0xfffffffe, RZ, 0xc0, !PT ;  /* 0xfffffffe08087812 */ /* 0x000fe400078ec0ff */
[----:B------:R-:W-:Y:S02]  /*0e90*/  LEA.HI R5, R5, R5, RZ, 0x1 ;  /* 0x0000000505057211 */ /* 0x000fe400078f08ff */
[----:B------:R-:W-:Y:S01]  /*0ea0*/  SHF.R.S32.HI R13, RZ, 0x5, R13 ;  /* 0x00000005ff0d7819 */ /* 0x000fe2000001140d */
[----:B------:R-:W-:Y:S01]  /*0eb0*/  IMAD.IADD R8, R16, 0x1, -R8 ;  /* 0x0000000110087824 */ /* 0x000fe200078e0a08 */
[----:B------:R-:W-:Y:S01]  /*0ec0*/  LOP3.LUT R3, R0, 0x8, R3, 0xf8, !PT ;  /* 0x0000000800037812 */ /* 0x000fe200078ef803 */
[----:B------:R-:W-:Y:S01]  /*0ed0*/  IMAD R5, R5, -0x3, R17 ;  /* 0xfffffffd05057824 */ /* 0x000fe200078e0211 */
[----:B------:R-:W-:Y:S01]  /*0ee0*/  SHF.R.U32.HI R0, RZ, 0x3, R0 ;  /* 0x00000003ff007819 */ /* 0x000fe20000011600 */
[----:B------:R-:W-:Y:S01]  /*0ef0*/  IMAD R14, R13, 0x10, R14 ;  /* 0x000000100d0e7824 */ /* 0x000fe200078e020e */
[----:B------:R-:W-:Y:S01]  /*0f00*/  LOP3.LUT R11, R11, 0xfffffffc, RZ, 0xc0, !PT ;  /* 0xfffffffc0b0b7812 */ /* 0x000fe200078ec0ff */
[----:B------:R-:W-:Y:S01]  /*0f10*/  IMAD.SHL.U32 R22, R8, 0x8, RZ ;  /* 0x0000000808167824 */ /* 0x000fe200078e00ff */
[----:B------:R-:W-:-:S02]  /*0f20*/  LOP3.LUT R0, R3, R0, RZ, 0x3c, !PT ;  /* 0x0000000003007212 */ /* 0x000fc400078e3cff */
[----:B------:R-:W-:Y:S01]  /*0f30*/  R2P PR, R4, 0x6 ;  /* 0x0000000604007804 */ /* 0x000fe20000000000 */
[----:B------:R-:W-:Y:S01]  /*0f40*/  IMAD.IADD R11, R10, 0x1, -R11 ;  /* 0x000000010a0b7824 */ /* 0x000fe200078e0a0b */
[----:B------:R-:W-:Y:S01]  /*0f50*/  LOP3.LUT R9, R9, 0xfffffffc, RZ, 0xc0, !PT ;  /* 0xfffffffc09097812 */ /* 0x000fe200078ec0ff */
[----:B------:R-:W-:Y:S01]  /*0f60*/  IMAD.SHL.U32 R4, R8, 0x4, RZ ;  /* 0x0000000408047824 */ /* 0x000fe200078e00ff */
[----:B------:R-:W-:Y:S01]  /*0f70*/  LOP3.LUT R138, R12, 0x7ffffffc, RZ, 0xc0, !PT ;  /* 0x7ffffffc0c8a7812 */ /* 0x000fe200078ec0ff */
[----:B------:R-:W-:Y:S01]  /*0f80*/  IMAD R10, R5, 0x40, R14 ;  /* 0x00000040050a7824 */ /* 0x000fe200078e020e */
[----:B------:R-:W-:Y:S01]  /*0f90*/  SEL R140, R140, 0xffffffc0, !P2 ;  /* 0xffffffc08c8c7807 */ /* 0x000fe20005000000 */
[----:B------:R-:W-:Y:S01]  /*0fa0*/  IMAD.IADD R7, R7, 0x1, R0 ;  /* 0x0000000107077824 */ /* 0x000fe200078e0200 */
[----:B------:R-:W-:Y:S01]  /*0fb0*/  SHF.R.S32.HI R0, RZ, 0x1f, R19 ;  /* 0x0000001fff007819 */ /* 0x000fe20000011413 */
[C---:B------:R-:W-:Y:S01]  /*0fc0*/  VIADD R0, R4.reuse, 0x10 ;  /* 0x0000001004007836 */ /* 0x040fe20000000000 */
[----:B------:R-:W-:Y:S01]  /*0fd0*/  STL [R1+0x58], R10 ;  /* 0x0000580a01007387 */ /* 0x000fe20000100800 */
[----:B------:R-:W-:-:S02]  /*0fe0*/  VIADD R8, R4, 0x20 ;  /* 0x0000002004087836 */ /* 0x000fc40000000000 */
[----:B------:R-:W-:Y:S01]  /*0ff0*/  IMAD.SHL.U32 R11, R11, 0x40, RZ ;  /* 0x000000400b0b7824 */ /* 0x000fe200078e00ff */
[----:B------:R-:W-:Y:S01]  /*1000*/  STL [R1+0x54], RZ ;  /* 0x000054ff01007387 */ /* 0x000fe20000100800 */
[----:B------:R-:W-:Y:S01]  /*1010*/  IMAD.IADD R9, R16, 0x1, -R9 ;  /* 0x0000000110097824 */ /* 0x000fe200078e0a09 */
[----:B------:R-:W-:Y:S01]  /*1020*/  CS2R R16, SRZ ;  /* 0x0000000000107805 */ /* 0x000fe2000001ff00 */
[----:B------:R-:W-:Y:S01]  /*1030*/  VIADD R3, R4, 0x18 ;  /* 0x0000001804037836 */ /* 0x000fe20000000000 */
[----:B------:R-:W-:Y:S01]  /*1040*/  STL [R1+0x8], R4 ;  /* 0x0000080401007387 */ /* 0x000fe20000100800 */
[----:B------:R-:W-:Y:S01]  /*1050*/  LOP3.LUT R157, R11, 0xc0, RZ, 0xc0, !PT ;  /* 0x000000c00b9d7812 */ /* 0x000fe200078ec0ff */
[----:B------:R-:W-:Y:S01]  /*1060*/  IMAD R139, R7, 0x2, R2 ;  /* 0x00000002078b7824 */ /* 0x000fe200078e0202 */
[----:B------:R-:W-:Y:S01]  /*1070*/  LEA.HI R6, R9, R9, RZ, 0x1 ;  /* 0x0000000909067211 */ /* 0x000fe200078f08ff */
[----:B------:R0:W-:Y:S01]  /*1080*/  STL [R1+0x2c], R0 ;  /* 0x00002c0001007387 */ /* 0x0001e20000100800 */
[----:B------:R-:W-:Y:S01]  /*1090*/  SHF.R.U32.HI R5, RZ, 0x3, R157 ;  /* 0x00000003ff057819 */ /* 0x000fe2000001169d */
[----:B------:R-:W-:Y:S01]  /*10a0*/  VIADD R141, R139, 0x21800 ;  /* 0x000218008b8d7836 */ /* 0x000fe20000000000 */
[----:B------:R-:W-:Y:S01]  /*10b0*/  LOP3.LUT R6, R6, 0x1ffffffe, RZ, 0xc0, !PT ;  /* 0x1ffffffe06067812 */ /* 0x000fe200078ec0ff */
[----:B------:R-:W-:Y:S01]  /*10c0*/  STL [R1+0x28], R8 ;  /* 0x0000280801007387 */ /* 0x000fe20000100800 */
[----:B------:R-:W-:-:S03]  /*10d0*/  IMAD.IADD R138, R21, 0x1, -R138 ;  /* 0x00000001158a7824 */ /* 0x000fc600078e0a8a */
[----:B------:R-:W-:Y:S02]  /*10e0*/  IMAD.IADD R6, R9, 0x1, -R6 ;  /* 0x0000000109067824 */ /* 0x000fe400078e0a06 */
[----:B0-----:R-:W-:-:S05]  /*10f0*/  VIADD R0, R4, 0x8 ;  /* 0x0000000804007836 */ /* 0x001fca0000000000 */
[----:B------:R0:W-:Y:S04]  /*1100*/  STL [R1+0x30], R0 ;  /* 0x0000300001007387 */ /* 0x0001e80000100800 */
[----:B------:R1:W-:Y:S01]  /*1110*/  STL [R1+0x34], R3 ;  /* 0x0000340301007387 */ /* 0x0003e20000100800 */
[----:B0-----:R-:W-:Y:S02]  /*1120*/  VIADD R0, R4, 0x28 ;  /* 0x0000002804007836 */ /* 0x001fe40000000000 */
[----:B------:R-:W-:Y:S02]  /*1130*/  IMAD.SHL.U32 R4, R20, 0x20, RZ ;  /* 0x0000002014047824 */ /* 0x000fe400078e00ff */
[----:B-1----:R-:W-:Y:S01]  /*1140*/  VIADD R3, R139, 0x21820 ;  /* 0x000218208b037836 */ /* 0x002fe20000000000 */
[----:B------:R0:W-:Y:S01]  /*1150*/  STL [R1+0x38], R0 ;  /* 0x0000380001007387 */ /* 0x0001e20000100800 */
[----:B------:R-:W-:-:S02]  /*1160*/  @P1 VIADD R3, R141, 0xffffffe0 ;  /* 0xffffffe08d031836 */ /* 0x000fc40000000000 */
[----:B------:R-:W-:Y:S01]  /*1170*/  IMAD.IADD R141, R141, 0x1, R140 ;  /* 0x000000018d8d7824 */ /* 0x000fe200078e028c */
[----:B------:R1:W-:Y:S01]  /*1180*/  STL [R1+0x14], R4 ;  /* 0x0000140401007387 */ /* 0x0003e20000100800 */
[----:B------:R-:W-:Y:S01]  /*1190*/  IMAD.IADD R140, R140, 0x1, R3 ;  /* 0x000000018c8c7824 */ /* 0x000fe200078e0203 */
[----:B0-----:R-:W-:-:S04]  /*11a0*/  LOP3.LUT R0, R157, 0x8, R22, 0xf8, !PT ;  /* 0x000000089d007812 */ /* 0x001fc800078ef816 */
[----:B------:R-:W-:-:S05]  /*11b0*/  LOP3.LUT R0, R0, R5, RZ, 0x3c, !PT ;  /* 0x0000000500007212 */ /* 0x000fca00078e3cff */
[----:B-1----:R-:W-:Y:S02]  /*11c0*/  IMAD.IADD R4, R4, 0x1, R0 ;  /* 0x0000000104047824 */ /* 0x002fe400078e0200 */
[----:B------:R-:W-:-:S03]  /*11d0*/  IMAD R0, R6, 0x8, R10 ;  /* 0x0000000806007824 */ /* 0x000fc600078e020a */
[----:B------:R-:W-:Y:S04]  /*11e0*/  STL [R1+0x48], R4 ;  /* 0x0000480401007387 */ /* 0x000fe80000100800 */
[----:B------:R-:W-:Y:S04]  /*11f0*/  STL [R1+0x20], R3 ;  /* 0x0000200301007387 */ /* 0x000fe80000100800 */
[----:B------:R0:W-:Y:S02]  /*1200*/  STL [R1+0x40], R0 ;  /* 0x0000400001007387 */ /* 0x0001e40000100800 */
[----:B0-----:R-:W-:-:S05]  /*1210*/  VIADD R0, R3, 0x6000 ;  /* 0x0000600003007836 */ /* 0x001fca0000000000 */
[----:B------:R0:W-:Y:S02]  /*1220*/  STL [R1+0x24], R0 ;  /* 0x0000240001007387 */ /* 0x0001e40000100800 */
.L_x_1574:
[----:B------:R-:W-:Y:S05]  /*1230*/  YIELD ;  /* 0x0000000000007946 */ /* 0x000fea0003800000 */
[----:B------:R-:W-:Y:S01]  /*1240*/  ULDC.64 UR4, c[0x0][0xa28] ;  /* 0x00028a0000047ab9 */ /* 0x000fe20000000a00 */
[----:B0--34-:R-:W1:Y:S01]  /*1250*/  LDC.64 R6, c[0x0][0xa08] ;  /* 0x00028200ff067b82 */ /* 0x019e620000000a00 */
[----:B------:R-:W-:Y:S01]  /*1260*/  ISETP.NE.U32.AND P1, PT, RZ, UR4, PT ;  /* 0x00000004ff007c0c */ /* 0x000fe2000bf25070 */
[----:B0-----:R-:W-:Y:S02]  /*1270*/  IMAD.MOV.U32 R0, RZ, RZ, RZ ;  /* 0x000000ffff007224 */ /* 0x001fe400078e00ff */
[----:B------:R-:W-:Y:S01]  /*1280*/  IMAD.MOV.U32 R70, RZ, RZ, RZ ;  /* 0x000000ffff467224 */ /* 0x000fe200078e00ff */
[----:B------:R-:W-:Y:S01]  /*1290*/  ISETP.NE.AND.EX P1, PT, RZ, UR5, PT, P1 ;  /* 0x00000005ff007c0c */ /* 0x000fe2000bf25310 */
[----:B------:R-:W-:-:S02]  /*12a0*/  ULDC.64 UR4, c[0x0][0xa18] ;  /* 0x0002860000047ab9 */ /* 0x000fc40000000a00 */
[----:B------:R-:W-:-:S04]  /*12b0*/  ISETP.NE.U32.AND P2, PT, RZ, UR4, PT ;  /* 0x00000004ff007c0c */ /* 0x000fc8000bf45070 */
[----:B------:R-:W-:Y:S01]  /*12c0*/  ISETP.NE.AND.EX P2, PT, RZ, UR5, PT, P2 ;  /* 0x00000005ff007c0c */ /* 0x000fe2000bf45320 */
[----:B------:R-:W-:Y:S02]  /*12d0*/  ULDC.64 UR4, c[0x0][0xa08] ;  /* 0x0002820000047ab9 */ /* 0x000fe40000000a00 */
[----:B------:R-:W-:-:S03]  /*12e0*/  ISETP.NE.U32.AND P0, PT, RZ, UR4, PT ;  /* 0x00000004ff007c0c */ /* 0x000fc6000bf05070 */
[----:B------:R-:W0:Y:S01]  /*12f0*/  @P1 LDC.64 R4, c[0x0][0xa28] ;  /* 0x00028a00ff041b82 */ /* 0x000e220000000a00 */
[----:B------:R-:W-:Y:S01]  /*1300*/  ISETP.NE.AND.EX P0, PT, RZ, UR5, PT, P0 ;  /* 0x00000005ff007c0c */ /* 0x000fe2000bf05300 */
[----:B-1----:R-:W-:-:S06]  /*1310*/  IMAD.WIDE R10, R75, 0x4, R6 ;  /* 0x000000044b0a7825 */ /* 0x002fcc00078e0206 */
[----:B------:R-:W1:Y:S01]  /*1320*/  @P2 LDC.64 R8, c[0x0][0xa18] ;  /* 0x00028600ff082b82 */ /* 0x000e620000000a00 */
[----:B------:R-:W-:Y:S02]  /*1330*/  ULDC UR4, c[0x0][0x288] ;  /* 0x0000a20000047ab9 */ /* 0x000fe40000000800 */
[----:B------:R-:W-:Y:S01]  /*1340*/  IMAD.U32 R136, RZ, RZ, UR4 ;  /* 0x00000004ff887e24 */ /* 0x000fe2000f8e00ff */
[----:B------:R-:W-:Y:S02]  /*1350*/  ULDC.64 UR4, c[0x0][0x418] ;  /* 0x0001060000047ab9 */ /* 0x000fe40000000a00 */
[----:B--2---:R2:W5:Y:S01]  /*1360*/  @P0 LDG.E R70, desc[UR38][R10.64] ;  /* 0x000000260a460981 */ /* 0x004562000c1e1900 */
[----:B0-----:R-:W-:-:S05]  /*1370*/  @P1 IMAD.WIDE R4, R75, 0x4, R4 ;  /* 0x000000044b041825 */ /* 0x001fca00078e0204 */
[----:B------:R2:W5:Y:S01]  /*1380*/  @P1 LDG.E R0, desc[UR38][R4.64] ;  /* 0x0000002604001981 */ /* 0x000562000c1e1900 */
[----:B-1----:R-:W-:-:S05]  /*1390*/  @P2 IMAD.WIDE R6, R75, 0x4, R8 ;  /* 0x000000044b062825 */ /* 0x002fca00078e0208 */
        /* <DEDUP_REMOVED lines=9> */
[----:B------:R-:W-:Y:S01]  /*1430*/  IMAD.U32 R27, RZ, RZ, UR4 ;  /* 0x00000004ff1b7e24 */ /* 0x000fe2000f8e00ff */
[----:B--2---:R-:W-:Y:S06]  /*1440*/  @P2 BRA `(.L_x_1370) ;  /* 0x0000000000242947 */ /* 0x004fec0003800000 */
        /* <DEDUP_REMOVED lines=9> */
.L_x_1370:
[----:B------:R-:W-:Y:S01]  /*14e0*/  ULDC.64 UR4, c[0x0][0xa20] ;  /* 0x0002880000047ab9 */ /* 0x000fe20000000a00 */
[----:B------:R0:W-:Y:S01]  /*14f0*/  STL [R1+0x4c], R74 ;  /* 0x00004c4a01007387 */ /* 0x0001e20000100800 */
[----:B------:R-:W-:-:S03]  /*1500*/  ISETP.NE.U32.AND P1, PT, RZ, UR4, PT ;  /* 0x00000004ff007c0c */ /* 0x000fc6000bf25070 */
[----:B------:R0:W-:Y:S01]  /*1510*/  STL [R1+0x50], R75 ;  /* 0x0000504b01007387 */ /* 0x0001e20000100800 */
[----:B------:R-:W-:-:S13]  /*1520*/  ISETP.NE.AND.EX P1, PT, RZ, UR5, PT, P1 ;  /* 0x00000005ff007c0c */ /* 0x000fda000bf25310 */
[----:B0-----:R-:W-:Y:S05]  /*1530*/  @!P1 BRA `(.L_x_1371) ;  /* 0x0000000000109947 */ /* 0x001fea0003800000 */
[----:B------:R-:W0:Y:S02]  /*1540*/  LDC.64 R4, c[0x0][0xa20] ;  /* 0x00028800ff047b82 */ /* 0x000e240000000a00 */
[----:B0-----:R-:W-:-:S05]  /*1550*/  IMAD.WIDE R4, R75, 0x4, R4 ;  /* 0x000000044b047825 */ /* 0x001fca00078e0204 */
[----:B------:R0:W5:Y:S01]  /*1560*/  LDG.E R27, desc[UR38][R4.64] ;  /* 0x00000026041b7981 */ /* 0x000162000c1e1900 */
[----:B------:R-:W-:Y:S05]  /*1570*/  BRA `(.L_x_1372) ;  /* 0x0000000000107947 */ /* 0x000fea0003800000 */
.L_x_1371:
[----:B------:R-:W-:Y:S05]  /*1580*/  @!P0 BRA `(.L_x_1372) ;  /* 0x00000000000c8947 */ /* 0x000fea0003800000 */
[----:B------:R-:W2:Y:S04]  /*1590*/  LDG.E R4, desc[UR38][R10.64] ;  /* 0x000000260a047981 */ /* 0x000ea8000c1e1900 */
[----:B------:R-:W2:Y:S02]  /*15a0*/  LDG.E R27, desc[UR38][R10.64+0x4] ;  /* 0x000004260a1b7981 */ /* 0x000ea4000c1e1900 */
[----:B--2---:R-:W-:-:S07]  /*15b0*/  IMAD.IADD R27, R27, 0x1, -R4 ;  /* 0x000000011b1b7824 */ /* 0x004fce00078e0a04 */
.L_x_1372:
[----:B------:R-:W-:Y:S01]  /*15c0*/  ULDC.64 UR4, c[0x0][0xa10] ;  /* 0x0002840000047ab9 */ /* 0x000fe20000000a00 */
[----:B0-----:R-:W0:Y:S01]  /*15d0*/  LDC R4, c[0x0][0x448] ;  /* 0x00011200ff047b82 */ /* 0x001e220000000800 */
[----:B------:R-:W-:-:S04]  /*15e0*/  ISETP.NE.U32.AND P0, PT, RZ, UR4, PT ;  /* 0x00000004ff007c0c */ /* 0x000fc8000bf05070 */
[----:B------:R-:W-:Y:S01]  /*15f0*/  ISETP.NE.AND.EX P0, PT, RZ, UR5, PT, P0 ;  /* 0x00000005ff007c0c */ /* 0x000fe2000bf05300 */
[----:B------:R-:W-:Y:S02]  /*1600*/  ULDC.64 UR4, c[0x0][0xa30] ;  /* 0x00028c0000047ab9 */ /* 0x000fe40000000a00 */
[----:B------:R-:W-:-:S04]  /*1610*/  ISETP.NE.U32.AND P1, PT, RZ, UR4, PT ;  /* 0x00000004ff007c0c */ /* 0x000fc8000bf25070 */
[----:B------:R-:W-:-:S06]  /*1620*/  ISETP.NE.AND.EX P1, PT, RZ, UR5, PT, P1 ;  /* 0x00000005ff007c0c */ /* 0x000fcc000bf25310 */
[----:B------:R-:W1:Y:S08]  /*1630*/  @P0 LDC.64 R6, c[0x0][0xa10] ;  /* 0x00028400ff060b82 */ /* 0x000e700000000a00 */
[----:B------:R-:W2:Y:S01]  /*1640*/  @P1 LDC.64 R8, c[0x0][0xa30] ;  /* 0x00028c00ff081b82 */ /* 0x000ea20000000a00 */
[----:B-1----:R-:W-:-:S05]  /*1650*/  @P0 IMAD.WIDE R6, R75, 0x4, R6 ;  /* 0x000000044b060825 */ /* 0x002fca00078e0206 */
[----:B------:R-:W3:Y:S04]  /*1660*/  @P0 LDG.E R3, desc[UR38][R6.64] ;  /* 0x0000002606030981 */ /* 0x000ee8000c1e1900 */
[----:B------:R1:W3:Y:S01]  /*1670*/  @P0 LDG.E R10, desc[UR38][R6.64+0x4] ;  /* 0x00000426060a0981 */ /* 0x0002e2000c1e1900 */
[----:B-----5:R-:W-:Y:S02]  /*1680*/  IMAD.MOV.U32 R106, RZ, RZ, R27 ;  /* 0x000000ffff6a7224 */ /* 0x020fe400078e001b */
[----:B--2---:R-:W-:-:S05]  /*1690*/  @P1 IMAD.WIDE R8, R75, 0x4, R8 ;  /* 0x000000044b081825 */ /* 0x004fca00078e0208 */
[----:B------:R2:W5:Y:S01]  /*16a0*/  @P1 LDG.E R106, desc[UR38][R8.64] ;  /* 0x00000026086a1981 */ /* 0x000562000c1e1900 */
[----:B0-----:R-:W-:Y:S01]  /*16b0*/  ISETP.NE.AND P1, PT, R4, 0x1, PT ;  /* 0x000000010400780c */ /* 0x001fe20003f25270 */
[----:B------:R-:W-:Y:S01]  /*16c0*/  IMAD R14, R73, 0xc0, RZ ;  /* 0x000000c0490e7824 */ /* 0x000fe200078e02ff */
[----:B------:R-:W0:Y:S01]  /*16d0*/  LDC.64 R4, c[0x0][0x9e0] ;  /* 0x00027800ff047b82 */ /* 0x000e220000000a00 */
[----:B------:R-:W-:Y:S02]  /*16e0*/  IMAD.IADD R13, R27, 0x1, -R0 ;  /* 0x000000011b0d7824 */ /* 0x000fe400078e0a00 */
[----:B------:R-:W-:Y:S01]  /*16f0*/  VIADD R0, R14, 0xbf ;  /* 0x000000bf0e007836 */ /* 0x000fe20000000000 */
[----:B------:R4:W-:Y:S03]  /*1700*/  STL [R1+0x18], R14 ;  /* 0x0000180e01007387 */ /* 0x0009e60000100800 */
[----:B-1----:R-:W-:-:S04]  /*1710*/  IMAD.MOV.U32 R7, RZ, RZ, R0 ;  /* 0x000000ffff077224 */ /* 0x002fc800078e0000 */
[----:B------:R-:W1:Y:S08]  /*1720*/  @P1 LDC R11, c[0x0][0x44c] ;  /* 0x00011300ff0b1b82 */ /* 0x000e700000000800 */
[----:B------:R-:W2:Y:S01]  /*1730*/  @P1 LDC R12, c[0x0][0x450] ;  /* 0x00011400ff0c1b82 */ /* 0x000ea20000000800 */
[----:B0-----:R-:W-:Y:S01]  /*1740*/  ISETP.GE.AND P2, PT, R5, 0x1, PT ;  /* 0x000000010500780c */ /* 0x001fe20003f46270 */
[----:B---3--:R-:W-:-:S02]  /*1750*/  @P0 IMAD.IADD R24, R10, 0x1, -R3 ;  /* 0x000000010a180824 */ /* 0x008fc400078e0a03 */
[----:B-1----:R-:W-:-:S04]  /*1760*/  @P1 IMAD.HI.U32 R3, R0, R11, RZ ;  /* 0x0000000b00031227 */ /* 0x002fc800078e00ff */
[----:B------:R-:W-:Y:S01]  /*1770*/  IMAD.IADD R137, R13, 0x1, R24 ;  /* 0x000000010d897824 */ /* 0x000fe200078e0218 */
[----:B--2---:R-:W-:-:S03]  /*1780*/  @P1 SHF.R.U32.HI R7, RZ, R12, R3 ;  /* 0x0000000cff071219 */ /* 0x004fc60000011603 */
[C---:B------:R-:W-:Y:S01]  /*1790*/  VIADD R0, R137.reuse, 0x7f ;  /* 0x0000007f89007836 */ /* 0x040fe20000000000 */
[----:B------:R-:W-:-:S04]  /*17a0*/  IADD3 R112, R137, 0x1, -R136 ;  /* 0x0000000189707810 */ /* 0x000fc80007ffe888 */
[----:B------:R-:W-:Y:S01]  /*17b0*/  SHF.R.S32.HI R3, RZ, 0x1f, R0 ;  /* 0x0000001fff037819 */ /* 0x000fe20000011400 */
[----:B------:R-:W-:-:S03]  /*17c0*/  IMAD.IADD R9, R112, 0x1, R7 ;  /* 0x0000000170097824 */ /* 0x000fc600078e0207 */
[----:B------:R-:W-:Y:S01]  /*17d0*/  LEA.HI R3, R3, R0, RZ, 0x7 ;  /* 0x0000000003037211 */ /* 0x000fe200078f38ff */
[----:B------:R-:W-:-:S03]  /*17e0*/  IMAD.IADD R4, R9, 0x1, R4 ;  /* 0x0000000109047824 */ /* 0x000fc600078e0204 */
[----:B------:R-:W-:Y:S01]  /*17f0*/  SHF.R.S32.HI R113, RZ, 0x7, R3 ;  /* 0x00000007ff717819 */ /* 0x000fe20000011403 */
[----:B----4-:R-:W-:Y:S06]  /*1800*/  @!P2 BRA `(.L_x_1373) ;  /* 0x000000000048a947 */ /* 0x010fec0003800000 */
        /* <DEDUP_REMOVED lines=11> */
.L_x_1375:
[----:B------:R-:W-:-:S13]  /*18c0*/  ISETP.NE.AND P0, PT, R5, 0x1, PT ;  /* 0x000000010500780c */ /* 0x000fda0003f05270 */
[----:B------:R-:W0:Y:S02]  /*18d0*/  @P0 LDC.64 R6, c[0x0][0x9e8] ;  /* 0x00027a00ff060b82 */ /* 0x000e240000000a00 */
[----:B0-----:R-:W-:-:S05]  /*18e0*/  @P0 IMAD.HI.U32 R6, R0, R6, RZ ;  /* 0x0000000600060227 */ /* 0x001fca00078e00ff */
[----:B------:R-:W-:-:S07]  /*18f0*/  @P0 SHF.R.U32.HI R0, RZ, R7, R6 ;  /* 0x00000007ff000219 */ /* 0x000fce0000011606 */
.L_x_1376:
[----:B------:R-:W-:Y:S05]  /*1900*/  BSYNC B0 ;  /* 0x0000000000007941 */ /* 0x000fea0003800000 */
.L_x_1374:
[----:B------:R-:W-:-:S05]  /*1910*/  IMAD R3, R0, R5, R5 ;  /* 0x0000000500037224 */ /* 0x000fca00078e0205 */
[----:B------:R-:W-:-:S07]  /*1920*/  VIMNMX R4, R4, R3, PT ;  /* 0x0000000304047248 */ /* 0x000fce0003fe0100 */
.L_x_1373:
[----:B------:R-:W0:Y:S01]  /*1930*/  @P1 LDC R0, c[0x0][0x44c] ;  /* 0x00011300ff001b82 */ /* 0x000e220000000800 */
[----:B------:R-:W-:Y:S01]  /*1940*/  IMAD.MOV.U32 R3, RZ, RZ, R14 ;  /* 0x000000ffff037224 */ /* 0x000fe200078e000e */
[----:B------:R-:W-:Y:S01]  /*1950*/  ULDC UR4, c[0x0][0x9dc] ;  /* 0x0002770000047ab9 */ /* 0x000fe20000000800 */
[----:B------:R-:W-:-:S05]  /*1960*/  IMAD.IADD R114, R137, 0x1, -R136 ;  /* 0x0000000189727824 */ /* 0x000fca00078e0a88 */
[----:B------:R-:W1:Y:S01]  /*1970*/  @P1 LDC R7, c[0x0][0x450] ;  /* 0x00011400ff071b82 */ /* 0x000e620000000800 */
[----:B0-----:R-:W-:-:S05]  /*1980*/  @P1 IMAD.HI.U32 R0, R14, R0, RZ ;  /* 0x000000000e001227 */ /* 0x001fca00078e00ff */
[----:B-1----:R-:W-:-:S05]  /*1990*/  @P1 SHF.R.U32.HI R3, RZ, R7, R0 ;  /* 0x00000007ff031219 */ /* 0x002fca0000011600 */
[----:B------:R-:W-:-:S04]  /*19a0*/  IMAD.IADD R0, R114, 0x1, R3 ;  /* 0x0000000172007824 */ /* 0x000fc800078e0203 */
[----:B------:R-:W-:Y:S01]  /*19b0*/  VIADD R3, R0, -UR4 ;  /* 0x8000000400037c36 */ /* 0x000fe20008000000 */
[----:B------:R-:W-:Y:S06]  /*19c0*/  @!P2 BRA `(.L_x_1377) ;  /* 0x000000000044a947 */ /* 0x000fec0003800000 */
[----:B------:R-:W-:Y:S01]  /*19d0*/  ISETP.GT.AND P0, PT, R0, -0x1, PT ;  /* 0xffffffff0000780c */ /* 0x000fe20003f04270 */
[----:B------:R-:W-:-:S12]  /*19e0*/  BSSY B0, `(.L_x_1378) ;  /* 0x000000d000007945 */ /* 0x000fd80003800000 */
        /* <DEDUP_REMOVED lines=8> */
.L_x_1379:
[----:B------:R-:W-:-:S13]  /*1a70*/  ISETP.NE.AND P0, PT, R5, 0x1, PT ;  /* 0x000000010500780c */ /* 0x000fda0003f05270 */
[----:B------:R-:W0:Y:S02]  /*1a80*/  @P0 LDC.64 R6, c[0x0][0x9e8] ;  /* 0x00027a00ff060b82 */ /* 0x000e240000000a00 */
[----:B0-----:R-:W-:-:S05]  /*1a90*/  @P0 IMAD.HI.U32 R6, R0, R6, RZ ;  /* 0x0000000600060227 */ /* 0x001fca00078e00ff */
[----:B------:R-:W-:-:S07]  /*1aa0*/  @P0 SHF.R.U32.HI R0, RZ, R7, R6 ;  /* 0x00000007ff000219 */ /* 0x000fce0000011606 */
.L_x_1380:
[----:B------:R-:W-:Y:S05]  /*1ab0*/  BSYNC B0 ;  /* 0x0000000000007941 */ /* 0x000fea0003800000 */
.L_x_1378:
[----:B------:R-:W-:-:S05]  /*1ac0*/  IMAD R0, R0, R5, RZ ;  /* 0x0000000500007224 */ /* 0x000fca00078e02ff */
[----:B------:R-:W-:-:S07]  /*1ad0*/  VIMNMX R3, R3, R0, !PT ;  /* 0x0000000003037248 */ /* 0x000fce0007fe0100 */
.L_x_1377:
[----:B------:R-:W-:Y:S01]  /*1ae0*/  VIADD R4, R4, 0x7f ;  /* 0x0000007f04047836 */ /* 0x000fe20000000000 */
[----:B------:R-:W-:-:S04]  /*1af0*/  SHF.R.S32.HI R0, RZ, 0x1f, R3 ;  /* 0x0000001fff007819 */ /* 0x000fc80000011403 */
[----:B------:R-:W-:Y:S02]  /*1b00*/  SHF.R.S32.HI R5, RZ, 0x1f, R4 ;  /* 0x0000001fff057819 */ /* 0x000fe40000011404 */
[----:B------:R-:W-:Y:S02]  /*1b10*/  LEA.HI R0, R0, R3, RZ, 0x7 ;  /* 0x0000000300007211 */ /* 0x000fe400078f38ff */
[----:B------:R-:W-:Y:S02]  /*1b20*/  LEA.HI R5, R5, R4, RZ, 0x7 ;  /* 0x0000000405057211 */ /* 0x000fe400078f38ff */
[----:B------:R-:W-:Y:S02]  /*1b30*/  SHF.R.S32.HI R3, RZ, 0x7, R0 ;  /* 0x00000007ff037819 */ /* 0x000fe40000011400 */
[----:B------:R-:W-:Y:S02]  /*1b40*/  SHF.R.S32.HI R0, RZ, 0x7, R5 ;  /* 0x00000007ff007819 */ /* 0x000fe40000011405 */
[----:B------:R-:W-:-:S02]  /*1b50*/  VIMNMX R3, RZ, R3, !PT ;  /* 0x00000003ff037248 */ /* 0x000fc40007fe0100 */
[----:B------:R-:W-:-:S03]  /*1b60*/  VIMNMX R0, R113, R0, PT ;  /* 0x0000000071007248 */ /* 0x000fc60003fe0100 */
[--C-:B------:R-:W-:Y:S02]  /*1b70*/  IMAD R3, R3, 0x80, -R13.reuse ;  /* 0x0000008003037824 */ /* 0x100fe400078e0a0d */
[----:B------:R-:W-:-:S03]  /*1b80*/  IMAD R5, R0, 0x80, -R13 ;  /* 0x0000008000057824 */ /* 0x000fc600078e0a0d */
[----:B------:R-:W-:Y:S02]  /*1b90*/  VIMNMX R3, RZ, R3, !PT ;  /* 0x00000003ff037248 */ /* 0x000fe40007fe0100 */
[----:B------:R-:W-:Y:S02]  /*1ba0*/  VIMNMX R0, R5, R24, PT ;  /* 0x0000001805007248 */ /* 0x000fe40003fe0100 */
[----:B------:R-:W-:Y:S02]  /*1bb0*/  SHF.R.U32.HI R83, RZ, 0x7, R3 ;  /* 0x00000007ff537819 */ /* 0x000fe40000011603 */
[----:B------:R-:W-:-:S03]  /*1bc0*/  ISETP.GT.AND P0, PT, R0, R3, PT ;  /* 0x000000030000720c */ /* 0x000fc60003f04270 */
[----:B------:R-:W-:-:S10]  /*1bd0*/  IMAD.MOV.U32 R25, RZ, RZ, R83 ;  /* 0x000000ffff197224 */ /* 0x000fd400078e0053 */
[----:B------:R-:W-:-:S05]  /*1be0*/  @P0 VIADD R0, R0, 0x7f ;  /* 0x0000007f00000836 */ /* 0x000fca0000000000 */
[----:B------:R-:W-:-:S04]  /*1bf0*/  @P0 SHF.R.S32.HI R3, RZ, 0x1f, R0 ;  /* 0x0000001fff030819 */ /* 0x000fc80000011400 */
[----:B------:R-:W-:-:S04]  /*1c00*/  @P0 LEA.HI R3, R3, R0, RZ, 0x7 ;  /* 0x0000000003030211 */ /* 0x000fc800078f38ff */
[----:B------:R-:W-:Y:S02]  /*1c10*/  @P0 SHF.R.S32.HI R25, RZ, 0x7, R3 ;  /* 0x00000007ff190819 */ /* 0x000fe40000011403 */
[----:B------:R-:W-:Y:S02]  /*1c20*/  PLOP3.LUT P0, PT, PT, PT, PT, 0x80, 0x0 ;  /* 0x000000000000781c */ /* 0x000fe40003f0f070 */
[----:B------:R-:W-:-:S13]  /*1c30*/  ISETP.GT.AND P1, PT, R25, R83, PT ;  /* 0x000000531900720c */ /* 0x000fda0003f24270 */
[----:B------:R-:W-:Y:S05]  /*1c40*/  @!P1 BRA `(.L_x_1381) ;  /* 0x0000005000e89947 */ /* 0x000fea0003800000 */
        /* <DEDUP_REMOVED lines=20> */
.L_x_1383:
[----:B------:R-:W-:Y:S05]  /*1d90*/  BSYNC B6 ;  /* 0x0000000000067941 */ /* 0x000fea0003800000 */
.L_x_1382:
        /* <DEDUP_REMOVED lines=20> */
.L_x_1385:
[----:B------:R-:W-:Y:S05]  /*1ee0*/  BSYNC B6 ;  /* 0x0000000000067941 */ /* 0x000fea0003800000 */
.L_x_1384:
[----:B------:R-:W2:Y:S01]  /*1ef0*/  LDL.64 R36, [R1+0x8] ;  /* 0x0000080001247983 */ /* 0x000ea20000100a00 */
[----:B------:R-:W-:Y:S01]  /*1f00*/  ULDC.64 UR4, c[0x0][0x9f8] ;  /* 0x00027e0000047ab9 */ /* 0x000fe20000000a00 */
[----:B------:R-:W0:Y:S01]  /*1f10*/  LDC.64 R10, c[0x0][0x300] ;  /* 0x0000c000ff0a7b82 */ /* 0x000e220000000a00 */
[----:B------:R-:W-:Y:S01]  /*1f20*/  ISETP.NE.U32.AND P0, PT, RZ, UR4, PT ;  /* 0x00000004ff007c0c */ /* 0x000fe2000bf05070 */
[----:B------:R-:W2:Y:S01]  /*1f30*/  LDL.64 R30, [R1+0x8] ;  /* 0x00000800011e7983 */ /* 0x000ea20000100a00 */
[----:B------:R-:W-:Y:S01]  /*1f40*/  IMAD.IADD R70, R70, 0x1, R27 ;  /* 0x0000000146467824 */ /* 0x000fe200078e021b */
[----:B------:R-:W-:Y:S01]  /*1f50*/  ULDC.64 UR6, c[0x0][0xa08] ;  /* 0x0002820000067ab9 */ /* 0x000fe20000000a00 */
[----:B------:R-:W-:Y:S01]  /*1f60*/  ISETP.NE.AND.EX P0, PT, RZ, UR5, PT, P0 ;  /* 0x00000005ff007c0c */ /* 0x000fe2000bf05300 */
[----:B------:R-:W3:Y:S01]  /*1f70*/  LDL.LU R28, [R1] ;  /* 0x00000000011c7983 */ /* 0x000ee20000300800 */
[----:B------:R-:W-:Y:S01]  /*1f80*/  SHF.R.S32.HI R8, RZ, 0x1f, R74 ;  /* 0x0000001fff087819 */ /* 0x000fe2000001144a */
[----:B------:R-:W-:Y:S01]  /*1f90*/  ULDC.64 UR4, c[0x0][0x308] ;  /* 0x0000c20000047ab9 */ /* 0x000fe20000000a00 */
[----:B------:R-:W1:Y:S01]  /*1fa0*/  S2R R20, SR_TID.X ;  /* 0x0000000000147919 */ /* 0x000e620000002100 */
[----:B------:R-:W-:Y:S01]  /*1fb0*/  SHF.R.S32.HI R23, RZ, 0x1f, R22 ;  /* 0x0000001fff177819 */ /* 0x000fe20000011416 */
[----:B------:R-:W4:Y:S08]  /*1fc0*/  LDC R35, c[0x0][0x3f4] ;  /* 0x0000fd00ff237b82 */ /* 0x000f300000000800 */
[----:B------:R-:W1:Y:S02]  /*1fd0*/  @P0 LDC.64 R4, c[0x0][0x9f8] ;  /* 0x00027e00ff040b82 */ /* 0x000e640000000a00 */
[----:B-1----:R-:W-:-:S05]  /*1fe0*/  @P0 IMAD.WIDE R4, R75, 0x4, R4 ;  /* 0x000000044b040825 */ /* 0x002fca00078e0204 */
[----:B------:R1:W4:Y:S01]  /*1ff0*/  @P0 LDG.E R75, desc[UR38][R4.64] ;  /* 0x00000026044b0981 */ /* 0x000322000c1e1900 */
[----:B------:R-:W-:Y:S01]  /*2000*/  VIADD R20, R20, 0xffffff80 ;  /* 0xffffff8014147836 */ /* 0x000fe20000000000 */
[----:B------:R-:W-:Y:S01]  /*2010*/  SHF.R.S32.HI R13, RZ, 0x1f, R70 ;  /* 0x0000001fff0d7819 */ /* 0x000fe20000011446 */
[CC--:B0-----:R-:W-:Y:S01]  /*2020*/  IMAD.WIDE.U32 R6, R70.reuse, R10.reuse, RZ ;  /* 0x0000000a46067225 */ /* 0x0c1fe200078e00ff */
[----:B------:R-:W-:Y:S02]  /*2030*/  ISETP.NE.U32.AND P0, PT, RZ, UR6, PT ;  /* 0x00000006ff007c0c */ /* 0x000fe4000bf05070 */
[----:B------:R-:W-:Y:S01]  /*2040*/  SHF.R.S32.HI R9, RZ, 0x1f, R20 ;  /* 0x0000001fff097819 */ /* 0x000fe20000011414 */
[----:B------:R-:W-:Y:S01]  /*2050*/  IMAD R0, R13, R10, RZ ;  /* 0x0000000a0d007224 */ /* 0x000fe200078e02ff */
[----:B------:R-:W-:Y:S02]  /*2060*/  ISETP.NE.AND.EX P0, PT, RZ, UR7, PT, P0 ;  /* 0x00000007ff007c0c */ /* 0x000fe4000bf05300 */
[----:B------:R-:W-:Y:S01]  /*2070*/  LEA.HI R9, R9, R20, RZ, 0x2 ;  /* 0x0000001409097211 */ /* 0x000fe200078f10ff */
[----:B------:R-:W-:Y:S01]  /*2080*/  IMAD R3, R70, R11, R0 ;  /* 0x0000000b46037224 */ /* 0x000fe200078e0200 */
[----:B------:R-:W0:Y:S02]  /*2090*/  S2R R20, SR_TID.X ;  /* 0x0000000000147919 */ /* 0x000e240000002100 */
[----:B------:R-:W-:Y:S01]  /*20a0*/  SHF.R.S32.HI R82, RZ, 0x2, R9 ;  /* 0x00000002ff527819 */ /* 0x000fe20000011409 */
[----:B------:R-:W-:Y:S01]  /*20b0*/  IMAD.IADD R7, R7, 0x1, R3 ;  /* 0x0000000107077824 */ /* 0x000fe200078e0203 */
[----:B------:R-:W-:Y:S01]  /*20c0*/  SHF.R.S32.HI R9, RZ, 0x1f, R9 ;  /* 0x0000001fff097819 */ /* 0x000fe20000011409 */
[----:B------:R-:W-:-:S02]  /*20d0*/  IMAD R3, R8, UR4, RZ ;  /* 0x0000000408037c24 */ /* 0x000fc4000f8e02ff */
[----:B-1----:R-:W-:-:S04]  /*20e0*/  IMAD.WIDE.U32 R4, R74, UR4, R6 ;  /* 0x000000044a047c25 */ /* 0x002fc8000f8e0006 */
[----:B--2---:R-:W-:Y:S01]  /*20f0*/  IMAD.MOV.U32 R30, RZ, RZ, R36 ;  /* 0x000000ffff1e7224 */ /* 0x004fe200078e0024 */
[----:B0-----:R-:W-:Y:S01]  /*2100*/  SHF.R.U32.HI R34, RZ, 0x7, R20 ;  /* 0x00000007ff227819 */ /* 0x001fe20000011614 */
[----:B------:R-:W-:Y:S01]  /*2110*/  IMAD R3, R74, UR5, R3 ;  /* 0x000000054a037c24 */ /* 0x000fe2000f8e0203 */
[----:B------:R-:W-:Y:S01]  /*2120*/  ULDC.64 UR4, c[0x0][0x310] ;  /* 0x0000c40000047ab9 */ /* 0x000fe20000000a00 */
[----:B------:R-:W-:Y:S01]  /*2130*/  LEA.HI R9, R9, R82, RZ, 0x2 ;  /* 0x0000005209097211 */ /* 0x000fe200078f10ff */
[----:B------:R-:W0:Y:S01]  /*2140*/  LDC.64 R6, c[0x0][0x408] ;  /* 0x00010200ff067b82 */ /* 0x000e220000000a00 */
[----:B------:R-:W-:Y:S01]  /*2150*/  SHF.R.S32.HI R31, RZ, 0x1f, R30 ;  /* 0x0000001fff1f7819 */ /* 0x000fe2000001141e */
[----:B------:R-:W-:-:S04]  /*2160*/  IMAD.IADD R5, R5, 0x1, R3 ;  /* 0x0000000105057824 */ /* 0x000fc800078e0203 */
[----:B------:R1:W-:Y:S04]  /*2170*/  STL [R1+0xc], R31 ;  /* 0x00000c1f01007387 */ /* 0x0003e80000100800 */
[----:B------:R-:W2:Y:S01]  /*2180*/  LDL R36, [R1+0x14] ;  /* 0x0000140001247983 */ /* 0x000ea20000100800 */
[----:B------:R-:W-:Y:S02]  /*2190*/  ISETP.NE.AND P6, PT, R34, 0x1, PT ;  /* 0x000000012200780c */ /* 0x000fe40003fc5270 */
[----:B------:R-:W-:Y:S02]  /*21a0*/  LOP3.LUT R9, R9, 0xfffffffc, RZ, 0xc0, !PT ;  /* 0xfffffffc09097812 */ /* 0x000fe400078ec0ff */
[----:B------:R-:W-:-:S03]  /*21b0*/  SHF.R.S32.HI R32, RZ, 0x1f, R19 ;  /* 0x0000001fff207819 */ /* 0x000fc60000011413 */
[----:B------:R-:W-:Y:S01]  /*21c0*/  IMAD.IADD R82, R82, 0x1, -R9 ;  /* 0x0000000152527824 */ /* 0x000fe200078e0a09 */
[----:B----4-:R-:W-:Y:S02]  /*21d0*/  SHF.R.S32.HI R0, RZ, 0x1f, R75 ;  /* 0x0000001fff007819 */ /* 0x010fe4000001144b */
[----:B------:R-:W-:Y:S02]  /*21e0*/  SEL R75, R75, RZ, !P0 ;  /* 0x000000ff4b4b7207 */ /* 0x000fe40004000000 */
[----:B------:R-:W-:-:S05]  /*21f0*/  SEL R15, R0, RZ, !P0 ;  /* 0x000000ff000f7207 */ /* 0x000fca0004000000 */
[----:B------:R-:W-:Y:S02]  /*2200*/  IMAD R0, R15, UR4, RZ ;  /* 0x000000040f007c24 */ /* 0x000fe4000f8e02ff */
[----:B------:R-:W-:-:S04]  /*2210*/  IMAD.WIDE.U32 R20, R75, UR4, R4 ;  /* 0x000000044b147c25 */ /* 0x000fc8000f8e0004 */
[----:B------:R-:W-:Y:S01]  /*2220*/  IMAD R3, R75, UR5, R0 ;  /* 0x000000054b037c24 */ /* 0x000fe2000f8e0200 */
[----:B------:R-:W-:Y:S05]  /*2230*/  @!P6 WARPSYNC.ALL ;  /* 0x000000000000e948 */ /* 0x000fea0003800000 */
[----:B------:R-:W-:Y:S01]  /*2240*/  ULDC.64 UR4, c[0x0][0x330] ;  /* 0x0000cc0000047ab9 */ /* 0x000fe20000000a00 */
[----:B------:R-:W-:Y:S01]  /*2250*/  VIADD R0, R22, 0x10 ;  /* 0x0000001016007836 */ /* 0x000fe20000000000 */
[----:B---3--:R-:W-:Y:S01]  /*2260*/  LOP3.LUT R28, R28, 0xfffffffd, RZ, 0xc0, !PT ;  /* 0xfffffffd1c1c7812 */ /* 0x008fe200078ec0ff */
[----:B------:R-:W-:Y:S02]  /*2270*/  IMAD R5, R8, UR4, RZ ;  /* 0x0000000408057c24 */ /* 0x000fe4000f8e02ff */
[----:B------:R-:W-:Y:S01]  /*2280*/  VIADD R72, R22, 0x30 ;  /* 0x0000003016487836 */ /* 0x000fe20000000000 */
[----:B------:R-:W-:Y:S01]  /*2290*/  SHF.R.U32.HI R37, RZ, 0x3, R157 ;  /* 0x00000003ff257819 */ /* 0x000fe2000001169d */
[----:B------:R-:W-:Y:S01]  /*22a0*/  IMAD.WIDE.U32 R60, R74, UR4, R22 ;  /* 0x000000044a3c7c25 */ /* 0x000fe2000f8e0016 */
[----:B------:R-:W-:Y:S01]  /*22b0*/  ULDC UR4, c[0x0][0x2f4] ;  /* 0x0000bd0000047ab9 */ /* 0x000fe20000000800 */
[----:B------:R-:W-:Y:S01]  /*22c0*/  ULDC.64 UR6, c[0x0][0x338] ;  /* 0x0000ce0000067ab9 */ /* 0x000fe20000000a00 */
[----:B------:R-:W-:Y:S01]  /*22d0*/  ISETP.GE.AND P1, PT, R0, UR4, PT ;  /* 0x0000000400007c0c */ /* 0x000fe2000bf26270 */
[----:B------:R-:W-:-:S02]  /*22e0*/  IMAD R9, R74, UR5, R5 ;  /* 0x000000054a097c24 */ /* 0x000fc4000f8e0205 */
[-C--:B------:R-:W-:Y:S02]  /*22f0*/  IMAD R8, R32, R10.reuse, RZ ;  /* 0x0000000a20087224 */ /* 0x080fe400078e02ff */
[----:B------:R-:W-:Y:S01]  /*2300*/  IMAD.WIDE.U32 R4, R19, R10, R22 ;  /* 0x0000000a13047225 */ /* 0x000fe200078e0016 */
[----:B------:R-:W-:-:S03]  /*2310*/  ISETP.GE.AND P0, PT, R22, UR4, PT ;  /* 0x0000000416007c0c */ /* 0x000fc6000bf06270 */
[----:B------:R-:W-:Y:S01]  /*2320*/  IMAD R95, R19, R11, R8 ;  /* 0x0000000b135f7224 */ /* 0x000fe200078e0208 */
[----:B------:R-:W-:Y:S02]  /*2330*/  SEL R8, RZ, 0xffffffff, P1 ;  /* 0xffffffffff087807 */ /* 0x000fe40000800000 */
[----:B------:R-:W-:Y:S02]  /*2340*/  IADD3 R96, P1, R20, R4, RZ ;  /* 0x0000000414607210 */ /* 0x000fe40007f3e0ff */
[----:B------:R-:W-:Y:S02]  /*2350*/  SEL R4, RZ, 0x1, P0 ;  /* 0x00000001ff047807 */ /* 0x000fe40000000000 */
[----:B------:R-:W-:Y:S01]  /*2360*/  LOP3.LUT P0, RZ, R82, 0x2, RZ, 0xc0, !PT ;  /* 0x0000000252ff7812 */ /* 0x000fe2000780c0ff */
[----:B------:R-:W-:Y:S02]  /*2370*/  IMAD.IADD R3, R21, 0x1, R3 ;  /* 0x0000000115037824 */ /* 0x000fe400078e0203 */
[----:B------:R-:W-:-:S02]  /*2380*/  IMAD.IADD R61, R61, 0x1, R9 ;  /* 0x000000013d3d7824 */ /* 0x000fc400078e0209 */
[----:B------:R-:W-:Y:S01]  /*2390*/  IMAD.SHL.U32 R9, R8, 0x2, RZ ;  /* 0x0000000208097824 */ /* 0x000fe200078e00ff */
[----:B------:R-:W-:-:S04]  /*23a0*/  IADD3.X R95, R3, R5, R95, P1, !PT ;  /* 0x00000005035f7210 */ /* 0x000fc80000ffe45f */
[----:B------:R-:W-:Y:S01]  /*23b0*/  LOP3.LUT R5, R9, 0x2, R4, 0xe2, !PT ;  /* 0x0000000209057812 */ /* 0x000fe200078ee204 */
[----:B------:R-:W-:Y:S01]  /*23c0*/  VIADD R4, R22, 0x20 ;  /* 0x0000002016047836 */ /* 0x000fe20000000000 */
[----:B------:R-:W3:Y:S01]  /*23d0*/  LDC.64 R8, c[0x0][0x3f8] ;  /* 0x0000fe00ff087b82 */ /* 0x000ee20000000a00 */
[----:B------:R-:W-:Y:S01]  /*23e0*/  @P0 LOP3.LUT R28, R28, 0x2, RZ, 0xfc, !PT ;  /* 0x000000021c1c0812 */ /* 0x000fe200078efcff */
[----:B0-----:R-:W-:Y:S01]  /*23f0*/  IMAD R12, R32, R6, RZ ;  /* 0x00000006200c7224 */ /* 0x001fe200078e02ff */
[----:B------:R-:W-:Y:S01]  /*2400*/  ISETP.GE.AND P1, PT, R72, UR4, PT ;  /* 0x0000000448007c0c */ /* 0x000fe2000bf26270 */
[----:B------:R-:W-:Y:S01]  /*2410*/  VIADD R27, R22, 0x40 ;  /* 0x00000040161b7836 */ /* 0x000fe20000000000 */
[----:B------:R-:W-:Y:S01]  /*2420*/  ISETP.GE.AND P0, PT, R4, UR4, PT ;  /* 0x0000000404007c0c */ /* 0x000fe2000bf06270 */
[----:B------:R-:W-:Y:S01]  /*2430*/  IMAD R29, R19, R7, R12 ;  /* 0x00000007131d7224 */ /* 0x000fe200078e020c */
[----:B------:R-:W-:Y:S02]  /*2440*/  SEL R14, RZ, 0x8, P1 ;  /* 0x00000008ff0e7807 */ /* 0x000fe40000800000 */
[----:B------:R-:W-:-:S02]  /*2450*/  SEL R12, RZ, 0x4, P0 ;  /* 0x00000004ff0c7807 */ /* 0x000fc40000000000 */
[----:B------:R-:W-:Y:S02]  /*2460*/  ISETP.GE.AND P0, PT, R27, UR4, PT ;  /* 0x000000041b007c0c */ /* 0x000fe4000bf06270 */
[----:B------:R-:W-:Y:S02]  /*2470*/  LOP3.LUT R12, R14, R5, R12, 0xfe, !PT ;  /* 0x000000050e0c7212 */ /* 0x000fe400078efe0c */
[----:B------:R-:W-:Y:S02]  /*2480*/  SEL R5, RZ, 0x10, P0 ;  /* 0x00000010ff057807 */ /* 0x000fe40000000000 */
[----:B------:R-:W-:Y:S02]  /*2490*/  ISETP.GE.AND P0, PT, R22, R35, PT ;  /* 0x000000231600720c */ /* 0x000fe40003f06270 */
[----:B------:R-:W-:Y:S02]  /*24a0*/  LOP3.LUT R12, R12, R5, RZ, 0xfc, !PT ;  /* 0x000000050c0c7212 */ /* 0x000fe400078efcff */
[----:B------:R-:W-:Y:S01]  /*24b0*/  SEL R5, R35, RZ, P0 ;  /* 0x000000ff23057207 */ /* 0x000fe20000000000 */
[----:B---3--:R-:W-:-:S04]  /*24c0*/  IMAD R14, R32, R8, RZ ;  /* 0x00000008200e7224 */ /* 0x008fc800078e02ff */
[----:B------:R-:W-:Y:S01]  /*24d0*/  IMAD.IADD R5, R22, 0x1, R5 ;  /* 0x0000000116057824 */ /* 0x000fe200078e0205 */
[----:B------:R-:W-:Y:S01]  /*24e0*/  ISETP.GE.AND P2, PT, R4, R35, PT ;  /* 0x000000230400720c */ /* 0x000fe20003f46270 */
[C---:B------:R-:W-:Y:S01]  /*24f0*/  IMAD R33, R19.reuse, R9, R14 ;  /* 0x0000000913217224 */ /* 0x040fe200078e020e */
[----:B------:R-:W-:Y:S01]  /*2500*/  ISETP.GE.AND P1, PT, R0, R35, PT ;  /* 0x000000230000720c */ /* 0x000fe20003f26270 */
[----:B------:R-:W-:Y:S01]  /*2510*/  IMAD.WIDE.U32 R62, R19, R6, R22 ;  /* 0x00000006133e7225 */ /* 0x000fe200078e0016 */
[----:B------:R-:W-:-:S03]  /*2520*/  SHF.R.S32.HI R14, RZ, 0x1f, R5 ;  /* 0x0000001fff0e7819 */ /* 0x000fc60000011405 */
[----:B------:R-:W-:Y:S01]  /*2530*/  IMAD.WIDE.U32 R64, R19, R6, R30 ;  /* 0x0000000613407225 */ /* 0x000fe200078e001e */
[CC--:B------:R-:W-:Y:S02]  /*2540*/  LEA.HI R76, R14.reuse, R5.reuse, RZ, 0x3 ;  /* 0x000000050e4c7211 */ /* 0x0c0fe400078f18ff */
[----:B------:R-:W-:Y:S01]  /*2550*/  LEA.HI R5, R14, R5, RZ, 0x5 ;  /* 0x000000050e057211 */ /* 0x000fe200078f28ff */
[----:B------:R-:W-:Y:S01]  /*2560*/  IMAD.IADD R63, R63, 0x1, R29 ;  /* 0x000000013f3f7824 */ /* 0x000fe200078e021d */
[----:B------:R-:W-:Y:S01]  /*2570*/  LOP3.LUT R28, R28, 0xfffffffe, RZ, 0xc0, !PT ;  /* 0xfffffffe1c1c7812 */ /* 0x000fe200078ec0ff */
[----:B------:R-:W-:Y:S01]  /*2580*/  IMAD.IADD R65, R29, 0x1, R65 ;  /* 0x000000011d417824 */ /* 0x000fe200078e0241 */
[----:B------:R-:W-:Y:S01]  /*2590*/  SEL R29, R35, RZ, P1 ;  /* 0x000000ff231d7207 */ /* 0x000fe20000800000 */
[-C--:B------:R-:W-:Y:S01]  /*25a0*/  IMAD.WIDE.U32 R68, R19, R8.reuse, R30 ;  /* 0x0000000813447225 */ /* 0x080fe200078e001e */
[----:B-1----:R-:W-:Y:S02]  /*25b0*/  SEL R31, R35, RZ, P2 ;  /* 0x000000ff231f7207 */ /* 0x002fe40001000000 */
[----:B------:R-:W-:Y:S01]  /*25c0*/  @P2 LOP3.LUT R28, R28, 0x1, RZ, 0xfc, !PT ;  /* 0x000000011c1c2812 */ /* 0x000fe200078efcff */
[----:B------:R-:W-:-:S04]  /*25d0*/  IMAD.WIDE.U32 R66, R19, R8, R22 ;  /* 0x0000000813427225 */ /* 0x000fc800078e0016 */
[----:B------:R-:W-:Y:S01]  /*25e0*/  IMAD.SHL.U32 R14, R5, 0x80, RZ ;  /* 0x00000080050e7824 */ /* 0x000fe200078e00ff */
[----:B------:R-:W-:Y:S01]  /*25f0*/  LOP3.LUT R5, R157, 0x18, R76, 0xf8, !PT ;  /* 0x000000189d057812 */ /* 0x000fe200078ef84c */
[----:B------:R-:W-:Y:S02]  /*2600*/  IMAD.IADD R29, R0, 0x1, R29 ;  /* 0x00000001001d7824 */ /* 0x000fe400078e021d */
[----:B------:R-:W-:Y:S01]  /*2610*/  IMAD.IADD R31, R4, 0x1, R31 ;  /* 0x00000001041f7824 */ /* 0x000fe200078e021f */
[----:B------:R0:W-:Y:S01]  /*2620*/  STL [R1], R28 ;  /* 0x0000001c01007387 */ /* 0x0001e20000100800 */
[----:B------:R-:W-:Y:S01]  /*2630*/  IMAD.IADD R67, R67, 0x1, R33 ;  /* 0x0000000143437824 */ /* 0x000fe200078e0221 */
[----:B------:R-:W-:Y:S01]  /*2640*/  LOP3.LUT R14, R14, 0xfffff000, RZ, 0xc0, !PT ;  /* 0xfffff0000e0e7812 */ /* 0x000fe200078ec0ff */
[----:B------:R-:W-:Y:S01]  /*2650*/  IMAD.IADD R69, R33, 0x1, R69 ;  /* 0x0000000121457824 */ /* 0x000fe200078e0245 */
[----:B-----5:R-:W-:Y:S01]  /*2660*/  SHF.R.S32.HI R33, RZ, 0x1f, R106 ;  /* 0x0000001fff217819 */ /* 0x020fe2000001146a */
[----:B------:R-:W-:Y:S01]  /*2670*/  IMAD R15, R15, UR6, RZ ;  /* 0x000000060f0f7c24 */ /* 0x000fe2000f8e02ff */
[----:B------:R-:W-:Y:S01]  /*2680*/  LOP3.LUT R5, R5, R37, RZ, 0x3c, !PT ;  /* 0x0000002505057212 */ /* 0x000fe200078e3cff */
[----:B------:R-:W-:Y:S01]  /*2690*/  VIADD R81, R22, 0x50 ;  /* 0x0000005016517836 */ /* 0x000fe20000000000 */
[----:B------:R-:W-:-:S02]  /*26a0*/  SHF.R.S32.HI R30, RZ, 0x1f, R31 ;  /* 0x0000001fff1e7819 */ /* 0x000fc4000001141f */
[----:B0-----:R-:W-:Y:S02]  /*26b0*/  SHF.R.S32.HI R28, RZ, 0x1f, R29 ;  /* 0x0000001fff1c7819 */ /* 0x001fe4000001141d */
[----:B------:R-:W-:Y:S01]  /*26c0*/  IADD3 R70, P2, R19, R70, RZ ;  /* 0x0000004613467210 */ /* 0x000fe20007f5e0ff */
[C---:B------:R-:W-:Y:S01]  /*26d0*/  IMAD R15, R75.reuse, UR7, R15 ;  /* 0x000000074b0f7c24 */ /* 0x040fe2000f8e020f */
[----:B------:R-:W-:Y:S01]  /*26e0*/  LEA.HI R74, R30, R31, RZ, 0x3 ;  /* 0x0000001f1e4a7211 */ /* 0x000fe200078f18ff */
[----:B------:R-:W-:Y:S01]  /*26f0*/  IMAD.WIDE.U32 R60, R75, UR6, R60 ;  /* 0x000000064b3c7c25 */ /* 0x000fe2000f8e003c */
[CC--:B------:R-:W-:Y:S02]  /*2700*/  LEA.HI R75, R28.reuse, R29.reuse, RZ, 0x3 ;  /* 0x0000001d1c4b7211 */ /* 0x0c0fe400078f18ff */
[----:B------:R-:W-:Y:S01]  /*2710*/  LEA.HI R28, R28, R29, RZ, 0x5 ;  /* 0x0000001d1c1c7211 */ /* 0x000fe200078f28ff */
[----:B------:R-:W-:Y:S01]  /*2720*/  IMAD.X R71, R32, 0x1, R13, P2 ;  /* 0x0000000120477824 */ /* 0x000fe200010e060d */
[----:B------:R-:W-:-:S02]  /*2730*/  LEA.HI R30, R30, R31, RZ, 0x5 ;  /* 0x0000001f1e1e7211 */ /* 0x000fc400078f28ff */
[----:B------:R-:W-:Y:S01]  /*2740*/  ISETP.GE.AND P2, PT, R81, UR4, PT ;  /* 0x0000000451007c0c */ /* 0x000fe2000bf46270 */
[----:B------:R-:W-:Y:S01]  /*2750*/  IMAD.SHL.U32 R29, R28, 0x80, RZ ;  /* 0x000000801c1d7824 */ /* 0x000fe200078e00ff */
[----:B------:R-:W-:Y:S01]  /*2760*/  SHF.L.U64.HI R99, R8, 0x7, R9 ;  /* 0x0000000708637819 */ /* 0x000fe20000010209 */
[----:B------:R-:W-:Y:S01]  /*2770*/  IMAD.SHL.U32 R31, R30, 0x80, RZ ;  /* 0x000000801e1f7824 */ /* 0x000fe200078e00ff */
[C---:B------:R-:W-:Y:S02]  /*2780*/  LOP3.LUT R28, R157.reuse, 0x18, R75, 0xf8, !PT ;  /* 0x000000189d1c7812 */ /* 0x040fe400078ef84b */
[----:B------:R-:W-:Y:S01]  /*2790*/  LOP3.LUT R30, R157, 0x18, R74, 0xf8, !PT ;  /* 0x000000189d1e7812 */ /* 0x000fe200078ef84a */
[-C--:B------:R-:W-:Y:S01]  /*27a0*/  IMAD.WIDE.U32 R62, R106, R6.reuse, R62 ;  /* 0x000000066a3e7225 */ /* 0x080fe200078e003e */
[----:B------:R-:W-:Y:S02]  /*27b0*/  LOP3.LUT R29, R29, 0xfffff000, RZ, 0xc0, !PT ;  /* 0xfffff0001d1d7812 */ /* 0x000fe400078ec0ff */
[----:B------:R-:W-:Y:S01]  /*27c0*/  LOP3.LUT R28, R28, R37, RZ, 0x3c, !PT ;  /* 0x000000251c1c7212 */ /* 0x000fe200078e3cff */
[----:B------:R-:W-:Y:S01]  /*27d0*/  IMAD.WIDE.U32 R64, R106, R6, R64 ;  /* 0x000000066a407225 */ /* 0x000fe200078e0040 */
[----:B------:R-:W-:-:S02]  /*27e0*/  LOP3.LUT R31, R31, 0xfffff000, RZ, 0xc0, !PT ;  /* 0xfffff0001f1f7812 */ /* 0x000fc400078ec0ff */
[----:B------:R-:W-:Y:S01]  /*27f0*/  LOP3.LUT R30, R30, R37, RZ, 0x3c, !PT ;  /* 0x000000251e1e7212 */ /* 0x000fe200078e3cff */
[-C--:B------:R-:W-:Y:S01]  /*2800*/  IMAD.WIDE.U32 R66, R106, R8.reuse, R66 ;  /* 0x000000086a427225 */ /* 0x080fe200078e0042 */
[----:B------:R-:W-:Y:S02]  /*2810*/  SHF.L.U64.HI R98, R6, 0x7, R7 ;  /* 0x0000000706627819 */ /* 0x000fe40000010207 */
[----:B------:R-:W-:Y:S01]  /*2820*/  LOP3.LUT R80, R76, 0xfffffff8, RZ, 0xc0, !PT ;  /* 0xfffffff84c507812 */ /* 0x000fe200078ec0ff */
[----:B------:R-:W-:Y:S01]  /*2830*/  IMAD.WIDE.U32 R68, R106, R8, R68 ;  /* 0x000000086a447225 */ /* 0x000fe200078e0044 */
[----:B------:R-:W-:Y:S02]  /*2840*/  LOP3.LUT R79, R75, 0xfffffff8, RZ, 0xc0, !PT ;  /* 0xfffffff84b4f7812 */ /* 0x000fe400078ec0ff */
[----:B------:R-:W-:Y:S02]  /*2850*/  LOP3.LUT R77, R74, 0xfffffff8, RZ, 0xc0, !PT ;  /* 0xfffffff84a4d7812 */ /* 0x000fe400078ec0ff */
[----:B------:R-:W-:Y:S01]  /*2860*/  SHF.L.U64.HI R97, R10, 0x7, R11 ;  /* 0x000000070a617819 */ /* 0x000fe2000001020b */
[----:B------:R-:W-:Y:S01]  /*2870*/  VIADD R111, R34, 0x8 ;  /* 0x00000008226f7836 */ /* 0x000fe20000000000 */
[----:B------:R-:W-:Y:S01]  /*2880*/  SHF.R.S32.HI R102, RZ, 0x1f, R80 ;  /* 0x0000001fff667819 */ /* 0x000fe20000011450 */
[----:B------:R-:W-:Y:S01]  /*2890*/  IMAD.SHL.U32 R108, R35, 0x2, RZ ;  /* 0x00000002236c7824 */ /* 0x000fe200078e00ff */
[----:B------:R-:W-:Y:S01]  /*28a0*/  SHF.R.S32.HI R101, RZ, 0x1f, R79 ;  /* 0x0000001fff657819 */ /* 0x000fe2000001144f */
[----:B------:R-:W-:Y:S01]  /*28b0*/  IMAD.IADD R94, R61, 0x1, R15 ;  /* 0x000000013d5e7824 */ /* 0x000fe200078e020f */
[----:B------:R-:W-:-:S02]  /*28c0*/  SHF.R.S32.HI R100, RZ, 0x1f, R77 ;  /* 0x0000001fff647819 */ /* 0x000fc4000001144d */
[----:B--2---:R-:W-:Y:S01]  /*28d0*/  IADD3 R105, R5, R14, R36 ;  /* 0x0000000e05697210 */ /* 0x004fe20007ffe024 */
[C---:B------:R-:W-:Y:S02]  /*28e0*/  IMAD R14, R33.reuse, R6, RZ ;  /* 0x00000006210e7224 */ /* 0x040fe400078e02ff */
[----:B------:R-:W-:-:S04]  /*28f0*/  IMAD R33, R33, R8, RZ ;  /* 0x0000000821217224 */ /* 0x000fc800078e02ff */
[C---:B------:R-:W-:Y:S01]  /*2900*/  IMAD R33, R106.reuse, R9, R33 ;  /* 0x000000096a217224 */ /* 0x040fe200078e0221 */
[----:B------:R-:W-:Y:S01]  /*2910*/  SEL R9, RZ, 0x20, P2 ;  /* 0x00000020ff097807 */ /* 0x000fe20001000000 */
[----:B------:R-:W-:-:S03]  /*2920*/  IMAD R91, R106, R7, R14 ;  /* 0x000000076a5b7224 */ /* 0x000fc600078e020e */
[----:B------:R-:W-:Y:S01]  /*2930*/  LOP3.LUT R13, R12, R9, RZ, 0xfc, !PT ;  /* 0x000000090c0d7212 */ /* 0x000fe200078efcff */
[----:B------:R-:W-:Y:S01]  /*2940*/  IMAD.SHL.U32 R7, R8, 0x80, RZ ;  /* 0x0000008008077824 */ /* 0x000fe200078e00ff */
[----:B------:R-:W-:Y:S01]  /*2950*/  LOP3.LUT R8, R12, 0x1, RZ, 0xc0, !PT ;  /* 0x000000010c087812 */ /* 0x000fe200078ec0ff */
[----:B------:R-:W-:Y:S01]  /*2960*/  IMAD.SHL.U32 R5, R10, 0x80, RZ ;  /* 0x000000800a057824 */ /* 0x000fe200078e00ff */
[----:B------:R-:W-:Y:S01]  /*2970*/  LOP3.LUT R9, R13, 0x2, RZ, 0xc0, !PT ;  /* 0x000000020d097812 */ /* 0x000fe200078ec0ff */
[----:B------:R-:W-:Y:S01]  /*2980*/  IMAD.IADD R93, R63, 0x1, R91 ;  /* 0x000000013f5d7824 */ /* 0x000fe200078e025b */
[C---:B------:R-:W-:Y:S01]  /*2990*/  LOP3.LUT R10, R13.reuse, 0x4, RZ, 0xc0, !PT ;  /* 0x000000040d0a7812 */ /* 0x040fe200078ec0ff */
[----:B------:R-:W-:Y:S01]  /*29a0*/  IMAD.SHL.U32 R6, R6, 0x80, RZ ;  /* 0x0000008006067824 */ /* 0x000fe200078e00ff */
[----:B------:R-:W-:Y:S01]  /*29b0*/  LOP3.LUT R11, R13, 0x8, RZ, 0xc0, !PT ;  /* 0x000000080d0b7812 */ /* 0x000fe200078ec0ff */
[----:B------:R-:W-:Y:S01]  /*29c0*/  IMAD.IADD R91, R91, 0x1, R65 ;  /* 0x000000015b5b7824 */ /* 0x000fe200078e0241 */
[----:B------:R-:W-:Y:S01]  /*29d0*/  LOP3.LUT R12, R13, 0x10, RZ, 0xc0, !PT ;  /* 0x000000100d0c7812 */ /* 0x000fe200078ec0ff */
[----:B------:R-:W-:Y:S01]  /*29e0*/  IMAD.IADD R92, R67, 0x1, R33 ;  /* 0x00000001435c7824 */ /* 0x000fe200078e0221 */
[--C-:B------:R-:W-:Y:S01]  /*29f0*/  IADD3 R104, R28, R29, R36.reuse ;  /* 0x0000001d1c687210 */ /* 0x100fe20007ffe024 */
[----:B------:R-:W-:Y:S01]  /*2a00*/  IMAD.IADD R90, R33, 0x1, R69 ;  /* 0x00000001215a7824 */ /* 0x000fe200078e0245 */
[----:B------:R-:W-:-:S02]  /*2a10*/  IADD3 R103, R30, R31, R36 ;  /* 0x0000001f1e677210 */ /* 0x000fc40007ffe024 */
[----:B------:R-:W-:Y:S01]  /*2a20*/  LOP3.LUT R13, R13, 0x20, RZ, 0xc0, !PT ;  /* 0x000000200d0d7812 */ /* 0x000fe200078ec0ff */
[----:B------:R-:W-:Y:S06]  /*2a30*/  @!P6 BAR.SYNC.DEFER_BLOCKING 0x9, 0x100 ;  /* 0x024400000000eb1d */ /* 0x000fec0000010000 */
.L_x_1441:
[----:B---3--:R-:W2:Y:S01]  /*2a40*/  LDL R29, [R1+0x48] ;  /* 0x00004800011d7983 */ /* 0x008ea20000100800 */
[----:B------:R-:W0:Y:S01]  /*2a50*/  LDC.64 R86, c[0x0][0x2e8] ;  /* 0x0000ba00ff567b82 */ /* 0x000e220000000a00 */
[----:B-1----:R-:W-:Y:S01]  /*2a60*/  VIADD R28, R25, 0xffffffff ;  /* 0xffffffff191c7836 */ /* 0x002fe20000000000 */
[----:B------:R-:W-:Y:S01]  /*2a70*/  LOP3.LUT P4, RZ, R82, 0x2, RZ, 0xc0, !PT ;  /* 0x0000000252ff7812 */ /* 0x000fe2000788c0ff */
        /* <DEDUP_REMOVED lines=8> */
[----:B------:R-:W-:-:S04]  /*2b00*/  IMAD.IADD R88, R57, 0x1, R15 ;  /* 0x0000000139587824 */ /* 0x000fc800078e020f */
[----:B------:R-:W-:Y:S01]  /*2b10*/  IMAD.X R25, R88, 0x1, R95, P2 ;  /* 0x0000000158197824 */ /* 0x000fe200010e065f */
[----:B0-----:R-:W-:Y:S02]  /*2b20*/  LEA R32, P3, R14, R86, 0x1 ;  /* 0x000000560e207211 */ /* 0x001fe400078608ff */
[----:B------:R-:W-:Y:S02]  /*2b30*/  ISETP.GT.AND P2, PT, R28, R83, PT ;  /* 0x000000531c00720c */ /* 0x000fe40003f44270 */
[----:B------:R-:W-:Y:S01]  /*2b40*/  LEA.HI.X R33, R14, R87, R25, 0x1, P3 ;  /* 0x000000570e217211 */ /* 0x000fe200018f0c19 */
[----:B------:R-:W-:Y:S01]  /*2b50*/  IMAD.MOV.U32 R25, RZ, RZ, R28 ;  /* 0x000000ffff197224 */ /* 0x000fe200078e001c */
[----:B-1----:R-:W-:Y:S01]  /*2b60*/  ISETP.GE.AND P3, PT, R107, 0x1, PT ;  /* 0x000000016b00780c */ /* 0x002fe20003f66270 */
[----:B--2---:R-:W-:-:S04]  /*2b70*/  IMAD R15, R17, 0x3000, R29 ;  /* 0x00003000110f7824 */ /* 0x004fc800078e021d */
[C---:B------:R-:W-:Y:S02]  /*2b80*/  VIADD R29, R15.reuse, 0x10 ;  /* 0x000000100f1d7836 */ /* 0x040fe40000000000 */
[C---:B------:R-:W-:Y:S02]  /*2b90*/  @P4 VIADD R29, R15.reuse, 0xfffffff0 ;  /* 0xfffffff00f1d4836 */ /* 0x040fe40000000000 */
[--C-:B------:R-:W-:Y:S02]  /*2ba0*/  IMAD R78, R15, 0x2, R26.reuse ;  /* 0x000000020f4e7824 */ /* 0x100fe400078e021a */
[----:B------:R-:W-:Y:S02]  /*2bb0*/  IMAD R15, R29, 0x2, R26 ;  /* 0x000000021d0f7824 */ /* 0x000fe400078e021a */
[----:B------:R-:W-:Y:S05]  /*2bc0*/  @!P3 BRA `(.L_x_1387) ;  /* 0x0000003c0050b947 */ /* 0x000fea0003800000 */
[----:B------:R-:W-:Y:S01]  /*2bd0*/  ULDC.U8 UR4, c[0x0][0x410] ;  /* 0x0001040000047ab9 */ /* 0x000fe20000000000 */
[-C--:B------:R-:W-:Y:S01]  /*2be0*/  IMAD R14, R99, R28.reuse, RZ ;  /* 0x0000001c630e7224 */ /* 0x080fe200078e02ff */
[----:B------:R-:W-:Y:S01]  /*2bf0*/  ISETP.NE.AND P3, PT, RZ, UR4, PT ;  /* 0x00000004ff007c0c */ /* 0x000fe2000bf65270 */
[----:B------:R-:W-:Y:S02]  /*2c00*/  IMAD R31, R98, R28, RZ ;  /* 0x0000001c621f7224 */ /* 0x000fe400078e02ff */
        /* <DEDUP_REMOVED lines=70> */
.L_x_1390:
[----:B------:R-:W-:Y:S05]  /*3070*/  BSYNC B1 ;  /* 0x0000000000017941 */ /* 0x000fea0003800000 */
.L_x_1389:
[----:B-----5:R-:W-:Y:S01]  /*3080*/  IMAD.MOV.U32 R14, RZ, RZ, R34 ;  /* 0x000000ffff0e7224 */ /* 0x020fe200078e0022 */
[----:B------:R-:W-:Y:S01]  /*3090*/  UISETP.NE.AND UP0, UPT, UR37, 0x3, UPT ;  /* 0x000000032500788c */ /* 0x000fe2000bf05270 */
[----:B0-----:R-:W-:Y:S02]  /*30a0*/  IMAD.MOV.U32 R28, RZ, RZ, R35 ;  /* 0x000000ffff1c7224 */ /* 0x001fe400078e0023 */
        /* <DEDUP_REMOVED lines=25> */
[----:B------:R-:W-:Y:S01]  /*3240*/  PLOP3.LUT P3, PT, PT, PT, UP0, 0x80, 0x0 ;  /* 0x000000000000781c */ /* 0x000fe20003f6f008 */
        /* <DEDUP_REMOVED lines=17> */
[----:B------:R-:W-:-:S02]  /*3360*/  PRMT R54, R14, 0x7610, R54 ;  /* 0x000076100e367816 */ /* 0x000fc40000000036 */
[----:B------:R-:W-:Y:S02]  /*3370*/  PRMT R130, R29, 0x7610, R130 ;  /* 0x000076101d827816 */ /* 0x000fe40000000082 */
[----:B------:R-:W-:Y:S02]  /*3380*/  PRMT R88, R88, 0x5410, R30 ;  /* 0x0000541058587816 */ /* 0x000fe4000000001e */
[----:B------:R-:W-:Y:S01]  /*3390*/  PRMT R89, R89, 0x5410, R28 ;  /* 0x0000541059597816 */ /* 0x000fe2000000001c */
[----:B------:R-:W-:Y:S06]  /*33a0*/  @!P3 BRA `(.L_x_1391) ;  /* 0x000000000004b947 */ /* 0x000fec0003800000 */
[----:B------:R-:W-:Y:S01]  /*33b0*/  BPT.TRAP 0x1 ;  /* 0x000000040000795c */ /* 0x000fe20000300000 */
.L_x_1391:
[----:B------:R-:W-:Y:S01]  /*33c0*/  IMAD R14, R17, 0x8, R2 ;  /* 0x00000008110e7824 */ /* 0x000fe200078e0202 */
[----:B------:R-:W-:Y:S01]  /*33d0*/  SHF.L.U32 R85, R145, 0x1f, RZ ;  /* 0x0000001f91557819 */ /* 0x000fe200000006ff */
[----:B------:R-:W-:Y:S03]  /*33e0*/  BSSY B1, `(.L_x_1392) ;  /* 0x0000003000017945 */ /* 0x000fe60003800000 */
[----:B------:R-:W0:Y:S02]  /*33f0*/  SYNCS.PHASECHK.TRANS64.TRYWAIT P5, [R14+URZ+0x2d890], R85 ;  /* 0x02d890550e0075a7 */ /* 0x000e2400080a017f */
[----:B0-----:R-:W-:Y:S05]  /*3400*/  @!P5 BRA `(.L_x_1393) ;  /* 0x0000021400d0d947 */ /* 0x001fea0003800000 */
.L_x_1755:
[----:B------:R-:W-:Y:S05]  /*3410*/  BSYNC B1 ;  /* 0x0000000000017941 */ /* 0x000fea0003800000 */
.L_x_1392:
        /* <DEDUP_REMOVED lines=9> */
[----:B------:R-:W-:Y:S02]  /*34b0*/  SHF.R.U64 R53, R86, 0x10, R87 ;  /* 0x0000001056357819 */ /* 0x000fe40000001257 */
[----:B------:R-:W-:Y:S02]  /*34c0*/  SHF.R.U64 R52, R58, 0x10, R59 ;  /* 0x000000103a347819 */ /* 0x000fe4000000123b */
[C---:B------:R-:W-:Y:S02]  /*34d0*/  PRMT R53, R54.reuse, 0x5410, R53 ;  /* 0x0000541036357816 */ /* 0x040fe40000000035 */
[----:B------:R-:W-:Y:S01]  /*34e0*/  PRMT R52, R54, 0x5432, R52 ;  /* 0x0000543236347816 */ /* 0x000fe20000000034 */
[----:B------:R-:W-:Y:S01]  /*34f0*/  IMAD.U32 R54, R29, 0x10000, RZ ;  /* 0x000100001d367824 */ /* 0x000fe200078e00ff */
[----:B------:R-:W-:Y:S02]  /*3500*/  SHF.R.U32.HI R55, RZ, 0x10, R59 ;  /* 0x00000010ff377819 */ /* 0x000fe4000001163b */
[----:B------:R-:W-:-:S02]  /*3510*/  SHF.R.U32.HI R58, RZ, 0x10, R87 ;  /* 0x00000010ff3a7819 */ /* 0x000fc40000011657 */
[----:B------:R-:W-:Y:S02]  /*3520*/  LOP3.LUT R86, R29, 0xffff0000, RZ, 0xc0, !PT ;  /* 0xffff00001d567812 */ /* 0x000fe400078ec0ff */
[----:B------:R-:W-:Y:S02]  /*3530*/  LOP3.LUT R59, R53, 0xffff0000, RZ, 0xc0, !PT ;  /* 0xffff0000353b7812 */ /* 0x000fe400078ec0ff */
[C---:B------:R-:W-:Y:S01]  /*3540*/  LOP3.LUT R87, R52.reuse, 0xffff0000, RZ, 0xc0, !PT ;  /* 0xffff000034577812 */ /* 0x040fe200078ec0ff */
[----:B------:R-:W-:Y:S01]  /*3550*/  IMAD.U32 R52, R52, 0x10000, RZ ;  /* 0x0001000034347824 */ /* 0x000fe200078e00ff */
[----:B------:R-:W-:Y:S01]  /*3560*/  PRMT R58, R89, 0x5432, R58 ;  /* 0x00005432593a7816 */ /* 0x000fe2000000003a */
[C---:B------:R-:W-:Y:S01]  /*3570*/  FMUL.FTZ R29, R86.reuse, R59 ;  /* 0x0000003b561d7220 */ /* 0x040fe20000410000 */
[----:B------:R-:W-:Y:S01]  /*3580*/  PRMT R55, R115, 0x5410, R55 ;  /* 0x0000541073377816 */ /* 0x000fe20000000037 */
[-C--:B------:R-:W-:Y:S02]  /*3590*/  FMUL.FTZ R86, R86, R87.reuse ;  /* 0x0000005756567220 */ /* 0x080fe40000410000 */
[----:B------:R-:W-:-:S02]  /*35a0*/  FFMA.FTZ R29, R54, R87, -R29 ;  /* 0x00000057361d7223 */ /* 0x000fc4000001081d */
[----:B------:R-:W-:Y:S01]  /*35b0*/  FFMA.FTZ R54, R54, R59, R86 ;  /* 0x0000003b36367223 */ /* 0x000fe20000010056 */
[----:B------:R-:W-:Y:S01]  /*35c0*/  LOP3.LUT R86, R30, 0xffff0000, RZ, 0xc0, !PT ;  /* 0xffff00001e567812 */ /* 0x000fe200078ec0ff */
[----:B------:R-:W-:Y:S02]  /*35d0*/  IMAD.U32 R59, R58, 0x10000, RZ ;  /* 0x000100003a3b7824 */ /* 0x000fe400078e00ff */
[C---:B------:R-:W-:Y:S01]  /*35e0*/  IMAD.U32 R87, R55.reuse, 0x10000, RZ ;  /* 0x0001000037577824 */ /* 0x040fe200078e00ff */
[----:B------:R-:W-:Y:S01]  /*35f0*/  LOP3.LUT R55, R55, 0xffff0000, RZ, 0xc0, !PT ;  /* 0xffff000037377812 */ /* 0x000fe200078ec0ff */
[----:B------:R-:W-:Y:S01]  /*3600*/  FMUL.FTZ R115, R86, R59 ;  /* 0x0000003b56737220 */ /* 0x000fe20000410000 */
[----:B------:R-:W-:Y:S02]  /*3610*/  IMAD.U32 R30, R30, 0x10000, RZ ;  /* 0x000100001e1e7824 */ /* 0x000fe400078e00ff */
[----:B------:R-:W-:Y:S01]  /*3620*/  FMUL.FTZ R86, R86, R87 ;  /* 0x0000005756567220 */ /* 0x000fe20000410000 */
[----:B------:R-:W-:Y:S01]  /*3630*/  F2FP.BF16.F32.PACK_AB R29, R54, R29 ;  /* 0x0000001d361d723e */ /* 0x000fe200000010ff */
[----:B------:R-:W-:-:S02]  /*3640*/  FFMA.FTZ R115, R30, R87, -R115 ;  /* 0x000000571e737223 */ /* 0x000fc40000010873 */
        /* <DEDUP_REMOVED lines=8> */
[----:B------:R-:W-:Y:S01]  /*36d0*/  IMAD.U32 R58, R53, 0x10000, RZ ;  /* 0x00010000353a7824 */ /* 0x000fe200078e00ff */
[C---:B------:R-:W-:Y:S01]  /*36e0*/  LOP3.LUT R53, R28.reuse, 0xffff0000, RZ, 0xc0, !PT ;  /* 0xffff00001c357812 */ /* 0x040fe200078ec0ff */
[----:B------:R-:W-:Y:S02]  /*36f0*/  IMAD.U32 R55, R28, 0x10000, RZ ;  /* 0x000100001c377824 */ /* 0x000fe400078e00ff */
[----:B------:R-:W-:Y:S02]  /*3700*/  F2FP.BF16.F32.PACK_AB R31, R30, R31 ;  /* 0x0000001f1e1f723e */ /* 0x000fe400000010ff */
[C---:B------:R-:W-:Y:S01]  /*3710*/  FMUL.FTZ R28, R53.reuse, R58 ;  /* 0x0000003a351c7220 */ /* 0x040fe20000410000 */
[----:B------:R-:W-:Y:S01]  /*3720*/  FMUL.FTZ R53, R53, R52 ;  /* 0x0000003435357220 */ /* 0x000fe20000410000 */
[----:B------:R-:W-:-:S02]  /*3730*/  F2FP.BF16.F32.PACK_AB R30, R86, R115 ;  /* 0x00000073561e723e */ /* 0x000fc400000010ff */
[C---:B------:R-:W-:Y:S01]  /*3740*/  FFMA.FTZ R28, R55.reuse, R52, -R28 ;  /* 0x00000034371c7223 */ /* 0x040fe2000001081c */
[----:B------:R-:W-:-:S05]  /*3750*/  FFMA.FTZ R53, R55, R58, R53 ;  /* 0x0000003a37357223 */ /* 0x000fca0000010035 */
[----:B------:R-:W-:-:S07]  /*3760*/  F2FP.BF16.F32.PACK_AB R28, R53, R28 ;  /* 0x0000001c351c723e */ /* 0x000fce00000010ff */
.L_x_1398:
[----:B------:R-:W-:Y:S05]  /*3770*/  BSYNC B2 ;  /* 0x0000000000027941 */ /* 0x000fea0003800000 */
.L_x_1397:
[----:B------:R1:W-:Y:S02]  /*3780*/  STG.E.128 desc[UR38][R32.64], R28 ;  /* 0x0000001c20007986 */ /* 0x0003e4000c101d26 */
.L_x_1396:
[----:B------:R-:W-:Y:S05]  /*3790*/  BSYNC B1 ;  /* 0x0000000000017941 */ /* 0x000fea0003800000 */
.L_x_1395:
        /* <DEDUP_REMOVED lines=9> */
[----:B------:R-:W-:Y:S01]  /*3830*/  SHF.R.U64 R50, R56, 0x10, R57 ;  /* 0x0000001038327819 */ /* 0x000fe20000001239 */
[C---:B------:R-:W-:Y:S01]  /*3840*/  IMAD.U32 R56, R29.reuse, 0x10000, RZ ;  /* 0x000100001d387824 */ /* 0x040fe200078e00ff */
[----:B------:R-:W-:Y:S02]  /*3850*/  PRMT R126, R126, 0x5410, R53 ;  /* 0x000054107e7e7816 */ /* 0x000fe40000000035 */
[----:B------:R-:W-:Y:S02]  /*3860*/  PRMT R50, R88, 0x5432, R50 ;  /* 0x0000543258327816 */ /* 0x000fe40000000032 */
[----:B------:R-:W-:Y:S02]  /*3870*/  LOP3.LUT R54, R29, 0xffff0000, RZ, 0xc0, !PT ;  /* 0xffff00001d367812 */ /* 0x000fe400078ec0ff */
        /* <DEDUP_REMOVED lines=8> */
[----:B------:R-:W-:Y:S01]  /*3900*/  FFMA.FTZ R52, R56, R55, -R29 ;  /* 0x0000003738347223 */ /* 0x000fe2000001081d */
[----:B------:R-:W-:Y:S01]  /*3910*/  PRMT R51, R130, 0x5410, R51 ;  /* 0x0000541082337816 */ /* 0x000fe20000000033 */
[----:B------:R-:W-:Y:S01]  /*3920*/  FFMA.FTZ R29, R56, R53, R54 ;  /* 0x00000035381d7223 */ /* 0x000fe20000010036 */
[C---:B------:R-:W-:Y:S01]  /*3930*/  LOP3.LUT R54, R30.reuse, 0xffff0000, RZ, 0xc0, !PT ;  /* 0xffff00001e367812 */ /* 0x040fe200078ec0ff */
[C---:B------:R-:W-:Y:S01]  /*3940*/  IMAD.U32 R55, R127.reuse, 0x10000, RZ ;  /* 0x000100007f377824 */ /* 0x040fe200078e00ff */
        /* <DEDUP_REMOVED lines=8> */
[----:B------:R-:W-:Y:S01]  /*39d0*/  FFMA.FTZ R54, R30, R53, R54 ;  /* 0x000000351e367223 */ /* 0x000fe20000010036 */
[C---:B------:R-:W-:Y:S01]  /*39e0*/  LOP3.LUT R30, R31.reuse, 0xffff0000, RZ, 0xc0, !PT ;  /* 0xffff00001f1e7812 */ /* 0x040fe200078ec0ff */
[C---:B------:R-:W-:Y:S01]  /*39f0*/  IMAD.U32 R53, R28.reuse, 0x10000, RZ ;  /* 0x000100001c357824 */ /* 0x040fe200078e00ff */
[----:B------:R-:W-:Y:S01]  /*3a00*/  LOP3.LUT R28, R28, 0xffff0000, RZ, 0xc0, !PT ;  /* 0xffff00001c1c7812 */ /* 0x000fe200078ec0ff */
[----:B------:R-:W-:Y:S02]  /*3a10*/  IMAD.U32 R55, R50, 0x10000, RZ ;  /* 0x0001000032377824 */ /* 0x000fe400078e00ff */
[----:B------:R-:W-:Y:S02]  /*3a20*/  IMAD.U32 R31, R31, 0x10000, RZ ;  /* 0x000100001f1f7824 */ /* 0x000fe400078e00ff */
[C---:B------:R-:W-:Y:S01]  /*3a30*/  FMUL.FTZ R50, R30.reuse, R51 ;  /* 0x000000331e327220 */ /* 0x040fe20000410000 */
[----:B------:R-:W-:-:S03]  /*3a40*/  FMUL.FTZ R30, R30, R127 ;  /* 0x0000007f1e1e7220 */ /* 0x000fc60000410000 */
[C---:B------:R-:W-:Y:S01]  /*3a50*/  FFMA.FTZ R127, R31.reuse, R127, -R50 ;  /* 0x0000007f1f7f7223 */ /* 0x040fe20000010832 */
[C---:B------:R-:W-:Y:S01]  /*3a60*/  FMUL.FTZ R50, R28.reuse, R55 ;  /* 0x000000371c327220 */ /* 0x040fe20000410000 */
[-C--:B------:R-:W-:Y:S01]  /*3a70*/  FMUL.FTZ R28, R28, R126.reuse ;  /* 0x0000007e1c1c7220 */ /* 0x080fe20000410000 */
[----:B------:R-:W-:Y:S02]  /*3a80*/  FFMA.FTZ R30, R31, R51, R30 ;  /* 0x000000331f1e7223 */ /* 0x000fe4000001001e */
[C---:B------:R-:W-:Y:S01]  /*3a90*/  FFMA.FTZ R50, R53.reuse, R126, -R50 ;  /* 0x0000007e35327223 */ /* 0x040fe20000010832 */
[----:B------:R-:W-:Y:S02]  /*3aa0*/  FFMA.FTZ R53, R53, R55, R28 ;  /* 0x0000003735357223 */ /* 0x000fe4000001001c */
[----:B------:R-:W-:Y:S02]  /*3ab0*/  F2FP.BF16.F32.PACK_AB R31, R30, R127 ;  /* 0x0000007f1e1f723e */ /* 0x000fe400000010ff */
[----:B------:R-:W-:-:S02]  /*3ac0*/  F2FP.BF16.F32.PACK_AB R30, R54, R57 ;  /* 0x00000039361e723e */ /* 0x000fc400000010ff */
[----:B------:R-:W-:-:S07]  /*3ad0*/  F2FP.BF16.F32.PACK_AB R28, R53, R50 ;  /* 0x00000032351c723e */ /* 0x000fce00000010ff */
.L_x_1402:
[----:B------:R-:W-:Y:S05]  /*3ae0*/  BSYNC B2 ;  /* 0x0000000000027941 */ /* 0x000fea0003800000 */
.L_x_1401:
[----:B------:R2:W-:Y:S02]  /*3af0*/  STG.E.128 desc[UR38][R32.64+0x20], R28 ;  /* 0x0000201c20007986 */ /* 0x0005e4000c101d26 */
.L_x_1400:
[----:B------:R-:W-:Y:S05]  /*3b00*/  BSYNC B1 ;  /* 0x0000000000017941 */ /* 0x000fea0003800000 */
.L_x_1399:
        /* <DEDUP_REMOVED lines=8> */
[----:B------:R-:W-:Y:S02]  /*3b90*/  SHF.R.U64 R51, R48, 0x10, R49 ;  /* 0x0000001030337819 */ /* 0x000fe40000001231 */
[----:B------:R-:W-:Y:S01]  /*3ba0*/  SHF.R.U64 R53, R46, 0x10, R47 ;  /* 0x000000102e357819 */ /* 0x000fe2000000122f */
[----:B------:R-:W-:Y:S01]  /*3bb0*/  IMAD.U32 R46, R30, 0x10000, RZ ;  /* 0x000100001e2e7824 */ /* 0x000fe200078e00ff */
[----:B------:R-:W-:Y:S02]  /*3bc0*/  PRMT R128, R128, 0x5410, R51 ;  /* 0x0000541080807816 */ /* 0x000fe40000000033 */
[----:B------:R-:W-:Y:S02]  /*3bd0*/  SHF.R.U32.HI R48, RZ, 0x10, R49 ;  /* 0x00000010ff307819 */ /* 0x000fe40000011631 */
[----:B------:R-:W-:Y:S02]  /*3be0*/  PRMT R124, R124, 0x5410, R53 ;  /* 0x000054107c7c7816 */ /* 0x000fe40000000035 */
[----:B------:R-:W-:-:S02]  /*3bf0*/  SHF.R.U32.HI R50, RZ, 0x10, R47 ;  /* 0x00000010ff327819 */ /* 0x000fc4000001162f */
[----:B------:R-:W-:Y:S02]  /*3c00*/  LOP3.LUT R52, R29, 0xffff0000, RZ, 0xc0, !PT ;  /* 0xffff00001d347812 */ /* 0x000fe400078ec0ff */
[C---:B------:R-:W-:Y:S01]  /*3c10*/  LOP3.LUT R53, R128.reuse, 0xffff0000, RZ, 0xc0, !PT ;  /* 0xffff000080357812 */ /* 0x040fe200078ec0ff */
[----:B------:R-:W-:Y:S01]  /*3c20*/  IMAD.U32 R128, R128, 0x10000, RZ ;  /* 0x0001000080807824 */ /* 0x000fe200078e00ff */
[----:B------:R-:W-:Y:S02]  /*3c30*/  PRMT R129, R129, 0x5410, R48 ;  /* 0x0000541081817816 */ /* 0x000fe40000000030 */
[----:B------:R-:W-:Y:S01]  /*3c40*/  LOP3.LUT R49, R124, 0xffff0000, RZ, 0xc0, !PT ;  /* 0xffff00007c317812 */ /* 0x000fe200078ec0ff */
[----:B------:R-:W-:Y:S01]  /*3c50*/  FMUL.FTZ R55, R52, R53 ;  /* 0x0000003534377220 */ /* 0x000fe20000410000 */
[----:B------:R-:W-:Y:S01]  /*3c60*/  PRMT R125, R125, 0x5410, R50 ;  /* 0x000054107d7d7816 */ /* 0x000fe20000000032 */
[----:B------:R-:W-:Y:S01]  /*3c70*/  IMAD.U32 R50, R29, 0x10000, RZ ;  /* 0x000100001d327824 */ /* 0x000fe200078e00ff */
[----:B------:R-:W-:Y:S01]  /*3c80*/  LOP3.LUT R47, R30, 0xffff0000, RZ, 0xc0, !PT ;  /* 0xffff00001e2f7812 */ /* 0x000fe200078ec0ff */
[----:B------:R-:W-:-:S02]  /*3c90*/  IMAD.U32 R48, R129, 0x10000, RZ ;  /* 0x0001000081307824 */ /* 0x000fc400078e00ff */
[-C--:B------:R-:W-:Y:S01]  /*3ca0*/  FMUL.FTZ R52, R52, R49.reuse ;  /* 0x0000003134347220 */ /* 0x080fe20000410000 */
[----:B------:R-:W-:Y:S02]  /*3cb0*/  IMAD.U32 R51, R125, 0x10000, RZ ;  /* 0x000100007d337824 */ /* 0x000fe400078e00ff */
[C---:B------:R-:W-:Y:S01]  /*3cc0*/  FFMA.FTZ R49, R50.reuse, R49, -R55 ;  /* 0x0000003132317223 */ /* 0x040fe20000010837 */
[-C--:B------:R-:W-:Y:S01]  /*3cd0*/  FMUL.FTZ R57, R47, R48.reuse ;  /* 0x000000302f397220 */ /* 0x080fe20000410000 */
[----:B------:R-:W-:Y:S01]  /*3ce0*/  FFMA.FTZ R50, R50, R53, R52 ;  /* 0x0000003532327223 */ /* 0x000fe20000010034 */
[----:B------:R-:W-:Y:S01]  /*3cf0*/  LOP3.LUT R30, R31, 0xffff0000, RZ, 0xc0, !PT ;  /* 0xffff00001f1e7812 */ /* 0x000fe200078ec0ff */
[----:B------:R-:W-:Y:S02]  /*3d00*/  IMAD.U32 R29, R28, 0x10000, RZ ;  /* 0x000100001c1d7824 */ /* 0x000fe400078e00ff */
[-C--:B------:R-:W-:Y:S01]  /*3d10*/  FMUL.FTZ R53, R47, R51.reuse ;  /* 0x000000332f357220 */ /* 0x080fe20000410000 */
[----:B------:R-:W-:Y:S01]  /*3d20*/  LOP3.LUT R129, R129, 0xffff0000, RZ, 0xc0, !PT ;  /* 0xffff000081817812 */ /* 0x000fe200078ec0ff */
[----:B------:R-:W-:Y:S01]  /*3d30*/  IMAD.U32 R124, R124, 0x10000, RZ ;  /* 0x000100007c7c7824 */ /* 0x000fe200078e00ff */
[----:B------:R-:W-:Y:S01]  /*3d40*/  LOP3.LUT R125, R125, 0xffff0000, RZ, 0xc0, !PT ;  /* 0xffff00007d7d7812 */ /* 0x000fe200078ec0ff */
[----:B------:R-:W-:Y:S01]  /*3d50*/  FFMA.FTZ R47, R46, R51, -R57 ;  /* 0x000000332e2f7223 */ /* 0x000fe20000010839 */
[----:B------:R-:W-:Y:S01]  /*3d60*/  LOP3.LUT R28, R28, 0xffff0000, RZ, 0xc0, !PT ;  /* 0xffff00001c1c7812 */ /* 0x000fe200078ec0ff */
[----:B------:R-:W-:Y:S01]  /*3d70*/  FFMA.FTZ R46, R46, R48, R53 ;  /* 0x000000302e2e7223 */ /* 0x000fe20000010035 */
[C---:B------:R-:W-:Y:S01]  /*3d80*/  FMUL.FTZ R48, R30.reuse, R129 ;  /* 0x000000811e307220 */ /* 0x040fe20000410000 */
[----:B------:R-:W-:Y:S01]  /*3d90*/  FMUL.FTZ R52, R30, R125 ;  /* 0x0000007d1e347220 */ /* 0x000fe20000410000 */
[----:B------:R-:W-:-:S02]  /*3da0*/  IMAD.U32 R31, R31, 0x10000, RZ ;  /* 0x000100001f1f7824 */ /* 0x000fc400078e00ff */
[C---:B------:R-:W-:Y:S01]  /*3db0*/  FMUL.FTZ R30, R28.reuse, R128 ;  /* 0x000000801c1e7220 */ /* 0x040fe20000410000 */
[-C--:B------:R-:W-:Y:S01]  /*3dc0*/  FMUL.FTZ R51, R28, R124.reuse ;  /* 0x0000007c1c337220 */ /* 0x080fe20000410000 */
[----:B------:R-:W-:Y:S01]  /*3dd0*/  F2FP.BF16.F32.PACK_AB R46, R46, R47 ;  /* 0x0000002f2e2e723e */ /* 0x000fe200000010ff */
[----:B------:R-:W-:Y:S01]  /*3de0*/  FFMA.FTZ R48, R31, R125, -R48 ;  /* 0x0000007d1f307223 */ /* 0x000fe20000010830 */
[C---:B------:R-:W-:Y:S01]  /*3df0*/  FFMA.FTZ R30, R29.reuse, R124, -R30 ;  /* 0x0000007c1d1e7223 */ /* 0x040fe2000001081e */
[----:B------:R-:W-:Y:S01]  /*3e00*/  FFMA.FTZ R51, R29, R128, R51 ;  /* 0x000000801d337223 */ /* 0x000fe20000010033 */
[----:B------:R-:W-:Y:S01]  /*3e10*/  FFMA.FTZ R31, R31, R129, R52 ;  /* 0x000000811f1f7223 */ /* 0x000fe20000010034 */
[----:B------:R-:W-:-:S03]  /*3e20*/  F2FP.BF16.F32.PACK_AB R29, R50, R49 ;  /* 0x00000031321d723e */ /* 0x000fc600000010ff */
[----:B------:R-:W-:Y:S01]  /*3e30*/  F2FP.BF16.F32.PACK_AB R28, R51, R30 ;  /* 0x0000001e331c723e */ /* 0x000fe200000010ff */
[----:B------:R-:W-:Y:S01]  /*3e40*/  IMAD.MOV.U32 R30, RZ, RZ, R46 ;  /* 0x000000ffff1e7224 */ /* 0x000fe200078e002e */
[----:B------:R-:W-:-:S07]  /*3e50*/  F2FP.BF16.F32.PACK_AB R31, R31, R48 ;  /* 0x000000301f1f723e */ /* 0x000fce00000010ff */
.L_x_1406:
[----:B------:R-:W-:Y:S05]  /*3e60*/  BSYNC B2 ;  /* 0x0000000000027941 */ /* 0x000fea0003800000 */
.L_x_1405:
[----:B------:R3:W-:Y:S02]  /*3e70*/  STG.E.128 desc[UR38][R32.64+0x40], R28 ;  /* 0x0000401c20007986 */ /* 0x0007e4000c101d26 */
.L_x_1404:
[----:B------:R-:W-:Y:S05]  /*3e80*/  BSYNC B1 ;  /* 0x0000000000017941 */ /* 0x000fea0003800000 */
.L_x_1403:
        /* <DEDUP_REMOVED lines=53> */
.L_x_1410:
[----:B------:R-:W-:Y:S05]  /*41e0*/  BSYNC B2 ;  /* 0x0000000000027941 */ /* 0x000fea0003800000 */
.L_x_1409:
[----:B------:R4:W-:Y:S02]  /*41f0*/  STG.E.128 desc[UR38][R32.64+0x60], R28 ;  /* 0x0000601c20007986 */ /* 0x0009e4000c101d26 */
.L_x_1408:
[----:B------:R-:W-:Y:S05]  /*4200*/  BSYNC B1 ;  /* 0x0000000000017941 */ /* 0x000fea0003800000 */
.L_x_1407:
        /* <DEDUP_REMOVED lines=24> */
[C---:B------:R-:W-:Y:S01]  /*4390*/  IMAD.U32 R30, R31.reuse, 0x10000, RZ ;  /* 0x000100001f1e7824 */ /* 0x040fe200078e00ff */
[----:B------:R-:W-:Y:S01]  /*43a0*/  LOP3.LUT R38, R31, 0xffff0000, RZ, 0xc0, !PT ;  /* 0xffff00001f267812 */ /* 0x000fe200078ec0ff */
[----:B------:R-:W-:Y:S01]  /*43b0*/  FMUL.FTZ R48, R40, R43 ;  /* 0x0000002b28307220 */ /* 0x000fe20000410000 */
[----:B------:R-:W-:-:S02]  /*43c0*/  IMAD.U32 R31, R29, 0x10000, RZ ;  /* 0x000100001d1f7824 */ /* 0x000fc400078e00ff */
[----:B------:R-:W-:Y:S01]  /*43d0*/  FMUL.FTZ R40, R40, R42 ;  /* 0x0000002a28287220 */ /* 0x000fe20000410000 */
[----:B------:R-:W-:Y:S01]  /*43e0*/  FMUL.FTZ R50, R41, R46 ;  /* 0x0000002e29327220 */ /* 0x000fe20000410000 */
[----:B------:R-:W-:Y:S01]  /*43f0*/  LOP3.LUT R119, R119, 0xffff0000, RZ, 0xc0, !PT ;  /* 0xffff000077777812 */ /* 0x000fe200078ec0ff */
[C---:B------:R-:W-:Y:S02]  /*4400*/  IMAD.U32 R29, R28.reuse, 0x10000, RZ ;  /* 0x000100001c1d7824 */ /* 0x040fe400078e00ff */
[----:B------:R-:W-:Y:S01]  /*4410*/  FFMA.FTZ R43, R31, R43, R40 ;  /* 0x0000002b1f2b7223 */ /* 0x000fe20000010028 */
[-C--:B------:R-:W-:Y:S01]  /*4420*/  FMUL.FTZ R40, R41, R44.reuse ;  /* 0x0000002c29287220 */ /* 0x080fe20000410000 */
[----:B------:R-:W-:Y:S01]  /*4430*/  LOP3.LUT R117, R117, 0xffff0000, RZ, 0xc0, !PT ;  /* 0xffff000075757812 */ /* 0x000fe200078ec0ff */
[C---:B------:R-:W-:Y:S01]  /*4440*/  FFMA.FTZ R50, R39.reuse, R44, -R50 ;  /* 0x0000002c27327223 */ /* 0x040fe20000010832 */
[----:B------:R-:W-:Y:S01]  /*4450*/  LOP3.LUT R28, R28, 0xffff0000, RZ, 0xc0, !PT ;  /* 0xffff00001c1c7812 */ /* 0x000fe200078ec0ff */
[----:B------:R-:W-:Y:S01]  /*4460*/  FFMA.FTZ R39, R39, R46, R40 ;  /* 0x0000002e27277223 */ /* 0x000fe20000010028 */
[----:B------:R-:W-:-:S02]  /*4470*/  IMAD.U32 R116, R116, 0x10000, RZ ;  /* 0x0001000074747824 */ /* 0x000fc400078e00ff */
[C---:B------:R-:W-:Y:S01]  /*4480*/  FMUL.FTZ R41, R38.reuse, R119 ;  /* 0x0000007726297220 */ /* 0x040fe20000410000 */
[-C--:B------:R-:W-:Y:S01]  /*4490*/  FMUL.FTZ R40, R38, R117.reuse ;  /* 0x0000007526287220 */ /* 0x080fe20000410000 */
[----:B------:R-:W-:Y:S01]  /*44a0*/  FFMA.FTZ R48, R31, R42, -R48 ;  /* 0x0000002a1f307223 */ /* 0x000fe20000010830 */
[C---:B------:R-:W-:Y:S01]  /*44b0*/  FMUL.FTZ R38, R28.reuse, R118 ;  /* 0x000000761c267220 */ /* 0x040fe20000410000 */
[-C--:B------:R-:W-:Y:S01]  /*44c0*/  FMUL.FTZ R31, R28, R116.reuse ;  /* 0x000000741c1f7220 */ /* 0x080fe20000410000 */
[C---:B------:R-:W-:Y:S01]  /*44d0*/  FFMA.FTZ R41, R30.reuse, R117, -R41 ;  /* 0x000000751e297223 */ /* 0x040fe20000010829 */
[----:B------:R-:W-:Y:S01]  /*44e0*/  FFMA.FTZ R40, R30, R119, R40 ;  /* 0x000000771e287223 */ /* 0x000fe20000010028 */
[C---:B------:R-:W-:Y:S01]  /*44f0*/  FFMA.FTZ R38, R29.reuse, R116, -R38 ;  /* 0x000000741d267223 */ /* 0x040fe20000010826 */
[----:B------:R-:W-:Y:S01]  /*4500*/  FFMA.FTZ R31, R29, R118, R31 ;  /* 0x000000761d1f7223 */ /* 0x000fe2000001001f */
[----:B------:R-:W-:Y:S02]  /*4510*/  F2FP.BF16.F32.PACK_AB R29, R43, R48 ;  /* 0x000000302b1d723e */ /* 0x000fe400000010ff */
[----:B------:R-:W-:-:S02]  /*4520*/  F2FP.BF16.F32.PACK_AB R40, R40, R41 ;  /* 0x000000292828723e */ /* 0x000fc400000010ff */
[----:B------:R-:W-:Y:S02]  /*4530*/  F2FP.BF16.F32.PACK_AB R28, R31, R38 ;  /* 0x000000261f1c723e */ /* 0x000fe400000010ff */
[----:B------:R-:W-:Y:S01]  /*4540*/  F2FP.BF16.F32.PACK_AB R30, R39, R50 ;  /* 0x00000032271e723e */ /* 0x000fe200000010ff */
[----:B------:R-:W-:-:S07]  /*4550*/  IMAD.MOV.U32 R31, RZ, RZ, R40 ;  /* 0x000000ffff1f7224 */ /* 0x000fce00078e0028 */
.L_x_1414:
[----:B------:R-:W-:Y:S05]  /*4560*/  BSYNC B2 ;  /* 0x0000000000027941 */ /* 0x000fea0003800000 */
.L_x_1413:
[----:B------:R1:W-:Y:S02]  /*4570*/  STG.E.128 desc[UR38][R32.64+0x80], R28 ;  /* 0x0000801c20007986 */ /* 0x0003e4000c101d26 */
.L_x_1412:
[----:B------:R-:W-:Y:S05]  /*4580*/  BSYNC B1 ;  /* 0x0000000000017941 */ /* 0x000fea0003800000 */
.L_x_1411:
[----:B------:R-:W-:-:S13]  /*4590*/  ISETP.NE.AND P4, PT, R13, RZ, PT ;  /* 0x000000ff0d00720c */ /* 0x000fda0003f85270 */
[----:B------:R-:W-:Y:S05]  /*45a0*/  @!P4 BRA `(.L_x_1394) ;  /* 0x000000240058c947 */ /* 0x000fea0003800000 */
[----:B------:R-:W5:Y:S01]  /*45b0*/  LDL R38, [R1+0x38] ;  /* 0x0000380001267983 */ /* 0x000f620000100800 */
[----:B------:R-:W-:Y:S03]  /*45c0*/  BSSY B1, `(.L_x_1415) ;  /* 0x0000032000017945 */ /* 0x000fe60003800000 */
[----:B-1234-:R1:W2:Y:S01]  /*45d0*/  LDS.128 R28, [R15+0x19000] ;  /* 0x019000000f1c7984 */ /* 0x01e2a20000000c00 */
[----:B-----5:R-:W-:-:S13]  /*45e0*/  ISETP.GE.AND P4, PT, R38, R107, PT ;  /* 0x0000006b2600720c */ /* 0x020fda0003f86270 */
[----:B-12---:R-:W-:Y:S05]  /*45f0*/  @P4 BRA `(.L_x_1416) ;  /* 0x0000000000b84947 */ /* 0x006fea0003800000 */
[----:B------:R-:W-:Y:S01]  /*4600*/  SHF.R.U64 R38, R36, 0x10, R37 ;  /* 0x0000001024267819 */ /* 0x000fe20000001225 */
[----:B------:R-:W-:Y:S01]  /*4610*/  IMAD.U32 R36, R31, 0x10000, RZ ;  /* 0x000100001f247824 */ /* 0x000fe200078e00ff */
[----:B------:R-:W-:Y:S01]  /*4620*/  SHF.R.U64 R40, R34, 0x10, R35 ;  /* 0x0000001022287819 */ /* 0x000fe20000001223 */
[----:B------:R-:W-:Y:S01]  /*4630*/  IMAD.U32 R34, R30, 0x10000, RZ ;  /* 0x000100001e227824 */ /* 0x000fe200078e00ff */
[----:B------:R-:W-:Y:S02]  /*4640*/  SHF.R.U32.HI R39, RZ, 0x10, R37 ;  /* 0x00000010ff277819 */ /* 0x000fe40000011625 */
[----:B------:R-:W-:Y:S02]  /*4650*/  SHF.R.U32.HI R41, RZ, 0x10, R35 ;  /* 0x00000010ff297819 */ /* 0x000fe40000011623 */
[----:B------:R-:W-:Y:S02]  /*4660*/  PRMT R109, R109, 0x5410, R38 ;  /* 0x000054106d6d7816 */ /* 0x000fe40000000026 */
[----:B------:R-:W-:-:S02]  /*4670*/  PRMT R89, R89, 0x5410, R40 ;  /* 0x0000541059597816 */ /* 0x000fc40000000028 */
[----:B------:R-:W-:Y:S02]  /*4680*/  PRMT R110, R110, 0x5410, R39 ;  /* 0x000054106e6e7816 */ /* 0x000fe40000000027 */
[----:B------:R-:W-:Y:S02]  /*4690*/  LOP3.LUT R37, R31, 0xffff0000, RZ, 0xc0, !PT ;  /* 0xffff00001f257812 */ /* 0x000fe400078ec0ff */
[----:B------:R-:W-:Y:S01]  /*46a0*/  PRMT R88, R88, 0x5410, R41 ;  /* 0x0000541058587816 */ /* 0x000fe20000000029 */
[----:B------:R-:W-:Y:S01]  /*46b0*/  IMAD.U32 R41, R110, 0x10000, RZ ;  /* 0x000100006e297824 */ /* 0x000fe200078e00ff */
[----:B------:R-:W-:Y:S02]  /*46c0*/  LOP3.LUT R31, R29, 0xffff0000, RZ, 0xc0, !PT ;  /* 0xffff00001d1f7812 */ /* 0x000fe400078ec0ff */
[----:B------:R-:W-:Y:S01]  /*46d0*/  LOP3.LUT R40, R109, 0xffff0000, RZ, 0xc0, !PT ;  /* 0xffff00006d287812 */ /* 0x000fe200078ec0ff */
[----:B------:R-:W-:Y:S01]  /*46e0*/  IMAD.U32 R39, R88, 0x10000, RZ ;  /* 0x0001000058277824 */ /* 0x000fe200078e00ff */
[----:B------:R-:W-:Y:S01]  /*46f0*/  LOP3.LUT R38, R89, 0xffff0000, RZ, 0xc0, !PT ;  /* 0xffff000059267812 */ /* 0x000fe200078ec0ff */
[----:B------:R-:W-:Y:S01]  /*4700*/  IMAD.U32 R109, R109, 0x10000, RZ ;  /* 0x000100006d6d7824 */ /* 0x000fe200078e00ff */
[----:B------:R-:W-:Y:S01]  /*4710*/  LOP3.LUT R35, R30, 0xffff0000, RZ, 0xc0, !PT ;  /* 0xffff00001e237812 */ /* 0x000fe200078ec0ff */
[----:B------:R-:W-:-:S02]  /*4720*/  IMAD.U32 R30, R29, 0x10000, RZ ;  /* 0x000100001d1e7824 */ /* 0x000fc400078e00ff */
[C---:B------:R-:W-:Y:S01]  /*4730*/  FMUL.FTZ R43, R31.reuse, R40 ;  /* 0x000000281f2b7220 */ /* 0x040fe20000410000 */
[C---:B------:R-:W-:Y:S02]  /*4740*/  IMAD.U32 R29, R28.reuse, 0x10000, RZ ;  /* 0x000100001c1d7824 */ /* 0x040fe400078e00ff */
[-C--:B------:R-:W-:Y:S01]  /*4750*/  FMUL.FTZ R31, R31, R38.reuse ;  /* 0x000000261f1f7220 */ /* 0x080fe20000410000 */
[----:B------:R-:W-:Y:S01]  /*4760*/  LOP3.LUT R28, R28, 0xffff0000, RZ, 0xc0, !PT ;  /* 0xffff00001c1c7812 */ /* 0x000fe200078ec0ff */
[C---:B------:R-:W-:Y:S01]  /*4770*/  FMUL.FTZ R45, R35.reuse, R41 ;  /* 0x00000029232d7220 */ /* 0x040fe20000410000 */
[----:B------:R-:W-:Y:S01]  /*4780*/  LOP3.LUT R110, R110, 0xffff0000, RZ, 0xc0, !PT ;  /* 0xffff00006e6e7812 */ /* 0x000fe200078ec0ff */
[-C--:B------:R-:W-:Y:S01]  /*4790*/  FMUL.FTZ R35, R35, R39.reuse ;  /* 0x0000002723237220 */ /* 0x080fe20000410000 */
[----:B------:R-:W-:Y:S01]  /*47a0*/  LOP3.LUT R88, R88, 0xffff0000, RZ, 0xc0, !PT ;  /* 0xffff000058587812 */ /* 0x000fe200078ec0ff */
[----:B------:R-:W-:Y:S02]  /*47b0*/  IMAD.U32 R89, R89, 0x10000, RZ ;  /* 0x0001000059597824 */ /* 0x000fe400078e00ff */
[C---:B------:R-:W-:Y:S01]  /*47c0*/  FFMA.FTZ R43, R30.reuse, R38, -R43 ;  /* 0x000000261e2b7223 */ /* 0x040fe2000001082b */
[----:B------:R-:W-:Y:S01]  /*47d0*/  FFMA.FTZ R40, R30, R40, R31 ;  /* 0x000000281e287223 */ /* 0x000fe2000001001f */
[----:B------:R-:W-:Y:S01]  /*47e0*/  FFMA.FTZ R45, R34, R39, -R45 ;  /* 0x00000027222d7223 */ /* 0x000fe2000001082d */
[----:B------:R-:W-:Y:S01]  /*47f0*/  FMUL.FTZ R30, R28, R109 ;  /* 0x0000006d1c1e7220 */ /* 0x000fe20000410000 */
[----:B------:R-:W-:Y:S01]  /*4800*/  FFMA.FTZ R34, R34, R41, R35 ;  /* 0x0000002922227223 */ /* 0x000fe20000010023 */
[C---:B------:R-:W-:Y:S01]  /*4810*/  FMUL.FTZ R31, R37.reuse, R110 ;  /* 0x0000006e251f7220 */ /* 0x040fe20000410000 */
[-C--:B------:R-:W-:Y:S01]  /*4820*/  FMUL.FTZ R28, R28, R89.reuse ;  /* 0x000000591c1c7220 */ /* 0x080fe20000410000 */
[-C--:B------:R-:W-:Y:S01]  /*4830*/  FMUL.FTZ R37, R37, R88.reuse ;  /* 0x0000005825257220 */ /* 0x080fe20000410000 */
[C---:B------:R-:W-:Y:S01]  /*4840*/  FFMA.FTZ R30, R29.reuse, R89, -R30 ;  /* 0x000000591d1e7223 */ /* 0x040fe2000001081e */
[C---:B------:R-:W-:Y:S01]  /*4850*/  FFMA.FTZ R31, R36.reuse, R88, -R31 ;  /* 0x00000058241f7223 */ /* 0x040fe2000001081f */
[----:B------:R-:W-:Y:S01]  /*4860*/  FFMA.FTZ R29, R29, R109, R28 ;  /* 0x0000006d1d1d7223 */ /* 0x000fe2000001001c */
[----:B------:R-:W-:Y:S01]  /*4870*/  FFMA.FTZ R36, R36, R110, R37 ;  /* 0x0000006e24247223 */ /* 0x000fe20000010025 */
[----:B------:R-:W-:-:S02]  /*4880*/  F2FP.BF16.F32.PACK_AB R40, R40, R43 ;  /* 0x0000002b2828723e */ /* 0x000fc400000010ff */
[----:B------:R-:W-:Y:S02]  /*4890*/  F2FP.BF16.F32.PACK_AB R34, R34, R45 ;  /* 0x0000002d2222723e */ /* 0x000fe400000010ff */
[----:B------:R-:W-:Y:S01]  /*48a0*/  F2FP.BF16.F32.PACK_AB R28, R29, R30 ;  /* 0x0000001e1d1c723e */ /* 0x000fe200000010ff */
[----:B------:R-:W-:Y:S01]  /*48b0*/  IMAD.MOV.U32 R29, RZ, RZ, R40 ;  /* 0x000000ffff1d7224 */ /* 0x000fe200078e0028 */
[----:B------:R-:W-:Y:S01]  /*48c0*/  F2FP.BF16.F32.PACK_AB R31, R36, R31 ;  /* 0x0000001f241f723e */ /* 0x000fe200000010ff */
[----:B------:R-:W-:-:S07]  /*48d0*/  IMAD.MOV.U32 R30, RZ, RZ, R34 ;  /* 0x000000ffff1e7224 */ /* 0x000fce00078e0022 */
.L_x_1416:
[----:B------:R-:W-:Y:S05]  /*48e0*/  BSYNC B1 ;  /* 0x0000000000017941 */ /* 0x000fea0003800000 */
.L_x_1415:
[----:B------:R1:W-:Y:S01]  /*48f0*/  STG.E.128 desc[UR38][R32.64+0xa0], R28 ;  /* 0x0000a01c20007986 */ /* 0x0003e2000c101d26 */
[----:B------:R-:W-:Y:S05]  /*4900*/  BRA `(.L_x_1394) ;  /* 0x0000002000807947 */ /* 0x000fea0003800000 */
.L_x_1388:
        /* <DEDUP_REMOVED lines=46> */
.L_x_1418:
[----:B------:R-:W-:Y:S05]  /*4bf0*/  BSYNC B1 ;  /* 0x0000000000017941 */ /* 0x000fea0003800000 */
.L_x_1417:
[----:B-----5:R-:W-:Y:S01]  /*4c00*/  IMAD.MOV.U32 R14, RZ, RZ, R30 ;  /* 0x000000ffff0e7224 */ /* 0x020fe200078e001e */
[----:B------:R-:W-:Y:S01]  /*4c10*/  UISETP.NE.AND UP0, UPT, UR37, 0x3, UPT ;  /* 0x000000032500788c */ /* 0x000fe2000bf05270 */
[----:B0-----:R-:W-:Y:S02]  /*4c20*/  IMAD.MOV.U32 R52, RZ, RZ, R31 ;  /* 0x000000ffff347224 */ /* 0x001fe400078e001f */
[----:B------:R-:W-:Y:S02]  /*4c30*/  IMAD.MOV.U32 R53, RZ, RZ, R28 ;  /* 0x000000ffff357224 */ /* 0x000fe400078e001c */
        /* <DEDUP_REMOVED lines=14> */
[----:B------:R-:W-:-:S02]  /*4d20*/  IMAD.MOV.U32 R53, RZ, RZ, R36 ;  /* 0x000000ffff357224 */ /* 0x000fc400078e0024 */
[----:B------:R-:W-:Y:S01]  /*4d30*/  IMAD.MOV.U32 R54, RZ, RZ, R37 ;  /* 0x000000ffff367224 */ /* 0x000fe200078e0025 */
[----:B------:R-:W-:Y:S01]  /*4d40*/  PRMT R119, R52, 0x5410, R14 ;  /* 0x0000541034777816 */ /* 0x000fe2000000000e */
[----:B------:R-:W-:Y:S02]  /*4d50*/  IMAD.MOV.U32 R14, RZ, RZ, R42 ;  /* 0x000000ffff0e7224 */ /* 0x000fe400078e002a */
[----:B------:R-:W-:Y:S01]  /*4d60*/  IMAD.MOV.U32 R52, RZ, RZ, R43 ;  /* 0x000000ffff347224 */ /* 0x000fe200078e002b */
[----:B------:R-:W-:Y:S01]  /*4d70*/  PRMT R118, R54, 0x5410, R53 ;  /* 0x0000541036767816 */ /* 0x000fe20000000035 */
[----:B------:R-:W-:Y:S02]  /*4d80*/  IMAD.MOV.U32 R53, RZ, RZ, R40 ;  /* 0x000000ffff357224 */ /* 0x000fe400078e0028 */
        /* <DEDUP_REMOVED lines=8> */
[----:B------:R-:W-:Y:S01]  /*4e10*/  IMAD.MOV.U32 R14, RZ, RZ, R50 ;  /* 0x000000ffff0e7224 */ /* 0x000fe200078e0032 */
[----:B------:R-:W-:Y:S01]  /*4e20*/  PRMT R127, R52, 0x5410, R53 ;  /* 0x00005410347f7816 */ /* 0x000fe20000000035 */
[----:B------:R-:W-:Y:S01]  /*4e30*/  IMAD.MOV.U32 R52, RZ, RZ, R51 ;  /* 0x000000ffff347224 */ /* 0x000fe200078e0033 */
[----:B------:R-:W-:Y:S02]  /*4e40*/  PRMT R126, R54, 0x7610, R126 ;  /* 0x00007610367e7816 */ /* 0x000fe4000000007e */
[----:B------:R-:W-:Y:S01]  /*4e50*/  PRMT R120, R14, 0x7610, R120 ;  /* 0x000076100e787816 */ /* 0x000fe20000000078 */
[----:B------:R-:W-:Y:S01]  /*4e60*/  IMAD.MOV.U32 R14, RZ, RZ, R48 ;  /* 0x000000ffff0e7224 */ /* 0x000fe200078e0030 */
[----:B------:R-:W-:Y:S01]  /*4e70*/  PRMT R121, R52, 0x7610, R121 ;  /* 0x0000761034797816 */ /* 0x000fe20000000079 */
[----:B------:R-:W-:-:S03]  /*4e80*/  IMAD.MOV.U32 R52, RZ, RZ, R49 ;  /* 0x000000ffff347224 */ /* 0x000fc600078e0031 */
[----:B------:R-:W-:Y:S02]  /*4e90*/  PRMT R120, R120, 0x5410, R14 ;  /* 0x0000541078787816 */ /* 0x000fe4000000000e */
[----:B------:R-:W-:Y:S01]  /*4ea0*/  PRMT R121, R121, 0x5410, R52 ;  /* 0x0000541079797816 */ /* 0x000fe20000000034 */
[----:B------:R-:W-:Y:S06]  /*4eb0*/  @!P3 BRA `(.L_x_1419) ;  /* 0x000000000004b947 */ /* 0x000fec0003800000 */
[----:B------:R-:W-:Y:S01]  /*4ec0*/  BPT.TRAP 0x1 ;  /* 0x000000040000795c */ /* 0x000fe20000300000 */
.L_x_1419:
[----:B------:R-:W-:Y:S01]  /*4ed0*/  IMAD R14, R17, 0x8, R2 ;  /* 0x00000008110e7824 */ /* 0x000fe200078e0202 */
[----:B------:R-:W-:Y:S01]  /*4ee0*/  SHF.L.U32 R85, R145, 0x1f, RZ ;  /* 0x0000001f91557819 */ /* 0x000fe200000006ff */
[----:B------:R-:W-:Y:S03]  /*4ef0*/  BSSY B1, `(.L_x_1420) ;  /* 0x0000003000017945 */ /* 0x000fe60003800000 */
[----:B------:R-:W0:Y:S02]  /*4f00*/  SYNCS.PHASECHK.TRANS64.TRYWAIT P5, [R14+URZ+0x2d890], R85 ;  /* 0x02d890550e0075a7 */ /* 0x000e2400080a017f */
[----:B0-----:R-:W-:Y:S05]  /*4f10*/  @!P5 BRA `(.L_x_1421) ;  /* 0x000001fc0020d947 */ /* 0x001fea0003800000 */
.L_x_1756:
[----:B------:R-:W-:Y:S05]  /*4f20*/  BSYNC B1 ;  /* 0x0000000000017941 */ /* 0x000fea0003800000 */
.L_x_1420:
        /* <DEDUP_REMOVED lines=14> */
[----:B------:R-:W2:Y:S01]  /*5010*/  LDL R54, [R1+0x14] ;  /* 0x0000140001367983 */ /* 0x000ea20000100800 */
[----:B------:R-:W-:Y:S01]  /*5020*/  SEL R52, R108, R115, !P0 ;  /* 0x000000736c347207 */ /* 0x000fe20004000000 */
[----:B------:R-:W-:Y:S01]  /*5030*/  BSSY B2, `(.L_x_1424) ;  /* 0x0000073000027945 */ /* 0x000fe20003800000 */
[----:B------:R-:W-:Y:S02]  /*5040*/  SHF.R.U32.HI R55, RZ, 0x3, R157 ;  /* 0x00000003ff377819 */ /* 0x000fe4000001169d */
[----:B------:R-:W-:Y:S02]  /*5050*/  SHF.R.S32.HI R53, RZ, 0x1f, R52 ;  /* 0x0000001fff357819 */ /* 0x000fe40000011434 */
[----:B------:R-:W-:Y:S02]  /*5060*/  ISETP.GE.AND P4, PT, R22, R107, PT ;  /* 0x0000006b1600720c */ /* 0x000fe40003f86270 */
[----:B------:R-:W-:-:S04]  /*5070*/  LEA.HI R53, R53, R52, RZ, 0x4 ;  /* 0x0000003435357211 */ /* 0x000fc800078f20ff */
[----:B------:R-:W-:-:S04]  /*5080*/  SHF.R.S32.HI R53, RZ, 0x4, R53 ;  /* 0x00000004ff357819 */ /* 0x000fc80000011435 */
[----:B------:R-:W-:-:S04]  /*5090*/  LEA.HI.SX32 R116, R76, R53, 0x1d ;  /* 0x000000354c747211 */ /* 0x000fc800078feaff */
[----:B------:R-:W-:-:S04]  /*50a0*/  SHF.R.S32.HI R53, RZ, 0x1f, R116 ;  /* 0x0000001fff357819 */ /* 0x000fc80000011474 */
[----:B------:R-:W-:Y:S01]  /*50b0*/  LEA.HI R52, R53, R116, RZ, 0x2 ;  /* 0x0000007435347211 */ /* 0x000fe200078f10ff */
[----:B------:R-:W-:-:S04]  /*50c0*/  IMAD.SHL.U32 R116, R116, 0x8, RZ ;  /* 0x0000000874747824 */ /* 0x000fc800078e00ff */
[----:B------:R-:W-:Y:S01]  /*50d0*/  IMAD.SHL.U32 R52, R52, 0x400, RZ ;  /* 0x0000040034347824 */ /* 0x000fe200078e00ff */
[----:B------:R-:W-:-:S04]  /*50e0*/  LOP3.LUT R53, R157, 0x18, R116, 0xf8, !PT ;  /* 0x000000189d357812 */ /* 0x000fc800078ef874 */
[----:B------:R-:W-:Y:S01]  /*50f0*/  LOP3.LUT R53, R53, R55, RZ, 0x3c, !PT ;  /* 0x0000003735357212 */ /* 0x000fe200078e3cff */
[----:B------:R-:W-:Y:S01]  /*5100*/  IMAD R55, R17, 0x3000, R105 ;  /* 0x0000300011377824 */ /* 0x000fe200078e0269 */
[----:B------:R-:W-:-:S04]  /*5110*/  LOP3.LUT R52, R52, 0x7ffff000, RZ, 0xc0, !PT ;  /* 0x7ffff00034347812 */ /* 0x000fc800078ec0ff */
[----:B--2---:R-:W-:-:S05]  /*5120*/  IADD3 R52, R53, R52, R54 ;  /* 0x0000003435347210 */ /* 0x004fca0007ffe036 */
[----:B------:R-:W-:Y:S02]  /*5130*/  IMAD R53, R17, 0x3000, R52 ;  /* 0x0000300011357824 */ /* 0x000fe400078e0234 */
[--C-:B------:R-:W-:Y:S02]  /*5140*/  IMAD R52, R55, 0x2, R2.reuse ;  /* 0x0000000237347824 */ /* 0x100fe400078e0202 */
[----:B------:R-:W-:-:S04]  /*5150*/  IMAD R56, R53, 0x2, R2 ;  /* 0x0000000235387824 */ /* 0x000fc800078e0202 */
[----:B------:R-:W1:Y:S04]  /*5160*/  LDS.128 R52, [R52+0x15400] ;  /* 0x0154000034347984 */ /* 0x000e680000000c00 */
[----:B------:R-:W2:Y:S01]  /*5170*/  LDS.128 R56, [R56+0x15400] ;  /* 0x0154000038387984 */ /* 0x000ea20000000c00 */
[----:B------:R-:W-:Y:S05]  /*5180*/  @P4 BRA `(.L_x_1425) ;  /* 0x0000000400744947 */ /* 0x000fea0003800000 */
[--C-:B------:R-:W-:Y:S01]  /*5190*/  SHF.R.U64 R36, R36, 0x10, R37.reuse ;  /* 0x0000001024247819 */ /* 0x100fe20000001225 */
[----:B--2---:R-:W-:Y:S01]  /*51a0*/  IMAD.U32 R122, R57, 0x10000, RZ ;  /* 0x00010000397a7824 */ /* 0x004fe200078e00ff */
[----:B------:R-:W-:Y:S02]  /*51b0*/  SHF.R.U32.HI R37, RZ, 0x10, R37 ;  /* 0x00000010ff257819 */ /* 0x000fe40000011625 */
[C---:B------:R-:W-:Y:S02]  /*51c0*/  PRMT R36, R118.reuse, 0x5432, R36 ;  /* 0x0000543276247816 */ /* 0x040fe40000000024 */
[----:B------:R-:W-:Y:S02]  /*51d0*/  PRMT R37, R118, 0x5410, R37 ;  /* 0x0000541076257816 */ /* 0x000fe40000000025 */
[----:B------:R-:W-:Y:S02]  /*51e0*/  SHF.R.U64 R38, R38, 0x10, R39 ;  /* 0x0000001026267819 */ /* 0x000fe40000001227 */
[----:B------:R-:W-:-:S02]  /*51f0*/  SHF.R.U32.HI R118, RZ, 0x10, R49 ;  /* 0x00000010ff767819 */ /* 0x000fc40000011631 */
[----:B------:R-:W-:Y:S02]  /*5200*/  SHF.R.U64 R48, R48, 0x10, R49 ;  /* 0x0000001030307819 */ /* 0x000fe40000001231 */
[--C-:B------:R-:W-:Y:S02]  /*5210*/  SHF.R.U64 R49, R50, 0x10, R51.reuse ;  /* 0x0000001032317819 */ /* 0x100fe40000001233 */
[----:B------:R-:W-:Y:S02]  /*5220*/  PRMT R50, R119, 0x5432, R38 ;  /* 0x0000543277327816 */ /* 0x000fe40000000026 */
[----:B------:R-:W-:Y:S02]  /*5230*/  SHF.R.U32.HI R51, RZ, 0x10, R51 ;  /* 0x00000010ff337819 */ /* 0x000fe40000011633 */
[----:B------:R-:W-:Y:S01]  /*5240*/  PRMT R38, R121, 0x5432, R118 ;  /* 0x0000543279267816 */ /* 0x000fe20000000076 */
[----:B------:R-:W-:Y:S01]  /*5250*/  IMAD.U32 R118, R37, 0x10000, RZ ;  /* 0x0001000025767824 */ /* 0x000fe200078e00ff */
[----:B------:R-:W-:-:S02]  /*5260*/  SHF.R.U32.HI R39, RZ, 0x10, R39 ;  /* 0x00000010ff277819 */ /* 0x000fc40000011627 */
[----:B------:R-:W-:Y:S01]  /*5270*/  PRMT R51, R121, 0x5410, R51 ;  /* 0x0000541079337816 */ /* 0x000fe20000000033 */
[----:B------:R-:W-:Y:S01]  /*5280*/  IMAD.U32 R121, R38, 0x10000, RZ ;  /* 0x0001000026797824 */ /* 0x000fe200078e00ff */
[----:B------:R-:W-:Y:S02]  /*5290*/  PRMT R39, R119, 0x5410, R39 ;  /* 0x0000541077277816 */ /* 0x000fe40000000027 */
[----:B------:R-:W-:Y:S01]  /*52a0*/  PRMT R48, R120, 0x5432, R48 ;  /* 0x0000543278307816 */ /* 0x000fe20000000030 */
[-C--:B------:R-:W-:Y:S01]  /*52b0*/  FMUL.FTZ R119, R122, R121.reuse ;  /* 0x000000797a777220 */ /* 0x080fe20000410000 */
[----:B------:R-:W-:Y:S01]  /*52c0*/  PRMT R49, R120, 0x5410, R49 ;  /* 0x0000541078317816 */ /* 0x000fe20000000031 */
[----:B-1----:R-:W-:Y:S01]  /*52d0*/  IMAD.U32 R120, R53, 0x10000, RZ ;  /* 0x0001000035787824 */ /* 0x002fe200078e00ff */
[----:B------:R-:W-:Y:S02]  /*52e0*/  LOP3.LUT R38, R38, 0xffff0000, RZ, 0xc0, !PT ;  /* 0xffff000026267812 */ /* 0x000fe400078ec0ff */
[----:B------:R-:W-:Y:S01]  /*52f0*/  LOP3.LUT R57, R57, 0xffff0000, RZ, 0xc0, !PT ;  /* 0xffff000039397812 */ /* 0x000fe200078ec0ff */
[-C--:B------:R-:W-:Y:S01]  /*5300*/  FFMA.FTZ R119, R120, R118.reuse, -R119 ;  /* 0x0000007678777223 */ /* 0x080fe20000010877 */
[----:B------:R-:W-:Y:S01]  /*5310*/  FMUL.FTZ R118, R122, R118 ;  /* 0x000000767a767220 */ /* 0x000fe20000410000 */
[----:B------:R-:W-:Y:S01]  /*5320*/  LOP3.LUT R53, R53, 0xffff0000, RZ, 0xc0, !PT ;  /* 0xffff000035357812 */ /* 0x000fe200078ec0ff */
[C---:B------:R-:W-:Y:S01]  /*5330*/  IMAD.U32 R122, R59.reuse, 0x10000, RZ ;  /* 0x000100003b7a7824 */ /* 0x040fe200078e00ff */
[----:B------:R-:W-:Y:S01]  /*5340*/  LOP3.LUT R59, R59, 0xffff0000, RZ, 0xc0, !PT ;  /* 0xffff00003b3b7812 */ /* 0x000fe200078ec0ff */
[----:B------:R-:W-:Y:S01]  /*5350*/  FFMA.FTZ R118, R120, R121, R118 ;  /* 0x0000007978767223 */ /* 0x000fe20000010076 */
[----:B------:R-:W-:Y:S01]  /*5360*/  LOP3.LUT R120, R37, 0xffff0000, RZ, 0xc0, !PT ;  /* 0xffff000025787812 */ /* 0x000fe200078ec0ff */
[----:B------:R-:W-:Y:S01]  /*5370*/  FMUL.FTZ R37, R57, R38 ;  /* 0x0000002639257220 */ /* 0x000fe20000410000 */
[C---:B------:R-:W-:Y:S01]  /*5380*/  IMAD.U32 R121, R51.reuse, 0x10000, RZ ;  /* 0x0001000033797824 */ /* 0x040fe200078e00ff */
[----:B------:R-:W-:-:S02]  /*5390*/  LOP3.LUT R51, R51, 0xffff0000, RZ, 0xc0, !PT ;  /* 0xffff000033337812 */ /* 0x000fc400078ec0ff */
[-C--:B------:R-:W-:Y:S01]  /*53a0*/  FMUL.FTZ R57, R57, R120.reuse ;  /* 0x0000007839397220 */ /* 0x080fe20000410000 */
[----:B------:R-:W-:Y:S01]  /*53b0*/  FFMA.FTZ R37, R53, R120, -R37 ;  /* 0x0000007835257223 */ /* 0x000fe20000010825 */
[----:B------:R-:W-:Y:S02]  /*53c0*/  IMAD.U32 R120, R55, 0x10000, RZ ;  /* 0x0001000037787824 */ /* 0x000fe400078e00ff */
[----:B------:R-:W-:Y:S01]  /*53d0*/  FFMA.FTZ R38, R53, R38, R57 ;  /* 0x0000002635267223 */ /* 0x000fe20000010039 */
[----:B------:R-:W-:Y:S02]  /*53e0*/  IMAD.U32 R57, R39, 0x10000, RZ ;  /* 0x0001000027397824 */ /* 0x000fe400078e00ff */
[----:B------:R-:W-:Y:S01]  /*53f0*/  FMUL.FTZ R53, R122, R121 ;  /* 0x000000797a357220 */ /* 0x000fe20000410000 */
[----:B------:R-:W-:Y:S02]  /*5400*/  F2FP.BF16.F32.PACK_AB R37, R37, R119 ;  /* 0x000000772525723e */ /* 0x000fe400000010ff */
[----:B------:R-:W-:Y:S01]  /*5410*/  F2FP.BF16.F32.PACK_AB R38, R38, R118 ;  /* 0x000000762626723e */ /* 0x000fe200000010ff */
[-C--:B------:R-:W-:Y:S01]  /*5420*/  FFMA.FTZ R53, R120, R57.reuse, -R53 ;  /* 0x0000003978357223 */ /* 0x080fe20000010835 */
[----:B------:R-:W-:-:S04]  /*5430*/  FMUL.FTZ R57, R122, R57 ;  /* 0x000000397a397220 */ /* 0x000fc80000410000 */
[----:B------:R-:W-:Y:S01]  /*5440*/  FFMA.FTZ R57, R120, R121, R57 ;  /* 0x0000007978397223 */ /* 0x000fe20000010039 */
[----:B------:R-:W-:Y:S02]  /*5450*/  LOP3.LUT R120, R39, 0xffff0000, RZ, 0xc0, !PT ;  /* 0xffff000027787812 */ /* 0x000fe400078ec0ff */
        /* <DEDUP_REMOVED lines=9> */
[----:B------:R-:W-:Y:S01]  /*54f0*/  IMAD.U32 R53, R56, 0x10000, RZ ;  /* 0x0001000038357824 */ /* 0x000fe200078e00ff */
[----:B------:R-:W-:Y:S01]  /*5500*/  F2FP.BF16.F32.PACK_AB R59, R59, R57 ;  /* 0x000000393b3b723e */ /* 0x000fe200000010ff */
[C---:B------:R-:W-:Y:S01]  /*5510*/  IMAD.U32 R57, R36.reuse, 0x10000, RZ ;  /* 0x0001000024397824 */ /* 0x040fe200078e00ff */
[----:B------:R-:W-:Y:S01]  /*5520*/  LOP3.LUT R36, R36, 0xffff0000, RZ, 0xc0, !PT ;  /* 0xffff000024247812 */ /* 0x000fe200078ec0ff */
[----:B------:R-:W-:-:S02]  /*5530*/  FMUL.FTZ R118, R53, R51 ;  /* 0x0000003335767220 */ /* 0x000fc40000410000 */
[-C--:B------:R-:W-:Y:S02]  /*5540*/  FMUL.FTZ R53, R53, R57.reuse ;  /* 0x0000003935357220 */ /* 0x080fe40000410000 */
[C---:B------:R-:W-:Y:S01]  /*5550*/  FFMA.FTZ R118, R39.reuse, R57, -R118 ;  /* 0x0000003927767223 */ /* 0x040fe20000010876 */
[----:B------:R-:W-:Y:S02]  /*5560*/  IMAD.U32 R57, R58, 0x10000, RZ ;  /* 0x000100003a397824 */ /* 0x000fe400078e00ff */
[----:B------:R-:W-:Y:S01]  /*5570*/  FFMA.FTZ R53, R39, R51, R53 ;  /* 0x0000003327357223 */ /* 0x000fe20000010035 */
[----:B------:R-:W-:Y:S02]  /*5580*/  LOP3.LUT R39, R56, 0xffff0000, RZ, 0xc0, !PT ;  /* 0xffff000038277812 */ /* 0x000fe400078ec0ff */
        /* <DEDUP_REMOVED lines=9> */
[C---:B------:R-:W-:Y:S01]  /*5620*/  FMUL.FTZ R56, R57.reuse, R51 ;  /* 0x0000003339387220 */ /* 0x040fe20000410000 */
[----:B------:R-:W-:Y:S02]  /*5630*/  IMAD.U32 R48, R54, 0x10000, RZ ;  /* 0x0001000036307824 */ /* 0x000fe400078e00ff */
[----:B------:R-:W-:Y:S01]  /*5640*/  FMUL.FTZ R57, R57, R52 ;  /* 0x0000003439397220 */ /* 0x000fe20000410000 */
[----:B------:R-:W-:Y:S01]  /*5650*/  F2FP.BF16.F32.PACK_AB R36, R36, R118 ;  /* 0x000000762424723e */ /* 0x000fe200000010ff */
[----:B------:R-:W-:-:S02]  /*5660*/  FFMA.FTZ R56, R48, R52, -R56 ;  /* 0x0000003430387223 */ /* 0x000fc40000010838 */
[----:B------:R-:W-:Y:S01]  /*5670*/  FFMA.FTZ R57, R48, R51, R57 ;  /* 0x0000003330397223 */ /* 0x000fe20000010039 */
[----:B------:R-:W-:Y:S02]  /*5680*/  LOP3.LUT R48, R58, 0xffff0000, RZ, 0xc0, !PT ;  /* 0xffff00003a307812 */ /* 0x000fe400078ec0ff */
[----:B------:R-:W-:Y:S02]  /*5690*/  LOP3.LUT R51, R54, 0xffff0000, RZ, 0xc0, !PT ;  /* 0xffff000036337812 */ /* 0x000fe400078ec0ff */
[----:B------:R-:W-:Y:S01]  /*56a0*/  F2FP.BF16.F32.PACK_AB R39, R39, R53 ;  /* 0x000000352727723e */ /* 0x000fe200000010ff */
[CC--:B------:R-:W-:Y:S01]  /*56b0*/  FMUL.FTZ R52, R48.reuse, R49.reuse ;  /* 0x0000003130347220 */ /* 0x0c0fe20000410000 */
[-C--:B------:R-:W-:Y:S01]  /*56c0*/  FMUL.FTZ R48, R48, R50.reuse ;  /* 0x0000003230307220 */ /* 0x080fe20000410000 */
[----:B------:R-:W-:Y:S02]  /*56d0*/  IMAD.MOV.U32 R53, RZ, RZ, R37 ;  /* 0x000000ffff357224 */ /* 0x000fe400078e0025 */
        /* <DEDUP_REMOVED lines=8> */
.L_x_1425:
[----:B------:R-:W-:Y:S05]  /*5760*/  BSYNC B2 ;  /* 0x0000000000027941 */ /* 0x000fea0003800000 */
.L_x_1424:
        /* <DEDUP_REMOVED lines=9> */
[----:B-1----:R1:W-:Y:S01]  /*5800*/  STG.E.128 desc[UR38][R36.64], R52 ;  /* 0x0000003424007986 */ /* 0x0023e2000c101d26 */
[----:B------:R-:W-:-:S05]  /*5810*/  @!P4 LEA.HI.X R39, R39, R87, R48, 0x1, P5 ;  /* 0x000000572727c211 */ /* 0x000fca00028f0c30 */
[----:B--2---:R1:W-:Y:S04]  /*5820*/  @!P4 STG.E.128 desc[UR38][R38.64], R56 ;  /* 0x000000382600c986 */ /* 0x0043e8000c101d26 */
.L_x_1423:
[----:B------:R-:W-:Y:S05]  /*5830*/  BSYNC B1 ;  /* 0x0000000000017941 */ /* 0x000fea0003800000 */
.L_x_1422:
[----:B------:R-:W-:Y:S01]  /*5840*/  ISETP.NE.AND P4, PT, R9, RZ, PT ;  /* 0x000000ff0900720c */ /* 0x000fe20003f85270 */
[----:B------:R-:W-:-:S12]  /*5850*/  BSSY B1, `(.L_x_1426) ;  /* 0x0000082000017945 */ /* 0x000fd80003800000 */
[----:B------:R-:W-:Y:S05]  /*5860*/  @!P4 BRA `(.L_x_1427) ;  /* 0x000000080000c947 */ /* 0x000fea0003800000 */
[----:B-1----:R-:W2:Y:S01]  /*5870*/  LDL R38, [R1+0x14] ;  /* 0x0000140001267983 */ /* 0x002ea20000100800 */
[----:B------:R-:W-:Y:S01]  /*5880*/  SEL R36, R108, R115, !P1 ;  /* 0x000000736c247207 */ /* 0x000fe20004800000 */
[----:B------:R-:W-:Y:S01]  /*5890*/  BSSY B2, `(.L_x_1428) ;  /* 0x0000073000027945 */ /* 0x000fe20003800000 */
[----:B------:R-:W-:Y:S02]  /*58a0*/  SHF.R.U32.HI R39, RZ, 0x3, R157 ;  /* 0x00000003ff277819 */ /* 0x000fe4000001169d */
[----:B------:R-:W-:Y:S02]  /*58b0*/  SHF.R.S32.HI R37, RZ, 0x1f, R36 ;  /* 0x0000001fff257819 */ /* 0x000fe40000011424 */
[----:B------:R-:W-:Y:S02]  /*58c0*/  IADD3 R52, P4, P5, R20, R88, R79 ;  /* 0x0000005814347210 */ /* 0x000fe40007d9e04f */
[----:B------:R-:W-:Y:S02]  /*58d0*/  LEA.HI R37, R37, R36, RZ, 0x4 ;  /* 0x0000002425257211 */ /* 0x000fe400078f20ff */
[----:B------:R-:W-:-:S02]  /*58e0*/  IADD3.X R53, R3, R110, R101, P4, P5 ;  /* 0x0000006e03357210 */ /* 0x000fc400027ea465 */
[----:B------:R-:W-:Y:S02]  /*58f0*/  SHF.R.S32.HI R36, RZ, 0x4, R37 ;  /* 0x00000004ff247819 */ /* 0x000fe40000011425 */
[----:B------:R-:W-:Y:S02]  /*5900*/  ISETP.GE.AND P4, PT, R0, R107, PT ;  /* 0x0000006b0000720c */ /* 0x000fe40003f86270 */
[----:B------:R-:W-:-:S04]  /*5910*/  LEA.HI.SX32 R36, R75, R36, 0x1d ;  /* 0x000000244b247211 */ /* 0x000fc800078feaff */
[----:B------:R-:W-:Y:S01]  /*5920*/  SHF.R.S32.HI R37, RZ, 0x1f, R36 ;  /* 0x0000001fff257819 */ /* 0x000fe20000011424 */
[----:B------:R-:W-:-:S03]  /*5930*/  IMAD.SHL.U32 R54, R36, 0x8, RZ ;  /* 0x0000000824367824 */ /* 0x000fc600078e00ff */
[----:B------:R-:W-:Y:S02]  /*5940*/  LEA.HI R37, R37, R36, RZ, 0x2 ;  /* 0x0000002425257211 */ /* 0x000fe400078f10ff */
[----:B------:R-:W-:-:S03]  /*5950*/  LOP3.LUT R36, R157, 0x18, R54, 0xf8, !PT ;  /* 0x000000189d247812 */ /* 0x000fc600078ef836 */
[----:B------:R-:W-:Y:S01]  /*5960*/  IMAD.SHL.U32 R37, R37, 0x400, RZ ;  /* 0x0000040025257824 */ /* 0x000fe200078e00ff */
[----:B------:R-:W-:-:S04]  /*5970*/  LOP3.LUT R36, R36, R39, RZ, 0x3c, !PT ;  /* 0x0000002724247212 */ /* 0x000fc800078e3cff */
[----:B------:R-:W-:-:S04]  /*5980*/  LOP3.LUT R37, R37, 0x7ffff000, RZ, 0xc0, !PT ;  /* 0x7ffff00025257812 */ /* 0x000fc800078ec0ff */
[----:B--2---:R-:W-:Y:S01]  /*5990*/  IADD3 R36, R36, R37, R38 ;  /* 0x0000002524247210 */ /* 0x004fe20007ffe026 */
[----:B------:R-:W-:-:S04]  /*59a0*/  IMAD R37, R17, 0x3000, R104 ;  /* 0x0000300011257824 */ /* 0x000fc800078e0268 */
[----:B------:R-:W-:Y:S02]  /*59b0*/  IMAD R39, R17, 0x3000, R36 ;  /* 0x0000300011277824 */ /* 0x000fe400078e0224 */
[--C-:B------:R-:W-:Y:S02]  /*59c0*/  IMAD R37, R37, 0x2, R2.reuse ;  /* 0x0000000225257824 */ /* 0x100fe400078e0202 */
[----:B------:R-:W-:-:S04]  /*59d0*/  IMAD R48, R39, 0x2, R2 ;  /* 0x0000000227307824 */ /* 0x000fc800078e0202 */
[----:B------:R-:W1:Y:S04]  /*59e0*/  LDS.128 R36, [R37+0x15400] ;  /* 0x0154000025247984 */ /* 0x000e680000000c00 */
[----:B------:R-:W2:Y:S01]  /*59f0*/  LDS.128 R48, [R48+0x15400] ;  /* 0x0154000030307984 */ /* 0x000ea20000000c00 */
[----:B------:R-:W-:Y:S05]  /*5a00*/  @P4 BRA `(.L_x_1429) ;  /* 0x00000004006c4947 */ /* 0x000fea0003800000 */
[----:B------:R-:W-:Y:S01]  /*5a10*/  SHF.R.U32.HI R57, RZ, 0x10, R45 ;  /* 0x00000010ff397819 */ /* 0x000fe2000001162d */
[----:B-1----:R-:W-:Y:S01]  /*5a20*/  IMAD.U32 R55, R37, 0x10000, RZ ;  /* 0x0001000025377824 */ /* 0x002fe200078e00ff */
[----:B------:R-:W-:Y:S01]  /*5a30*/  SHF.R.U32.HI R58, RZ, 0x10, R33 ;  /* 0x00000010ff3a7819 */ /* 0x000fe20000011621 */
[----:B--2---:R-:W-:Y:S01]  /*5a40*/  IMAD.U32 R116, R49, 0x10000, RZ ;  /* 0x0001000031747824 */ /* 0x004fe200078e00ff */
[----:B------:R-:W-:Y:S02]  /*5a50*/  PRMT R57, R128, 0x5410, R57 ;  /* 0x0000541080397816 */ /* 0x000fe40000000039 */
[----:B------:R-:W-:Y:S02]  /*5a60*/  PRMT R58, R130, 0x5432, R58 ;  /* 0x00005432823a7816 */ /* 0x000fe4000000003a */
[----:B------:R-:W-:Y:S01]  /*5a70*/  SHF.R.U64 R32, R32, 0x10, R33 ;  /* 0x0000001020207819 */ /* 0x000fe20000001221 */
[C---:B------:R-:W-:Y:S01]  /*5a80*/  IMAD.U32 R59, R57.reuse, 0x10000, RZ ;  /* 0x00010000393b7824 */ /* 0x040fe200078e00ff */
[----:B------:R-:W-:Y:S01]  /*5a90*/  SHF.R.U64 R33, R44, 0x10, R45 ;  /* 0x000000102c217819 */ /* 0x000fe2000000122d */
[----:B------:R-:W-:Y:S01]  /*5aa0*/  IMAD.U32 R56, R58, 0x10000, RZ ;  /* 0x000100003a387824 */ /* 0x000fe200078e00ff */
[----:B------:R-:W-:Y:S01]  /*5ab0*/  LOP3.LUT R57, R57, 0xffff0000, RZ, 0xc0, !PT ;  /* 0xffff000039397812 */ /* 0x000fe200078ec0ff */
[C---:B------:R-:W-:Y:S01]  /*5ac0*/  FMUL.FTZ R118, R116.reuse, R59 ;  /* 0x0000003b74767220 */ /* 0x040fe20000410000 */
[----:B------:R-:W-:Y:S01]  /*5ad0*/  LOP3.LUT R45, R49, 0xffff0000, RZ, 0xc0, !PT ;  /* 0xffff0000312d7812 */ /* 0x000fe200078ec0ff */
[-C--:B------:R-:W-:Y:S01]  /*5ae0*/  FMUL.FTZ R116, R116, R56.reuse ;  /* 0x0000003874747220 */ /* 0x080fe20000410000 */
[----:B------:R-:W-:Y:S01]  /*5af0*/  LOP3.LUT R44, R58, 0xffff0000, RZ, 0xc0, !PT ;  /* 0xffff00003a2c7812 */ /* 0x000fe200078ec0ff */
[----:B------:R-:W-:Y:S01]  /*5b00*/  FFMA.FTZ R56, R55, R56, -R118 ;  /* 0x0000003837387223 */ /* 0x000fe20000010876 */
[----:B------:R-:W-:Y:S01]  /*5b10*/  LOP3.LUT R37, R37, 0xffff0000, RZ, 0xc0, !PT ;  /* 0xffff000025257812 */ /* 0x000fe200078ec0ff */
[C---:B------:R-:W-:Y:S01]  /*5b20*/  FMUL.FTZ R49, R45.reuse, R57 ;  /* 0x000000392d317220 */ /* 0x040fe20000410000 */
[----:B------:R-:W-:Y:S01]  /*5b30*/  SHF.R.U32.HI R58, RZ, 0x10, R35 ;  /* 0x00000010ff3a7819 */ /* 0x000fe20000011623 */
[-C--:B------:R-:W-:Y:S01]  /*5b40*/  FMUL.FTZ R45, R45, R44.reuse ;  /* 0x0000002c2d2d7220 */ /* 0x080fe20000410000 */
[----:B------:R-:W-:Y:S01]  /*5b50*/  FFMA.FTZ R55, R55, R59, R116 ;  /* 0x0000003b37377223 */ /* 0x000fe20000010074 */
[C---:B------:R-:W-:Y:S01]  /*5b60*/  FFMA.FTZ R44, R37.reuse, R44, -R49 ;  /* 0x0000002c252c7223 */ /* 0x040fe20000010831 */
[----:B------:R-:W-:Y:S01]  /*5b70*/  PRMT R58, R128, 0x5432, R58 ;  /* 0x00005432803a7816 */ /* 0x000fe2000000003a */
[----:B------:R-:W-:Y:S01]  /*5b80*/  FFMA.FTZ R37, R37, R57, R45 ;  /* 0x0000003925257223 */ /* 0x000fe2000001002d */
[----:B------:R-:W-:Y:S01]  /*5b90*/  PRMT R57, R129, 0x5432, R32 ;  /* 0x0000543281397816 */ /* 0x000fe20000000020 */
[C---:B------:R-:W-:Y:S01]  /*5ba0*/  IMAD.U32 R116, R51.reuse, 0x10000, RZ ;  /* 0x0001000033747824 */ /* 0x040fe200078e00ff */
[----:B------:R-:W-:Y:S01]  /*5bb0*/  SHF.R.U32.HI R32, RZ, 0x10, R47 ;  /* 0x00000010ff207819 */ /* 0x000fe2000001162f */
[----:B------:R-:W-:Y:S01]  /*5bc0*/  IMAD.U32 R49, R58, 0x10000, RZ ;  /* 0x000100003a317824 */ /* 0x000fe200078e00ff */
[----:B------:R-:W-:Y:S01]  /*5bd0*/  LOP3.LUT R51, R51, 0xffff0000, RZ, 0xc0, !PT ;  /* 0xffff000033337812 */ /* 0x000fe200078ec0ff */
[----:B------:R-:W-:Y:S01]  /*5be0*/  IMAD.U32 R45, R39, 0x10000, RZ ;  /* 0x00010000272d7824 */ /* 0x000fe200078e00ff */
[----:B------:R-:W-:-:S02]  /*5bf0*/  PRMT R32, R127, 0x5432, R32 ;  /* 0x000054327f207816 */ /* 0x000fc40000000020 */
[----:B------:R-:W-:Y:S02]  /*5c00*/  PRMT R33, R127, 0x5410, R33 ;  /* 0x000054107f217816 */ /* 0x000fe40000000021 */
[----:B------:R-:W-:Y:S01]  /*5c10*/  SHF.R.U64 R46, R46, 0x10, R47 ;  /* 0x000000102e2e7819 */ /* 0x000fe2000000122f */
[----:B------:R-:W-:Y:S01]  /*5c20*/  IMAD.U32 R59, R32, 0x10000, RZ ;  /* 0x00010000203b7824 */ /* 0x000fe200078e00ff */
[----:B------:R-:W-:Y:S02]  /*5c30*/  SHF.R.U64 R34, R34, 0x10, R35 ;  /* 0x0000001022227819 */ /* 0x000fe40000001223 */
[----:B------:R-:W-:Y:S01]  /*5c40*/  PRMT R46, R126, 0x5410, R46 ;  /* 0x000054107e2e7816 */ /* 0x000fe2000000002e */
[C---:B------:R-:W-:Y:S01]  /*5c50*/  FMUL.FTZ R118, R116.reuse, R59 ;  /* 0x0000003b74767220 */ /* 0x040fe20000410000 */
[-C--:B------:R-:W-:Y:S01]  /*5c60*/  FMUL.FTZ R116, R116, R49.reuse ;  /* 0x0000003174747220 */ /* 0x080fe20000410000 */
[----:B------:R-:W-:Y:S02]  /*5c70*/  PRMT R34, R126, 0x5432, R34 ;  /* 0x000054327e227816 */ /* 0x000fe40000000022 */
[C---:B------:R-:W-:Y:S01]  /*5c80*/  FFMA.FTZ R49, R45.reuse, R49, -R118 ;  /* 0x000000312d317223 */ /* 0x040fe20000010876 */
[----:B------:R-:W-:Y:S01]  /*5c90*/  FFMA.FTZ R45, R45, R59, R116 ;  /* 0x0000003b2d2d7223 */ /* 0x000fe20000010074 */
[----:B------:R-:W-:Y:S01]  /*5ca0*/  LOP3.LUT R59, R58, 0xffff0000, RZ, 0xc0, !PT ;  /* 0xffff00003a3b7812 */ /* 0x000fe200078ec0ff */
[----:B------:R-:W-:Y:S01]  /*5cb0*/  IMAD.U32 R116, R57, 0x10000, RZ ;  /* 0x0001000039747824 */ /* 0x000fe200078e00ff */
[----:B------:R-:W-:Y:S01]  /*5cc0*/  LOP3.LUT R58, R32, 0xffff0000, RZ, 0xc0, !PT ;  /* 0xffff0000203a7812 */ /* 0x000fe200078ec0ff */
[----:B------:R-:W-:Y:S01]  /*5cd0*/  IMAD.U32 R47, R34, 0x10000, RZ ;  /* 0x00010000222f7824 */ /* 0x000fe200078e00ff */
[----:B------:R-:W-:-:S02]  /*5ce0*/  LOP3.LUT R32, R39, 0xffff0000, RZ, 0xc0, !PT ;  /* 0xffff000027207812 */ /* 0x000fc400078ec0ff */
[----:B------:R-:W-:Y:S01]  /*5cf0*/  LOP3.LUT R57, R57, 0xffff0000, RZ, 0xc0, !PT ;  /* 0xffff000039397812 */ /* 0x000fe200078ec0ff */
[C---:B------:R-:W-:Y:S01]  /*5d00*/  FMUL.FTZ R39, R51.reuse, R58 ;  /* 0x0000003a33277220 */ /* 0x040fe20000410000 */
[-C--:B------:R-:W-:Y:S01]  /*5d10*/  FMUL.FTZ R51, R51, R59.reuse ;  /* 0x0000003b33337220 */ /* 0x080fe20000410000 */
[----:B------:R-:W-:Y:S02]  /*5d20*/  F2FP.BF16.F32.PACK_AB R44, R44, R56 ;  /* 0x000000382c2c723e */ /* 0x000fe400000010ff */
[C---:B------:R-:W-:Y:S01]  /*5d30*/  FFMA.FTZ R39, R32.reuse, R59, -R39 ;  /* 0x0000003b20277223 */ /* 0x040fe20000010827 */
[----:B------:R-:W-:Y:S01]  /*5d40*/  FFMA.FTZ R32, R32, R58, R51 ;  /* 0x0000003a20207223 */ /* 0x000fe20000010033 */
[C---:B------:R-:W-:Y:S01]  /*5d50*/  IMAD.U32 R59, R48.reuse, 0x10000, RZ ;  /* 0x00010000303b7824 */ /* 0x040fe200078e00ff */
[----:B------:R-:W-:Y:S01]  /*5d60*/  LOP3.LUT R48, R48, 0xffff0000, RZ, 0xc0, !PT ;  /* 0xffff000030307812 */ /* 0x000fe200078ec0ff */
[C---:B------:R-:W-:Y:S01]  /*5d70*/  IMAD.U32 R58, R33.reuse, 0x10000, RZ ;  /* 0x00010000213a7824 */ /* 0x040fe200078e00ff */
[----:B------:R-:W-:Y:S01]  /*5d80*/  LOP3.LUT R33, R33, 0xffff0000, RZ, 0xc0, !PT ;  /* 0xffff000021217812 */ /* 0x000fe200078ec0ff */
[C---:B------:R-:W-:Y:S01]  /*5d90*/  IMAD.U32 R51, R36.reuse, 0x10000, RZ ;  /* 0x0001000024337824 */ /* 0x040fe200078e00ff */
[----:B------:R-:W-:Y:S01]  /*5da0*/  LOP3.LUT R36, R36, 0xffff0000, RZ, 0xc0, !PT ;  /* 0xffff000024247812 */ /* 0x000fe200078ec0ff */
        /* <DEDUP_REMOVED lines=8> */
[C---:B------:R-:W-:Y:S01]  /*5e30*/  IMAD.U32 R57, R50.reuse, 0x10000, RZ ;  /* 0x0001000032397824 */ /* 0x040fe200078e00ff */
[----:B------:R-:W-:Y:S01]  /*5e40*/  LOP3.LUT R50, R50, 0xffff0000, RZ, 0xc0, !PT ;  /* 0xffff000032327812 */ /* 0x000fe200078ec0ff */
[----:B------:R-:W-:Y:S01]  /*5e50*/  IMAD.U32 R36, R46, 0x10000, RZ ;  /* 0x000100002e247824 */ /* 0x000fe200078e00ff */
[----:B------:R-:W-:Y:S01]  /*5e60*/  F2FP.BF16.F32.PACK_AB R32, R32, R45 ;  /* 0x0000002d2020723e */ /* 0x000fe200000010ff */
[----:B------:R-:W-:Y:S01]  /*5e70*/  IMAD.U32 R33, R38, 0x10000, RZ ;  /* 0x0001000026217824 */ /* 0x000fe200078e00ff */
[----:B------:R-:W-:Y:S01]  /*5e80*/  F2FP.BF16.F32.PACK_AB R35, R35, R118 ;  /* 0x000000762323723e */ /* 0x000fe200000010ff */
[C---:B------:R-:W-:Y:S01]  /*5e90*/  FMUL.FTZ R51, R57.reuse, R36 ;  /* 0x0000002439337220 */ /* 0x040fe20000410000 */
[----:B------:R-:W-:Y:S01]  /*5ea0*/  FMUL.FTZ R57, R57, R47 ;  /* 0x0000002f39397220 */ /* 0x000fe20000410000 */
[----:B------:R-:W-:-:S02]  /*5eb0*/  F2FP.BF16.F32.PACK_AB R39, R39, R49 ;  /* 0x000000312727723e */ /* 0x000fc400000010ff */
[C---:B------:R-:W-:Y:S01]  /*5ec0*/  FFMA.FTZ R51, R33.reuse, R47, -R51 ;  /* 0x0000002f21337223 */ /* 0x040fe20000010833 */
[----:B------:R-:W-:Y:S01]  /*5ed0*/  FFMA.FTZ R57, R33, R36, R57 ;  /* 0x0000002421397223 */ /* 0x000fe20000010039 */
[----:B------:R-:W-:Y:S02]  /*5ee0*/  LOP3.LUT R33, R46, 0xffff0000, RZ, 0xc0, !PT ;  /* 0xffff00002e217812 */ /* 0x000fe400078ec0ff */
[----:B------:R-:W-:Y:S02]  /*5ef0*/  LOP3.LUT R47, R34, 0xffff0000, RZ, 0xc0, !PT ;  /* 0xffff0000222f7812 */ /* 0x000fe400078ec0ff */
[----:B------:R-:W-:Y:S01]  /*5f00*/  LOP3.LUT R36, R38, 0xffff0000, RZ, 0xc0, !PT ;  /* 0xffff000026247812 */ /* 0x000fe200078ec0ff */
[C---:B------:R-:W-:Y:S01]  /*5f10*/  FMUL.FTZ R119, R50.reuse, R33 ;  /* 0x0000002132777220 */ /* 0x040fe20000410000 */
[----:B------:R-:W-:Y:S01]  /*5f20*/  F2FP.BF16.F32.PACK_AB R49, R37, R55 ;  /* 0x000000372531723e */ /* 0x000fe200000010ff */
[----:B------:R-:W-:Y:S01]  /*5f30*/  FMUL.FTZ R50, R50, R47 ;  /* 0x0000002f32327220 */ /* 0x000fe20000410000 */
[----:B------:R-:W-:Y:S01]  /*5f40*/  F2FP.BF16.F32.PACK_AB R48, R48, R59 ;  /* 0x0000003b3030723e */ /* 0x000fe200000010ff */
[----:B------:R-:W-:Y:S01]  /*5f50*/  FFMA.FTZ R34, R36, R47, -R119 ;  /* 0x0000002f24227223 */ /* 0x000fe20000010877 */
[----:B------:R-:W-:-:S02]  /*5f60*/  IMAD.MOV.U32 R37, RZ, RZ, R44 ;  /* 0x000000ffff257224 */ /* 0x000fc400078e002c */
[----:B------:R-:W-:Y:S02]  /*5f70*/  FFMA.FTZ R36, R36, R33, R50 ;  /* 0x0000002124247223 */ /* 0x000fe40000010032 */
[----:B------:R-:W-:Y:S01]  /*5f80*/  F2FP.BF16.F32.PACK_AB R38, R34, R51 ;  /* 0x000000332226723e */ /* 0x000fe200000010ff */
[----:B------:R-:W-:Y:S02]  /*5f90*/  IMAD.MOV.U32 R51, RZ, RZ, R32 ;  /* 0x000000ffff337224 */ /* 0x000fe400078e0020 */
[----:B------:R-:W-:Y:S01]  /*5fa0*/  F2FP.BF16.F32.PACK_AB R50, R36, R57 ;  /* 0x000000392432723e */ /* 0x000fe200000010ff */
[----:B------:R-:W-:-:S07]  /*5fb0*/  IMAD.MOV.U32 R36, RZ, RZ, R35 ;  /* 0x000000ffff247224 */ /* 0x000fce00078e0023 */
.L_x_1429:
[----:B------:R-:W-:Y:S05]  /*5fc0*/  BSYNC B2 ;  /* 0x0000000000027941 */ /* 0x000fea0003800000 */
.L_x_1428:
[----:B------:R-:W-:-:S13]  /*5fd0*/  ISETP.GE.AND P4, PT, R54, R109, PT ;  /* 0x0000006d3600720c */ /* 0x000fda0003f86270 */
[--C-:B------:R-:W-:Y:S02]  /*5fe0*/  @!P4 SHF.R.S32.HI R32, RZ, 0x1f, R54.reuse ;  /* 0x0000001fff20c819 */ /* 0x100fe40000011436 */
[----:B------:R-:W-:-:S04]  /*5ff0*/  @!P4 IADD3 R54, P5, P6, R20, R88, R54 ;  /* 0x000000581436c210 */ /* 0x000fc80007ebe036 */
[----:B------:R-:W-:Y:S02]  /*6000*/  @!P4 IADD3.X R35, R3, R110, R32, P5, P6 ;  /* 0x0000006e0323c210 */ /* 0x000fe40002fec420 */
[----:B------:R-:W-:-:S04]  /*6010*/  LEA R32, P5, R52, R86, 0x1 ;  /* 0x0000005634207211 */ /* 0x000fc800078a08ff */
[----:B------:R-:W-:Y:S02]  /*6020*/  LEA.HI.X R33, R52, R87, R53, 0x1, P5 ;  /* 0x0000005734217211 */ /* 0x000fe400028f0c35 */
[----:B------:R-:W-:-:S03]  /*6030*/  @!P4 LEA R34, P5, R54, R86, 0x1 ;  /* 0x000000563622c211 */ /* 0x000fc600078a08ff */
[----:B-1----:R3:W-:Y:S01]  /*6040*/  STG.E.128 desc[UR38][R32.64], R36 ;  /* 0x0000002420007986 */ /* 0x0027e2000c101d26 */
[----:B------:R-:W-:-:S05]  /*6050*/  @!P4 LEA.HI.X R35, R54, R87, R35, 0x1, P5 ;  /* 0x000000573623c211 */ /* 0x000fca00028f0c23 */
[----:B--2---:R3:W-:Y:S04]  /*6060*/  @!P4 STG.E.128 desc[UR38][R34.64], R48 ;  /* 0x000000302200c986 */ /* 0x0047e8000c101d26 */
.L_x_1427:
[----:B------:R-:W-:Y:S05]  /*6070*/  BSYNC B1 ;  /* 0x0000000000017941 */ /* 0x000fea0003800000 */
.L_x_1426:
[----:B------:R-:W-:-:S13]  /*6080*/  ISETP.NE.AND P4, PT, R10, RZ, PT ;  /* 0x000000ff0a00720c */ /* 0x000fda0003f85270 */
[----:B------:R-:W-:Y:S05]  /*6090*/  @!P4 BRA `(.L_x_1394) ;  /* 0x00000008009cc947 */ /* 0x000fea0003800000 */
[----:B---3--:R-:W2:Y:S04]  /*60a0*/  LDL R32, [R1] ;  /* 0x0000000001207983 */ /* 0x008ea80000100800 */
[----:B------:R-:W3:Y:S01]  /*60b0*/  LDL R33, [R1+0x14] ;  /* 0x0000140001217983 */ /* 0x000ee20000100800 */
[----:B------:R-:W-:Y:S01]  /*60c0*/  SHF.R.U32.HI R35, RZ, 0x3, R157 ;  /* 0x00000003ff237819 */ /* 0x000fe2000001169d */
[----:B------:R-:W-:Y:S01]  /*60d0*/  BSSY B1, `(.L_x_1430) ;  /* 0x0000079000017945 */ /* 0x000fe20003800000 */
[----:B--2---:R-:W-:Y:S02]  /*60e0*/  LOP3.LUT P6, RZ, R32, 0x1, RZ, 0xc0, !PT ;  /* 0x0000000120ff7812 */ /* 0x004fe400078cc0ff */
[----:B------:R-:W-:Y:S01]  /*60f0*/  IADD3 R32, P4, P5, R20, R88, R77 ;  /* 0x0000005814207210 */ /* 0x000fe20007d9e04d */
[----:B---3--:R-:W-:-:S03]  /*6100*/  IMAD.MOV.U32 R34, RZ, RZ, R33 ;  /* 0x000000ffff227224 */ /* 0x008fc600078e0021 */
[----:B------:R-:W-:Y:S02]  /*6110*/  IADD3.X R33, R3, R110, R100, P4, P5 ;  /* 0x0000006e03217210 */ /* 0x000fe400027ea464 */
[----:B------:R-:W-:Y:S02]  /*6120*/  LEA R44, P4, R32, R86, 0x1 ;  /* 0x00000056202c7211 */ /* 0x000fe400078808ff */
[----:B------:R-:W-:Y:S02]  /*6130*/  SEL R115, R108, R115, !P6 ;  /* 0x000000736c737207 */ /* 0x000fe40007000000 */
        /* <DEDUP_REMOVED lines=12> */
[----:B------:R-:W-:Y:S01]  /*6200*/  IADD3 R32, R32, R33, R34 ;  /* 0x0000002120207210 */ /* 0x000fe20007ffe022 */
[----:B------:R-:W-:-:S04]  /*6210*/  IMAD R33, R17, 0x3000, R103 ;  /* 0x0000300011217824 */ /* 0x000fc800078e0267 */
[----:B------:R-:W-:Y:S02]  /*6220*/  IMAD R35, R17, 0x3000, R32 ;  /* 0x0000300011237824 */ /* 0x000fe400078e0220 */
[--C-:B------:R-:W-:Y:S02]  /*6230*/  IMAD R33, R33, 0x2, R2.reuse ;  /* 0x0000000221217824 */ /* 0x100fe400078e0202 */
[----:B-1----:R-:W-:-:S04]  /*6240*/  IMAD R36, R35, 0x2, R2 ;  /* 0x0000000223247824 */ /* 0x002fc800078e0202 */
[----:B------:R-:W1:Y:S04]  /*6250*/  LDS.128 R32, [R33+0x15400] ;  /* 0x0154000021207984 */ /* 0x000e680000000c00 */
[----:B------:R-:W2:Y:S01]  /*6260*/  LDS.128 R36, [R36+0x15400] ;  /* 0x0154000024247984 */ /* 0x000ea20000000c00 */
[----:B------:R-:W-:-:S13]  /*6270*/  ISETP.GE.AND P4, PT, R4, R107, PT ;  /* 0x0000006b0400720c */ /* 0x000fda0003f86270 */
[----:B------:R-:W-:Y:S05]  /*6280*/  @P4 BRA `(.L_x_1431) ;  /* 0x0000000400744947 */ /* 0x000fea0003800000 */
[----:B------:R-:W-:Y:S01]  /*6290*/  SHF.R.U32.HI R52, RZ, 0x10, R41 ;  /* 0x00000010ff347819 */ /* 0x000fe20000011629 */
[----:B--2---:R-:W-:Y:S01]  /*62a0*/  IMAD.U32 R54, R39, 0x10000, RZ ;  /* 0x0001000027367824 */ /* 0x004fe200078e00ff */
[--C-:B------:R-:W-:Y:S01]  /*62b0*/  SHF.R.U32.HI R48, RZ, 0x10, R29.reuse ;  /* 0x00000010ff307819 */ /* 0x100fe2000001161d */
[----:B-1----:R-:W-:Y:S01]  /*62c0*/  IMAD.U32 R51, R35, 0x10000, RZ ;  /* 0x0001000023337824 */ /* 0x002fe200078e00ff */
[----:B------:R-:W-:Y:S01]  /*62d0*/  PRMT R55, R125, 0x5432, R52 ;  /* 0x000054327d377816 */ /* 0x000fe20000000034 */
[----:B------:R-:W-:Y:S01]  /*62e0*/  IMAD.U32 R49, R34, 0x10000, RZ ;  /* 0x0001000022317824 */ /* 0x000fe200078e00ff */
[----:B------:R-:W-:Y:S02]  /*62f0*/  SHF.R.U64 R28, R28, 0x10, R29 ;  /* 0x000000101c1c7819 */ /* 0x000fe4000000121d */
[----:B------:R-:W-:Y:S01]  /*6300*/  SHF.R.U64 R40, R40, 0x10, R41 ;  /* 0x0000001028287819 */ /* 0x000fe20000001229 */
[----:B------:R-:W-:Y:S01]  /*6310*/  IMAD.U32 R52, R55, 0x10000, RZ ;  /* 0x0001000037347824 */ /* 0x000fe200078e00ff */
[----:B------:R-:W-:-:S02]  /*6320*/  PRMT R48, R123, 0x5432, R48 ;  /* 0x000054327b307816 */ /* 0x000fc40000000030 */
[--C-:B------:R-:W-:Y:S01]  /*6330*/  SHF.R.U64 R29, R42, 0x10, R43.reuse ;  /* 0x000000102a1d7819 */ /* 0x100fe2000000122b */
[----:B------:R-:W-:Y:S01]  /*6340*/  IMAD.U32 R42, R37, 0x10000, RZ ;  /* 0x00010000252a7824 */ /* 0x000fe200078e00ff */
[----:B------:R-:W-:Y:S02]  /*6350*/  SHF.R.U32.HI R43, RZ, 0x10, R43 ;  /* 0x00000010ff2b7819 */ /* 0x000fe4000001162b */
[----:B------:R-:W-:Y:S01]  /*6360*/  PRMT R125, R125, 0x5410, R40 ;  /* 0x000054107d7d7816 */ /* 0x000fe20000000028 */
[----:B------:R-:W-:Y:S01]  /*6370*/  IMAD.U32 R40, R48, 0x10000, RZ ;  /* 0x0001000030287824 */ /* 0x000fe200078e00ff */
[--C-:B------:R-:W-:Y:S01]  /*6380*/  SHF.R.U64 R30, R30, 0x10, R31.reuse ;  /* 0x000000101e1e7819 */ /* 0x100fe2000000121f */
[C---:B------:R-:W-:Y:S01]  /*6390*/  FMUL.FTZ R58, R42.reuse, R52 ;  /* 0x000000342a3a7220 */ /* 0x040fe20000410000 */
[----:B------:R-:W-:Y:S01]  /*63a0*/  SHF.R.U32.HI R50, RZ, 0x10, R31 ;  /* 0x00000010ff327819 */ /* 0x000fe2000001161f */
[----:B------:R-:W-:Y:S01]  /*63b0*/  IMAD.U32 R31, R33, 0x10000, RZ ;  /* 0x00010000211f7824 */ /* 0x000fe200078e00ff */
[----:B------:R-:W-:Y:S01]  /*63c0*/  LOP3.LUT R47, R37, 0xffff0000, RZ, 0xc0, !PT ;  /* 0xffff0000252f7812 */ /* 0x000fe200078ec0ff */
[-C--:B------:R-:W-:Y:S01]  /*63d0*/  FMUL.FTZ R42, R42, R40.reuse ;  /* 0x000000282a2a7220 */ /* 0x080fe20000410000 */
[C---:B------:R-:W-:Y:S01]  /*63e0*/  PRMT R29, R124.reuse, 0x5410, R29 ;  /* 0x000054107c1d7816 */ /* 0x040fe2000000001d */
[----:B------:R-:W-:Y:S01]  /*63f0*/  FFMA.FTZ R40, R31, R40, -R58 ;  /* 0x000000281f287223 */ /* 0x000fe2000001083a */
[----:B------:R-:W-:Y:S01]  /*6400*/  LOP3.LUT R56, R55, 0xffff0000, RZ, 0xc0, !PT ;  /* 0xffff000037387812 */ /* 0x000fe200078ec0ff */
[----:B------:R-:W-:Y:S01]  /*6410*/  FFMA.FTZ R31, R31, R52, R42 ;  /* 0x000000341f1f7223 */ /* 0x000fe2000001002a */
[----:B------:R-:W-:Y:S01]  /*6420*/  PRMT R124, R124, 0x5432, R43 ;  /* 0x000054327c7c7816 */ /* 0x000fe2000000002b */
[----:B------:R-:W-:Y:S01]  /*6430*/  IMAD.U32 R37, R36, 0x10000, RZ ;  /* 0x0001000024257824 */ /* 0x000fe200078e00ff */
[----:B------:R-:W-:Y:S01]  /*6440*/  LOP3.LUT R41, R33, 0xffff0000, RZ, 0xc0, !PT ;  /* 0xffff000021297812 */ /* 0x000fe200078ec0ff */
[----:B------:R-:W-:Y:S01]  /*6450*/  FMUL.FTZ R58, R47, R56 ;  /* 0x000000382f3a7220 */ /* 0x000fe20000410000 */
[----:B------:R-:W-:Y:S01]  /*6460*/  PRMT R50, R117, 0x5432, R50 ;  /* 0x0000543275327816 */ /* 0x000fe20000000032 */
[----:B------:R-:W-:Y:S01]  /*6470*/  IMAD.U32 R57, R124, 0x10000, RZ ;  /* 0x000100007c397824 */ /* 0x000fe200078e00ff */
[----:B------:R-:W-:Y:S01]  /*6480*/  LOP3.LUT R48, R48, 0xffff0000, RZ, 0xc0, !PT ;  /* 0xffff000030307812 */ /* 0x000fe200078ec0ff */
[----:B------:R-:W-:Y:S01]  /*6490*/  IMAD.U32 R33, R32, 0x10000, RZ ;  /* 0x0001000020217824 */ /* 0x000fe200078e00ff */
[----:B------:R-:W-:Y:S01]  /*64a0*/  LOP3.LUT R39, R39, 0xffff0000, RZ, 0xc0, !PT ;  /* 0xffff000027277812 */ /* 0x000fe200078ec0ff */
[----:B------:R-:W-:Y:S01]  /*64b0*/  IMAD.U32 R55, R50, 0x10000, RZ ;  /* 0x0001000032377824 */ /* 0x000fe200078e00ff */
[----:B------:R-:W-:Y:S01]  /*64c0*/  LOP3.LUT R52, R124, 0xffff0000, RZ, 0xc0, !PT ;  /* 0xffff00007c347812 */ /* 0x000fe200078ec0ff */
[-C--:B------:R-:W-:Y:S01]  /*64d0*/  FMUL.FTZ R42, R47, R48.reuse ;  /* 0x000000302f2a7220 */ /* 0x080fe20000410000 */
[C---:B------:R-:W-:Y:S01]  /*64e0*/  FFMA.FTZ R43, R41.reuse, R48, -R58 ;  /* 0x00000030292b7223 */ /* 0x040fe2000001083a */
[C---:B------:R-:W-:Y:S01]  /*64f0*/  FMUL.FTZ R48, R54.reuse, R57 ;  /* 0x0000003936307220 */ /* 0x040fe20000410000 */
[-C--:B------:R-:W-:Y:S01]  /*6500*/  FMUL.FTZ R54, R54, R55.reuse ;  /* 0x0000003736367220 */ /* 0x080fe20000410000 */
[----:B------:R-:W-:Y:S01]  /*6510*/  FFMA.FTZ R42, R41, R56, R42 ;  /* 0x00000038292a7223 */ /* 0x000fe2000001002a */
[----:B------:R-:W-:Y:S01]  /*6520*/  PRMT R28, R123, 0x5410, R28 ;  /* 0x000054107b1c7816 */ /* 0x000fe2000000001c */
[C---:B------:R-:W-:Y:S01]  /*6530*/  FFMA.FTZ R41, R51.reuse, R55, -R48 ;  /* 0x0000003733297223 */ /* 0x040fe20000010830 */
[----:B------:R-:W-:Y:S01]  /*6540*/  LOP3.LUT R48, R50, 0xffff0000, RZ, 0xc0, !PT ;  /* 0xffff000032307812 */ /* 0x000fe200078ec0ff */
[----:B------:R-:W-:Y:S01]  /*6550*/  FFMA.FTZ R51, R51, R57, R54 ;  /* 0x0000003933337223 */ /* 0x000fe20000010036 */
[----:B------:R-:W-:Y:S01]  /*6560*/  LOP3.LUT R35, R35, 0xffff0000, RZ, 0xc0, !PT ;  /* 0xffff000023237812 */ /* 0x000fe200078ec0ff */
[----:B------:R-:W-:Y:S01]  /*6570*/  FMUL.FTZ R56, R39, R52 ;  /* 0x0000003427387220 */ /* 0x000fe20000410000 */
[----:B------:R-:W-:-:S02]  /*6580*/  IMAD.U32 R54, R125, 0x10000, RZ ;  /* 0x000100007d367824 */ /* 0x000fc400078e00ff */
[-C--:B------:R-:W-:Y:S01]  /*6590*/  FMUL.FTZ R58, R39, R48.reuse ;  /* 0x00000030273a7220 */ /* 0x080fe20000410000 */
[----:B------:R-:W-:Y:S02]  /*65a0*/  IMAD.U32 R50, R28, 0x10000, RZ ;  /* 0x000100001c327824 */ /* 0x000fe400078e00ff */
[----:B------:R-:W-:Y:S01]  /*65b0*/  FFMA.FTZ R48, R35, R48, -R56 ;  /* 0x0000003023307223 */ /* 0x000fe20000010838 */
[C---:B------:R-:W-:Y:S01]  /*65c0*/  FMUL.FTZ R56, R37.reuse, R54 ;  /* 0x0000003625387220 */ /* 0x040fe20000410000 */
[----:B------:R-:W-:Y:S01]  /*65d0*/  LOP3.LUT R36, R36, 0xffff0000, RZ, 0xc0, !PT ;  /* 0xffff000024247812 */ /* 0x000fe200078ec0ff */
[----:B------:R-:W-:Y:S01]  /*65e0*/  FMUL.FTZ R37, R37, R50 ;  /* 0x0000003225257220 */ /* 0x000fe20000410000 */
[----:B------:R-:W-:Y:S02]  /*65f0*/  LOP3.LUT R125, R125, 0xffff0000, RZ, 0xc0, !PT ;  /* 0xffff00007d7d7812 */ /* 0x000fe400078ec0ff */
[----:B------:R-:W-:Y:S01]  /*6600*/  LOP3.LUT R39, R28, 0xffff0000, RZ, 0xc0, !PT ;  /* 0xffff00001c277812 */ /* 0x000fe200078ec0ff */
[----:B------:R-:W-:Y:S01]  /*6610*/  FFMA.FTZ R28, R35, R52, R58 ;  /* 0x00000034231c7223 */ /* 0x000fe2000001003a */
[----:B------:R-:W-:Y:S01]  /*6620*/  PRMT R30, R117, 0x5410, R30 ;  /* 0x00005410751e7816 */ /* 0x000fe2000000001e */
[C---:B------:R-:W-:Y:S01]  /*6630*/  FFMA.FTZ R35, R33.reuse, R50, -R56 ;  /* 0x0000003221237223 */ /* 0x040fe20000010838 */
[----:B------:R-:W-:Y:S01]  /*6640*/  LOP3.LUT R53, R34, 0xffff0000, RZ, 0xc0, !PT ;  /* 0xffff000022357812 */ /* 0x000fe200078ec0ff */
[----:B------:R-:W-:Y:S01]  /*6650*/  FFMA.FTZ R33, R33, R54, R37 ;  /* 0x0000003621217223 */ /* 0x000fe20000010025 */
[----:B------:R-:W-:-:S02]  /*6660*/  IMAD.U32 R34, R38, 0x10000, RZ ;  /* 0x0001000026227824 */ /* 0x000fc400078e00ff */
[C---:B------:R-:W-:Y:S01]  /*6670*/  FMUL.FTZ R47, R36.reuse, R125 ;  /* 0x0000007d242f7220 */ /* 0x040fe20000410000 */
[----:B------:R-:W-:Y:S01]  /*6680*/  FMUL.FTZ R55, R36, R39 ;  /* 0x0000002724377220 */ /* 0x000fe20000410000 */
[C---:B------:R-:W-:Y:S01]  /*6690*/  IMAD.U32 R37, R29.reuse, 0x10000, RZ ;  /* 0x000100001d257824 */ /* 0x040fe200078e00ff */
[----:B------:R-:W-:Y:S01]  /*66a0*/  LOP3.LUT R38, R38, 0xffff0000, RZ, 0xc0, !PT ;  /* 0xffff000026267812 */ /* 0x000fe200078ec0ff */
[----:B------:R-:W-:Y:S01]  /*66b0*/  IMAD.U32 R36, R30, 0x10000, RZ ;  /* 0x000100001e247824 */ /* 0x000fe200078e00ff */
[----:B------:R-:W-:Y:S01]  /*66c0*/  LOP3.LUT R29, R29, 0xffff0000, RZ, 0xc0, !PT ;  /* 0xffff00001d1d7812 */ /* 0x000fe200078ec0ff */
[----:B------:R-:W-:Y:S01]  /*66d0*/  FMUL.FTZ R52, R34, R37 ;  /* 0x0000002522347220 */ /* 0x000fe20000410000 */
[----:B------:R-:W-:Y:S01]  /*66e0*/  LOP3.LUT R32, R32, 0xffff0000, RZ, 0xc0, !PT ;  /* 0xffff000020207812 */ /* 0x000fe200078ec0ff */
[-C--:B------:R-:W-:Y:S01]  /*66f0*/  FMUL.FTZ R34, R34, R36.reuse ;  /* 0x0000002422227220 */ /* 0x080fe20000410000 */
[----:B------:R-:W-:Y:S01]  /*6700*/  LOP3.LUT R30, R30, 0xffff0000, RZ, 0xc0, !PT ;  /* 0xffff00001e1e7812 */ /* 0x000fe200078ec0ff */
[----:B------:R-:W-:Y:S01]  /*6710*/  FMUL.FTZ R54, R38, R29 ;  /* 0x0000001d26367220 */ /* 0x000fe20000410000 */
[C---:B------:R-:W-:Y:S01]  /*6720*/  FFMA.FTZ R52, R49.reuse, R36, -R52 ;  /* 0x0000002431347223 */ /* 0x040fe20000010834 */
[----:B------:R-:W-:Y:S01]  /*6730*/  FFMA.FTZ R50, R32, R39, -R47 ;  /* 0x0000002720327223 */ /* 0x000fe2000001082f */
[----:B------:R-:W-:Y:S01]  /*6740*/  FFMA.FTZ R34, R49, R37, R34 ;  /* 0x0000002531227223 */ /* 0x000fe20000010022 */
[-C--:B------:R-:W-:Y:S01]  /*6750*/  FMUL.FTZ R38, R38, R30.reuse ;  /* 0x0000001e26267220 */ /* 0x080fe20000410000 */
[C---:B------:R-:W-:Y:S01]  /*6760*/  FFMA.FTZ R37, R53.reuse, R30, -R54 ;  /* 0x0000001e35257223 */ /* 0x040fe20000010836 */
[----:B------:R-:W-:Y:S01]  /*6770*/  FFMA.FTZ R32, R32, R125, R55 ;  /* 0x0000007d20207223 */ /* 0x000fe20000010037 */
[----:B------:R-:W-:Y:S01]  /*6780*/  F2FP.BF16.F32.PACK_AB R35, R50, R35 ;  /* 0x000000233223723e */ /* 0x000fe200000010ff */
[----:B------:R-:W-:Y:S01]  /*6790*/  FFMA.FTZ R29, R53, R29, R38 ;  /* 0x0000001d351d7223 */ /* 0x000fe20000010026 */
[----:B------:R-:W-:-:S02]  /*67a0*/  F2FP.BF16.F32.PACK_AB R40, R43, R40 ;  /* 0x000000282b28723e */ /* 0x000fc400000010ff */
[----:B------:R-:W-:Y:S02]  /*67b0*/  F2FP.BF16.F32.PACK_AB R41, R48, R41 ;  /* 0x000000293029723e */ /* 0x000fe400000010ff */
[----:B------:R-:W-:Y:S02]  /*67c0*/  F2FP.BF16.F32.PACK_AB R31, R42, R31 ;  /* 0x0000001f2a1f723e */ /* 0x000fe400000010ff */
[----:B------:R-:W-:Y:S02]  /*67d0*/  F2FP.BF16.F32.PACK_AB R52, R37, R52 ;  /* 0x000000342534723e */ /* 0x000fe400000010ff */
[----:B------:R-:W-:Y:S01]  /*67e0*/  F2FP.BF16.F32.PACK_AB R36, R32, R33 ;  /* 0x000000212024723e */ /* 0x000fe200000010ff */
[----:B------:R-:W-:Y:S01]  /*67f0*/  IMAD.MOV.U32 R32, RZ, RZ, R35 ;  /* 0x000000ffff207224 */ /* 0x000fe200078e0023 */
[----:B------:R-:W-:Y:S01]  /*6800*/  F2FP.BF16.F32.PACK_AB R38, R29, R34 ;  /* 0x000000221d26723e */ /* 0x000fe200000010ff */
[----:B------:R-:W-:Y:S01]  /*6810*/  IMAD.MOV.U32 R33, RZ, RZ, R40 ;  /* 0x000000ffff217224 */ /* 0x000fe200078e0028 */
[----:B------:R-:W-:Y:S01]  /*6820*/  F2FP.BF16.F32.PACK_AB R39, R28, R51 ;  /* 0x000000331c27723e */ /* 0x000fe200000010ff */
[----:B------:R-:W-:-:S02]  /*6830*/  IMAD.MOV.U32 R37, RZ, RZ, R31 ;  /* 0x000000ffff257224 */ /* 0x000fc400078e001f */
[----:B------:R-:W-:Y:S02]  /*6840*/  IMAD.MOV.U32 R34, RZ, RZ, R52 ;  /* 0x000000ffff227224 */ /* 0x000fe400078e0034 */
[----:B------:R-:W-:-:S07]  /*6850*/  IMAD.MOV.U32 R35, RZ, RZ, R41 ;  /* 0x000000ffff237224 */ /* 0x000fce00078e0029 */
.L_x_1431:
[----:B------:R-:W-:Y:S05]  /*6860*/  BSYNC B1 ;  /* 0x0000000000017941 */ /* 0x000fea0003800000 */
.L_x_1430:
        /* <DEDUP_REMOVED lines=10> */
.L_x_1387:
[----:B------:R-:W-:-:S06]  /*6910*/  UISETP.NE.AND UP0, UPT, UR37, 0x3, UPT ;  /* 0x000000032500788c */ /* 0x000fcc000bf05270 */
[----:B------:R-:W-:-:S13]  /*6920*/  PLOP3.LUT P3, PT, PT, PT, UP0, 0x80, 0x0 ;  /* 0x000000000000781c */ /* 0x000fda0003f6f008 */
[----:B------:R-:W-:Y:S05]  /*6930*/  @!P3 BRA `(.L_x_1432) ;  /* 0x000000000004b947 */ /* 0x000fea0003800000 */
[----:B------:R-:W-:Y:S01]  /*6940*/  BPT.TRAP 0x1 ;  /* 0x000000040000795c */ /* 0x000fe20000300000 */
.L_x_1432:
[----:B------:R-:W-:Y:S01]  /*6950*/  IMAD R14, R17, 0x8, R2 ;  /* 0x00000008110e7824 */ /* 0x000fe200078e0202 */
[----:B------:R-:W-:Y:S01]  /*6960*/  SHF.L.U32 R85, R145, 0x1f, RZ ;  /* 0x0000001f91557819 */ /* 0x000fe200000006ff */
[----:B------:R-:W-:Y:S01]  /*6970*/  IMAD R84, R25, -0x80, R24 ;  /* 0xffffff8019547824 */ /* 0x000fe200078e0218 */
[----:B------:R-:W-:Y:S02]  /*6980*/  BSSY B1, `(.L_x_1433) ;  /* 0x0000004000017945 */ /* 0x000fe40003800000 */
[----:B------:R-:W0:Y:S02]  /*6990*/  SYNCS.PHASECHK.TRANS64.TRYWAIT P4, [R14+URZ+0x2d890], R85 ;  /* 0x02d890550e0075a7 */ /* 0x000e24000808017f */
[----:B------:R-:W-:Y:S01]  /*69a0*/  VIMNMX R84, R84, 0x80, PT ;  /* 0x0000008054547848 */ /* 0x000fe20003fe0100 */
[----:B0-----:R-:W-:Y:S06]  /*69b0*/  @!P4 BRA `(.L_x_1434) ;  /* 0x000001e0008cc947 */ /* 0x001fec0003800000 */
.L_x_1757:
[----:B------:R-:W-:Y:S05]  /*69c0*/  BSYNC B1 ;  /* 0x0000000000017941 */ /* 0x000fea0003800000 */
.L_x_1433:
        /* <DEDUP_REMOVED lines=20> */
.L_x_1394:
[----:B------:R-:W-:Y:S05]  /*6b10*/  BSYNC B0 ;  /* 0x0000000000007941 */ /* 0x000fea0003800000 */
.L_x_1386:
        /* <DEDUP_REMOVED lines=17> */
.L_x_1436:
[----:B------:R-:W-:Y:S05]  /*6c30*/  BSYNC B0 ;  /* 0x0000000000007941 */ /* 0x000fea0003800000 */
.L_x_1435:
[----:B------:R-:W2:Y:S01]  /*6c40*/  SYNCS.PHASECHK.TRANS64.TRYWAIT P3, [R14+URZ+0x2d8b0], R85 ;  /* 0x02d8b0550e0075a7 */ /* 0x000ea2000806017f */
[----:B------:R-:W-:Y:S04]  /*6c50*/  BSSY B0, `(.L_x_1437) ;  /* 0x0000002000007945 */ /* 0x000fe80003800000 */
[----:B--2---:R-:W-:Y:S05]  /*6c60*/  @!P3 BRA `(.L_x_1438) ;  /* 0x000001dc00f4b947 */ /* 0x004fea0003800000 */
.L_x_1758:
[----:B------:R-:W-:Y:S05]  /*6c70*/  BSYNC B0 ;  /* 0x0000000000007941 */ /* 0x000fea0003800000 */
.L_x_1437:
        /* <DEDUP_REMOVED lines=33> */
.L_x_1440:
[----:B------:R-:W-:Y:S05]  /*6e90*/  BSYNC B0 ;  /* 0x0000000000007941 */ /* 0x000fea0003800000 */
.L_x_1439:
[----:B------:R-:W-:Y:S01]  /*6ea0*/  @!PT LDS RZ, [RZ] ;  /* 0x00000000fffff984 */ /* 0x000fe20000000800 */
[----:B------:R-:W-:Y:S01]  /*6eb0*/  @!PT LDS RZ, [RZ] ;  /* 0x00000000fffff984 */ /* 0x000fe20000000800 */
[----:B------:R-:W-:Y:S01]  /*6ec0*/  @!PT LDS RZ, [RZ] ;  /* 0x00000000fffff984 */ /* 0x000fe20000000800 */
[----:B------:R-:W-:Y:S01]  /*6ed0*/  @!PT LDS RZ, [RZ] ;  /* 0x00000000fffff984 */ /* 0x000fe20000000800 */
[----:B------:R4:W-:Y:S06]  /*6ee0*/  MEMBAR.ALL.CTA ;  /* 0x0000000000007992 */ /* 0x0009ec0000008000 */
[----:B----4-:R-:W4:Y:S01]  /*6ef0*/  FENCE.VIEW.ASYNC.S ;  /* 0x00000000000073c6 */ /* 0x010f220000000000 */
[----:B0-2---:R-:W-:Y:S02]  /*6f00*/  @!P4 VIADD R14, R14, 0x2d8c0 ;  /* 0x0002d8c00e0ec836 */ /* 0x005fe40000000000 */
[----:B------:R-:W-:-:S03]  /*6f10*/  VIADD R17, R17, 0x1 ;  /* 0x0000000111117836 */ /* 0x000fc60000000000 */
[----:B------:R-:W-:Y:S01]  /*6f20*/  @!P4 PRMT R14, RZ, 0x654, R14 ;  /* 0x00000654ff0ec816 */ /* 0x000fe2000000000e */
[----:B----4-:R0:W-:Y:S01]  /*6f30*/  BAR.SYNC.DEFER_BLOCKING R111, 0x80 ;  /* 0x0002006f0000751d */ /* 0x0101e20000010000 */
[----:B------:R-:W-:-:S04]  /*6f40*/  ISETP.NE.AND P3, PT, R17, 0x2, PT ;  /* 0x000000021100780c */ /* 0x000fc80003f65270 */
[----:B------:R-:W-:Y:S01]  /*6f50*/  SEL R17, R17, RZ, P3 ;  /* 0x000000ff11117207 */ /* 0x000fe20001800000 */
[----:B------:R2:W-:Y:S02]  /*6f60*/  @!P4 SYNCS.ARRIVE.TRANS64.RED.A1T0 RZ, [R14+URZ], RZ ;  /* 0x000000ff0effc9a7 */ /* 0x0005e4000810043f */
[----:B--2---:R-:W-:-:S04]  /*6f70*/  SEL R14, RZ, 0x1, P3 ;  /* 0x00000001ff0e7807 */ /* 0x004fc80001800000 */
[----:B------:R-:W-:Y:S01]  /*6f80*/  LOP3.LUT R145, R145, R14, RZ, 0x3c, !PT ;  /* 0x0000000e91917212 */ /* 0x000fe200078e3cff */
[----:B0-----:R-:W-:Y:S06]  /*6f90*/  @P2 BRA `(.L_x_1441) ;  /* 0xffffffb800a82947 */ /* 0x001fec000383ffff */
[----:B------:R-:W0:Y:S01]  /*6fa0*/  S2R R15, SR_TID.X ;  /* 0x00000000000f7919 */ /* 0x000e220000002100 */
[----:B------:R-:W-:Y:S02]  /*6fb0*/  PLOP3.LUT P0, PT, PT, PT, PT, 0x8, 0x0 ;  /* 0x000000000000781c */ /* 0x000fe40003f0e170 */
[----:B0-----:R-:W-:-:S04]  /*6fc0*/  SHF.R.U32.HI R15, RZ, 0x7, R15 ;  /* 0x00000007ff0f7819 */ /* 0x001fc8000001160f */
[----:B------:R-:W-:-:S13]  /*6fd0*/  ISETP.NE.AND P5, PT, R15, 0x1, PT ;  /* 0x000000010f00780c */ /* 0x000fda0003fa5270 */
[----:B------:R-:W-:Y:S06]  /*6fe0*/  @!P5 BAR.ARV 0x9, 0x100 ;  /* 0x024400000000db1d */ /* 0x000fec0000002000 */
.L_x_1381:
[----:B------:R-:W2:Y:S01]  /*6ff0*/  LDL R10, [R1+0x18] ;  /* 0x00001800010a7983 */ /* 0x000ea20000100800 */
[----:B------:R-:W0:Y:S08]  /*7000*/  LDC R0, c[0x0][0x448] ;  /* 0x00011200ff007b82 */ /* 0x000e300000000800 */
[----:B------:R-:W4:Y:S01]  /*7010*/  LDC.64 R6, c[0x0][0x9e0] ;  /* 0x00027800ff067b82 */ /* 0x000f220000000a00 */
[----:B0-----:R-:W-:-:S02]  /*7020*/  ISETP.NE.AND P1, PT, R0, 0x1, PT ;  /* 0x000000010000780c */ /* 0x001fc40003f25270 */
[----:B----4-:R-:W-:-:S11]  /*7030*/  ISETP.GE.AND P2, PT, R7, 0x1, PT ;  /* 0x000000010700780c */ /* 0x010fd60003f46270 */
[----:B------:R-:W0:Y:S08]  /*7040*/  @P1 LDC R0, c[0x0][0x44c] ;  /* 0x00011300ff001b82 */ /* 0x000e300000000800 */
[----:B------:R-:W4:Y:S01]  /*7050*/  @P1 LDC R5, c[0x0][0x450] ;  /* 0x00011400ff051b82 */ /* 0x000f220000000800 */
[----:B--2---:R-:W-:-:S04]  /*7060*/  VIADD R3, R10, 0xbf ;  /* 0x000000bf0a037836 */ /* 0x004fc80000000000 */
[----:B0-----:R-:W-:-:S05]  /*7070*/  @P1 IMAD.HI.U32 R0, R3, R0, RZ ;  /* 0x0000000003001227 */ /* 0x001fca00078e00ff */
[----:B----4-:R-:W-:-:S05]  /*7080*/  @P1 SHF.R.U32.HI R3, RZ, R5, R0 ;  /* 0x00000005ff031219 */ /* 0x010fca0000011600 */
[----:B------:R-:W-:Y:S01]  /*7090*/  IMAD.IADD R5, R112, 0x1, R3 ;  /* 0x0000000170057824 */ /* 0x000fe200078e0203 */
[----:B------:R-:W-:Y:S06]  /*70a0*/  @P0 BRA `(.L_x_1442) ;  /* 0x00000000000c0947 */ /* 0x000fec0003800000 */
[----:B------:R-:W0:Y:S01]  /*70b0*/  FENCE.VIEW.ASYNC.G ;  /* 0x00000000000073c6 */ /* 0x000e220000000100 */
[----:B------:R-:W-:Y:S05]  /*70c0*/  WARPSYNC.ALL ;  /* 0x0000000000007948 */ /* 0x000fea0003800000 */
[----:B0-----:R-:W-:Y:S06]  /*70d0*/  BAR.ARV 0xc, 0x200 ;  /* 0x0308000000007b1d */ /* 0x001fec0000002000 */
.L_x_1442:
[----:B------:R-:W-:Y:S01]  /*70e0*/  IMAD.IADD R0, R5, 0x1, R6 ;  /* 0x0000000105007824 */ /* 0x000fe200078e0206 */
[----:B------:R-:W-:Y:S06]  /*70f0*/  @!P2 BRA `(.L_x_1443) ;  /* 0x000000000048a947 */ /* 0x000fec0003800000 */
        /* <DEDUP_REMOVED lines=11> */
.L_x_1445:
[----:B------:R-:W-:-:S13]  /*71b0*/  ISETP.NE.AND P0, PT, R7, 0x1, PT ;  /* 0x000000010700780c */ /* 0x000fda0003f05270 */
[----:B------:R-:W0:Y:S02]  /*71c0*/  @P0 LDC.64 R4, c[0x0][0x9e8] ;  /* 0x00027a00ff040b82 */ /* 0x000e240000000a00 */
[----:B0-----:R-:W-:-:S05]  /*71d0*/  @P0 IMAD.HI.U32 R4, R3, R4, RZ ;  /* 0x0000000403040227 */ /* 0x001fca00078e00ff */
[----:B------:R-:W-:-:S07]  /*71e0*/  @P0 SHF.R.U32.HI R3, RZ, R5, R4 ;  /* 0x00000005ff030219 */ /* 0x000fce0000011604 */
.L_x_1446:
[----:B------:R-:W-:Y:S05]  /*71f0*/  BSYNC B0 ;  /* 0x0000000000007941 */ /* 0x000fea0003800000 */
.L_x_1444:
[----:B------:R-:W-:-:S05]  /*7200*/  IMAD R3, R3, R7, R7 ;  /* 0x0000000703037224 */ /* 0x000fca00078e0207 */
[----:B------:R-:W-:-:S07]  /*7210*/  VIMNMX R0, R0, R3, PT ;  /* 0x0000000300007248 */ /* 0x000fce0003fe0100 */
.L_x_1443:
[----:B------:R-:W0:Y:S01]  /*7220*/  @P1 LDC R4, c[0x0][0x44c] ;  /* 0x00011300ff041b82 */ /* 0x000e220000000800 */
[----:B------:R-:W-:Y:S01]  /*7230*/  VIADD R0, R0, 0x7f ;  /* 0x0000007f00007836 */ /* 0x000fe20000000000 */
[----:B------:R-:W-:Y:S01]  /*7240*/  ULDC UR4, c[0x0][0x9dc] ;  /* 0x0002770000047ab9 */ /* 0x000fe20000000800 */
[----:B------:R-:W-:-:S03]  /*7250*/  IMAD.MOV.U32 R5, RZ, RZ, R10 ;  /* 0x000000ffff057224 */ /* 0x000fc600078e000a */
[----:B------:R-:W-:Y:S02]  /*7260*/  SHF.R.S32.HI R3, RZ, 0x1f, R0 ;  /* 0x0000001fff037819 */ /* 0x000fe40000011400 */
[----:B------:R-:W2:Y:S02]  /*7270*/  @P1 LDC R9, c[0x0][0x450] ;  /* 0x00011400ff091b82 */ /* 0x000ea40000000800 */
[----:B------:R-:W-:-:S04]  /*7280*/  LEA.HI R3, R3, R0, RZ, 0x7 ;  /* 0x0000000003037211 */ /* 0x000fc800078f38ff */
[----:B------:R-:W-:-:S04]  /*7290*/  SHF.R.S32.HI R88, RZ, 0x7, R3 ;  /* 0x00000007ff587819 */ /* 0x000fc80000011403 */
[----:B------:R-:W-:Y:S01]  /*72a0*/  VIMNMX R88, R113, R88, PT ;  /* 0x0000005871587248 */ /* 0x000fe20003fe0100 */
[----:B0-----:R-:W-:-:S05]  /*72b0*/  @P1 IMAD.HI.U32 R4, R10, R4, RZ ;  /* 0x000000040a041227 */ /* 0x001fca00078e00ff */
[----:B--2---:R-:W-:-:S05]  /*72c0*/  @P1 SHF.R.U32.HI R5, RZ, R9, R4 ;  /* 0x00000009ff051219 */ /* 0x004fca0000011604 */
        /* <DEDUP_REMOVED lines=13> */
.L_x_1449:
[----:B------:R-:W-:-:S13]  /*73a0*/  ISETP.NE.AND P0, PT, R7, 0x1, PT ;  /* 0x000000010700780c */ /* 0x000fda0003f05270 */
[----:B------:R-:W0:Y:S02]  /*73b0*/  @P0 LDC.64 R8, c[0x0][0x9e8] ;  /* 0x00027a00ff080b82 */ /* 0x000e240000000a00 */
[----:B0-----:R-:W-:-:S05]  /*73c0*/  @P0 IMAD.HI.U32 R6, R0, R8, RZ ;  /* 0x0000000800060227 */ /* 0x001fca00078e00ff */
[----:B------:R-:W-:-:S07]  /*73d0*/  @P0 SHF.R.U32.HI R0, RZ, R9, R6 ;  /* 0x00000009ff000219 */ /* 0x000fce0000011606 */
.L_x_1450:
[----:B------:R-:W-:Y:S05]  /*73e0*/  BSYNC B0 ;  /* 0x0000000000007941 */ /* 0x000fea0003800000 */
.L_x_1448:
[----:B------:R-:W-:-:S05]  /*73f0*/  IMAD R3, R0, R7, RZ ;  /* 0x0000000700037224 */ /* 0x000fca00078e02ff */
[----:B------:R-:W-:-:S07]  /*7400*/  VIMNMX R4, R4, R3, !PT ;  /* 0x0000000304047248 */ /* 0x000fce0007fe0100 */
.L_x_1447:
[----:B------:R-:W-:Y:S01]  /*7410*/  SHF.R.S32.HI R5, RZ, 0x1f, R4 ;  /* 0x0000001fff057819 */ /* 0x000fe20000011404 */
[----:B------:R-:W-:Y:S01]  /*7420*/  IMAD.MOV.U32 R3, RZ, RZ, RZ ;  /* 0x000000ffff037224 */ /* 0x000fe200078e00ff */
[----:B------:R-:W-:Y:S01]  /*7430*/  PLOP3.LUT P0, PT, PT, PT, PT, 0x80, 0x0 ;  /* 0x000000000000781c */ /* 0x000fe20003f0f070 */
[----:B------:R-:W-:Y:S01]  /*7440*/  IMAD.MOV.U32 R0, RZ, RZ, RZ ;  /* 0x000000ffff007224 */ /* 0x000fe200078e00ff */
[----:B------:R-:W-:Y:S02]  /*7450*/  LEA.HI R5, R5, R4, RZ, 0x7 ;  /* 0x0000000405057211 */ /* 0x000fe400078f38ff */
[----:B------:R-:W-:Y:S02]  /*7460*/  CS2R R134, SRZ ;  /* 0x0000000000867805 */ /* 0x000fe4000001ff00 */
[----:B------:R-:W-:Y:S02]  /*7470*/  CS2R R132, SRZ ;  /* 0x0000000000847805 */ /* 0x000fe4000001ff00 */
[----:B------:R-:W-:-:S02]  /*7480*/  CS2R R130, SRZ ;  /* 0x0000000000827805 */ /* 0x000fc4000001ff00 */
[----:B------:R-:W-:Y:S02]  /*7490*/  SHF.R.S32.HI R5, RZ, 0x7, R5 ;  /* 0x00000007ff057819 */ /* 0x000fe40000011405 */
[----:B------:R-:W-:Y:S02]  /*74a0*/  CS2R R128, SRZ ;  /* 0x0000000000807805 */ /* 0x000fe4000001ff00 */
[----:B------:R-:W-:Y:S02]  /*74b0*/  CS2R R126, SRZ ;  /* 0x00000000007e7805 */ /* 0x000fe4000001ff00 */
[----:B------:R-:W-:Y:S02]  /*74c0*/  CS2R R124, SRZ ;  /* 0x00000000007c7805 */ /* 0x000fe4000001ff00 */
[----:B------:R-:W-:Y:S02]  /*74d0*/  VIMNMX R6, RZ, R5, !PT ;  /* 0x00000005ff067248 */ /* 0x000fe40007fe0100 */
[----:B------:R-:W-:-:S02]  /*74e0*/  CS2R R122, SRZ ;  /* 0x00000000007a7805 */ /* 0x000fc4000001ff00 */
[----:B------:R-:W-:Y:S02]  /*74f0*/  CS2R R120, SRZ ;  /* 0x0000000000787805 */ /* 0x000fe4000001ff00 */
[----:B------:R-:W-:Y:S02]  /*7500*/  CS2R R118, SRZ ;  /* 0x0000000000767805 */ /* 0x000fe4000001ff00 */
[----:B------:R-:W-:Y:S01]  /*7510*/  ISETP.GT.AND P1, PT, R88, R6, PT ;  /* 0x000000065800720c */ /* 0x000fe20003f24270 */
[----:B------:R0:W-:Y:S01]  /*7520*/  STL [R1+0x44], R6 ;  /* 0x0000440601007387 */ /* 0x0001e20000100800 */
[----:B------:R-:W-:Y:S01]  /*7530*/  CS2R R116, SRZ ;  /* 0x0000000000747805 */ /* 0x000fe2000001ff00 */
[----:B---3--:R-:W-:Y:S01]  /*7540*/  IMAD.MOV.U32 R32, RZ, RZ, RZ ;  /* 0x000000ffff207224 */ /* 0x008fe200078e00ff */
[----:B------:R-:W-:Y:S01]  /*7550*/  CS2R R112, SRZ ;  /* 0x0000000000707805 */ /* 0x000fe2000001ff00 */
[----:B------:R-:W-:Y:S01]  /*7560*/  IMAD.MOV.U32 R31, RZ, RZ, RZ ;  /* 0x000000ffff1f7224 */ /* 0x000fe200078e00ff */
[----:B-1----:R-:W-:Y:S01]  /*7570*/  CS2R R110, SRZ ;  /* 0x00000000006e7805 */ /* 0x002fe2000001ff00 */
        /* <DEDUP_REMOVED lines=8> */
[----:B------:R-:W-:Y:S01]  /*7600*/  CS2R R94, SRZ ;  /* 0x00000000005e7805 */ /* 0x000fe2000001ff00 */
[----:B------:R-:W-:Y:S01]  /*7610*/  IMAD.MOV.U32 R93, RZ, RZ, RZ ;  /* 0x000000ffff5d7224 */ /* 0x000fe200078e00ff */
[----:B0-----:R-:W-:-:S02]  /*7620*/  CS2R R6, SRZ ;  /* 0x0000000000067805 */ /* 0x001fc4000001ff00 */
[----:B------:R-:W-:Y:S01]  /*7630*/  CS2R R90, SRZ ;  /* 0x00000000005a7805 */ /* 0x000fe2000001ff00 */
[----:B------:R-:W-:Y:S01]  /*7640*/  IMAD.MOV.U32 R28, RZ, RZ, RZ ;  /* 0x000000ffff1c7224 */ /* 0x000fe200078e00ff */
[----:B------:R-:W-:Y:S06]  /*7650*/  @!P1 BRA `(.L_x_1451) ;  /* 0x0000013400789947 */ /* 0x000fec0003800000 */
[----:B------:R-:W-:-:S03]  /*7660*/  UMOV UR4, 0xffffffff ;  /* 0xffffffff00047882 */ /* 0x000fc60000000000 */
[----:B------:R-:W-:Y:S05]  /*7670*/  BRA.DIV UR4, `(.L_x_1452) ;  /* 0x000001d604847947 */ /* 0x000fea000b800000 */
[----:B------:R-:W0:Y:S02]  /*7680*/  S2R R0, SR_TID.X ;  /* 0x0000000000007919 */ /* 0x000e240000002100 */
[----:B0-----:R-:W-:-:S05]  /*7690*/  VIADD R3, R0, 0xffffff80 ;  /* 0xffffff8000037836 */ /* 0x001fca0000000000 */
[----:B------:R-:W-:-:S04]  /*76a0*/  SHF.R.S32.HI R0, RZ, 0x1f, R3 ;  /* 0x0000001fff007819 */ /* 0x000fc80000011403 */
[----:B------:R-:W-:-:S04]  /*76b0*/  LEA.HI R0, R0, R3, RZ, 0x7 ;  /* 0x0000000300007211 */ /* 0x000fc800078f38ff */
[----:B------:R-:W-:-:S05]  /*76c0*/  SHF.R.S32.HI R0, RZ, 0x7, R0 ;  /* 0x00000007ff007819 */ /* 0x000fca0000011400 */
[----:B------:R0:W1:Y:S02]  /*76d0*/  SHFL.IDX PT, R155, R0, RZ, 0x1f ;  /* 0x00001fff009b7589 */ /* 0x00006400000e0000 */
.L_x_1761:
[----:B01----:R-:W-:Y:S01]  /*76e0*/  IMAD.HI R0, R155, 0x55555556, RZ ;  /* 0x555555569b007827 */ /* 0x003fe200078e02ff */
[----:B------:R-:W-:Y:S03]  /*76f0*/  BSSY B6, `(.L_x_1453) ;  /* 0x000001f000067945 */ /* 0x000fe60003800000 */
[----:B------:R-:W-:Y:S01]  /*7700*/  VIADD R3, R2, 0x21800 ;  /* 0x0002180002037836 */ /* 0x000fe20000000000 */
[----:B------:R-:W-:-:S04]  /*7710*/  LEA.HI R0, R0, R0, RZ, 0x1 ;  /* 0x0000000000007211 */ /* 0x000fc800078f08ff */
[----:B------:R-:W-:Y:S01]  /*7720*/  LOP3.LUT P0, RZ, R3, 0x3ff, RZ, 0xc0, !PT ;  /* 0x000003ff03ff7812 */ /* 0x000fe2000780c0ff */
[----:B------:R-:W-:-:S04]  /*7730*/  IMAD R4, R0, -0x3, R155 ;  /* 0xfffffffd00047824 */ /* 0x000fc800078e029b */
[----:B------:R-:W-:Y:S01]  /*7740*/  IMAD R0, R4, 0x1000, R2 ;  /* 0x0000100004007824 */ /* 0x000fe200078e0202 */
[----:B------:R0:W-:Y:S03]  /*7750*/  STL [R1+0x1c], R4 ;  /* 0x00001c0401007387 */ /* 0x0001e60000100800 */
[----:B------:R-:W-:-:S05]  /*7760*/  VIADD R0, R0, 0xc400 ;  /* 0x0000c40000007836 */ /* 0x000fca0000000000 */
[----:B------:R-:W-:Y:S01]  /*7770*/  SHF.R.U32.HI R0, RZ, 0x4, R0 ;  /* 0x00000004ff007819 */ /* 0x000fe20000011600 */
[----:B0-----:R-:W-:-:S03]  /*7780*/  IMAD R4, R4, 0x2000, R3 ;  /* 0x0000200004047824 */ /* 0x001fc600078e0203 */
[----:B------:R-:W-:Y:S02]  /*7790*/  LOP3.LUT R44, R0, 0x3fff, RZ, 0xc0, !PT ;  /* 0x00003fff002c7812 */ /* 0x000fe400078ec0ff */
[----:B------:R-:W-:-:S04]  /*77a0*/  SHF.R.U32.HI R4, RZ, 0x4, R4 ;  /* 0x00000004ff047819 */ /* 0x000fc80000011604 */
[----:B------:R-:W-:-:S05]  /*77b0*/  LOP3.LUT R3, R4, 0x3fff, RZ, 0xc0, !PT ;  /* 0x00003fff04037812 */ /* 0x000fca00078ec0ff */
[----:B------:R0:W-:Y:S01]  /*77c0*/  STL [R1+0x3c], R3 ;  /* 0x00003c0301007387 */ /* 0x0001e20000100800 */
[----:B------:R-:W-:Y:S05]  /*77d0*/  @!P0 BRA `(.L_x_1454) ;  /* 0x0000000000408947 */ /* 0x000fea0003800000 */
[----:B------:R-:W-:Y:S01]  /*77e0*/  MOV R0, 0x0 ;  /* 0x0000000000007802 */ /* 0x000fe20000000f00 */
[----:B------:R-:W-:Y:S01]  /*77f0*/  ULDC.64 UR4, c[0x4][0xa8] ;  /* 0x01002a0000047ab9 */ /* 0x000fe20000000a00 */
[----:B------:R-:W-:Y:S01]  /*7800*/  ULDC.64 UR6, c[0x4][0xb0] ;  /* 0x01002c0000067ab9 */ /* 0x000fe20000000a00 */
[----:B------:R-:W-:Y:S01]  /*7810*/  IMAD.U32 R4, RZ, RZ, UR4 ;  /* 0x00000004ff047e24 */ /* 0x000fe2000f8e00ff */
[----:B------:R1:W2:Y:S01]  /*7820*/  LDC.64 R14, c[0x4][R0] ;  /* 0x01000000000e7b82 */ /* 0x0002a20000000a00 */
        /* <DEDUP_REMOVED lines=10> */
[----:B0-2--5:R-:W-:Y:S05]  /*78d0*/  CALL.ABS.NOINC R14 ;  /* 0x000000000e007343 */ /* 0x025fea0003c00000 */
.L_x_1454:
[----:B------:R-:W-:Y:S05]  /*78e0*/  BSYNC B6 ;  /* 0x0000000000067941 */ /* 0x000fea0003800000 */
.L_x_1453:
[----:B------:R-:W-:Y:S02]  /*78f0*/  ULDC UR4, c[0x0][0x3f4] ;  /* 0x0000fd0000047ab9 */ /* 0x000fe40000000800 */
[----:B------:R-:W-:-:S13]  /*7900*/  ISETP.LT.AND P0, PT, RZ, UR4, PT ;  /* 0x00000004ff007c0c */ /* 0x000fda000bf01270 */
[----:B------:R-:W-:Y:S05]  /*7910*/  @P0 BRA `(.L_x_1455) ;  /* 0x0000000000400947 */ /* 0x000fea0003800000 */
[----:B------:R-:W2:Y:S02]  /*7920*/  LDL R20, [R1+0x54] ;  /* 0x0000540001147983 */ /* 0x000ea40000100800 */
[----:B--2---:R-:W-:-:S04]  /*7930*/  LEA.HI R0, R20, R20, RZ, 0x1 ;  /* 0x0000001414007211 */ /* 0x004fc800078f08ff */
[----:B------:R-:W-:-:S05]  /*7940*/  LOP3.LUT R0, R0, 0xfffffffe, RZ, 0xc0, !PT ;  /* 0xfffffffe00007812 */ /* 0x000fca00078ec0ff */
[----:B------:R-:W-:-:S05]  /*7950*/  IMAD.IADD R0, R20, 0x1, -R0 ;  /* 0x0000000114007824 */ /* 0x000fca00078e0a00 */
[----:B0-----:R-:W-:-:S04]  /*7960*/  SHF.L.U32 R3, R0, 0x1f, RZ ;  /* 0x0000001f00037819 */ /* 0x001fc800000006ff */
[----:B------:R0:W1:Y:S03]  /*7970*/  SYNCS.PHASECHK.TRANS64.TRYWAIT P0, [R2+URZ+0x2d800], R3 ;  /* 0x02d80003020075a7 */ /* 0x000066000800017f */
[----:B-1----:R-:W-:Y:S05]  /*7980*/  @!P0 NANOSLEEP.SYNCS 0x989680 ;  /* 0x009896800000895d */ /* 0x002fea0003900000 */
[----:B------:R-:W1:Y:S01]  /*7990*/  @!P0 SYNCS.PHASECHK.TRANS64 P0, [R2+URZ+0x2d800], R3 ;  /* 0x02d80003020085a7 */ /* 0x000e62000800007f */
[----:B------:R-:W-:Y:S04]  /*79a0*/  BSSY B0, `(.L_x_1456) ;  /* 0x0000006000007945 */ /* 0x000fe80003800000 */
[----:B-1----:R-:W-:Y:S05]  /*79b0*/  @P0 BRA `(.L_x_1457) ;  /* 0x0000000000100947 */ /* 0x002fea0003800000 */
.L_x_1458:
[----:B-1----:R1:W2:Y:S02]  /*79c0*/  SYNCS.PHASECHK.TRANS64.TRYWAIT P0, [R2+URZ+0x2d800], R3 ;  /* 0x02d80003020075a7 */ /* 0x0022a4000800017f */
[----:B--2---:R-:W-:Y:S05]  /*79d0*/  @!P0 NANOSLEEP.SYNCS 0x989680 ;  /* 0x009896800000895d */ /* 0x004fea0003900000 */
[----:B------:R-:W2:Y:S02]  /*79e0*/  @!P0 SYNCS.PHASECHK.TRANS64 P0, [R2+URZ+0x2d800], R3 ;  /* 0x02d80003020085a7 */ /* 0x000ea4000800007f */
[----:B--2---:R-:W-:Y:S05]  /*79f0*/  @!P0 BRA `(.L_x_1458) ;  /* 0xfffffffc00f08947 */ /* 0x004fea000383ffff */
.L_x_1457:
[----:B------:R-:W-:Y:S05]  /*7a00*/  BSYNC B0 ;  /* 0x0000000000007941 */ /* 0x000fea0003800000 */
.L_x_1456:
[----:B------:R-:W-:Y:S05]  /*7a10*/  BRA `(.L_x_1459) ;  /* 0x0000004000807947 */ /* 0x000fea0003800000 */
.L_x_1455:
[----:B------:R-:W-:Y:S01]  /*7a20*/  ULOP3.LUT UP0, URZ, UR40, 0x1bf, URZ, 0xc0, !UPT ;  /* 0x000001bf283f7892 */ /* 0x000fe2000f80c03f */
[----:B-----5:R-:W-:Y:S01]  /*7a30*/  SHF.R.S32.HI R0, RZ, 0x1f, R106 ;  /* 0x0000001fff007819 */ /* 0x020fe2000001146a */
[----:B------:R-:W-:Y:S01]  /*7a40*/  ULDC.64 UR4, c[0x0][0x3f8] ;  /* 0x0000fe0000047ab9 */ /* 0x000fe20000000a00 */
[----:B------:R-:W-:Y:S01]  /*7a50*/  ULDC.64 UR6, c[0x0][0x408] ;  /* 0x0001020000067ab9 */ /* 0x000fe20000000a00 */
[----:B------:R-:W-:Y:S02]  /*7a60*/  IMAD.WIDE.U32 R24, R106, UR4, RZ ;  /* 0x000000046a187c25 */ /* 0x000fe4000f8e00ff */
[----:B------:R-:W-:Y:S02]  /*7a70*/  PLOP3.LUT P0, PT, PT, PT, UP0, 0x80, 0x0 ;  /* 0x000000000000781c */ /* 0x000fe40003f0f008 */
[C---:B0-----:R-:W-:Y:S02]  /*7a80*/  IMAD R3, R0.reuse, UR4, RZ ;  /* 0x0000000400037c24 */ /* 0x041fe4000f8e02ff */
[----:B------:R-:W-:-:S02]  /*7a90*/  IMAD R5, R0, UR6, RZ ;  /* 0x0000000600057c24 */ /* 0x000fc4000f8e02ff */
[C---:B------:R-:W-:Y:S02]  /*7aa0*/  IMAD R3, R106.reuse, UR5, R3 ;  /* 0x000000056a037c24 */ /* 0x040fe4000f8e0203 */
[C---:B------:R-:W-:Y:S02]  /*7ab0*/  IMAD R5, R106.reuse, UR7, R5 ;  /* 0x000000076a057c24 */ /* 0x040fe4000f8e0205 */
[----:B------:R-:W-:-:S04]  /*7ac0*/  IMAD.WIDE.U32 R106, R106, UR6, RZ ;  /* 0x000000066a6a7c25 */ /* 0x000fc8000f8e00ff */
[----:B------:R-:W-:Y:S02]  /*7ad0*/  IMAD.IADD R27, R3, 0x1, R25 ;  /* 0x00000001031b7824 */ /* 0x000fe400078e0219 */
[----:B------:R-:W-:Y:S01]  /*7ae0*/  IMAD.IADD R29, R5, 0x1, R107 ;  /* 0x00000001051d7824 */ /* 0x000fe200078e026b */
[----:B------:R-:W-:Y:S06]  /*7af0*/  @!P0 BRA `(.L_x_1460) ;  /* 0x0000000000408947 */ /* 0x000fec0003800000 */
        /* <DEDUP_REMOVED lines=16> */
.L_x_1460:
[----:B------:R-:W2:Y:S01]  /*7c00*/  LDL R20, [R1+0x18] ;  /* 0x0000180001147983 */ /* 0x000ea20000100800 */
[----:B------:R-:W-:Y:S01]  /*7c10*/  ULDC.U8 UR4, c[0x0][0x410] ;  /* 0x0001040000047ab9 */ /* 0x000fe20000000000 */
[----:B------:R-:W-:Y:S01]  /*7c20*/  BSSY B0, `(.L_x_1461) ;  /* 0x00003f7000007945 */ /* 0x000fe20003800000 */
[----:B------:R-:W-:Y:S01]  /*7c30*/  ISETP.NE.AND P0, PT, RZ, UR4, PT ;  /* 0x00000004ff007c0c */ /* 0x000fe2000bf05270 */
[----:B--2---:R-:W-:-:S12]  /*7c40*/  IMAD.IADD R10, R19, 0x1, R20 ;  /* 0x00000001130a7824 */ /* 0x004fd800078e0214 */
[----:B------:R-:W-:Y:S05]  /*7c50*/  @!P0 BRA `(.L_x_1462) ;  /* 0x0000001c00f08947 */ /* 0x000fea0003800000 */
[----:B------:R-:W0:Y:S01]  /*7c60*/  LDC R21, c[0x0][0x448] ;  /* 0x00011200ff157b82 */ /* 0x000e220000000800 */
[----:B------:R-:W-:Y:S01]  /*7c70*/  ULDC.64 UR4, c[0x0][0x3f8] ;  /* 0x0000fe0000047ab9 */ /* 0x000fe20000000a00 */
[----:B------:R-:W-:Y:S01]  /*7c80*/  ULDC.64 UR6, c[0x0][0x408] ;  /* 0x0001020000067ab9 */ /* 0x000fe20000000a00 */
[----:B------:R-:W-:Y:S02]  /*7c90*/  IMAD.MOV.U32 R6, RZ, RZ, R24 ;  /* 0x000000ffff067224 */ /* 0x000fe400078e0018 */
[----:B------:R-:W-:Y:S02]  /*7ca0*/  IMAD.MOV.U32 R7, RZ, RZ, R27 ;  /* 0x000000ffff077224 */ /* 0x000fe400078e001b */
[----:B------:R-:W-:Y:S02]  /*7cb0*/  IMAD.MOV.U32 R8, RZ, RZ, R106 ;  /* 0x000000ffff087224 */ /* 0x000fe400078e006a */
[----:B------:R-:W-:Y:S01]  /*7cc0*/  IMAD.MOV.U32 R9, RZ, RZ, R29 ;  /* 0x000000ffff097224 */ /* 0x000fe200078e001d */
[----:B0-----:R-:W-:-:S13]  /*7cd0*/  ISETP.NE.AND P0, PT, R21, 0x1, PT ;  /* 0x000000011500780c */ /* 0x001fda0003f05270 */
[----:B------:R-:W0:Y:S08]  /*7ce0*/  @P0 LDC R3, c[0x0][0x44c] ;  /* 0x00011300ff030b82 */ /* 0x000e300000000800 */
[----:B------:R-:W1:Y:S01]  /*7cf0*/  @P0 LDC R5, c[0x0][0x450] ;  /* 0x00011400ff050b82 */ /* 0x000e620000000800 */
[----:B0-----:R-:W-:-:S04]  /*7d00*/  @P0 IMAD.HI.U32 R0, R10, R3, RZ ;  /* 0x000000030a000227 */ /* 0x001fc800078e00ff */
[----:B------:R-:W-:Y:S01]  /*7d10*/  IMAD.MOV.U32 R3, RZ, RZ, R10 ;  /* 0x000000ffff037224 */ /* 0x000fe200078e000a */
[----:B-1----:R-:W-:-:S04]  /*7d20*/  @P0 SHF.R.U32.HI R3, RZ, R5, R0 ;  /* 0x00000005ff030219 */ /* 0x002fc80000011600 */
[----:B------:R-:W-:Y:S01]  /*7d30*/  SHF.R.S32.HI R0, RZ, 0x1f, R3 ;  /* 0x0000001fff007819 */ /* 0x000fe20000011403 */
[----:B------:R-:W-:-:S04]  /*7d40*/  IMAD.WIDE.U32 R6, R3, UR4, R6 ;  /* 0x0000000403067c25 */ /* 0x000fc8000f8e0006 */
[C---:B------:R-:W-:Y:S02]  /*7d50*/  IMAD R4, R0.reuse, UR4, RZ ;  /* 0x0000000400047c24 */ /* 0x040fe4000f8e02ff */
[----:B------:R-:W-:Y:S02]  /*7d60*/  IMAD R0, R0, UR6, RZ ;  /* 0x0000000600007c24 */ /* 0x000fe4000f8e02ff */
[C---:B------:R-:W-:Y:S01]  /*7d70*/  IMAD R13, R3.reuse, UR5, R4 ;  /* 0x00000005030d7c24 */ /* 0x040fe2000f8e0204 */
[----:B------:R-:W-:Y:S01]  /*7d80*/  ULDC.64 UR4, c[0x0][0x3e8] ;  /* 0x0000fa0000047ab9 */ /* 0x000fe20000000a00 */
[----:B------:R-:W-:-:S04]  /*7d90*/  IMAD.WIDE.U32 R8, R3, UR6, R8 ;  /* 0x0000000603087c25 */ /* 0x000fc8000f8e0008 */
[----:B------:R-:W-:Y:S01]  /*7da0*/  IMAD R5, R3, UR7, R0 ;  /* 0x0000000703057c24 */ /* 0x000fe2000f8e0200 */
[----:B------:R-:W-:Y:S01]  /*7db0*/  ULDC.64 UR6, c[0x0][0x400] ;  /* 0x0001000000067ab9 */ /* 0x000fe20000000a00 */
[----:B------:R-:W-:Y:S01]  /*7dc0*/  IMAD.IADD R13, R7, 0x1, R13 ;  /* 0x00000001070d7824 */ /* 0x000fe200078e020d */
[----:B------:R-:W-:Y:S01]  /*7dd0*/  LEA R0, P0, R6, UR4, 0x1 ;  /* 0x0000000406007c11 */ /* 0x000fe2000f8008ff */
[----:B------:R-:W-:Y:S01]  /*7de0*/  IMAD.IADD R5, R9, 0x1, R5 ;  /* 0x0000000109057824 */ /* 0x000fe200078e0205 */
[----:B------:R-:W-:Y:S01]  /*7df0*/  LEA R4, P1, R8, UR6, 0x1 ;  /* 0x0000000608047c11 */ /* 0x000fe2000f8208ff */
[----:B------:R-:W-:Y:S01]  /*7e00*/  UMOV UR4, 0xffffffff ;  /* 0xffffffff00047882 */ /* 0x000fe20000000000 */
[----:B------:R-:W-:Y:S02]  /*7e10*/  LEA.HI.X R13, R6, UR5, R13, 0x1, P0 ;  /* 0x00000005060d7c11 */ /* 0x000fe400080f0c0d */
[----:B------:R-:W-:Y:S01]  /*7e20*/  LEA.HI.X R5, R8, UR7, R5, 0x1, P1 ;  /* 0x0000000708057c11 */ /* 0x000fe200088f0c05 */
[----:B------:R-:W-:Y:S08]  /*7e30*/  BRA.DIV UR4, `(.L_x_1463) ;  /* 0x000001ce04d47947 */ /* 0x000ff0000b800000 */
[----:B------:R0:W1:Y:S04]  /*7e40*/  SHFL.IDX PT, R3, R13, RZ, 0x1e1f ;  /* 0x001e1fff0d037589 */ /* 0x00006800000e0000 */
[----:B------:R-:W2:Y:S04]  /*7e50*/  SHFL.IDX PT, R0, R0, RZ, 0x1e1f ;  /* 0x001e1fff00007589 */ /* 0x000ea800000e0000 */
[----:B------:R-:W3:Y:S04]  /*7e60*/  SHFL.IDX PT, R5, R5, RZ, 0x1e1f ;  /* 0x001e1fff05057589 */ /* 0x000ee800000e0000 */
[----:B------:R0:W4:Y:S02]  /*7e70*/  SHFL.IDX PT, R14, R4, RZ, 0x1e1f ;  /* 0x001e1fff040e7589 */ /* 0x00012400000e0000 */
.L_x_1767:
[----:B------:R-:W5:Y:S01]  /*7e80*/  LDL R55, [R1+0x54] ;  /* 0x0000540001377983 */ /* 0x000f620000100800 */
[----:B------:R-:W-:Y:S01]  /*7e90*/  IMAD R6, R136, R21, RZ ;  /* 0x0000001588067224 */ /* 0x000fe200078e02ff */
[----:B------:R-:W-:Y:S01]  /*7ea0*/  BSSY B1, `(.L_x_1464) ;  /* 0x0000060000017945 */ /* 0x000fe20003800000 */
[----:B------:R-:W-:Y:S02]  /*7eb0*/  CS2R R38, SRZ ;  /* 0x0000000000267805 */ /* 0x000fe4000001ff00 */
[----:B------:R-:W-:Y:S01]  /*7ec0*/  CS2R R34, SRZ ;  /* 0x0000000000227805 */ /* 0x000fe2000001ff00 */
[----:B------:R-:W-:Y:S01]  /*7ed0*/  IMAD R73, R73, -0xc0, R6 ;  /* 0xffffff4049497824 */ /* 0x000fe200078e0206 */
[----:B------:R-:W-:Y:S02]  /*7ee0*/  ISETP.GE.AND P1, PT, R10, R6, PT ;  /* 0x000000060a00720c */ /* 0x000fe40003f26270 */
[----:B------:R-:W-:Y:S02]  /*7ef0*/  CS2R R30, SRZ ;  /* 0x00000000001e7805 */ /* 0x000fe4000001ff00 */
[----:B------:R-:W-:-:S02]  /*7f00*/  CS2R R26, SRZ ;  /* 0x00000000001a7805 */ /* 0x000fc4000001ff00 */
[----:B0-----:R-:W-:Y:S02]  /*7f10*/  CS2R R12, SRZ ;  /* 0x00000000000c7805 */ /* 0x001fe4000001ff00 */
        /* <DEDUP_REMOVED lines=32> */
[-C--:B----4-:R-:W-:Y:S02]  /*8120*/  @!P4 IADD3 R8, P2, R14, R9.reuse, RZ ;  /* 0x000000090e08c210 */ /* 0x090fe40007f5e0ff */
[----:B------:R-:W-:-:S03]  /*8130*/  @!P4 IADD3 R6, P1, R0, R9, RZ ;  /* 0x000000090006c210 */ /* 0x000fc60007f3e0ff */
[--C-:B------:R-:W-:Y:S01]  /*8140*/  @!P4 IMAD.X R9, R5, 0x1, R4.reuse, P2 ;  /* 0x000000010509c824 */ /* 0x100fe200010e0604 */
[C---:B------:R-:W-:Y:S01]  /*8150*/  ISETP.GE.AND P2, PT, R40.reuse, UR4, PT ;  /* 0x0000000428007c0c */ /* 0x040fe2000bf46270 */
[----:B-1----:R-:W-:Y:S01]  /*8160*/  @!P4 IMAD.X R7, R3, 0x1, R4, P1 ;  /* 0x000000010307c824 */ /* 0x002fe200008e0604 */
[----:B------:R-:W-:Y:S01]  /*8170*/  SHF.R.S32.HI R4, RZ, 0x1f, R41 ;  /* 0x0000001fff047819 */ /* 0x000fe20000011429 */
[----:B------:R-:W-:Y:S01]  /*8180*/  IMAD.SHL.U32 R47, R41, 0x2, RZ ;  /* 0x00000002292f7824 */ /* 0x000fe200078e00ff */
[----:B------:R0:W5:Y:S01]  /*8190*/  @!P4 LD.E.64 R34, desc[UR38][R8.64] ;  /* 0x000000260822c980 */ /* 0x000162000c101b00 */
[----:B------:R-:W-:Y:S01]  /*81a0*/  ISETP.GE.AND P1, PT, R15, UR4, PT ;  /* 0x000000040f007c0c */ /* 0x000fe2000bf26270 */
[----:B------:R-:W-:Y:S01]  /*81b0*/  IMAD.SHL.U32 R49, R40, 0x2, RZ ;  /* 0x0000000228317824 */ /* 0x000fe200078e00ff */
[----:B------:R-:W-:Y:S01]  /*81c0*/  SHF.L.U64.HI R4, R41, 0x1, R4 ;  /* 0x0000000129047819 */ /* 0x000fe20000010204 */
[----:B------:R1:W5:Y:S01]  /*81d0*/  @!P4 LD.E.64 R32, desc[UR38][R6.64] ;  /* 0x000000260620c980 */ /* 0x000362000c101b00 */
[----:B------:R-:W-:-:S02]  /*81e0*/  @!P3 IADD3 R46, P4, R14, R47, RZ ;  /* 0x0000002f0e2eb210 */ /* 0x000fc40007f9e0ff */
[----:B------:R-:W-:Y:S02]  /*81f0*/  SHF.R.S32.HI R11, RZ, 0x1f, R40 ;  /* 0x0000001fff0b7819 */ /* 0x000fe40000011428 */
[----:B------:R-:W-:Y:S01]  /*8200*/  @!P3 IADD3 R42, P5, R0, R47, RZ ;  /* 0x0000002f002ab210 */ /* 0x000fe20007fbe0ff */
[--C-:B------:R-:W-:Y:S01]  /*8210*/  @!P3 IMAD.X R47, R5, 0x1, R4.reuse, P4 ;  /* 0x00000001052fb824 */ /* 0x100fe200020e0604 */
[----:B0-----:R-:W-:Y:S01]  /*8220*/  SHF.L.U64.HI R8, R40, 0x1, R11 ;  /* 0x0000000128087819 */ /* 0x001fe2000001020b */
[----:B------:R-:W-:Y:S01]  /*8230*/  IMAD.SHL.U32 R41, R15, 0x2, RZ ;  /* 0x000000020f297824 */ /* 0x000fe200078e00ff */
[-C--:B------:R-:W-:Y:S01]  /*8240*/  @!P2 IADD3 R48, P4, R14, R49.reuse, RZ ;  /* 0x000000310e30a210 */ /* 0x080fe20007f9e0ff */
[----:B------:R-:W-:Y:S01]  /*8250*/  @!P3 IMAD.X R43, R3, 0x1, R4, P5 ;  /* 0x00000001032bb824 */ /* 0x000fe200028e0604 */
[----:B------:R-:W-:Y:S01]  /*8260*/  SHF.R.S32.HI R10, RZ, 0x1f, R15 ;  /* 0x0000001fff0a7819 */ /* 0x000fe2000001140f */
[----:B------:R-:W5:Y:S01]  /*8270*/  @!P3 LD.E.64 R30, desc[UR38][R46.64] ;  /* 0x000000262e1eb980 */ /* 0x000f62000c101b00 */
[C---:B-1----:R-:W-:Y:S01]  /*8280*/  @!P2 IADD3 R6, P5, R0.reuse, R49, RZ ;  /* 0x000000310006a210 */ /* 0x042fe20007fbe0ff */
[----:B------:R-:W-:Y:S01]  /*8290*/  @!P2 IMAD.X R49, R5, 0x1, R8, P4 ;  /* 0x000000010531a824 */ /* 0x000fe200020e0608 */
        /* <DEDUP_REMOVED lines=14> */
[----:B------:R-:W-:Y:S02]  /*8380*/  @!P5 IMAD.MOV.U32 R9, RZ, RZ, R3 ;  /* 0x000000ffff09d224 */ /* 0x000fe400078e0003 */
        /* <DEDUP_REMOVED lines=17> */
.L_x_1465:
[----:B------:R-:W-:Y:S05]  /*84a0*/  BSYNC B1 ;  /* 0x0000000000017941 */ /* 0x000fea0003800000 */
.L_x_1464:
[----:B-1---5:R-:W-:Y:S01]  /*84b0*/  IMAD.MOV.U32 R3, RZ, RZ, R39 ;  /* 0x000000ffff037224 */ /* 0x022fe200078e0027 */
[----:B------:R-:W-:Y:S01]  /*84c0*/  LOP3.LUT R45, R45, 0xfffffffe, RZ, 0xc0, !PT ;  /* 0xfffffffe2d2d7812 */ /* 0x000fe200078ec0ff */
[----:B--2---:R-:W-:Y:S01]  /*84d0*/  IMAD.MOV.U32 R0, RZ, RZ, R38 ;  /* 0x000000ffff007224 */ /* 0x004fe200078e0026 */
[----:B------:R-:W-:Y:S01]  /*84e0*/  BSSY B1, `(.L_x_1466) ;  /* 0x0000030000017945 */ /* 0x000fe20003800000 */
[----:B------:R-:W-:Y:S01]  /*84f0*/  IMAD.MOV.U32 R4, RZ, RZ, R34 ;  /* 0x000000ffff047224 */ /* 0x000fe200078e0022 */
[----:B------:R-:W-:Y:S01]  /*8500*/  PRMT R57, R3, 0x7610, R57 ;  /* 0x0000761003397816 */ /* 0x000fe20000000039 */
[----:B------:R-:W-:Y:S01]  /*8510*/  IMAD.IADD R3, R55, 0x1, -R45 ;  /* 0x0000000137037824 */ /* 0x000fe200078e0a2d */
[----:B0---4-:R-:W-:Y:S01]  /*8520*/  PRMT R14, R14, 0x5410, R0 ;  /* 0x000054100e0e7816 */ /* 0x011fe20000000000 */
[----:B------:R-:W-:Y:S01]  /*8530*/  IMAD.MOV.U32 R0, RZ, RZ, R35 ;  /* 0x000000ffff007224 */ /* 0x000fe200078e0023 */
[----:B------:R-:W-:Y:S01]  /*8540*/  PRMT R64, R4, 0x7610, R64 ;  /* 0x0000761004407816 */ /* 0x000fe20000000040 */
[----:B------:R-:W-:Y:S01]  /*8550*/  IMAD.MOV.U32 R4, RZ, RZ, R30 ;  /* 0x000000ffff047224 */ /* 0x000fe200078e001e */
[----:B------:R-:W-:Y:S01]  /*8560*/  SHF.L.U32 R3, R3, 0x1f, RZ ;  /* 0x0000001f03037819 */ /* 0x000fe200000006ff */
[----:B---3--:R-:W-:Y:S01]  /*8570*/  IMAD.MOV.U32 R5, RZ, RZ, R31 ;  /* 0x000000ffff057224 */ /* 0x008fe200078e001f */
        /* <DEDUP_REMOVED lines=38> */
.L_x_1768:
[----:B------:R-:W-:Y:S05]  /*87e0*/  BSYNC B1 ;  /* 0x0000000000017941 */ /* 0x000fea0003800000 */
.L_x_1466:
        /* <DEDUP_REMOVED lines=10> */
[----:B------:R-:W5:Y:S01]  /*8890*/  LDL R6, [R1+0x38] ;  /* 0x0000380001067983 */ /* 0x000f620000100800 */
[----:B------:R-:W1:Y:S01]  /*88a0*/  S2R R5, SR_TID.X ;  /* 0x0000000000057919 */ /* 0x000e620000002100 */
[----:B------:R-:W-:Y:S01]  /*88b0*/  BSSY B1, `(.L_x_1469) ;  /* 0x0000041000017945 */ /* 0x000fe20003800000 */
[----:B-1----:R-:W-:-:S05]  /*88c0*/  VIADD R5, R5, 0xffffff80 ;  /* 0xffffff8005057836 */ /* 0x002fca0000000000 */
[----:B------:R-:W-:-:S04]  /*88d0*/  SHF.R.S32.HI R0, RZ, 0x1f, R5 ;  /* 0x0000001fff007819 */ /* 0x000fc80000011405 */
[----:B------:R-:W-:-:S04]  /*88e0*/  LEA.HI R0, R0, R5, RZ, 0x2 ;  /* 0x0000000500007211 */ /* 0x000fc800078f10ff */
[--C-:B------:R-:W-:Y:S02]  /*88f0*/  SHF.R.S32.HI R5, RZ, 0x2, R0.reuse ;  /* 0x00000002ff057819 */ /* 0x100fe40000011400 */
[----:B------:R-:W-:-:S04]  /*8900*/  SHF.R.S32.HI R0, RZ, 0x1f, R0 ;  /* 0x0000001fff007819 */ /* 0x000fc80000011400 */
[----:B------:R-:W-:-:S04]  /*8910*/  LEA.HI R0, R0, R5, RZ, 0x2 ;  /* 0x0000000500007211 */ /* 0x000fc800078f10ff */
[----:B------:R-:W-:-:S05]  /*8920*/  LOP3.LUT R0, R0, 0xfffffffc, RZ, 0xc0, !PT ;  /* 0xfffffffc00007812 */ /* 0x000fca00078ec0ff */
[----:B------:R-:W-:-:S05]  /*8930*/  IMAD.IADD R5, R5, 0x1, -R0 ;  /* 0x0000000105057824 */ /* 0x000fca00078e0a00 */
[----:B------:R-:W-:Y:S02]  /*8940*/  LOP3.LUT P0, RZ, R5, 0x2, RZ, 0xc0, !PT ;  /* 0x0000000205ff7812 */ /* 0x000fe4000780c0ff */
[----:B--2---:R-:W-:Y:S01]  /*8950*/  ISETP.GE.AND P6, PT, R62, R4, PT ;  /* 0x000000043e00720c */ /* 0x004fe20003fc6270 */
[----:B0-----:R-:W-:-:S04]  /*8960*/  IMAD R3, R59, 0x2, R2 ;  /* 0x000000023b037824 */ /* 0x001fc800078e0202 */
[----:B------:R-:W-:Y:S01]  /*8970*/  VIADD R0, R3, 0x20 ;  /* 0x0000002003007836 */ /* 0x000fe20000000000 */
[-C--:B---3--:R-:W-:Y:S02]  /*8980*/  ISETP.GE.AND P1, PT, R58, R4.reuse, PT ;  /* 0x000000043a00720c */ /* 0x088fe40003f26270 */
[-C--:B----4-:R-:W-:Y:S02]  /*8990*/  ISETP.GE.AND P2, PT, R56, R4.reuse, PT ;  /* 0x000000043800720c */ /* 0x090fe40003f46270 */
[-C--:B-----5:R-:W-:Y:S02]  /*89a0*/  ISETP.GE.AND P3, PT, R55, R4.reuse, PT ;  /* 0x000000043700720c */ /* 0x0a0fe40003f66270 */
[-C--:B------:R-:W-:Y:S02]  /*89b0*/  ISETP.GE.AND P4, PT, R7, R4.reuse, PT ;  /* 0x000000040700720c */ /* 0x080fe40003f86270 */
[----:B------:R-:W-:Y:S01]  /*89c0*/  ISETP.GE.AND P5, PT, R6, R4, PT ;  /* 0x000000040600720c */ /* 0x000fe20003fa6270 */
[----:B------:R-:W-:-:S12]  /*89d0*/  @P6 BRA `(.L_x_1470) ;  /* 0x0000000000b86947 */ /* 0x000fd80003800000 */
[----:B------:R-:W0:Y:S01]  /*89e0*/  LDS.128 R4, [R3+0xc400] ;  /* 0x00c4000003047984 */ /* 0x000e220000000c00 */
[----:B------:R-:W-:Y:S02]  /*89f0*/  SHF.R.U32.HI R59, RZ, 0x10, R39 ;  /* 0x00000010ff3b7819 */ /* 0x000fe40000011627 */
[--C-:B------:R-:W-:Y:S02]  /*8a00*/  SHF.R.U32.HI R56, RZ, 0x10, R37.reuse ;  /* 0x00000010ff387819 */ /* 0x100fe40000011625 */
[----:B------:R-:W-:Y:S02]  /*8a10*/  SHF.R.U64 R55, R36, 0x10, R37 ;  /* 0x0000001024377819 */ /* 0x000fe40000001225 */
[----:B------:R-:W-:Y:S02]  /*8a20*/  PRMT R59, R57, 0x5410, R59 ;  /* 0x00005410393b7816 */ /* 0x000fe4000000003b */
[----:B------:R-:W-:Y:S02]  /*8a30*/  PRMT R56, R15, 0x5432, R56 ;  /* 0x000054320f387816 */ /* 0x000fe40000000038 */
[----:B------:R-:W-:Y:S01]  /*8a40*/  PRMT R55, R60, 0x5410, R55 ;  /* 0x000054103c377816 */ /* 0x000fe20000000037 */
[C---:B------:R-:W-:Y:S01]  /*8a50*/  IMAD.U32 R60, R59.reuse, 0x10000, RZ ;  /* 0x000100003b3c7824 */ /* 0x040fe200078e00ff */
[----:B------:R-:W-:Y:S01]  /*8a60*/  SHF.R.U64 R58, R38, 0x10, R39 ;  /* 0x00000010263a7819 */ /* 0x000fe20000001227 */
[----:B------:R-:W-:Y:S01]  /*8a70*/  IMAD.U32 R57, R56, 0x10000, RZ ;  /* 0x0001000038397824 */ /* 0x000fe200078e00ff */
[----:B------:R-:W-:-:S02]  /*8a80*/  LOP3.LUT R59, R59, 0xffff0000, RZ, 0xc0, !PT ;  /* 0xffff00003b3b7812 */ /* 0x000fc400078ec0ff */
[----:B------:R-:W-:Y:S02]  /*8a90*/  LOP3.LUT R56, R56, 0xffff0000, RZ, 0xc0, !PT ;  /* 0xffff000038387812 */ /* 0x000fe400078ec0ff */
        /* <DEDUP_REMOVED lines=10> */
[----:B------:R-:W-:Y:S01]  /*8b40*/  FMUL.FTZ R57, R39, R56 ;  /* 0x0000003827397220 */ /* 0x000fe20000410000 */
[----:B------:R-:W-:Y:S02]  /*8b50*/  IMAD.U32 R7, R5, 0x10000, RZ ;  /* 0x0001000005077824 */ /* 0x000fe400078e00ff */
[----:B------:R-:W-:Y:S01]  /*8b60*/  FFMA.FTZ R60, R36, R60, R37 ;  /* 0x0000003c243c7223 */ /* 0x000fe20000010025 */
[----:B------:R-:W-:Y:S01]  /*8b70*/  IMAD.U32 R39, R58, 0x10000, RZ ;  /* 0x000100003a277824 */ /* 0x000fe200078e00ff */
[----:B------:R-:W-:Y:S01]  /*8b80*/  LOP3.LUT R4, R4, 0xffff0000, RZ, 0xc0, !PT ;  /* 0xffff000004047812 */ /* 0x000fe200078ec0ff */
[----:B------:R-:W-:Y:S01]  /*8b90*/  IMAD.U32 R37, R55, 0x10000, RZ ;  /* 0x0001000037257824 */ /* 0x000fe200078e00ff */
[----:B------:R-:W-:Y:S01]  /*8ba0*/  LOP3.LUT R5, R5, 0xffff0000, RZ, 0xc0, !PT ;  /* 0xffff000005057812 */ /* 0x000fe200078ec0ff */
[----:B------:R-:W-:Y:S01]  /*8bb0*/  FFMA.FTZ R63, R38, R56, -R63 ;  /* 0x00000038263f7223 */ /* 0x000fe2000001083f */
        /* <DEDUP_REMOVED lines=16> */
.L_x_1470:
[----:B------:R-:W-:Y:S05]  /*8cc0*/  BSYNC B1 ;  /* 0x0000000000017941 */ /* 0x000fea0003800000 */
.L_x_1469:
        /* <DEDUP_REMOVED lines=12> */
[----:B------:R-:W-:-:S02]  /*8d90*/  PRMT R36, R40, 0x5432, R36 ;  /* 0x0000543228247816 */ /* 0x000fc40000000024 */
[----:B------:R-:W-:Y:S02]  /*8da0*/  LOP3.LUT R55, R55, 0xffff0000, RZ, 0xc0, !PT ;  /* 0xffff000037377812 */ /* 0x000fe400078ec0ff */
        /* <DEDUP_REMOVED lines=8> */
[C---:B------:R-:W-:Y:S01]  /*8e30*/  IMAD.U32 R6, R4.reuse, 0x10000, RZ ;  /* 0x0001000004067824 */ /* 0x040fe200078e00ff */
[----:B------:R-:W-:Y:S01]  /*8e40*/  LOP3.LUT R4, R4, 0xffff0000, RZ, 0xc0, !PT ;  /* 0xffff000004047812 */ /* 0x000fe200078ec0ff */
[----:B------:R-:W-:-:S02]  /*8e50*/  IMAD.U32 R7, R5, 0x10000, RZ ;  /* 0x0001000005077824 */ /* 0x000fc400078e00ff */
[C---:B------:R-:W-:Y:S01]  /*8e60*/  FFMA.FTZ R56, R32.reuse, R56, R33 ;  /* 0x0000003820387223 */ /* 0x040fe20000010021 */
[----:B------:R-:W-:Y:S01]  /*8e70*/  FFMA.FTZ R57, R32, R38, -R57 ;  /* 0x0000002620397223 */ /* 0x000fe20000010839 */
[C---:B------:R-:W-:Y:S01]  /*8e80*/  IMAD.U32 R33, R36.reuse, 0x10000, RZ ;  /* 0x0001000024217824 */ /* 0x040fe200078e00ff */
[----:B------:R-:W-:Y:S01]  /*8e90*/  LOP3.LUT R5, R5, 0xffff0000, RZ, 0xc0, !PT ;  /* 0xffff000005057812 */ /* 0x000fe200078ec0ff */
[C---:B------:R-:W-:Y:S01]  /*8ea0*/  FMUL.FTZ R59, R35.reuse, R55 ;  /* 0x00000037233b7220 */ /* 0x040fe20000410000 */
[-C--:B------:R-:W-:Y:S01]  /*8eb0*/  FMUL.FTZ R61, R35, R37.reuse ;  /* 0x00000025233d7220 */ /* 0x080fe20000410000 */
[C---:B------:R-:W-:Y:S01]  /*8ec0*/  LOP3.LUT R32, R39.reuse, 0xffff0000, RZ, 0xc0, !PT ;  /* 0xffff000027207812 */ /* 0x040fe200078ec0ff */
[----:B------:R-:W-:Y:S01]  /*8ed0*/  IMAD.U32 R35, R39, 0x10000, RZ ;  /* 0x0001000027237824 */ /* 0x000fe200078e00ff */
[----:B------:R-:W-:Y:S01]  /*8ee0*/  LOP3.LUT R36, R36, 0xffff0000, RZ, 0xc0, !PT ;  /* 0xffff000024247812 */ /* 0x000fe200078ec0ff */
[C---:B------:R-:W-:Y:S01]  /*8ef0*/  FFMA.FTZ R59, R34.reuse, R37, -R59 ;  /* 0x00000025223b7223 */ /* 0x040fe2000001083b */
        /* <DEDUP_REMOVED lines=14> */
.L_x_1472:
[----:B------:R-:W-:Y:S05]  /*8fe0*/  BSYNC B1 ;  /* 0x0000000000017941 */ /* 0x000fea0003800000 */
.L_x_1471:
        /* <DEDUP_REMOVED lines=48> */
.L_x_1474:
[----:B------:R-:W-:Y:S05]  /*92f0*/  BSYNC B1 ;  /* 0x0000000000017941 */ /* 0x000fea0003800000 */
.L_x_1473:
[----:B------:R-:W-:Y:S04]  /*9300*/  BSSY B1, `(.L_x_1475) ;  /* 0x0000030000017945 */ /* 0x000fe80003800000 */
[----:B------:R-:W-:Y:S05]  /*9310*/  @P3 BRA `(.L_x_1476) ;  /* 0x0000000000b83947 */ /* 0x000fea0003800000 */
[----:B012---:R-:W0:Y:S01]  /*9320*/  LDS.128 R4, [R0+0xf400] ;  /* 0x00f4000000047984 */ /* 0x007e220000000c00 */
[----:B------:R-:W-:Y:S02]  /*9330*/  SHF.R.U64 R28, R24, 0x10, R25 ;  /* 0x00000010181c7819 */ /* 0x000fe40000001219 */
[----:B------:R-:W-:Y:S02]  /*9340*/  SHF.R.U64 R24, R26, 0x10, R27 ;  /* 0x000000101a187819 */ /* 0x000fe4000000121b */
[----:B------:R-:W-:Y:S02]  /*9350*/  SHF.R.U32.HI R25, RZ, 0x10, R25 ;  /* 0x00000010ff197819 */ /* 0x000fe40000011619 */
        /* <DEDUP_REMOVED lines=14> */
[-C--:B------:R-:W-:Y:S01]  /*9440*/  FMUL.FTZ R31, R25, R29.reuse ;  /* 0x0000001d191f7220 */ /* 0x080fe20000410000 */
[----:B------:R-:W-:Y:S01]  /*9450*/  FMUL.FTZ R25, R27, R48 ;  /* 0x000000301b197220 */ /* 0x000fe20000410000 */
[----:B------:R-:W-:Y:S02]  /*9460*/  IMAD.U32 R6, R4, 0x10000, RZ ;  /* 0x0001000004067824 */ /* 0x000fe400078e00ff */
[C---:B------:R-:W-:Y:S01]  /*9470*/  FFMA.FTZ R33, R24.reuse, R29, R30 ;  /* 0x0000001d18217223 */ /* 0x040fe2000001001e */
[----:B------:R-:W-:Y:S02]  /*9480*/  IMAD.U32 R7, R5, 0x10000, RZ ;  /* 0x0001000005077824 */ /* 0x000fe400078e00ff */
[----:B------:R-:W-:Y:S01]  /*9490*/  FFMA.FTZ R32, R24, R28, -R31 ;  /* 0x0000001c18207223 */ /* 0x000fe2000001081f */
[-C--:B------:R-:W-:Y:S01]  /*94a0*/  FMUL.FTZ R29, R27, R50.reuse ;  /* 0x000000321b1d7220 */ /* 0x080fe20000410000 */
[----:B------:R-:W-:Y:S01]  /*94b0*/  LOP3.LUT R4, R4, 0xffff0000, RZ, 0xc0, !PT ;  /* 0xffff000004047812 */ /* 0x000fe200078ec0ff */
[C---:B------:R-:W-:Y:S01]  /*94c0*/  FFMA.FTZ R50, R26.reuse, R50, -R25 ;  /* 0x000000321a327223 */ /* 0x040fe20000010819 */
[----:B------:R-:W-:Y:S01]  /*94d0*/  LOP3.LUT R5, R5, 0xffff0000, RZ, 0xc0, !PT ;  /* 0xffff000005057812 */ /* 0x000fe200078ec0ff */
[C---:B------:R-:W-:Y:S01]  /*94e0*/  IMAD.U32 R27, R47.reuse, 0x10000, RZ ;  /* 0x000100002f1b7824 */ /* 0x040fe200078e00ff */
[----:B------:R-:W-:Y:S01]  /*94f0*/  LOP3.LUT R28, R47, 0xffff0000, RZ, 0xc0, !PT ;  /* 0xffff00002f1c7812 */ /* 0x000fe200078ec0ff */
[C---:B------:R-:W-:Y:S01]  /*9500*/  IMAD.U32 R25, R49.reuse, 0x10000, RZ ;  /* 0x0001000031197824 */ /* 0x040fe200078e00ff */
        /* <DEDUP_REMOVED lines=15> */
.L_x_1476:
[----:B------:R-:W-:Y:S05]  /*9600*/  BSYNC B1 ;  /* 0x0000000000017941 */ /* 0x000fea0003800000 */
.L_x_1475:
        /* <DEDUP_REMOVED lines=48> */
.L_x_1478:
[----:B------:R-:W-:Y:S05]  /*9910*/  BSYNC B1 ;  /* 0x0000000000017941 */ /* 0x000fea0003800000 */
.L_x_1477:
        /* <DEDUP_REMOVED lines=48> */
.L_x_1462:
[----:B------:R-:W2:Y:S01]  /*9c20*/  LDL R12, [R1+0x2c] ;  /* 0x00002c00010c7983 */ /* 0x000ea20000100800 */
[----:B------:R-:W0:Y:S01]  /*9c30*/  LDC R25, c[0x0][0x448] ;  /* 0x00011200ff197b82 */ /* 0x000e220000000800 */
[----:B------:R-:W-:Y:S01]  /*9c40*/  ULDC.64 UR4, c[0x0][0x3f8] ;  /* 0x0000fe0000047ab9 */ /* 0x000fe20000000a00 */
[----:B------:R-:W-:Y:S01]  /*9c50*/  ULDC.64 UR6, c[0x0][0x408] ;  /* 0x0001020000067ab9 */ /* 0x000fe20000000a00 */
[----:B------:R-:W3:Y:S04]  /*9c60*/  LDL R11, [R1+0x28] ;  /* 0x00002800010b7983 */ /* 0x000ee80000100800 */
[----:B------:R-:W2:Y:S01]  /*9c70*/  LDL.64 R14, [R1+0x8] ;  /* 0x00000800010e7983 */ /* 0x000ea20000100a00 */
[----:B------:R-:W-:Y:S02]  /*9c80*/  IMAD.MOV.U32 R6, RZ, RZ, R24 ;  /* 0x000000ffff067224 */ /* 0x000fe400078e0018 */
[----:B------:R-:W-:-:S02]  /*9c90*/  IMAD.MOV.U32 R7, RZ, RZ, R27 ;  /* 0x000000ffff077224 */ /* 0x000fc400078e001b */
        /* <DEDUP_REMOVED lines=24> */
[----:B--2---:R-:W-:-:S02]  /*9e20*/  IMAD.IADD R50, R14, 0x1, R12 ;  /* 0x000000010e327824 */ /* 0x004fc400078e020c */
[----:B---3--:R-:W-:-:S03]  /*9e30*/  IMAD.IADD R20, R14, 0x1, R11 ;  /* 0x000000010e147824 */ /* 0x008fc600078e020b */
[----:B------:R-:W-:Y:S02]  /*9e40*/  SHF.R.S32.HI R47, RZ, 0x1f, R50 ;  /* 0x0000001fff2f7819 */ /* 0x000fe40000011432 */
[----:B------:R-:W-:Y:S02]  /*9e50*/  SHF.R.S32.HI R21, RZ, 0x1f, R20 ;  /* 0x0000001fff157819 */ /* 0x000fe40000011414 */
[----:B------:R-:W-:Y:S02]  /*9e60*/  LEA.HI R48, R47, R50, RZ, 0x3 ;  /* 0x000000322f307211 */ /* 0x000fe400078f18ff */
[----:B------:R-:W-:Y:S02]  /*9e70*/  LEA.HI R46, R21, R20, RZ, 0x3 ;  /* 0x00000014152e7211 */ /* 0x000fe400078f18ff */
[----:B------:R-:W-:Y:S02]  /*9e80*/  SHF.R.S32.HI R49, RZ, 0x3, R48 ;  /* 0x00000003ff317819 */ /* 0x000fe40000011430 */
[----:B------:R-:W-:Y:S01]  /*9e90*/  SHF.R.S32.HI R45, RZ, 0x3, R46 ;  /* 0x00000003ff2d7819 */ /* 0x000fe2000001142e */
[----:B------:R-:W-:Y:S06]  /*9ea0*/  BRA.DIV UR4, `(.L_x_1479) ;  /* 0x000001b204387947 */ /* 0x000fec000b800000 */
[----:B------:R-:W0:Y:S04]  /*9eb0*/  SHFL.IDX PT, R3, R13, RZ, 0x1e1f ;  /* 0x001e1fff0d037589 */ /* 0x000e2800000e0000 */
[----:B------:R-:W1:Y:S04]  /*9ec0*/  SHFL.IDX PT, R0, R0, RZ, 0x1e1f ;  /* 0x001e1fff00007589 */ /* 0x000e6800000e0000 */
[----:B------:R-:W2:Y:S04]  /*9ed0*/  SHFL.IDX PT, R5, R5, RZ, 0x1e1f ;  /* 0x001e1fff05057589 */ /* 0x000ea800000e0000 */
[----:B------:R3:W4:Y:S01]  /*9ee0*/  SHFL.IDX PT, R14, R4, RZ, 0x1e1f ;  /* 0x001e1fff040e7589 */ /* 0x00072200000e0000 */
[----:B0-----:R-:W-:-:S02]  /*9ef0*/  IMAD.MOV.U32 R37, RZ, RZ, R3 ;  /* 0x000000ffff257224 */ /* 0x001fc400078e0003 */
[----:B-1-3--:R-:W-:-:S07]  /*9f00*/  IMAD.MOV.U32 R36, RZ, RZ, R0 ;  /* 0x000000ffff247224 */ /* 0x00afce00078e0000 */
.L_x_1774:
[----:B------:R-:W3:Y:S01]  /*9f10*/  LDL R56, [R1+0x54] ;  /* 0x0000540001387983 */ /* 0x000ee20000100800 */
[----:B------:R-:W-:Y:S01]  /*9f20*/  IMAD R25, R136, R25, RZ ;  /* 0x0000001988197224 */ /* 0x000fe200078e02ff */
[----:B------:R-:W-:Y:S01]  /*9f30*/  BSSY B1, `(.L_x_1480) ;  /* 0x0000035000017945 */ /* 0x000fe20003800000 */
[----:B----4-:R-:W-:Y:S01]  /*9f40*/  IMAD.MOV.U32 R38, RZ, RZ, R14 ;  /* 0x000000ffff267224 */ /* 0x010fe200078e000e */
[----:B------:R-:W-:Y:S01]  /*9f50*/  CS2R R6, SRZ ;  /* 0x0000000000067805 */ /* 0x000fe2000001ff00 */
[----:B------:R-:W-:Y:S01]  /*9f60*/  IMAD R73, R73, -0xc0, R25 ;  /* 0xffffff4049497824 */ /* 0x000fe200078e0219 */
[----:B------:R-:W-:Y:S01]  /*9f70*/  ISETP.GE.AND P1, PT, R10, R25, PT ;  /* 0x000000190a00720c */ /* 0x000fe20003f26270 */
[----:B--2---:R-:W-:Y:S01]  /*9f80*/  IMAD.MOV.U32 R39, RZ, RZ, R5 ;  /* 0x000000ffff277224 */ /* 0x004fe200078e0005 */
[----:B------:R-:W-:Y:S02]  /*9f90*/  CS2R R4, SRZ ;  /* 0x0000000000047805 */ /* 0x000fe4000001ff00 */
[----:B------:R-:W-:-:S02]  /*9fa0*/  CS2R R8, SRZ ;  /* 0x0000000000087805 */ /* 0x000fc4000001ff00 */
[----:B------:R-:W-:Y:S02]  /*9fb0*/  VIMNMX R0, R73, 0xc0, PT ;  /* 0x000000c049007848 */ /* 0x000fe40003fe0100 */
[----:B------:R-:W-:Y:S02]  /*9fc0*/  CS2R R10, SRZ ;  /* 0x00000000000a7805 */ /* 0x000fe4000001ff00 */
[----:B------:R-:W-:Y:S02]  /*9fd0*/  CS2R R12, SRZ ;  /* 0x00000000000c7805 */ /* 0x000fe4000001ff00 */
[----:B------:R-:W-:Y:S02]  /*9fe0*/  CS2R R14, SRZ ;  /* 0x00000000000e7805 */ /* 0x000fe4000001ff00 */
[----:B------:R-:W-:Y:S02]  /*9ff0*/  ISETP.GE.AND P0, PT, R19, R0, PT ;  /* 0x000000001300720c */ /* 0x000fe40003f06270 */
[----:B------:R-:W-:-:S02]  /*a000*/  CS2R R24, SRZ ;  /* 0x0000000000187805 */ /* 0x000fc4000001ff00 */
[----:B------:R-:W-:Y:S02]  /*a010*/  CS2R R26, SRZ ;  /* 0x00000000001a7805 */ /* 0x000fe4000001ff00 */
[----:B------:R-:W-:Y:S02]  /*a020*/  CS2R R28, SRZ ;  /* 0x00000000001c7805 */ /* 0x000fe4000001ff00 */
[----:B------:R-:W-:Y:S02]  /*a030*/  CS2R R30, SRZ ;  /* 0x00000000001e7805 */ /* 0x000fe4000001ff00 */
[----:B------:R-:W-:Y:S02]  /*a040*/  CS2R R32, SRZ ;  /* 0x0000000000207805 */ /* 0x000fe4000001ff00 */
[----:B------:R-:W-:Y:S02]  /*a050*/  CS2R R34, SRZ ;  /* 0x0000000000227805 */ /* 0x000fe4000001ff00 */
[----:B---3--:R-:W-:Y:S01]  /*a060*/  LEA.HI R0, R56, R56, RZ, 0x1 ;  /* 0x0000003838007211 */ /* 0x008fe200078f08ff */
[----:B------:R-:W-:Y:S06]  /*a070*/  @P1 BRA `(.L_x_1481) ;  /* 0x0000000000801947 */ /* 0x000fec0003800000 */
[C---:B------:R-:W-:Y:S01]  /*a080*/  VIADD R3, R22.reuse, 0x10 ;  /* 0x0000001016037836 */ /* 0x040fe20000000000 */
[----:B------:R-:W-:Y:S01]  /*a090*/  ULDC UR4, c[0x0][0x3f4] ;  /* 0x0000fd0000047ab9 */ /* 0x000fe20000000800 */
[C---:B------:R-:W-:Y:S01]  /*a0a0*/  VIADD R4, R22.reuse, 0x20 ;  /* 0x0000002016047836 */ /* 0x040fe20000000000 */
[----:B------:R-:W-:Y:S02]  /*a0b0*/  ISETP.GE.AND P1, PT, R22, UR4, PT ;  /* 0x0000000416007c0c */ /* 0x000fe4000bf26270 */
[----:B------:R-:W-:Y:S02]  /*a0c0*/  CS2R R24, SRZ ;  /* 0x0000000000187805 */ /* 0x000fe4000001ff00 */
[----:B------:R-:W-:Y:S02]  /*a0d0*/  ISETP.GE.AND P2, PT, R3, UR4, PT ;  /* 0x0000000403007c0c */ /* 0x000fe4000bf46270 */
[----:B------:R-:W-:Y:S02]  /*a0e0*/  CS2R R26, SRZ ;  /* 0x00000000001a7805 */ /* 0x000fe4000001ff00 */
[----:B------:R-:W-:-:S02]  /*a0f0*/  ISETP.GE.AND P3, PT, R4, UR4, PT ;  /* 0x0000000404007c0c */ /* 0x000fc4000bf66270 */
[----:B------:R-:W-:Y:S02]  /*a100*/  CS2R R4, SRZ ;  /* 0x0000000000047805 */ /* 0x000fe4000001ff00 */
[----:B------:R-:W-:Y:S02]  /*a110*/  CS2R R6, SRZ ;  /* 0x0000000000067805 */ /* 0x000fe4000001ff00 */
[----:B------:R-:W-:Y:S01]  /*a120*/  CS2R R28, SRZ ;  /* 0x00000000001c7805 */ /* 0x000fe2000001ff00 */
[----:B------:R-:W-:-:S04]  /*a130*/  @!P1 IMAD.WIDE R12, R22, 0x2, R36 ;  /* 0x00000002160c9825 */ /* 0x000fc800078e0224 */
[----:B------:R-:W-:Y:S01]  /*a140*/  @!P2 IMAD.SHL.U32 R3, R49, 0x8, RZ ;  /* 0x000000083103a824 */ /* 0x000fe200078e00ff */
[----:B------:R0:W5:Y:S01]  /*a150*/  @!P1 LD.E.128 R24, desc[UR38][R12.64] ;  /* 0x000000260c189980 */ /* 0x000162000c101d00 */
[----:B------:R-:W-:Y:S01]  /*a160*/  @!P3 IMAD.SHL.U32 R53, R45, 0x8, RZ ;  /* 0x000000082d35b824 */ /* 0x000fe200078e00ff */
[----:B------:R-:W-:Y:S01]  /*a170*/  CS2R R30, SRZ ;  /* 0x00000000001e7805 */ /* 0x000fe2000001ff00 */
[--C-:B------:R-:W-:Y:S01]  /*a180*/  @!P2 IMAD.WIDE R40, R3, 0x2, R36.reuse ;  /* 0x000000020328a825 */ /* 0x100fe200078e0224 */
[----:B------:R-:W-:Y:S02]  /*a190*/  CS2R R8, SRZ ;  /* 0x0000000000087805 */ /* 0x000fe4000001ff00 */
[----:B------:R-:W-:Y:S02]  /*a1a0*/  CS2R R10, SRZ ;  /* 0x00000000000a7805 */ /* 0x000fe4000001ff00 */
[----:B------:R-:W-:Y:S01]  /*a1b0*/  CS2R R32, SRZ ;  /* 0x0000000000207805 */ /* 0x000fe2000001ff00 */
[----:B------:R-:W-:Y:S01]  /*a1c0*/  @!P3 IMAD.WIDE R42, R53, 0x2, R36 ;  /* 0x00000002352ab825 */ /* 0x000fe200078e0224 */
[----:B------:R-:W-:-:S02]  /*a1d0*/  CS2R R34, SRZ ;  /* 0x0000000000227805 */ /* 0x000fc4000001ff00 */
[----:B------:R-:W-:Y:S02]  /*a1e0*/  CS2R R14, SRZ ;  /* 0x00000000000e7805 */ /* 0x000fe4000001ff00 */
[----:B0-----:R-:W-:Y:S01]  /*a1f0*/  CS2R R12, SRZ ;  /* 0x00000000000c7805 */ /* 0x001fe2000001ff00 */
[--C-:B------:R-:W-:Y:S01]  /*a200*/  @!P2 IMAD.WIDE R36, R3, 0x2, R38.reuse ;  /* 0x000000020324a825 */ /* 0x100fe200078e0226 */
[----:B------:R0:W5:Y:S03]  /*a210*/  @!P2 LD.E.128 R28, desc[UR38][R40.64] ;  /* 0x00000026281ca980 */ /* 0x000166000c101d00 */
[--C-:B------:R-:W-:Y:S01]  /*a220*/  @!P3 IMAD.WIDE R52, R53, 0x2, R38.reuse ;  /* 0x000000023534b825 */ /* 0x100fe200078e0226 */
[----:B------:R0:W5:Y:S03]  /*a230*/  @!P2 LD.E.128 R8, desc[UR38][R36.64] ;  /* 0x000000262408a980 */ /* 0x000166000c101d00 */
[----:B------:R-:W-:Y:S01]  /*a240*/  @!P1 IMAD.WIDE R38, R22, 0x2, R38 ;  /* 0x0000000216269825 */ /* 0x000fe200078e0226 */
[----:B------:R0:W5:Y:S04]  /*a250*/  @!P3 LD.E.128 R32, desc[UR38][R42.64] ;  /* 0x000000262a20b980 */ /* 0x000168000c101d00 */
[----:B------:R0:W5:Y:S04]  /*a260*/  @!P1 LD.E.128 R4, desc[UR38][R38.64] ;  /* 0x0000002626049980 */ /* 0x000168000c101d00 */
[----:B------:R0:W5:Y:S02]  /*a270*/  @!P3 LD.E.128 R12, desc[UR38][R52.64] ;  /* 0x00000026340cb980 */ /* 0x000164000c101d00 */
.L_x_1481:
[----:B------:R-:W-:Y:S05]  /*a280*/  BSYNC B1 ;  /* 0x0000000000017941 */ /* 0x000fea0003800000 */
.L_x_1480:
[----:B------:R-:W-:Y:S01]  /*a290*/  LOP3.LUT R0, R0, 0xfffffffe, RZ, 0xc0, !PT ;  /* 0xfffffffe00007812 */ /* 0x000fe200078ec0ff */
[----:B0----5:R-:W-:Y:S01]  /*a2a0*/  IMAD.MOV.U32 R37, RZ, RZ, R6 ;  /* 0x000000ffff257224 */ /* 0x021fe200078e0006 */
[----:B------:R-:W-:Y:S01]  /*a2b0*/  BSSY B1, `(.L_x_1482) ;  /* 0x0000032000017945 */ /* 0x000fe20003800000 */
[----:B------:R-:W-:Y:S02]  /*a2c0*/  IMAD.MOV.U32 R36, RZ, RZ, R5 ;  /* 0x000000ffff247224 */ /* 0x000fe400078e0005 */
        /* <DEDUP_REMOVED lines=48> */
.L_x_1775:
[----:B------:R-:W-:Y:S05]  /*a5d0*/  BSYNC B1 ;  /* 0x0000000000017941 */ /* 0x000fea0003800000 */
.L_x_1482:
[----:B------:R-:W-:Y:S02]  /*a5e0*/  PRMT R56, R0, 0x7610, R56 ;  /* 0x0000761000387816 */ /* 0x000fe40000000038 */
[----:B------:R-:W-:Y:S01]  /*a5f0*/  PRMT R57, R36, 0x7610, R57 ;  /* 0x0000761024397816 */ /* 0x000fe20000000039 */
[----:B------:R-:W-:Y:S06]  /*a600*/  @P0 BRA `(.L_x_1468) ;  /* 0x0000001400600947 */ /* 0x000fec0003800000 */
[----:B------:R1:W5:Y:S01]  /*a610*/  LDL R82, [R1+0x14] ;  /* 0x0000140001527983 */ /* 0x0003620000100800 */
[----:B------:R-:W2:Y:S01]  /*a620*/  LDC R0, c[0x0][0x3f4] ;  /* 0x0000fd00ff007b82 */ /* 0x000ea20000000800 */
[C---:B0-----:R-:W-:Y:S01]  /*a630*/  VIADD R37, R22.reuse, 0x10 ;  /* 0x0000001016257836 */ /* 0x041fe20000000000 */
[----:B------:R-:W-:Y:S01]  /*a640*/  BSSY B1, `(.L_x_1484) ;  /* 0x0000076000017945 */ /* 0x000fe20003800000 */
[C---:B------:R-:W-:Y:S01]  /*a650*/  VIADD R39, R22.reuse, 0x20 ;  /* 0x0000002016277836 */ /* 0x040fe20000000000 */
[----:B------:R-:W-:Y:S02]  /*a660*/  SHF.R.U32.HI R84, RZ, 0x3, R157 ;  /* 0x00000003ff547819 */ /* 0x000fe4000001169d */
[-C--:B--2---:R-:W-:Y:S02]  /*a670*/  ISETP.GE.AND P0, PT, R22, R0.reuse, PT ;  /* 0x000000001600720c */ /* 0x084fe40003f06270 */
[-C--:B------:R-:W-:Y:S02]  /*a680*/  ISETP.GE.AND P1, PT, R37, R0.reuse, PT ;  /* 0x000000002500720c */ /* 0x080fe40003f26270 */
[----:B------:R-:W-:-:S09]  /*a690*/  ISETP.GE.AND P2, PT, R39, R0, PT ;  /* 0x000000002700720c */ /* 0x000fd20003f46270 */
[----:B-1----:R-:W-:Y:S05]  /*a6a0*/  @P0 BRA `(.L_x_1485) ;  /* 0x0000000400bc0947 */ /* 0x002fea0003800000 */
[----:B------:R-:W0:Y:S01]  /*a6b0*/  S2R R38, SR_TID.X ;  /* 0x0000000000267919 */ /* 0x000e220000002100 */
[----:B------:R-:W-:Y:S02]  /*a6c0*/  SHF.R.U64 R76, R4, 0x10, R5 ;  /* 0x00000010044c7819 */ /* 0x000fe40000001205 */
[----:B------:R-:W-:Y:S02]  /*a6d0*/  SHF.R.U64 R74, R24, 0x10, R25 ;  /* 0x00000010184a7819 */ /* 0x000fe40000001219 */
[----:B------:R-:W-:Y:S02]  /*a6e0*/  SHF.R.U64 R24, R26, 0x10, R27 ;  /* 0x000000101a187819 */ /* 0x000fe4000000121b */
[----:B------:R-:W-:Y:S02]  /*a6f0*/  SHF.R.U32.HI R75, RZ, 0x10, R25 ;  /* 0x00000010ff4b7819 */ /* 0x000fe40000011619 */
[----:B------:R-:W-:Y:S02]  /*a700*/  SHF.R.U32.HI R27, RZ, 0x10, R27 ;  /* 0x00000010ff1b7819 */ /* 0x000fe4000001161b */
[----:B------:R-:W-:-:S02]  /*a710*/  PRMT R76, R3, 0x5432, R76 ;  /* 0x00005432034c7816 */ /* 0x000fc4000000004c */
[----:B------:R-:W-:Y:S02]  /*a720*/  PRMT R74, R54, 0x5432, R74 ;  /* 0x00005432364a7816 */ /* 0x000fe4000000004a */
[----:B------:R-:W-:Y:S01]  /*a730*/  SHF.R.U32.HI R78, RZ, 0x10, R5 ;  /* 0x00000010ff4e7819 */ /* 0x000fe20000011605 */
[----:B------:R-:W-:Y:S01]  /*a740*/  IMAD.U32 R77, R76, 0x10000, RZ ;  /* 0x000100004c4d7824 */ /* 0x000fe200078e00ff */
[--C-:B------:R-:W-:Y:S02]  /*a750*/  SHF.R.U64 R26, R6, 0x10, R7.reuse ;  /* 0x00000010061a7819 */ /* 0x100fe40000001207 */
[----:B------:R-:W-:Y:S02]  /*a760*/  SHF.R.U32.HI R6, RZ, 0x10, R7 ;  /* 0x00000010ff067819 */ /* 0x000fe40000011607 */
[----:B------:R-:W-:Y:S02]  /*a770*/  PRMT R75, R68, 0x5410, R75 ;  /* 0x00005410444b7816 */ /* 0x000fe4000000004b */
[----:B------:R-:W-:-:S02]  /*a780*/  PRMT R5, R69, 0x5410, R27 ;  /* 0x0000541045057816 */ /* 0x000fc4000000001b */
[----:B------:R-:W-:Y:S02]  /*a790*/  PRMT R78, R51, 0x5432, R78 ;  /* 0x00005432334e7816 */ /* 0x000fe4000000004e */
[----:B------:R-:W-:Y:S02]  /*a7a0*/  PRMT R6, R53, 0x5432, R6 ;  /* 0x0000543235067816 */ /* 0x000fe40000000006 */
[----:B------:R-:W-:Y:S01]  /*a7b0*/  LOP3.LUT R76, R76, 0xffff0000, RZ, 0xc0, !PT ;  /* 0xffff00004c4c7812 */ /* 0x000fe200078ec0ff */
[----:B------:R-:W-:Y:S01]  /*a7c0*/  IMAD.U32 R79, R78, 0x10000, RZ ;  /* 0x000100004e4f7824 */ /* 0x000fe200078e00ff */
[----:B------:R-:W-:Y:S01]  /*a7d0*/  PRMT R24, R55, 0x5432, R24 ;  /* 0x0000543237187816 */ /* 0x000fe20000000018 */
[----:B0-----:R-:W-:Y:S01]  /*a7e0*/  VIADD R38, R38, 0xffffff80 ;  /* 0xffffff8026267836 */ /* 0x001fe20000000000 */
[----:B------:R-:W-:Y:S01]  /*a7f0*/  PRMT R26, R52, 0x5432, R26 ;  /* 0x00005432341a7816 */ /* 0x000fe2000000001a */
[----:B------:R-:W-:Y:S01]  /*a800*/  IMAD.U32 R80, R6, 0x10000, RZ ;  /* 0x0001000006507824 */ /* 0x000fe200078e00ff */
[----:B------:R-:W-:-:S02]  /*a810*/  LOP3.LUT R78, R78, 0xffff0000, RZ, 0xc0, !PT ;  /* 0xffff00004e4e7812 */ /* 0x000fc400078ec0ff */
[----:B------:R-:W-:-:S04]  /*a820*/  LEA.HI R36, R38, R38, RZ, 0x1 ;  /* 0x0000002626247211 */ /* 0x000fc800078f08ff */
[----:B------:R-:W-:-:S05]  /*a830*/  LOP3.LUT R36, R36, 0xfffffffe, RZ, 0xc0, !PT ;  /* 0xfffffffe24247812 */ /* 0x000fca00078ec0ff */
[----:B------:R-:W-:Y:S01]  /*a840*/  IMAD.IADD R37, R38, 0x1, -R36 ;  /* 0x0000000126257824 */ /* 0x000fe200078e0a24 */
[----:B------:R-:W-:-:S04]  /*a850*/  LOP3.LUT R38, R157, 0x18, R22, 0xf8, !PT ;  /* 0x000000189d267812 */ /* 0x000fc800078ef816 */
[----:B------:R-:W-:Y:S02]  /*a860*/  LEA.HI R36, R0, R37, RZ, 0x1d ;  /* 0x0000002500247211 */ /* 0x000fe400078fe8ff */
[----:B------:R-:W-:Y:S02]  /*a870*/  LOP3.LUT R38, R38, R84, RZ, 0x3c, !PT ;  /* 0x0000005426267212 */ /* 0x000fe400078e3cff */
[----:B------:R-:W-:-:S03]  /*a880*/  SHF.R.S32.HI R37, RZ, 0x1f, R36 ;  /* 0x0000001fff257819 */ /* 0x000fc60000011424 */
[----:B-----5:R-:W-:Y:S01]  /*a890*/  IMAD.IADD R38, R82, 0x1, R38 ;  /* 0x0000000152267824 */ /* 0x020fe200078e0226 */
[----:B------:R-:W-:Y:S01]  /*a8a0*/  LEA.HI R37, R37, R36, RZ, 0x2 ;  /* 0x0000002425257211 */ /* 0x000fe200078f10ff */
[----:B------:R-:W-:-:S03]  /*a8b0*/  IMAD.SHL.U32 R36, R36, 0x8, RZ ;  /* 0x0000000824247824 */ /* 0x000fc600078e00ff */
[----:B------:R-:W-:Y:S02]  /*a8c0*/  SHF.R.S32.HI R37, RZ, 0x2, R37 ;  /* 0x00000002ff257819 */ /* 0x000fe40000011425 */
[----:B------:R-:W-:Y:S02]  /*a8d0*/  LOP3.LUT R36, R157, 0x18, R36, 0xf8, !PT ;  /* 0x000000189d247812 */ /* 0x000fe400078ef824 */
[----:B------:R-:W-:Y:S01]  /*a8e0*/  LEA R58, R38, UR40, 0x1 ;  /* 0x00000028263a7c11 */ /* 0x000fe2000f8e08ff */
[----:B------:R-:W-:Y:S01]  /*a8f0*/  IMAD R37, R37, 0x1800, R82 ;  /* 0x0000180025257824 */ /* 0x000fe200078e0252 */
[----:B------:R-:W-:-:S05]  /*a900*/  LOP3.LUT R36, R36, R84, RZ, 0x3c, !PT ;  /* 0x0000005424247212 */ /* 0x000fca00078e3cff */
[----:B------:R-:W-:Y:S02]  /*a910*/  IMAD.IADD R59, R37, 0x1, R36 ;  /* 0x00000001253b7824 */ /* 0x000fe400078e0224 */
[----:B------:R-:W0:Y:S02]  /*a920*/  LDS.128 R36, [R58] ;  /* 0x000000003a247984 */ /* 0x000e240000000c00 */
        /* <DEDUP_REMOVED lines=8> */
[----:B------:R-:W-:Y:S01]  /*a9b0*/  IMAD.U32 R36, R74, 0x10000, RZ ;  /* 0x000100004a247824 */ /* 0x000fe200078e00ff */
[C---:B-1----:R-:W-:Y:S01]  /*a9c0*/  LOP3.LUT R39, R40.reuse, 0xffff0000, RZ, 0xc0, !PT ;  /* 0xffff000028277812 */ /* 0x042fe200078ec0ff */
[----:B------:R-:W-:Y:S01]  /*a9d0*/  IMAD.U32 R27, R40, 0x10000, RZ ;  /* 0x00010000281b7824 */ /* 0x000fe200078e00ff */
[C---:B------:R-:W-:Y:S01]  /*a9e0*/  LOP3.LUT R40, R41.reuse, 0xffff0000, RZ, 0xc0, !PT ;  /* 0xffff000029287812 */ /* 0x040fe200078ec0ff */
[----:B------:R-:W-:Y:S01]  /*a9f0*/  IMAD.U32 R72, R41, 0x10000, RZ ;  /* 0x0001000029487824 */ /* 0x000fe200078e00ff */
[C---:B------:R-:W-:Y:S01]  /*aa00*/  LOP3.LUT R25, R42.reuse, 0xffff0000, RZ, 0xc0, !PT ;  /* 0xffff00002a197812 */ /* 0x040fe200078ec0ff */
[----:B------:R-:W-:-:S02]  /*aa10*/  IMAD.U32 R41, R42, 0x10000, RZ ;  /* 0x000100002a297824 */ /* 0x000fc400078e00ff */
[-C--:B------:R-:W-:Y:S01]  /*aa20*/  FMUL.FTZ R81, R27, R77.reuse ;  /* 0x0000004d1b517220 */ /* 0x080fe20000410000 */
[C---:B------:R-:W-:Y:S01]  /*aa30*/  IMAD.U32 R73, R43.reuse, 0x10000, RZ ;  /* 0x000100002b497824 */ /* 0x040fe200078e00ff */
[----:B------:R-:W-:Y:S01]  /*aa40*/  LOP3.LUT R42, R43, 0xffff0000, RZ, 0xc0, !PT ;  /* 0xffff00002b2a7812 */ /* 0x000fe200078ec0ff */
[-C--:B------:R-:W-:Y:S01]  /*aa50*/  FMUL.FTZ R83, R27, R36.reuse ;  /* 0x000000241b537220 */ /* 0x080fe20000410000 */
[----:B------:R-:W-:Y:S02]  /*aa60*/  IMAD.U32 R43, R75, 0x10000, RZ ;  /* 0x000100004b2b7824 */ /* 0x000fe400078e00ff */
[C---:B------:R-:W-:Y:S01]  /*aa70*/  FFMA.FTZ R27, R68.reuse, R36, -R81 ;  /* 0x00000024441b7223 */ /* 0x040fe20000010851 */
[----:B------:R-:W-:Y:S02]  /*aa80*/  IMAD.U32 R70, R37, 0x10000, RZ ;  /* 0x0001000025467824 */ /* 0x000fe400078e00ff */
[----:B------:R-:W-:Y:S01]  /*aa90*/  FFMA.FTZ R36, R68, R77, R83 ;  /* 0x0000004d44247223 */ /* 0x000fe20000010053 */
[C---:B------:R-:W-:Y:S01]  /*aaa0*/  FMUL.FTZ R81, R72.reuse, R79 ;  /* 0x0000004f48517220 */ /* 0x040fe20000410000 */
[----:B------:R-:W-:Y:S01]  /*aab0*/  FMUL.FTZ R77, R72, R43 ;  /* 0x0000002b484d7220 */ /* 0x000fe20000410000 */
[----:B------:R-:W-:-:S02]  /*aac0*/  IMAD.U32 R68, R5, 0x10000, RZ ;  /* 0x0001000005447824 */ /* 0x000fc400078e00ff */
[C---:B------:R-:W-:Y:S01]  /*aad0*/  FMUL.FTZ R72, R73.reuse, R80 ;  /* 0x0000005049487220 */ /* 0x040fe20000410000 */
[----:B------:R-:W-:Y:S01]  /*aae0*/  FFMA.FTZ R81, R70, R43, -R81 ;  /* 0x0000002b46517223 */ /* 0x000fe20000010851 */
[----:B------:R-:W-:Y:S01]  /*aaf0*/  LOP3.LUT R74, R74, 0xffff0000, RZ, 0xc0, !PT ;  /* 0xffff00004a4a7812 */ /* 0x000fe200078ec0ff */
[-C--:B------:R-:W-:Y:S01]  /*ab00*/  FMUL.FTZ R73, R73, R68.reuse ;  /* 0x0000004449497220 */ /* 0x080fe20000410000 */
[----:B------:R-:W-:Y:S01]  /*ab10*/  FFMA.FTZ R43, R71, R68, -R72 ;  /* 0x00000044472b7223 */ /* 0x000fe20000010848 */
[----:B------:R-:W-:Y:S01]  /*ab20*/  FMUL.FTZ R68, R39, R76 ;  /* 0x0000004c27447220 */ /* 0x000fe20000410000 */
[----:B------:R-:W-:Y:S01]  /*ab30*/  LOP3.LUT R75, R75, 0xffff0000, RZ, 0xc0, !PT ;  /* 0xffff00004b4b7812 */ /* 0x000fe200078ec0ff */
[----:B------:R-:W-:Y:S01]  /*ab40*/  FMUL.FTZ R72, R39, R74 ;  /* 0x0000004a27487220 */ /* 0x000fe20000410000 */
[----:B------:R-:W-:Y:S01]  /*ab50*/  LOP3.LUT R37, R37, 0xffff0000, RZ, 0xc0, !PT ;  /* 0xffff000025257812 */ /* 0x000fe200078ec0ff */
[----:B------:R-:W-:Y:S01]  /*ab60*/  FFMA.FTZ R77, R70, R79, R77 ;  /* 0x0000004f464d7223 */ /* 0x000fe2000001004d */
[----:B------:R-:W-:Y:S01]  /*ab70*/  FFMA.FTZ R73, R71, R80, R73 ;  /* 0x0000005047497223 */ /* 0x000fe20000010049 */
[----:B------:R-:W-:Y:S01]  /*ab80*/  FFMA.FTZ R74, R69, R74, -R68 ;  /* 0x0000004a454a7223 */ /* 0x000fe20000010844 */
[----:B------:R-:W-:-:S02]  /*ab90*/  IMAD.U32 R70, R26, 0x10000, RZ ;  /* 0x000100001a467824 */ /* 0x000fc400078e00ff */
[----:B------:R-:W-:Y:S01]  /*aba0*/  FMUL.FTZ R80, R40, R78 ;  /* 0x0000004e28507220 */ /* 0x000fe20000410000 */
[----:B------:R-:W-:Y:S02]  /*abb0*/  IMAD.U32 R68, R24, 0x10000, RZ ;  /* 0x0001000018447824 */ /* 0x000fe400078e00ff */
[-C--:B------:R-:W-:Y:S01]  /*abc0*/  FMUL.FTZ R39, R40, R75.reuse ;  /* 0x0000004b28277220 */ /* 0x080fe20000410000 */
[----:B------:R-:W-:Y:S01]  /*abd0*/  FFMA.FTZ R69, R69, R76, R72 ;  /* 0x0000004c45457223 */ /* 0x000fe20000010048 */
[----:B------:R-:W-:Y:S01]  /*abe0*/  FMUL.FTZ R40, R41, R70 ;  /* 0x0000004629287220 */ /* 0x000fe20000410000 */
[C---:B------:R-:W-:Y:S01]  /*abf0*/  FFMA.FTZ R80, R37.reuse, R75, -R80 ;  /* 0x0000004b25507223 */ /* 0x040fe20000010850 */
[----:B------:R-:W-:Y:S01]  /*ac00*/  FFMA.FTZ R78, R37, R78, R39 ;  /* 0x0000004e254e7223 */ /* 0x000fe20000010027 */
        /* <DEDUP_REMOVED lines=8> */
[----:B------:R-:W-:-:S02]  /*ac90*/  FMUL.FTZ R41, R42, R37 ;  /* 0x000000252a297220 */ /* 0x000fc40000410000 */
[-C--:B------:R-:W-:Y:S01]  /*aca0*/  FMUL.FTZ R25, R25, R24.reuse ;  /* 0x0000001819197220 */ /* 0x080fe20000410000 */
[----:B------:R-:W-:Y:S01]  /*acb0*/  FFMA.FTZ R7, R4, R24, -R7 ;  /* 0x0000001804077223 */ /* 0x000fe20000010807 */
[-C--:B------:R-:W-:Y:S01]  /*acc0*/  FMUL.FTZ R6, R42, R5.reuse ;  /* 0x000000052a067220 */ /* 0x080fe20000410000 */
[----:B------:R-:W-:Y:S01]  /*acd0*/  FFMA.FTZ R42, R38, R5, -R41 ;  /* 0x00000005262a7223 */ /* 0x000fe20000010829 */
[----:B------:R-:W-:Y:S01]  /*ace0*/  FFMA.FTZ R39, R4, R26, R25 ;  /* 0x0000001a04277223 */ /* 0x000fe20000010019 */
[----:B------:R-:W-:Y:S01]  /*acf0*/  F2FP.BF16.F32.PACK_AB R4, R74, R27 ;  /* 0x0000001b4a04723e */ /* 0x000fe200000010ff */
[----:B------:R-:W-:Y:S01]  /*ad00*/  FFMA.FTZ R38, R38, R37, R6 ;  /* 0x0000002526267223 */ /* 0x000fe20000010006 */
[----:B------:R-:W-:Y:S02]  /*ad10*/  F2FP.BF16.F32.PACK_AB R6, R7, R40 ;  /* 0x000000280706723e */ /* 0x000fe400000010ff */
[----:B------:R-:W-:Y:S02]  /*ad20*/  F2FP.BF16.F32.PACK_AB R5, R80, R81 ;  /* 0x000000515005723e */ /* 0x000fe400000010ff */
[----:B------:R-:W-:-:S02]  /*ad30*/  F2FP.BF16.F32.PACK_AB R7, R42, R43 ;  /* 0x0000002b2a07723e */ /* 0x000fc400000010ff */
[----:B------:R-:W-:Y:S02]  /*ad40*/  F2FP.BF16.F32.PACK_AB R24, R69, R36 ;  /* 0x000000244518723e */ /* 0x000fe400000010ff */
[----:B------:R-:W-:Y:S01]  /*ad50*/  F2FP.BF16.F32.PACK_AB R25, R78, R77 ;  /* 0x0000004d4e19723e */ /* 0x000fe200000010ff */
[----:B------:R0:W-:Y:S01]  /*ad60*/  STS.128 [R58], R4 ;  /* 0x000000043a007388 */ /* 0x0001e20000000c00 */
[----:B------:R-:W-:Y:S02]  /*ad70*/  F2FP.BF16.F32.PACK_AB R26, R39, R72 ;  /* 0x00000048271a723e */ /* 0x000fe400000010ff */
[----:B------:R-:W-:-:S05]  /*ad80*/  F2FP.BF16.F32.PACK_AB R27, R38, R73 ;  /* 0x00000049261b723e */ /* 0x000fca00000010ff */
[----:B------:R0:W-:Y:S02]  /*ad90*/  STS.128 [R59+0xc400], R24 ;  /* 0x00c400183b007388 */ /* 0x0001e40000000c00 */
.L_x_1485:
[----:B------:R-:W-:Y:S05]  /*ada0*/  BSYNC B1 ;  /* 0x0000000000017941 */ /* 0x000fea0003800000 */
.L_x_1484:
[----:B------:R-:W-:Y:S04]  /*adb0*/  BSSY B1, `(.L_x_1486) ;  /* 0x000006f000017945 */ /* 0x000fe80003800000 */
[----:B------:R-:W-:Y:S05]  /*adc0*/  @P1 BRA `(.L_x_1487) ;  /* 0x0000000400b41947 */ /* 0x000fea0003800000 */
[----:B------:R-:W-:Y:S02]  /*add0*/  LEA.HI R49, R0, R49, RZ, 0x1d ;  /* 0x0000003100317211 */ /* 0x000fe400078fe8ff */
[----:B------:R-:W-:Y:S02]  /*ade0*/  LEA.HI R47, R47, R50, RZ, 0x5 ;  /* 0x000000322f2f7211 */ /* 0x000fe400078f28ff */
[----:B0-----:R-:W-:Y:S01]  /*adf0*/  SHF.R.S32.HI R6, RZ, 0x1f, R49 ;  /* 0x0000001fff067819 */ /* 0x001fe20000011431 */
[----:B------:R-:W-:Y:S01]  /*ae00*/  IMAD.SHL.U32 R4, R49, 0x8, RZ ;  /* 0x0000000831047824 */ /* 0x000fe200078e00ff */
[----:B------:R-:W-:Y:S02]  /*ae10*/  SHF.R.S32.HI R47, RZ, 0x5, R47 ;  /* 0x00000005ff2f7819 */ /* 0x000fe4000001142f */
[----:B------:R-:W-:Y:S02]  /*ae20*/  LEA.HI R6, R6, R49, RZ, 0x2 ;  /* 0x0000003106067211 */ /* 0x000fe400078f10ff */
[----:B------:R-:W-:Y:S01]  /*ae30*/  LOP3.LUT R4, R157, 0x18, R4, 0xf8, !PT ;  /* 0x000000189d047812 */ /* 0x000fe200078ef804 */
[----:B-----5:R-:W-:Y:S01]  /*ae40*/  IMAD R47, R47, 0x1800, R82 ;  /* 0x000018002f2f7824 */ /* 0x020fe200078e0252 */
[----:B------:R-:W-:-:S02]  /*ae50*/  SHF.R.S32.HI R6, RZ, 0x2, R6 ;  /* 0x00000002ff067819 */ /* 0x000fc40000011406 */
[----:B------:R-:W-:Y:S02]  /*ae60*/  LOP3.LUT R48, R157, 0x18, R48, 0xf8, !PT ;  /* 0x000000189d307812 */ /* 0x000fe400078ef830 */
[-C--:B------:R-:W-:Y:S01]  /*ae70*/  LOP3.LUT R5, R4, R84.reuse, RZ, 0x3c, !PT ;  /* 0x0000005404057212 */ /* 0x080fe200078e3cff */
[----:B------:R-:W-:Y:S01]  /*ae80*/  IMAD R6, R6, 0x1800, R82 ;  /* 0x0000180006067824 */ /* 0x000fe200078e0252 */
[----:B------:R-:W-:Y:S02]  /*ae90*/  LOP3.LUT R48, R48, R84, RZ, 0x3c, !PT ;  /* 0x0000005430307212 */ /* 0x000fe400078e3cff */
[----:B------:R-:W-:Y:S01]  /*aea0*/  SHF.R.U64 R41, R28, 0x10, R29 ;  /* 0x000000101c297819 */ /* 0x000fe2000000121d */
[----:B------:R-:W-:Y:S01]  /*aeb0*/  IMAD.IADD R37, R6, 0x1, R5 ;  /* 0x0000000106257824 */ /* 0x000fe200078e0205 */
[----:B------:R-:W-:Y:S01]  /*aec0*/  SHF.R.U32.HI R28, RZ, 0x10, R29 ;  /* 0x00000010ff1c7819 */ /* 0x000fe2000001161d */
[----:B------:R-:W-:Y:S01]  /*aed0*/  IMAD.IADD R36, R47, 0x1, R48 ;  /* 0x000000012f247824 */ /* 0x000fe200078e0230 */
[--C-:B------:R-:W-:Y:S01]  /*aee0*/  SHF.R.U64 R29, R8, 0x10, R9.reuse ;  /* 0x00000010081d7819 */ /* 0x100fe20000001209 */
[----:B------:R-:W-:Y:S01]  /*aef0*/  IMAD R37, R37, 0x2, R2 ;  /* 0x0000000225257824 */ /* 0x000fe200078e0202 */
[----:B------:R-:W-:-:S02]  /*af00*/  SHF.R.U32.HI R8, RZ, 0x10, R9 ;  /* 0x00000010ff087819 */ /* 0x000fc40000011609 */
[----:B------:R-:W-:Y:S02]  /*af10*/  LEA R36, R36, UR40, 0x1 ;  /* 0x0000002824247c11 */ /* 0x000fe4000f8e08ff */
[----:B------:R-:W0:Y:S01]  /*af20*/  LDS.128 R24, [R37+0xc400] ;  /* 0x00c4000025187984 */ /* 0x000e220000000c00 */
[----:B------:R-:W-:Y:S02]  /*af30*/  SHF.R.U64 R39, R30, 0x10, R31 ;  /* 0x000000101e277819 */ /* 0x000fe4000000121f */
[----:B------:R-:W-:Y:S01]  /*af40*/  PRMT R64, R64, 0x5410, R41 ;  /* 0x0000541040407816 */ /* 0x000fe20000000029 */
[----:B------:R-:W1:Y:S01]  /*af50*/  LDS.128 R4, [R36] ;  /* 0x0000000024047984 */ /* 0x000e620000000c00 */
[----:B------:R-:W-:Y:S02]  /*af60*/  PRMT R60, R60, 0x5410, R29 ;  /* 0x000054103c3c7816 */ /* 0x000fe4000000001d */
[--C-:B------:R-:W-:Y:S02]  /*af70*/  SHF.R.U64 R9, R10, 0x10, R11.reuse ;  /* 0x000000100a097819 */ /* 0x100fe4000000120b */
[----:B------:R-:W-:Y:S01]  /*af80*/  PRMT R61, R61, 0x5410, R8 ;  /* 0x000054103d3d7816 */ /* 0x000fe20000000008 */
[----:B------:R-:W-:Y:S01]  /*af90*/  IMAD.U32 R41, R60, 0x10000, RZ ;  /* 0x000100003c297824 */ /* 0x000fe200078e00ff */
[----:B------:R-:W-:-:S02]  /*afa0*/  SHF.R.U32.HI R10, RZ, 0x10, R11 ;  /* 0x00000010ff0a7819 */ /* 0x000fc4000001160b */
[----:B------:R-:W-:Y:S01]  /*afb0*/  PRMT R65, R65, 0x5410, R28 ;  /* 0x0000541041417816 */ /* 0x000fe2000000001c */
[----:B------:R-:W-:Y:S01]  /*afc0*/  IMAD.U32 R38, R61, 0x10000, RZ ;  /* 0x000100003d267824 */ /* 0x000fe200078e00ff */
[----:B------:R-:W-:Y:S01]  /*afd0*/  PRMT R66, R66, 0x5410, R39 ;  /* 0x0000541042427816 */ /* 0x000fe20000000027 */
[----:B------:R-:W-:Y:S01]  /*afe0*/  IMAD.U32 R39, R64, 0x10000, RZ ;  /* 0x0001000040277824 */ /* 0x000fe200078e00ff */
[----:B------:R-:W-:Y:S02]  /*aff0*/  SHF.R.U32.HI R30, RZ, 0x10, R31 ;  /* 0x00000010ff1e7819 */ /* 0x000fe4000001161f */
[----:B------:R-:W-:Y:S02]  /*b000*/  PRMT R63, R63, 0x5410, R10 ;  /* 0x000054103f3f7816 */ /* 0x000fe4000000000a */
[----:B------:R-:W-:Y:S02]  /*b010*/  PRMT R67, R67, 0x5410, R30 ;  /* 0x0000541043437816 */ /* 0x000fe4000000001e */
[----:B------:R-:W-:Y:S01]  /*b020*/  PRMT R62, R62, 0x5410, R9 ;  /* 0x000054103e3e7816 */ /* 0x000fe20000000009 */
[----:B------:R-:W-:-:S02]  /*b030*/  IMAD.U32 R40, R63, 0x10000, RZ ;  /* 0x000100003f287824 */ /* 0x000fc400078e00ff */
[C---:B0-----:R-:W-:Y:S01]  /*b040*/  IMAD.U32 R28, R24.reuse, 0x10000, RZ ;  /* 0x00010000181c7824 */ /* 0x041fe200078e00ff */
[----:B------:R-:W-:Y:S01]  /*b050*/  LOP3.LUT R24, R24, 0xffff0000, RZ, 0xc0, !PT ;  /* 0xffff000018187812 */ /* 0x000fe200078ec0ff */
[C---:B------:R-:W-:Y:S01]  /*b060*/  IMAD.U32 R29, R25.reuse, 0x10000, RZ ;  /* 0x00010000191d7824 */ /* 0x040fe200078e00ff */
[----:B------:R-:W-:Y:S01]  /*b070*/  LOP3.LUT R25, R25, 0xffff0000, RZ, 0xc0, !PT ;  /* 0xffff000019197812 */ /* 0x000fe200078ec0ff */
[----:B-1----:R-:W-:Y:S02]  /*b080*/  IMAD.U32 R8, R4, 0x10000, RZ ;  /* 0x0001000004087824 */ /* 0x002fe400078e00ff */
[C---:B------:R-:W-:Y:S01]  /*b090*/  FMUL.FTZ R43, R28.reuse, R41 ;  /* 0x000000291c2b7220 */ /* 0x040fe20000410000 */
[----:B------:R-:W-:Y:S01]  /*b0a0*/  FMUL.FTZ R47, R28, R39 ;  /* 0x000000271c2f7220 */ /* 0x000fe20000410000 */
[----:B------:R-:W-:Y:S02]  /*b0b0*/  IMAD.U32 R9, R5, 0x10000, RZ ;  /* 0x0001000005097824 */ /* 0x000fe400078e00ff */
[----:B------:R-:W-:Y:S01]  /*b0c0*/  FMUL.FTZ R42, R29, R38 ;  /* 0x000000261d2a7220 */ /* 0x000fe20000410000 */
[----:B------:R-:W-:-:S02]  /*b0d0*/  IMAD.U32 R28, R65, 0x10000, RZ ;  /* 0x00010000411c7824 */ /* 0x000fc400078e00ff */
[C---:B------:R-:W-:Y:S01]  /*b0e0*/  FFMA.FTZ R43, R8.reuse, R39, -R43 ;  /* 0x00000027082b7223 */ /* 0x040fe2000001082b */
[----:B------:R-:W-:Y:S02]  /*b0f0*/  IMAD.U32 R31, R27, 0x10000, RZ ;  /* 0x000100001b1f7824 */ /* 0x000fe400078e00ff */
[----:B------:R-:W-:Y:S01]  /*b100*/  FFMA.FTZ R47, R8, R41, R47 ;  /* 0x00000029082f7223 */ /* 0x000fe2000001002f */
[----:B------:R-:W-:Y:S02]  /*b110*/  IMAD.U32 R8, R67, 0x10000, RZ ;  /* 0x0001000043087824 */ /* 0x000fe400078e00ff */
[-C--:B------:R-:W-:Y:S01]  /*b120*/  FMUL.FTZ R48, R29, R28.reuse ;  /* 0x0000001c1d307220 */ /* 0x080fe20000410000 */
[----:B------:R-:W-:Y:S01]  /*b130*/  FFMA.FTZ R42, R9, R28, -R42 ;  /* 0x0000001c092a7223 */ /* 0x000fe2000001082a */
[----:B------:R-:W-:Y:S01]  /*b140*/  FMUL.FTZ R28, R31, R40 ;  /* 0x000000281f1c7220 */ /* 0x000fe20000410000 */
[----:B------:R-:W-:Y:S01]  /*b150*/  IMAD.U32 R11, R7, 0x10000, RZ ;  /* 0x00010000070b7824 */ /* 0x000fe200078e00ff */
[----:B------:R-:W-:Y:S01]  /*b160*/  LOP3.LUT R29, R60, 0xffff0000, RZ, 0xc0, !PT ;  /* 0xffff00003c1d7812 */ /* 0x000fe200078ec0ff */
[----:B------:R-:W-:Y:S01]  /*b170*/  FMUL.FTZ R31, R31, R8 ;  /* 0x000000081f1f7220 */ /* 0x000fe20000410000 */
[----:B------:R-:W-:Y:S01]  /*b180*/  FFMA.FTZ R48, R9, R38, R48 ;  /* 0x0000002609307223 */ /* 0x000fe20000010030 */
[----:B------:R-:W-:Y:S01]  /*b190*/  LOP3.LUT R9, R64, 0xffff0000, RZ, 0xc0, !PT ;  /* 0xffff000040097812 */ /* 0x000fe200078ec0ff */
[C---:B------:R-:W-:Y:S01]  /*b1a0*/  FFMA.FTZ R41, R11.reuse, R8, -R28 ;  /* 0x000000080b297223 */ /* 0x040fe2000001081c */
[----:B------:R-:W-:Y:S01]  /*b1b0*/  LOP3.LUT R4, R4, 0xffff0000, RZ, 0xc0, !PT ;  /* 0xffff000004047812 */ /* 0x000fe200078ec0ff */
[----:B------:R-:W-:Y:S01]  /*b1c0*/  FFMA.FTZ R49, R11, R40, R31 ;  /* 0x000000280b317223 */ /* 0x000fe2000001001f */
[C---:B------:R-:W-:Y:S01]  /*b1d0*/  FMUL.FTZ R11, R24.reuse, R29 ;  /* 0x0000001d180b7220 */ /* 0x040fe20000410000 */
[-C--:B------:R-:W-:Y:S01]  /*b1e0*/  FMUL.FTZ R31, R24, R9.reuse ;  /* 0x00000009181f7220 */ /* 0x080fe20000410000 */
[----:B------:R-:W-:Y:S01]  /*b1f0*/  IMAD.U32 R30, R26, 0x10000, RZ ;  /* 0x000100001a1e7824 */ /* 0x000fe200078e00ff */
[----:B------:R-:W-:Y:S01]  /*b200*/  LOP3.LUT R8, R65, 0xffff0000, RZ, 0xc0, !PT ;  /* 0xffff000041087812 */ /* 0x000fe200078ec0ff */
[----:B------:R-:W-:Y:S01]  /*b210*/  FFMA.FTZ R24, R4, R9, -R11 ;  /* 0x0000000904187223 */ /* 0x000fe2000001080b */
[----:B------:R-:W-:Y:S01]  /*b220*/  LOP3.LUT R28, R61, 0xffff0000, RZ, 0xc0, !PT ;  /* 0xffff00003d1c7812 */ /* 0x000fe200078ec0ff */
[----:B------:R-:W-:-:S02]  /*b230*/  IMAD.U32 R11, R62, 0x10000, RZ ;  /* 0x000100003e0b7824 */ /* 0x000fc400078e00ff */
[----:B------:R-:W-:Y:S01]  /*b240*/  FFMA.FTZ R38, R4, R29, R31 ;  /* 0x0000001d04267223 */ /* 0x000fe2000001001f */
[----:B------:R-:W-:Y:S01]  /*b250*/  LOP3.LUT R5, R5, 0xffff0000, RZ, 0xc0, !PT ;  /* 0xffff000005057812 */ /* 0x000fe200078ec0ff */
[----:B------:R-:W-:Y:S02]  /*b260*/  IMAD.U32 R10, R6, 0x10000, RZ ;  /* 0x00010000060a7824 */ /* 0x000fe400078e00ff */
[----:B------:R-:W-:Y:S01]  /*b270*/  FMUL.FTZ R29, R30, R11 ;  /* 0x0000000b1e1d7220 */ /* 0x000fe20000410000 */
[----:B------:R-:W-:Y:S02]  /*b280*/  IMAD.U32 R9, R66, 0x10000, RZ ;  /* 0x0001000042097824 */ /* 0x000fe400078e00ff */
[C---:B------:R-:W-:Y:S01]  /*b290*/  FMUL.FTZ R40, R25.reuse, R28 ;  /* 0x0000001c19287220 */ /* 0x040fe20000410000 */
[-C--:B------:R-:W-:Y:S01]  /*b2a0*/  FMUL.FTZ R39, R25, R8.reuse ;  /* 0x0000000819277220 */ /* 0x080fe20000410000 */
[----:B------:R-:W-:Y:S01]  /*b2b0*/  LOP3.LUT R26, R26, 0xffff0000, RZ, 0xc0, !PT ;  /* 0xffff00001a1a7812 */ /* 0x000fe200078ec0ff */
[-C--:B------:R-:W-:Y:S01]  /*b2c0*/  FMUL.FTZ R31, R30, R9.reuse ;  /* 0x000000091e1f7220 */ /* 0x080fe20000410000 */
[----:B------:R-:W-:Y:S01]  /*b2d0*/  FFMA.FTZ R29, R10, R9, -R29 ;  /* 0x000000090a1d7223 */ /* 0x000fe2000001081d */
[C---:B------:R-:W-:Y:S01]  /*b2e0*/  FFMA.FTZ R25, R5.reuse, R8, -R40 ;  /* 0x0000000805197223 */ /* 0x040fe20000010828 */
[----:B------:R-:W-:Y:S01]  /*b2f0*/  FFMA.FTZ R39, R5, R28, R39 ;  /* 0x0000001c05277223 */ /* 0x000fe20000010027 */
[----:B------:R-:W-:Y:S01]  /*b300*/  LOP3.LUT R9, R62, 0xffff0000, RZ, 0xc0, !PT ;  /* 0xffff00003e097812 */ /* 0x000fe200078ec0ff */
[----:B------:R-:W-:Y:S01]  /*b310*/  FFMA.FTZ R10, R10, R11, R31 ;  /* 0x0000000b0a0a7223 */ /* 0x000fe2000001001f */
[----:B------:R-:W-:-:S02]  /*b320*/  LOP3.LUT R27, R27, 0xffff0000, RZ, 0xc0, !PT ;  /* 0xffff00001b1b7812 */ /* 0x000fc400078ec0ff */
[----:B------:R-:W-:Y:S01]  /*b330*/  LOP3.LUT R5, R66, 0xffff0000, RZ, 0xc0, !PT ;  /* 0xffff000042057812 */ /* 0x000fe200078ec0ff */
[C---:B------:R-:W-:Y:S01]  /*b340*/  FMUL.FTZ R11, R26.reuse, R9 ;  /* 0x000000091a0b7220 */ /* 0x040fe20000410000 */
[----:B------:R-:W-:Y:S02]  /*b350*/  LOP3.LUT R8, R63, 0xffff0000, RZ, 0xc0, !PT ;  /* 0xffff00003f087812 */ /* 0x000fe400078ec0ff */
[----:B------:R-:W-:Y:S01]  /*b360*/  LOP3.LUT R4, R67, 0xffff0000, RZ, 0xc0, !PT ;  /* 0xffff000043047812 */ /* 0x000fe200078ec0ff */
[-C--:B------:R-:W-:Y:S01]  /*b370*/  FMUL.FTZ R28, R26, R5.reuse ;  /* 0x000000051a1c7220 */ /* 0x080fe20000410000 */
[----:B------:R-:W-:Y:S01]  /*b380*/  LOP3.LUT R6, R6, 0xffff0000, RZ, 0xc0, !PT ;  /* 0xffff000006067812 */ /* 0x000fe200078ec0ff */
[----:B------:R-:W-:Y:S01]  /*b390*/  FMUL.FTZ R30, R27, R8 ;  /* 0x000000081b1e7220 */ /* 0x000fe20000410000 */
[----:B------:R-:W-:Y:S01]  /*b3a0*/  LOP3.LUT R7, R7, 0xffff0000, RZ, 0xc0, !PT ;  /* 0xffff000007077812 */ /* 0x000fe200078ec0ff */
[-C--:B------:R-:W-:Y:S02]  /*b3b0*/  FMUL.FTZ R27, R27, R4.reuse ;  /* 0x000000041b1b7220 */ /* 0x080fe40000410000 */
[C---:B------:R-:W-:Y:S01]  /*b3c0*/  FFMA.FTZ R26, R6.reuse, R5, -R11 ;  /* 0x00000005061a7223 */ /* 0x040fe2000001080b */
[----:B------:R-:W-:Y:S01]  /*b3d0*/  FFMA.FTZ R11, R6, R9, R28 ;  /* 0x00000009060b7223 */ /* 0x000fe2000001001c */
[C---:B------:R-:W-:Y:S01]  /*b3e0*/  FFMA.FTZ R30, R7.reuse, R4, -R30 ;  /* 0x00000004071e7223 */ /* 0x040fe2000001081e */
[----:B------:R-:W-:Y:S01]  /*b3f0*/  FFMA.FTZ R28, R7, R8, R27 ;  /* 0x00000008071c7223 */ /* 0x000fe2000001001b */
[----:B------:R-:W-:-:S02]  /*b400*/  F2FP.BF16.F32.PACK_AB R4, R24, R43 ;  /* 0x0000002b1804723e */ /* 0x000fc400000010ff */
[----:B------:R-:W-:Y:S02]  /*b410*/  F2FP.BF16.F32.PACK_AB R5, R25, R42 ;  /* 0x0000002a1905723e */ /* 0x000fe400000010ff */
[----:B------:R-:W-:Y:S02]  /*b420*/  F2FP.BF16.F32.PACK_AB R6, R26, R29 ;  /* 0x0000001d1a06723e */ /* 0x000fe400000010ff */
[----:B------:R-:W-:Y:S02]  /*b430*/  F2FP.BF16.F32.PACK_AB R10, R11, R10 ;  /* 0x0000000a0b0a723e */ /* 0x000fe400000010ff */
[----:B------:R-:W-:Y:S02]  /*b440*/  F2FP.BF16.F32.PACK_AB R7, R30, R41 ;  /* 0x000000291e07723e */ /* 0x000fe400000010ff */
[----:B------:R-:W-:Y:S02]  /*b450*/  F2FP.BF16.F32.PACK_AB R8, R38, R47 ;  /* 0x0000002f2608723e */ /* 0x000fe400000010ff */
[----:B------:R-:W-:Y:S01]  /*b460*/  F2FP.BF16.F32.PACK_AB R9, R39, R48 ;  /* 0x000000302709723e */ /* 0x000fe200000010ff */
[----:B------:R1:W-:Y:S01]  /*b470*/  STS.128 [R36], R4 ;  /* 0x0000000424007388 */ /* 0x0003e20000000c00 */
[----:B------:R-:W-:-:S05]  /*b480*/  F2FP.BF16.F32.PACK_AB R11, R28, R49 ;  /* 0x000000311c0b723e */ /* 0x000fca00000010ff */
[----:B------:R1:W-:Y:S02]  /*b490*/  STS.128 [R37+0xc400], R8 ;  /* 0x00c4000825007388 */ /* 0x0003e40000000c00 */
.L_x_1487:
[----:B------:R-:W-:Y:S05]  /*b4a0*/  BSYNC B1 ;  /* 0x0000000000017941 */ /* 0x000fea0003800000 */
.L_x_1486:
[----:B------:R-:W-:Y:S05]  /*b4b0*/  @P2 BRA `(.L_x_1468) ;  /* 0x0000000400b42947 */ /* 0x000fea0003800000 */
[----:B------:R-:W-:Y:S02]  /*b4c0*/  LEA.HI R0, R0, R45, RZ, 0x1d ;  /* 0x0000002d00007211 */ /* 0x000fe400078fe8ff */
[----:B------:R-:W-:Y:S02]  /*b4d0*/  LEA.HI R20, R21, R20, RZ, 0x5 ;  /* 0x0000001415147211 */ /* 0x000fe400078f28ff */
[----:B01----:R-:W-:Y:S01]  /*b4e0*/  SHF.R.S32.HI R5, RZ, 0x1f, R0 ;  /* 0x0000001fff057819 */ /* 0x003fe20000011400 */
        /* <DEDUP_REMOVED lines=12> */
[----:B------:R-:W-:Y:S01]  /*b5b0*/  SHF.R.U64 R25, R32, 0x10, R33 ;  /* 0x0000001020197819 */ /* 0x000fe20000001221 */
[----:B------:R-:W-:Y:S01]  /*b5c0*/  IMAD.IADD R0, R20, 0x1, R7 ;  /* 0x0000000114007824 */ /* 0x000fe200078e0207 */
[----:B------:R-:W-:Y:S01]  /*b5d0*/  SHF.R.U32.HI R12, RZ, 0x10, R13 ;  /* 0x00000010ff0c7819 */ /* 0x000fe2000001160d */
[----:B------:R-:W-:Y:S01]  /*b5e0*/  IMAD R20, R9, 0x2, R2 ;  /* 0x0000000209147824 */ /* 0x000fe200078e0202 */
[----:B------:R-:W-:-:S02]  /*b5f0*/  PRMT R27, R3, 0x5410, R24 ;  /* 0x00005410031b7816 */ /* 0x000fc40000000018 */
[----:B------:R-:W-:Y:S02]  /*b600*/  LEA R0, R0, UR40, 0x1 ;  /* 0x0000002800007c11 */ /* 0x000fe4000f8e08ff */
[----:B------:R-:W0:Y:S01]  /*b610*/  LDS.128 R8, [R20+0xc400] ;  /* 0x00c4000014087984 */ /* 0x000e220000000c00 */
[----:B------:R-:W-:Y:S01]  /*b620*/  SHF.R.U64 R13, R14, 0x10, R15 ;  /* 0x000000100e0d7819 */ /* 0x000fe2000000120f */
[----:B------:R-:W-:Y:S01]  /*b630*/  IMAD.U32 R28, R27, 0x10000, RZ ;  /* 0x000100001b1c7824 */ /* 0x000fe200078e00ff */
[----:B------:R-:W-:Y:S01]  /*b640*/  PRMT R54, R54, 0x5410, R25 ;  /* 0x0000541036367816 */ /* 0x000fe20000000019 */
[----:B------:R-:W1:Y:S01]  /*b650*/  LDS.128 R4, [R0] ;  /* 0x0000000000047984 */ /* 0x000e620000000c00 */
[----:B------:R-:W-:Y:S02]  /*b660*/  SHF.R.U32.HI R32, RZ, 0x10, R33 ;  /* 0x00000010ff207819 */ /* 0x000fe40000011621 */
[----:B------:R-:W-:Y:S01]  /*b670*/  SHF.R.U64 R21, R34, 0x10, R35 ;  /* 0x0000001022157819 */ /* 0x000fe20000001223 */
[----:B------:R-:W-:Y:S01]  /*b680*/  IMAD.U32 R26, R54, 0x10000, RZ ;  /* 0x00010000361a7824 */ /* 0x000fe200078e00ff */
[----:B------:R-:W-:-:S02]  /*b690*/  SHF.R.U32.HI R14, RZ, 0x10, R15 ;  /* 0x00000010ff0e7819 */ /* 0x000fc4000001160f */
[----:B------:R-:W-:Y:S02]  /*b6a0*/  PRMT R51, R51, 0x5410, R12 ;  /* 0x0000541033337816 */ /* 0x000fe4000000000c */
[----:B------:R-:W-:Y:S02]  /*b6b0*/  SHF.R.U32.HI R34, RZ, 0x10, R35 ;  /* 0x00000010ff227819 */ /* 0x000fe40000011623 */
[----:B------:R-:W-:Y:S01]  /*b6c0*/  PRMT R55, R55, 0x5410, R32 ;  /* 0x0000541037377816 */ /* 0x000fe20000000020 */
[----:B------:R-:W-:Y:S01]  /*b6d0*/  IMAD.U32 R29, R51, 0x10000, RZ ;  /* 0x00010000331d7824 */ /* 0x000fe200078e00ff */
[----:B------:R-:W-:Y:S02]  /*b6e0*/  PRMT R56, R56, 0x5410, R21 ;  /* 0x0000541038387816 */ /* 0x000fe40000000015 */
[----:B------:R-:W-:Y:S02]  /*b6f0*/  PRMT R53, R53, 0x5410, R14 ;  /* 0x0000541035357816 */ /* 0x000fe4000000000e */
[----:B------:R-:W-:-:S02]  /*b700*/  PRMT R57, R57, 0x5410, R34 ;  /* 0x0000541039397816 */ /* 0x000fc40000000022 */
[----:B------:R-:W-:Y:S02]  /*b710*/  LOP3.LUT R27, R27, 0xffff0000, RZ, 0xc0, !PT ;  /* 0xffff00001b1b7812 */ /* 0x000fe400078ec0ff */
[----:B------:R-:W-:Y:S01]  /*b720*/  PRMT R52, R52, 0x5410, R13 ;  /* 0x0000541034347816 */ /* 0x000fe2000000000d */
[C---:B0-----:R-:W-:Y:S01]  /*b730*/  IMAD.U32 R15, R8.reuse, 0x10000, RZ ;  /* 0x00010000080f7824 */ /* 0x041fe200078e00ff */
[----:B------:R-:W-:Y:S01]  /*b740*/  LOP3.LUT R8, R8, 0xffff0000, RZ, 0xc0, !PT ;  /* 0xffff000008087812 */ /* 0x000fe200078ec0ff */
[C---:B------:R-:W-:Y:S01]  /*b750*/  IMAD.U32 R21, R9.reuse, 0x10000, RZ ;  /* 0x0001000009157824 */ /* 0x040fe200078e00ff */
[----:B------:R-:W-:Y:S01]  /*b760*/  LOP3.LUT R9, R9, 0xffff0000, RZ, 0xc0, !PT ;  /* 0xffff000009097812 */ /* 0x000fe200078ec0ff */
[----:B-1----:R-:W-:Y:S02]  /*b770*/  IMAD.U32 R3, R4, 0x10000, RZ ;  /* 0x0001000004037824 */ /* 0x002fe400078e00ff */
[C---:B------:R-:W-:Y:S01]  /*b780*/  FMUL.FTZ R30, R15.reuse, R28 ;  /* 0x0000001c0f1e7220 */ /* 0x040fe20000410000 */
[----:B------:R-:W-:Y:S01]  /*b790*/  FMUL.FTZ R32, R15, R26 ;  /* 0x0000001a0f207220 */ /* 0x000fe20000410000 */
[----:B------:R-:W-:-:S02]  /*b7a0*/  IMAD.U32 R12, R5, 0x10000, RZ ;  /* 0x00010000050c7824 */ /* 0x000fc400078e00ff */
[----:B------:R-:W-:Y:S01]  /*b7b0*/  FMUL.FTZ R31, R21, R29 ;  /* 0x0000001d151f7220 */ /* 0x000fe20000410000 */
[----:B------:R-:W-:Y:S01]  /*b7c0*/  FFMA.FTZ R30, R3, R26, -R30 ;  /* 0x0000001a031e7223 */ /* 0x000fe2000001081e */
[----:B------:R-:W-:Y:S02]  /*b7d0*/  IMAD.U32 R15, R55, 0x10000, RZ ;  /* 0x00010000370f7824 */ /* 0x000fe400078e00ff */
[----:B------:R-:W-:Y:S01]  /*b7e0*/  FFMA.FTZ R32, R3, R28, R32 ;  /* 0x0000001c03207223 */ /* 0x000fe20000010020 */
[----:B------:R-:W-:Y:S01]  /*b7f0*/  IMAD.U32 R25, R11, 0x10000, RZ ;  /* 0x000100000b197824 */ /* 0x000fe200078e00ff */
[----:B------:R-:W-:Y:S01]  /*b800*/  LOP3.LUT R4, R4, 0xffff0000, RZ, 0xc0, !PT ;  /* 0xffff000004047812 */ /* 0x000fe200078ec0ff */
[----:B------:R-:W-:Y:S02]  /*b810*/  IMAD.U32 R26, R53, 0x10000, RZ ;  /* 0x00010000351a7824 */ /* 0x000fe400078e00ff */
[----:B------:R-:W-:Y:S01]  /*b820*/  FMUL.FTZ R21, R21, R15 ;  /* 0x0000000f15157220 */ /* 0x000fe20000410000 */
[----:B------:R-:W-:-:S02]  /*b830*/  IMAD.U32 R3, R57, 0x10000, RZ ;  /* 0x0001000039037824 */ /* 0x000fc400078e00ff */
[C---:B------:R-:W-:Y:S01]  /*b840*/  FFMA.FTZ R31, R12.reuse, R15, -R31 ;  /* 0x0000000f0c1f7223 */ /* 0x040fe2000001081f */
[----:B------:R-:W-:Y:S02]  /*b850*/  IMAD.U32 R14, R7, 0x10000, RZ ;  /* 0x00010000070e7824 */ /* 0x000fe400078e00ff */
[CC--:B------:R-:W-:Y:S01]  /*b860*/  FMUL.FTZ R15, R25.reuse, R26.reuse ;  /* 0x0000001a190f7220 */ /* 0x0c0fe20000410000 */
        /* <DEDUP_REMOVED lines=10> */
[----:B------:R-:W-:Y:S01]  /*b910*/  IMAD.U32 R8, R52, 0x10000, RZ ;  /* 0x0001000034087824 */ /* 0x000fe200078e00ff */
[----:B------:R-:W-:Y:S01]  /*b920*/  LOP3.LUT R5, R5, 0xffff0000, RZ, 0xc0, !PT ;  /* 0xffff000005057812 */ /* 0x000fe200078ec0ff */
[----:B------:R-:W-:Y:S01]  /*b930*/  FFMA.FTZ R15, R4, R3, -R15 ;  /* 0x00000003040f7223 */ /* 0x000fe2000001080f */
[C---:B------:R-:W-:Y:S01]  /*b940*/  FMUL.FTZ R26, R9.reuse, R14 ;  /* 0x0000000e091a7220 */ /* 0x040fe20000410000 */
[----:B------:R-:W-:Y:S02]  /*b950*/  IMAD.U32 R3, R56, 0x10000, RZ ;  /* 0x0001000038037824 */ /* 0x000fe400078e00ff */
[----:B------:R-:W-:Y:S01]  /*b960*/  FMUL.FTZ R9, R9, R12 ;  /* 0x0000000c09097220 */ /* 0x000fe20000410000 */
[----:B------:R-:W-:Y:S01]  /*b970*/  FFMA.FTZ R21, R4, R27, R21 ;  /* 0x0000001b04157223 */ /* 0x000fe20000010015 */
[----:B------:R-:W-:Y:S02]  /*b980*/  IMAD.U32 R13, R6, 0x10000, RZ ;  /* 0x00010000060d7824 */ /* 0x000fe400078e00ff */
[C---:B------:R-:W-:Y:S01]  /*b990*/  FMUL.FTZ R4, R24.reuse, R8 ;  /* 0x0000000818047220 */ /* 0x040fe20000410000 */
[C---:B------:R-:W-:Y:S01]  /*b9a0*/  FFMA.FTZ R26, R5.reuse, R12, -R26 ;  /* 0x0000000c051a7223 */ /* 0x040fe2000001081a */
[----:B------:R-:W-:Y:S01]  /*b9b0*/  FFMA.FTZ R14, R5, R14, R9 ;  /* 0x0000000e050e7223 */ /* 0x000fe20000010009 */
[-C--:B------:R-:W-:Y:S01]  /*b9c0*/  FMUL.FTZ R28, R24, R3.reuse ;  /* 0x00000003181c7220 */ /* 0x080fe20000410000 */
[----:B------:R-:W-:Y:S01]  /*b9d0*/  LOP3.LUT R10, R10, 0xffff0000, RZ, 0xc0, !PT ;  /* 0xffff00000a0a7812 */ /* 0x000fe200078ec0ff */
[C---:B------:R-:W-:Y:S01]  /*b9e0*/  FFMA.FTZ R24, R13.reuse, R3, -R4 ;  /* 0x000000030d187223 */ /* 0x040fe20000010804 */
        /* <DEDUP_REMOVED lines=26> */
.L_x_1468:
[----:B------:R-:W-:Y:S05]  /*bb90*/  BSYNC B0 ;  /* 0x0000000000007941 */ /* 0x000fea0003800000 */
.L_x_1461:
        /* <DEDUP_REMOVED lines=8> */
.L_x_1459:
[----:B0--3--:R-:W-:-:S05]  /*bc20*/  IMAD.U32 R0, RZ, RZ, UR37 ;  /* 0x00000025ff007e24 */ /* 0x009fca000f8e00ff */
[----:B------:R-:W-:-:S13]  /*bc30*/  ISETP.NE.AND P0, PT, R0, 0x3, PT ;  /* 0x000000030000780c */ /* 0x000fda0003f05270 */
[----:B------:R-:W-:Y:S05]  /*bc40*/  @!P0 BRA `(.L_x_1488) ;  /* 0x0000000000048947 */ /* 0x000fea0003800000 */
[----:B------:R-:W-:Y:S01]  /*bc50*/  BPT.TRAP 0x1 ;  /* 0x000000040000795c */ /* 0x000fe20000300000 */
.L_x_1488:
[----:B------:R-:W-:Y:S01]  /*bc60*/  IMAD R0, R16, 0x8, R2 ;  /* 0x0000000810007824 */ /* 0x000fe200078e0202 */
[----:B-12-4-:R-:W-:-:S04]  /*bc70*/  SHF.L.U32 R3, R18, 0x1f, RZ ;  /* 0x0000001f12037819 */ /* 0x016fc800000006ff */
[----:B------:R0:W1:Y:S01]  /*bc80*/  SYNCS.PHASECHK.TRANS64.TRYWAIT P2, [R0+URZ+0x2d830], R3 ;  /* 0x02d83003000075a7 */ /* 0x000062000804017f */
[----:B------:R-:W-:Y:S05]  /*bc90*/  @!P0 BRA `(.L_x_1489) ;  /* 0x0000000000048947 */ /* 0x000fea0003800000 */
[----:B------:R-:W-:Y:S01]  /*bca0*/  BPT.TRAP 0x1 ;  /* 0x000000040000795c */ /* 0x000fe20000300000 */
.L_x_1489:
[----:B------:R-:W2:Y:S02]  /*bcb0*/  S2R R4, SR_TID.X ;  /* 0x0000000000047919 */ /* 0x000ea40000002100 */
[----:B--2---:R-:W-:-:S04]  /*bcc0*/  LOP3.LUT R4, R4, 0x7f, RZ, 0xc0, !PT ;  /* 0x0000007f04047812 */ /* 0x004fc800078ec0ff */
[----:B------:R-:W-:Y:S01]  /*bcd0*/  ISETP.NE.AND P1, PT, R4, RZ, PT ;  /* 0x000000ff0400720c */ /* 0x000fe20003f25270 */
[----:B-1----:R-:W-:-:S12]  /*bce0*/  @P2 BRA `(.L_x_1490) ;  /* 0x0000000000082947 */ /* 0x002fd80003800000 */
[----:B------:R-:W1:Y:S02]  /*bcf0*/  SYNCS.PHASECHK.TRANS64.TRYWAIT P2, [R0+URZ+0x2d830], R3 ;  /* 0x02d83003000075a7 */ /* 0x000e64000804017f */
[----:B-1----:R-:W-:Y:S05]  /*bd00*/  @!P2 BRA `(.L_x_1491) ;  /* 0x000001940028a947 */ /* 0x002fea0003800000 */
.L_x_1490:
[----:B------:R-:W-:Y:S05]  /*bd10*/  WARPSYNC.ALL ;  /* 0x0000000000007948 */ /* 0x000fea0003800000 */
[----:B01----:R-:W-:Y:S01]  /*bd20*/  VIADD R3, R2, 0x15400 ;  /* 0x0001540002037836 */ /* 0x003fe20000000000 */
[----:B------:R-:W-:Y:S01]  /*bd30*/  LOP3.LUT R6, R44, 0x10000, RZ, 0xfc, !PT ;  /* 0x000100002c067812 */ /* 0x000fe200078efcff */
[----:B------:R-:W-:Y:S01]  /*bd40*/  IMAD.MOV.U32 R7, RZ, RZ, -0x7fffffe0 ;  /* 0x80000020ff077424 */ /* 0x000fe200078e00ff */
[----:B------:R-:W2:Y:S01]  /*bd50*/  LDL R90, [R1+0x40] ;  /* 0x00004000015a7983 */ /* 0x000ea20000100800 */
[----:B------:R-:W-:Y:S01]  /*bd60*/  IMAD.MOV.U32 R5, RZ, RZ, -0x7fffffe0 ;  /* 0x80000020ff057424 */ /* 0x000fe200078e00ff */
[----:B------:R-:W-:Y:S01]  /*bd70*/  SHF.R.U32.HI R3, RZ, 0x4, R3 ;  /* 0x00000004ff037819 */ /* 0x000fe20000011603 */
[----:B------:R-:W-:Y:S01]  /*bd80*/  IMAD.MOV.U32 R153, RZ, RZ, -0x7fffffe0 ;  /* 0x80000020ff997424 */ /* 0x000fe200078e00ff */
[----:B------:R-:W2:Y:S01]  /*bd90*/  LDL R89, [R1+0x18] ;  /* 0x0000180001597983 */ /* 0x000ea20000100800 */
[C---:B------:R-:W-:Y:S01]  /*bda0*/  R2UR UR4, R6.reuse ;  /* 0x00000000060472ca */ /* 0x040fe200000e0000 */
[----:B-----5:R-:W-:Y:S01]  /*bdb0*/  WARPGROUP.ARRIVE ;  /* 0x00000000000079c5 */ /* 0x020fe20000000000 */
[----:B------:R-:W-:Y:S01]  /*bdc0*/  LOP3.LUT R3, R3, 0x3fff, RZ, 0xc0, !PT ;  /* 0x00003fff03037812 */ /* 0x000fe200078ec0ff */
[C---:B------:R-:W-:Y:S01]  /*bdd0*/  VIADD R152, R6.reuse, 0x2 ;  /* 0x0000000206987836 */ /* 0x040fe20000000000 */
[----:B------:R-:W-:Y:S01]  /*bde0*/  R2UR UR5, R7 ;  /* 0x00000000070572ca */ /* 0x000fe200000e0000 */
[----:B------:R-:W-:Y:S01]  /*bdf0*/  IMAD.MOV.U32 R9, RZ, RZ, -0x7fffffe0 ;  /* 0x80000020ff097424 */ /* 0x000fe200078e00ff */
[----:B------:R-:W-:Y:S01]  /*be00*/  LOP3.LUT R156, R3, 0x10000, RZ, 0xfc, !PT ;  /* 0x00010000039c7812 */ /* 0x000fe200078efcff */
[----:B------:R-:W-:Y:S01]  /*be10*/  VIADD R150, R6, 0x300 ;  /* 0x0000030006967836 */ /* 0x000fe20000000000 */
[----:B------:R-:W-:Y:S01]  /*be20*/  R2UR UR7, R5 ;  /* 0x00000000050772ca */ /* 0x000fe200000e0000 */
[----:B------:R-:W-:Y:S01]  /*be30*/  IMAD.MOV.U32 R151, RZ, RZ, -0x7fffffe0 ;  /* 0x80000020ff977424 */ /* 0x000fe200078e00ff */
[----:B------:R-:W-:Y:S01]  /*be40*/  ULDC UR52, c[0x0][0x9dc] ;  /* 0x0002770000347ab9 */ /* 0x000fe20000000800 */
[----:B------:R-:W-:Y:S01]  /*be50*/  IMAD R4, R16, 0x600, R156 ;  /* 0x0000060010047824 */ /* 0x000fe200078e029c */
[----:B------:R-:W-:Y:S01]  /*be60*/  ULOP3.LUT UR52, URZ, UR52, URZ, 0x33, !UPT ;  /* 0x000000343f347292 */ /* 0x000fe2000f8e333f */
[----:B------:R-:W-:-:S02]  /*be70*/  VIADD R148, R6, 0x302 ;  /* 0x0000030206947836 */ /* 0x000fc40000000000 */
[C---:B------:R-:W-:Y:S01]  /*be80*/  VIADD R8, R4.reuse, 0x2 ;  /* 0x0000000204087836 */ /* 0x040fe20000000000 */
[----:B------:R-:W-:Y:S01]  /*be90*/  R2UR UR6, R4 ;  /* 0x00000000040672ca */ /* 0x000fe200000e0000 */
[----:B------:R-:W-:Y:S02]  /*bea0*/  IMAD.MOV.U32 R149, RZ, RZ, -0x7fffffe0 ;  /* 0x80000020ff957424 */ /* 0x000fe400078e00ff */
[----:B------:R-:W-:Y:S02]  /*beb0*/  VIADD R146, R6, 0x600 ;  /* 0x0000060006927836 */ /* 0x000fe40000000000 */
[----:B------:R-:W-:Y:S02]  /*bec0*/  IMAD.MOV.U32 R147, RZ, RZ, -0x7fffffe0 ;  /* 0x80000020ff937424 */ /* 0x000fe400078e00ff */
[----:B------:R-:W-:Y:S02]  /*bed0*/  IMAD.MOV.U32 R5, RZ, RZ, -0x7fffffe0 ;  /* 0x80000020ff057424 */ /* 0x000fe400078e00ff */
[----:B------:R-:W-:-:S04]  /*bee0*/  @!P1 VIADD R0, R0, 0x2d840 ;  /* 0x0002d84000009836 */ /* 0x000fc80000000000 */
[----:B------:R-:W-:Y:S01]  /*bef0*/  HGMMA.64x128x16.F32.BF16 R24, gdesc[UR4], RZ, !UPT, gsb0 ;  /* 0x01e00000041879f0 */ /* 0x000fe2000c0018ff */
[----:B------:R-:W-:Y:S02]  /*bf00*/  R2UR UR4, R152 ;  /* 0x00000000980472ca */ /* 0x000fe400000e0000 */
[----:B------:R-:W-:Y:S02]  /*bf10*/  R2UR UR5, R153 ;  /* 0x00000000990572ca */ /* 0x000fe400000e0000 */
[----:B------:R-:W-:Y:S01]  /*bf20*/  R2UR UR6, R8 ;  /* 0x00000000080672ca */ /* 0x000fe200000e0000 */
[----:B------:R-:W-:Y:S01]  /*bf30*/  VIADD R8, R4, 0x200 ;  /* 0x0000020004087836 */ /* 0x000fe20000000000 */
[----:B------:R-:W-:Y:S01]  /*bf40*/  R2UR UR7, R9 ;  /* 0x00000000090772ca */ /* 0x000fe200000e0000 */
[----:B------:R-:W-:Y:S01]  /*bf50*/  IMAD.MOV.U32 R9, RZ, RZ, -0x7fffffe0 ;  /* 0x80000020ff097424 */ /* 0x000fe200078e00ff */
[----:B------:R-:W-:Y:S01]  /*bf60*/  @!P1 PRMT R0, RZ, 0x654, R0 ;  /* 0x00000654ff009816 */ /* 0x000fe20000000000 */
[----:B------:R-:W-:-:S02]  /*bf70*/  WARPGROUP.DEPBAR.LE gsb0, 0x0 ;  /* 0x00008000000079c5 */ /* 0x000fc40000010000 */
[----:B------:R-:W-:-:S08]  /*bf80*/  WARPGROUP.ARRIVE ;  /* 0x00000000000079c5 */ /* 0x000fd00000000000 */
[----:B------:R-:W-:Y:S01]  /*bf90*/  HGMMA.64x128x16.F32.BF16 R24, gdesc[UR4], R24, gsb0 ;  /* 0x01e00000041879f0 */ /* 0x000fe20008001818 */
[----:B------:R-:W-:Y:S02]  /*bfa0*/  R2UR UR4, R150 ;  /* 0x00000000960472ca */ /* 0x000fe400000e0000 */
[----:B------:R-:W-:Y:S02]  /*bfb0*/  R2UR UR5, R151 ;  /* 0x00000000970572ca */ /* 0x000fe400000e0000 */
[----:B------:R-:W-:Y:S01]  /*bfc0*/  R2UR UR6, R8 ;  /* 0x00000000080672ca */ /* 0x000fe200000e0000 */
[----:B------:R-:W-:Y:S01]  /*bfd0*/  VIADD R8, R4, 0x202 ;  /* 0x0000020204087836 */ /* 0x000fe20000000000 */
[----:B------:R-:W-:Y:S01]  /*bfe0*/  R2UR UR7, R9 ;  /* 0x00000000090772ca */ /* 0x000fe200000e0000 */
[----:B------:R-:W-:Y:S01]  /*bff0*/  IMAD.MOV.U32 R9, RZ, RZ, -0x7fffffe0 ;  /* 0x80000020ff097424 */ /* 0x000fe200078e00ff */
[----:B------:R-:W-:Y:S02]  /*c000*/  WARPGROUP.DEPBAR.LE gsb0, 0x0 ;  /* 0x00008000000079c5 */ /* 0x000fe40000010000 */
[----:B------:R-:W-:-:S09]  /*c010*/  WARPGROUP.ARRIVE ;  /* 0x00000000000079c5 */ /* 0x000fd20000000000 */
[----:B------:R-:W-:Y:S01]  /*c020*/  HGMMA.64x128x16.F32.BF16 R24, gdesc[UR4], R24, gsb0 ;  /* 0x01e00000041879f0 */ /* 0x000fe20008001818 */
[----:B------:R-:W-:Y:S02]  /*c030*/  R2UR UR4, R148 ;  /* 0x00000000940472ca */ /* 0x000fe400000e0000 */
[----:B------:R-:W-:Y:S02]  /*c040*/  R2UR UR5, R149 ;  /* 0x00000000950572ca */ /* 0x000fe400000e0000 */
[----:B------:R-:W-:Y:S01]  /*c050*/  R2UR UR6, R8 ;  /* 0x00000000080672ca */ /* 0x000fe200000e0000 */
[C---:B------:R-:W-:Y:S01]  /*c060*/  VIADD R8, R4.reuse, 0x400 ;  /* 0x0000040004087836 */ /* 0x040fe20000000000 */
[----:B------:R-:W-:Y:S01]  /*c070*/  R2UR UR7, R9 ;  /* 0x00000000090772ca */ /* 0x000fe200000e0000 */
[----:B------:R-:W-:Y:S02]  /*c080*/  IMAD.MOV.U32 R9, RZ, RZ, -0x7fffffe0 ;  /* 0x80000020ff097424 */ /* 0x000fe400078e00ff */
[----:B------:R-:W-:Y:S01]  /*c090*/  VIADD R4, R4, 0x402 ;  /* 0x0000040204047836 */ /* 0x000fe20000000000 */
[----:B------:R-:W-:-:S02]  /*c0a0*/  WARPGROUP.DEPBAR.LE gsb0, 0x0 ;  /* 0x00008000000079c5 */ /* 0x000fc40000010000 */
[----:B------:R-:W-:-:S07]  /*c0b0*/  WARPGROUP.ARRIVE ;  /* 0x00000000000079c5 */ /* 0x000fce0000000000 */
        /* <DEDUP_REMOVED lines=12> */
[----:B------:R-:W-:Y:S02]  /*c180*/  R2UR UR6, R4 ;  /* 0x00000000040672ca */ /* 0x000fe400000e0000 */
[----:B------:R-:W-:Y:S01]  /*c190*/  R2UR UR7, R5 ;  /* 0x00000000050772ca */ /* 0x000fe200000e0000 */
[----:B------:R-:W-:Y:S02]  /*c1a0*/  WARPGROUP.DEPBAR.LE gsb0, 0x0 ;  /* 0x00008000000079c5 */ /* 0x000fe40000010000 */
[----:B------:R-:W-:-:S10]  /*c1b0*/  WARPGROUP.ARRIVE ;  /* 0x00000000000079c5 */ /* 0x000fd40000000000 */
[----:B------:R-:W-:Y:S01]  /*c1c0*/  HGMMA.64x128x16.F32.BF16 R24, gdesc[UR4], R24, gsb0 ;  /* 0x01e00000041879f0 */ /* 0x000fe20008001818 */
[----:B------:R-:W-:Y:S01]  /*c1d0*/  ULDC UR4, c[0x0][0x9d8] ;  /* 0x0002760000047ab9 */ /* 0x000fe20000000800 */
[----:B------:R-:W-:Y:S02]  /*c1e0*/  ULDC.64 UR6, c[0x0][0x9e0] ;  /* 0x0002780000067ab9 */ /* 0x000fe40000000a00 */
[----:B------:R-:W-:-:S06]  /*c1f0*/  UISETP.GE.AND UP0, UPT, UR7, 0x1, UPT ;  /* 0x000000010700788c */ /* 0x000fcc000bf06270 */
[----:B------:R-:W-:Y:S01]  /*c200*/  PLOP3.LUT P3, PT, PT, PT, UP0, 0x40, 0x0 ;  /* 0x000000000000781c */ /* 0x000fe20003f6e808 */
[----:B------:R-:W-:Y:S02]  /*c210*/  WARPGROUP.DEPBAR.LE gsb0, 0x0 ;  /* 0x00008000000079c5 */ /* 0x000fe40000010000 */
[----:B------:R-:W-:Y:S01]  /*c220*/  FMUL.FTZ R21, R34, UR4 ;  /* 0x0000000422157c20 */ /* 0x000fe20008410000 */
[----:B------:R-:W-:Y:S01]  /*c230*/  FMUL.FTZ R34, R45, UR4 ;  /* 0x000000042d227c20 */ /* 0x000fe20008410000 */
[----:B------:R-:W-:Y:S01]  /*c240*/  FMUL.FTZ R45, R56, UR4 ;  /* 0x00000004382d7c20 */ /* 0x000fe20008410000 */
[----:B------:R-:W-:Y:S01]  /*c250*/  FMUL.FTZ R56, R67, UR4 ;  /* 0x0000000443387c20 */ /* 0x000fe20008410000 */
[----:B------:R-:W-:Y:S01]  /*c260*/  FMUL.FTZ R14, R31, UR4 ;  /* 0x000000041f0e7c20 */ /* 0x000fe20008410000 */
[----:B------:R-:W0:Y:S01]  /*c270*/  LDC R67, c[0x0][0x448] ;  /* 0x00011200ff437b82 */ /* 0x000e220000000800 */
        /* <DEDUP_REMOVED lines=14> */
[----:B--2---:R-:W-:-:S02]  /*c360*/  IMAD.IADD R72, R90, 0x1, R89 ;  /* 0x000000015a487824 */ /* 0x004fc400078e0259 */
        /* <DEDUP_REMOVED lines=8> */
[----:B0-----:R-:W-:Y:S01]  /*c3f0*/  ISETP.NE.AND P2, PT, R67, 0x1, PT ;  /* 0x000000014300780c */ /* 0x001fe20003f45270 */
[----:B------:R-:W-:Y:S01]  /*c400*/  FMUL.FTZ R52, R63, UR4 ;  /* 0x000000043f347c20 */ /* 0x000fe20008410000 */
[----:B------:R-:W-:-:S02]  /*c410*/  IMAD.MOV.U32 R77, RZ, RZ, -0x80 ;  /* 0xffffff80ff4d7424 */ /* 0x000fc400078e00ff */
        /* <DEDUP_REMOVED lines=10> */
[----:B------:R-:W0:Y:S01]  /*c4c0*/  @P2 LDC R75, c[0x0][0x44c] ;  /* 0x00011300ff4b2b82 */ /* 0x000e220000000800 */
[----:B------:R-:W-:Y:S01]  /*c4d0*/  FMUL.FTZ R26, R37, UR4 ;  /* 0x00000004251a7c20 */ /* 0x000fe20008410000 */
[----:B------:R-:W-:Y:S01]  /*c4e0*/  FMUL.FTZ R27, R38, UR4 ;  /* 0x00000004261b7c20 */ /* 0x000fe20008410000 */
[----:B------:R-:W-:Y:S01]  /*c4f0*/  FMUL.FTZ R29, R40, UR4 ;  /* 0x00000004281d7c20 */ /* 0x000fe20008410000 */
[----:B------:R-:W-:Y:S01]  /*c500*/  FMUL.FTZ R46, R57, UR4 ;  /* 0x00000004392e7c20 */ /* 0x000fe20008410000 */
[----:B------:R-:W-:Y:S01]  /*c510*/  FMUL.FTZ R36, R47, UR4 ;  /* 0x000000042f247c20 */ /* 0x000fe20008410000 */
[----:B------:R-:W-:Y:S01]  /*c520*/  FMUL.FTZ R37, R48, UR4 ;  /* 0x0000000430257c20 */ /* 0x000fe20008410000 */
[----:B------:R-:W-:Y:S01]  /*c530*/  FMUL.FTZ R38, R49, UR4 ;  /* 0x0000000431267c20 */ /* 0x000fe20008410000 */
[----:B------:R-:W1:Y:S01]  /*c540*/  @P2 LDC R76, c[0x0][0x450] ;  /* 0x00011400ff4c2b82 */ /* 0x000e620000000800 */
        /* <DEDUP_REMOVED lines=15> */
[----:B0-----:R-:W-:-:S04]  /*c640*/  @P2 IMAD.HI.U32 R75, R72, R75, RZ ;  /* 0x0000004b484b2227 */ /* 0x001fc800078e00ff */
[----:B------:R-:W-:Y:S01]  /*c650*/  FMUL.FTZ R71, R83, UR4 ;  /* 0x0000000453477c20 */ /* 0x000fe20008410000 */
[----:B------:R-:W-:Y:S01]  /*c660*/  FMUL.FTZ R86, R86, UR4 ;  /* 0x0000000456567c20 */ /* 0x000fe20008410000 */
[----:B------:R0:W-:Y:S01]  /*c670*/  @!P1 SYNCS.ARRIVE.TRANS64.RED.A1T0 RZ, [R0+URZ], RZ ;  /* 0x000000ff00ff99a7 */ /* 0x0001e2000810043f */
[----:B------:R-:W2:Y:S01]  /*c680*/  MUFU.TANH R3, R3 ;  /* 0x0000000300037308 */ /* 0x000ea20000002400 */
[C---:B------:R-:W-:Y:S02]  /*c690*/  LEA R80, R88.reuse, 0xffffff80, 0x7 ;  /* 0xffffff8058507811 */ /* 0x040fe400078e38ff */
[----:B-1----:R-:W-:Y:S01]  /*c6a0*/  @P2 SHF.R.U32.HI R72, RZ, R76, R75 ;  /* 0x0000004cff482219 */ /* 0x002fe2000001164b */
[----:B------:R-:W-:Y:S02]  /*c6b0*/  IMAD R76, R88, R77, 0x80 ;  /* 0x00000080584c7424 */ /* 0x000fe400078e024d */
[----:B------:R-:W-:Y:S01]  /*c6c0*/  FMUL.FTZ R75, R85, UR4 ;  /* 0x00000004554b7c20 */ /* 0x000fe20008410000 */
[----:B------:R-:W-:Y:S01]  /*c6d0*/  FMUL.FTZ R77, R87, UR4 ;  /* 0x00000004574d7c20 */ /* 0x000fe20008410000 */
[----:B------:R-:W1:Y:S01]  /*c6e0*/  MUFU.TANH R5, R5 ;  /* 0x0000000500057308 */ /* 0x000e620000002400 */
[----:B------:R-:W3:Y:S01]  /*c6f0*/  SHFL.IDX PT, R84, R72, RZ, 0x1c1f ;  /* 0x001c1fff48547589 */ /* 0x000ee200000e0000 */
[----:B------:R-:W-:-:S02]  /*c700*/  VIADD R79, R76, 0x1 ;  /* 0x000000014c4f7836 */ /* 0x000fc40000000000 */
[----:B------:R-:W-:Y:S02]  /*c710*/  IMAD.IADD R83, R137, 0x1, R76 ;  /* 0x0000000189537824 */ /* 0x000fe400078e024c */
[C---:B------:R-:W-:Y:S02]  /*c720*/  IMAD R79, R138.reuse, -0x2, R79 ;  /* 0xfffffffe8a4f7824 */ /* 0x040fe400078e024f */
[----:B------:R-:W4:Y:S01]  /*c730*/  MUFU.TANH R4, R4 ;  /* 0x0000000400047308 */ /* 0x000f220000002400 */
[----:B------:R-:W-:Y:S02]  /*c740*/  IMAD R83, R138, -0x2, R83 ;  /* 0xfffffffe8a537824 */ /* 0x000fe400078e0253 */
[----:B------:R-:W-:-:S05]  /*c750*/  IADD3 R79, -R136, R79, R137 ;  /* 0x0000004f884f7210 */ /* 0x000fca0007ffe189 */
[----:B------:R-:W0:Y:S01]  /*c760*/  MUFU.TANH R10, R10 ;  /* 0x0000000a000a7308 */ /* 0x000e220000002400 */
[C---:B------:R-:W-:Y:S02]  /*c770*/  VIADD R82, R79.reuse, UR6 ;  /* 0x000000064f527c36 */ /* 0x040fe40008000000 */
[----:B------:R-:W-:-:S05]  /*c780*/  VIADD R81, R79, UR52 ;  /* 0x000000344f517c36 */ /* 0x000fca0008000000 */
[----:B------:R-:W0:Y:S01]  /*c790*/  MUFU.TANH R11, R11 ;  /* 0x0000000b000b7308 */ /* 0x000e220000002400 */
[----:B---3--:R-:W-:Y:S01]  /*c7a0*/  VIADDMNMX R79, R84, R82, R83, PT ;  /* 0x00000052544f7246 */ /* 0x008fe20003800153 */
[----:B------:R-:W-:-:S06]  /*c7b0*/  IMAD.IADD R78, R81, 0x1, R84 ;  /* 0x00000001514e7824 */ /* 0x000fcc00078e0254 */
[----:B------:R-:W3:Y:S08]  /*c7c0*/  MUFU.TANH R12, R12 ;  /* 0x0000000c000c7308 */ /* 0x000ef00000002400 */
        /* <DEDUP_REMOVED lines=54> */
[----:B------:R-:W1:Y:S08]  /*cb30*/  MUFU.TANH R74, R74 ;  /* 0x0000004a004a7308 */ /* 0x000e700000002400 */
[----:B------:R-:W1:Y:S08]  /*cb40*/  MUFU.TANH R75, R75 ;  /* 0x0000004b004b7308 */ /* 0x000e700000002400 */
[----:B0-----:R0:W0:Y:S08]  /*cb50*/  MUFU.TANH R0, R86 ;  /* 0x0000005600007308 */ /* 0x0010300000002400 */
[----:B------:R-:W0:Y:S01]  /*cb60*/  MUFU.TANH R77, R77 ;  /* 0x0000004d004d7308 */ /* 0x000e220000002400 */
[----:B-1234-:R-:W-:Y:S05]  /*cb70*/  @P3 BRA `(.L_x_1492) ;  /* 0x0000000000583947 */ /* 0x01efea0003800000 */
[----:B------:R-:W-:Y:S01]  /*cb80*/  IADD3 R85, -R136, R137, R84 ;  /* 0x0000008988557210 */ /* 0x000fe20007ffe154 */
[----:B------:R-:W-:Y:S03]  /*cb90*/  BSSY B0, `(.L_x_1493) ;  /* 0x0000010000007945 */ /* 0x000fe60003800000 */
        /* <DEDUP_REMOVED lines=10> */
.L_x_1494:
[----:B------:R-:W-:-:S06]  /*cc40*/  UISETP.NE.AND UP1, UPT, UR7, 0x1, UPT ;  /* 0x000000010700788c */ /* 0x000fcc000bf25270 */
[----:B------:R-:W-:-:S05]  /*cc50*/  PLOP3.LUT P3, PT, PT, PT, UP1, 0x80, 0x0 ;  /* 0x000000000000781c */ /* 0x000fca0003f6f018 */
[----:B------:R-:W-:-:S08]  /*cc60*/  @UP1 ULDC.64 UR4, c[0x0][0x9e8] ;  /* 0x00027a0000041ab9 */ /* 0x000fd00000000a00 */
[----:B------:R-:W-:-:S05]  /*cc70*/  @P3 IMAD.HI.U32 R84, R85, UR4, RZ ;  /* 0x0000000455543c27 */ /* 0x000fca000f8e00ff */
[----:B------:R-:W-:-:S07]  /*cc80*/  @P3 SHF.R.U32.HI R85, RZ, UR5, R84 ;  /* 0x00000005ff553c19 */ /* 0x000fce0008011654 */
.L_x_1495:
[----:B------:R-:W-:Y:S05]  /*cc90*/  BSYNC B0 ;  /* 0x0000000000007941 */ /* 0x000fea0003800000 */
.L_x_1493:
[----:B------:R-:W-:-:S04]  /*cca0*/  IMAD R85, R85, UR7, -R80 ;  /* 0x0000000755557c24 */ /* 0x000fc8000f8e0a50 */
[----:B------:R-:W-:-:S05]  /*ccb0*/  IMAD R85, R138, -0x2, R85 ;  /* 0xfffffffe8a557824 */ /* 0x000fca00078e0255 */
[----:B------:R-:W-:Y:S02]  /*ccc0*/  VIMNMX R78, R78, R85, !PT ;  /* 0x000000554e4e7248 */ /* 0x000fe40007fe0100 */
[----:B------:R-:W-:-:S07]  /*ccd0*/  VIADDMNMX R79, R85, UR7, R79, PT ;  /* 0x00000007554f7c46 */ /* 0x000fce000b80014f */
.L_x_1492:
[----:B------:R-:W2:Y:S01]  /*cce0*/  LDL.LU R85, [R1] ;  /* 0x0000000001557983 */ /* 0x000ea20000300800 */
[C---:B------:R-:W-:Y:S02]  /*ccf0*/  ISETP.GE.AND P3, PT, R76.reuse, 0x2, PT ;  /* 0x000000024c00780c */ /* 0x040fe40003f66270 */
[----:B------:R-:W-:Y:S01]  /*cd00*/  ISETP.GE.AND P5, PT, R76, 0x9, PT ;  /* 0x000000094c00780c */ /* 0x000fe20003fa6270 */
[----:B------:R-:W1:Y:S01]  /*cd10*/  SHFL.IDX PT, R72, R72, 0x1, 0x1c1f ;  /* 0x003c1f0048487f89 */ /* 0x000e6200000e0000 */
[----:B------:R-:W-:-:S04]  /*cd20*/  ISETP.GT.AND P4, PT, R78, 0x1, !P3 ;  /* 0x000000014e00780c */ /* 0x000fc80005f84270 */
[----:B------:R-:W-:-:S04]  /*cd30*/  ISETP.LT.OR P4, PT, R79, 0x2, P4 ;  /* 0x000000024f00780c */ /* 0x000fc80002781670 */
[----:B------:R-:W-:Y:S02]  /*cd40*/  FSEL R5, R5, -INF , !P4 ;  /* 0xff80000005057808 */ /* 0x000fe40006000000 */
[----:B------:R-:W-:-:S04]  /*cd50*/  ISETP.GT.AND P4, PT, R78, 0x8, !P5 ;  /* 0x000000084e00780c */ /* 0x000fc80006f84270 */
[----:B------:R-:W-:-:S04]  /*cd60*/  ISETP.LT.OR P4, PT, R79, 0x9, P4 ;  /* 0x000000094f00780c */ /* 0x000fc80002781670 */
[----:B------:R-:W-:Y:S02]  /*cd70*/  FSEL R11, R11, -INF , !P4 ;  /* 0xff8000000b0b7808 */ /* 0x000fe40006000000 */
[----:B-1----:R-:W-:Y:S01]  /*cd80*/  VIADDMNMX R82, R72, R82, R83, PT ;  /* 0x0000005248527246 */ /* 0x002fe20003800153 */
[----:B------:R-:W-:Y:S01]  /*cd90*/  IMAD.IADD R81, R81, 0x1, R72 ;  /* 0x0000000151517824 */ /* 0x000fe200078e0248 */
[----:B--2---:R-:W-:-:S04]  /*cda0*/  LOP3.LUT R85, R85, 0xfffffffd, RZ, 0xc0, !PT ;  /* 0xfffffffd55557812 */ /* 0x004fc800078ec0ff */
[----:B------:R-:W-:Y:S02]  /*cdb0*/  @P5 LOP3.LUT R85, R85, 0x2, RZ, 0xfc, !PT ;  /* 0x0000000255555812 */ /* 0x000fe400078efcff */
[----:B------:R-:W-:Y:S02]  /*cdc0*/  ISETP.GE.AND P5, PT, R76, 0xa, PT ;  /* 0x0000000a4c00780c */ /* 0x000fe40003fa6270 */
[----:B------:R-:W-:Y:S02]  /*cdd0*/  LOP3.LUT R85, R85, 0xfffffffb, RZ, 0xc0, !PT ;  /* 0xfffffffb55557812 */ /* 0x000fe400078ec0ff */
[----:B------:R-:W-:-:S04]  /*cde0*/  ISETP.GT.AND P4, PT, R78, 0x9, !P5 ;  /* 0x000000094e00780c */ /* 0x000fc80006f84270 */
[----:B------:R-:W-:-:S04]  /*cdf0*/  ISETP.LT.OR P4, PT, R79, 0xa, P4 ;  /* 0x0000000a4f00780c */ /* 0x000fc80002781670 */
[----:B------:R-:W-:Y:S02]  /*ce00*/  FSEL R84, R12, -INF , !P4 ;  /* 0xff8000000c547808 */ /* 0x000fe40006000000 */
        /* <DEDUP_REMOVED lines=165> */
[----:B0-----:R-:W-:Y:S02]  /*d860*/  FSEL R86, R3, -INF , !P6 ;  /* 0xff80000003567808 */ /* 0x001fe40007000000 */
        /* <DEDUP_REMOVED lines=21> */
.L_x_1498:
[----:B------:R-:W-:-:S06]  /*d9c0*/  UISETP.NE.AND UP1, UPT, UR7, 0x1, UPT ;  /* 0x000000010700788c */ /* 0x000fcc000bf25270 */
[----:B------:R-:W-:-:S05]  /*d9d0*/  PLOP3.LUT P6, PT, PT, PT, UP1, 0x80, 0x0 ;  /* 0x000000000000781c */ /* 0x000fca0003fcf018 */
[----:B------:R-:W-:-:S08]  /*d9e0*/  @UP1 ULDC.64 UR4, c[0x0][0x9e8] ;  /* 0x00027a0000041ab9 */ /* 0x000fd00000000a00 */
[----:B------:R-:W-:Y:S01]  /*d9f0*/  @P6 IMAD.HI.U32 R12, R3, UR4, RZ ;  /* 0x00000004030c6c27 */ /* 0x000fe2000f8e00ff */
[----:B------:R-:W-:-:S13]  /*da00*/  PLOP3.LUT P6, PT, PT, PT, UP1, 0x80, 0x0 ;  /* 0x000000000000781c */ /* 0x000fda0003fcf018 */
[----:B------:R-:W-:-:S07]  /*da10*/  @P6 SHF.R.U32.HI R3, RZ, UR5, R12 ;  /* 0x00000005ff036c19 */ /* 0x000fce000801160c */
.L_x_1499:
[----:B------:R-:W-:Y:S05]  /*da20*/  BSYNC B0 ;  /* 0x0000000000007941 */ /* 0x000fea0003800000 */
.L_x_1497:
[----:B------:R-:W-:-:S04]  /*da30*/  IMAD R3, R3, UR7, -R80 ;  /* 0x0000000703037c24 */ /* 0x000fc8000f8e0a50 */
[----:B------:R-:W-:-:S05]  /*da40*/  IMAD R3, R138, -0x2, R3 ;  /* 0xfffffffe8a037824 */ /* 0x000fca00078e0203 */
[----:B------:R-:W-:Y:S02]  /*da50*/  VIMNMX R81, R81, R3, !PT ;  /* 0x0000000351517248 */ /* 0x000fe40007fe0100 */
[----:B------:R-:W-:-:S07]  /*da60*/  VIADDMNMX R82, R3, UR7, R82, PT ;  /* 0x0000000703527c46 */ /* 0x000fce000b800152 */
.L_x_1496:
[----:B------:R-:W-:Y:S01]  /*da70*/  ISETP.GT.AND P3, PT, R81, 0x1, !P3 ;  /* 0x000000015100780c */ /* 0x000fe20005f64270 */
[----:B------:R-:W-:Y:S01]  /*da80*/  ULDC UR41, c[0x0][0x988] ;  /* 0x0002620000297ab9 */ /* 0x000fe20000000800 */
[C---:B------:R-:W-:Y:S01]  /*da90*/  LOP3.LUT P6, RZ, R85.reuse, 0x2000000, RZ, 0xc0, !PT ;  /* 0x0200000055ff7812 */ /* 0x040fe200078cc0ff */
[----:B------:R-:W2:Y:S01]  /*daa0*/  LDL R87, [R1+0x20] ;  /* 0x0000200001577983 */ /* 0x000ea20000100800 */
[----:B------:R-:W-:Y:S02]  /*dab0*/  ISETP.LT.OR P3, PT, R82, 0x2, P3 ;  /* 0x000000025200780c */ /* 0x000fe40001f61670 */
[----:B------:R-:W-:Y:S02]  /*dac0*/  FMNMX.FTZ R12, R86, R5, !PT ;  /* 0x00000005560c7209 */ /* 0x000fe40007810000 */
[----:B------:R-:W-:Y:S02]  /*dad0*/  FSEL R10, R10, -INF , !P3 ;  /* 0xff8000000a0a7808 */ /* 0x000fe40005800000 */
[----:B------:R-:W-:-:S04]  /*dae0*/  LOP3.LUT P3, RZ, R85, 0x2, RZ, 0xc0, !PT ;  /* 0x0000000255ff7812 */ /* 0x000fc8000786c0ff */
[----:B------:R-:W-:-:S04]  /*daf0*/  ISETP.GT.AND P3, PT, R81, 0x8, !P3 ;  /* 0x000000085100780c */ /* 0x000fc80005f64270 */
[----:B------:R-:W-:-:S04]  /*db00*/  ISETP.LT.OR P3, PT, R82, 0x9, P3 ;  /* 0x000000095200780c */ /* 0x000fc80001f61670 */
        /* <DEDUP_REMOVED lines=22> */
[----:B------:R-:W-:Y:S02]  /*dc70*/  ISETP.GT.AND P3, PT, R81, 0x18, !P6 ;  /* 0x000000185100780c */ /* 0x000fe40007764270 */
[----:B------:R-:W-:-:S02]  /*dc80*/  LOP3.LUT P6, RZ, R85, 0x4000, RZ, 0xc0, !PT ;  /* 0x0000400055ff7812 */ /* 0x000fc400078cc0ff */
        /* <DEDUP_REMOVED lines=49> */
[----:B------:R-:W-:-:S03]  /*dfa0*/  ISETP.LT.OR P3, PT, R82, 0x32, P3 ;  /* 0x000000325200780c */ /* 0x000fc60001f61670 */
[----:B------:R-:W0:Y:S01]  /*dfb0*/  SHFL.BFLY PT, R12, R13, 0x2, 0x1f ;  /* 0x0c401f000d0c7f89 */ /* 0x000e2200000e0000 */
[----:B------:R-:W-:Y:S02]  /*dfc0*/  FSEL R40, R40, -INF , !P3 ;  /* 0xff80000028287808 */ /* 0x000fe40005800000 */
[----:B------:R-:W-:-:S04]  /*dfd0*/  LOP3.LUT P3, RZ, R85, 0x20000, RZ, 0xc0, !PT ;  /* 0x0002000055ff7812 */ /* 0x000fc8000786c0ff */
[----:B------:R-:W-:-:S04]  /*dfe0*/  ISETP.GT.AND P3, PT, R81, 0x38, !P3 ;  /* 0x000000385100780c */ /* 0x000fc80005f64270 */
[----:B------:R-:W-:-:S04]  /*dff0*/  ISETP.LT.OR P3, PT, R82, 0x39, P3 ;  /* 0x000000395200780c */ /* 0x000fc80001f61670 */
[----:B------:R-:W-:Y:S02]  /*e000*/  FSEL R43, R43, -INF , !P3 ;  /* 0xff8000002b2b7808 */ /* 0x000fe40005800000 */
[----:B------:R-:W-:-:S04]  /*e010*/  LOP3.LUT P3, RZ, R85, 0x10000, RZ, 0xc0, !PT ;  /* 0x0001000055ff7812 */ /* 0x000fc8000786c0ff */
[----:B------:R-:W-:Y:S02]  /*e020*/  ISETP.GT.AND P3, PT, R81, 0x39, !P3 ;  /* 0x000000395100780c */ /* 0x000fe40005f64270 */
[----:B0-----:R-:W-:Y:S02]  /*e030*/  FMNMX.FTZ R76, R13, R12, !PT ;  /* 0x0000000c0d4c7209 */ /* 0x001fe40007810000 */
[----:B------:R-:W-:-:S03]  /*e040*/  ISETP.LT.OR P3, PT, R82, 0x3a, P3 ;  /* 0x0000003a5200780c */ /* 0x000fc60001f61670 */
[----:B------:R-:W0:Y:S01]  /*e050*/  SHFL.BFLY PT, R79, R76, 0x1, 0x1f ;  /* 0x0c201f004c4f7f89 */ /* 0x000e2200000e0000 */
[----:B------:R-:W-:Y:S02]  /*e060*/  FSEL R44, R44, -INF , !P3 ;  /* 0xff8000002c2c7808 */ /* 0x000fe40005800000 */
[----:B------:R-:W-:-:S04]  /*e070*/  LOP3.LUT P3, RZ, R85, 0x8000, RZ, 0xc0, !PT ;  /* 0x0000800055ff7812 */ /* 0x000fc8000786c0ff */
[----:B------:R-:W-:-:S04]  /*e080*/  ISETP.GT.AND P3, PT, R81, 0x40, !P3 ;  /* 0x000000405100780c */ /* 0x000fc80005f64270 */
[----:B------:R-:W-:-:S04]  /*e090*/  ISETP.LT.OR P3, PT, R82, 0x41, P3 ;  /* 0x000000415200780c */ /* 0x000fc80001f61670 */
[----:B------:R-:W-:Y:S02]  /*e0a0*/  FSEL R47, R47, -INF , !P3 ;  /* 0xff8000002f2f7808 */ /* 0x000fe40005800000 */
[----:B------:R-:W-:Y:S02]  /*e0b0*/  ISETP.GT.AND P3, PT, R81, 0x41, !P6 ;  /* 0x000000415100780c */ /* 0x000fe40007764270 */
[----:B------:R-:W-:Y:S02]  /*e0c0*/  LOP3.LUT P6, RZ, R85, 0x8, RZ, 0xc0, !PT ;  /* 0x0000000855ff7812 */ /* 0x000fe400078cc0ff */
[----:B------:R-:W-:Y:S02]  /*e0d0*/  ISETP.LT.OR P3, PT, R82, 0x42, P3 ;  /* 0x000000425200780c */ /* 0x000fe40001f61670 */
[----:B0-----:R-:W-:Y:S02]  /*e0e0*/  FMNMX.FTZ R12, R76, R79, !PT ;  /* 0x0000004f4c0c7209 */ /* 0x001fe40007810000 */
[----:B------:R-:W-:-:S02]  /*e0f0*/  FSEL R48, R48, -INF , !P3 ;  /* 0xff80000030307808 */ /* 0x000fc40005800000 */
[----:B------:R-:W-:Y:S01]  /*e100*/  LOP3.LUT P3, RZ, R85, 0x2000, RZ, 0xc0, !PT ;  /* 0x0000200055ff7812 */ /* 0x000fe2000786c0ff */
[----:B------:R-:W-:-:S03]  /*e110*/  FMUL.FTZ R72, R12, UR41 ;  /* 0x000000290c487c20 */ /* 0x000fc60008410000 */
        /* <DEDUP_REMOVED lines=45> */
[----:B------:R-:W-:Y:S02]  /*e3f0*/  ISETP.GT.AND P3, PT, R81, RZ, !P6 ;  /* 0x000000ff5100720c */ /* 0x000fe40007764270 */
[----:B------:R-:W-:Y:S02]  /*e400*/  LOP3.LUT P6, RZ, R85, 0x10000000, RZ, 0xc0, !PT ;  /* 0x1000000055ff7812 */ /* 0x000fe400078cc0ff */
[----:B------:R-:W-:-:S04]  /*e410*/  ISETP.LT.OR P3, PT, R82, 0x1, P3 ;  /* 0x000000015200780c */ /* 0x000fc80001f61670 */
[----:B------:R-:W-:Y:S01]  /*e420*/  FSEL R79, R4, -INF , !P3 ;  /* 0xff800000044f7808 */ /* 0x000fe20005800000 */
[----:B------:R-:W-:-:S03]  /*e430*/  FFMA.FTZ R83, R5, UR41, -R72 ;  /* 0x0000002905537c23 */ /* 0x000fc60008010848 */
[----:B------:R-:W-:-:S04]  /*e440*/  FMNMX.FTZ R78, R79, R10, !PT ;  /* 0x0000000a4f4e7209 */ /* 0x000fc80007810000 */
[----:B------:R-:W-:-:S04]  /*e450*/  FMNMX.FTZ R5, R3, R78, !PT ;  /* 0x0000004e03057209 */ /* 0x000fc80007810000 */
[----:B------:R-:W-:Y:S01]  /*e460*/  FMNMX.FTZ R80, R14, R5, !PT ;  /* 0x000000050e507209 */ /* 0x000fe20007810000 */
[----:B------:R-:W-:-:S03]  /*e470*/  FFMA.FTZ R85, R20, UR41, -R72 ;  /* 0x0000002914557c23 */ /* 0x000fc60008010848 */
        /* <DEDUP_REMOVED lines=21> */
[----:B------:R-:W-:Y:S01]  /*e5d0*/  FMNMX.FTZ R13, R63, R26, !PT ;  /* 0x0000001a3f0d7209 */ /* 0x000fe20007810000 */
[--C-:B------:R-:W-:Y:S01]  /*e5e0*/  FFMA.FTZ R76, R84, UR41, -R72.reuse ;  /* 0x00000029544c7c23 */ /* 0x100fe20008010848 */
[--C-:B------:R-:W-:Y:S02]  /*e5f0*/  FFMA.FTZ R84, R30, UR41, -R72.reuse ;  /* 0x000000291e547c23 */ /* 0x100fe40008010848 */
[----:B------:R-:W-:Y:S01]  /*e600*/  FMNMX.FTZ R26, R64, R13, !PT ;  /* 0x0000000d401a7209 */ /* 0x000fe20007810000 */
[----:B------:R-:W-:Y:S01]  /*e610*/  FFMA.FTZ R30, R38, UR41, -R72 ;  /* 0x00000029261e7c23 */ /* 0x000fe20008010848 */
[----:B------:R-:W-:Y:S02]  /*e620*/  ISETP.GT.AND P4, PT, R81, 0x71, !P4 ;  /* 0x000000715100780c */ /* 0x000fe40006784270 */
[----:B------:R-:W-:Y:S01]  /*e630*/  FMNMX.FTZ R13, R67, R26, !PT ;  /* 0x0000001a430d7209 */ /* 0x000fe20007810000 */
[----:B------:R0:W-:Y:S01]  /*e640*/  MUFU.EX2 R20, R30 ;  /* 0x0000001e00147308 */ /* 0x0001e20000000800 */
[----:B------:R-:W-:-:S02]  /*e650*/  ISETP.GT.AND P5, PT, R81, 0x78, !P5 ;  /* 0x000000785100780c */ /* 0x000fc40006fa4270 */
[----:B------:R-:W-:Y:S02]  /*e660*/  ISETP.LT.OR P4, PT, R82, 0x72, P4 ;  /* 0x000000725200780c */ /* 0x000fe40002781670 */
[----:B------:R-:W-:Y:S02]  /*e670*/  ISETP.GT.AND P3, PT, R81, 0x79, !P6 ;  /* 0x000000795100780c */ /* 0x000fe40007764270 */
[----:B0-----:R-:W-:Y:S02]  /*e680*/  FMNMX.FTZ R30, R68, R13, !PT ;  /* 0x0000000d441e7209 */ /* 0x001fe40007810000 */
[----:B------:R-:W-:Y:S02]  /*e690*/  ISETP.LT.OR P5, PT, R82, 0x79, P5 ;  /* 0x000000795200780c */ /* 0x000fe40002fa1670 */
[----:B------:R-:W-:Y:S02]  /*e6a0*/  FSEL R26, R71, -INF , !P4 ;  /* 0xff800000471a7808 */ /* 0x000fe40006000000 */
[----:B------:R-:W-:-:S02]  /*e6b0*/  FMNMX.FTZ R13, R73, R30, !PT ;  /* 0x0000001e490d7209 */ /* 0x000fc40007810000 */
[----:B------:R-:W-:Y:S02]  /*e6c0*/  ISETP.LT.OR P3, PT, R82, 0x7a, P3 ;  /* 0x0000007a5200780c */ /* 0x000fe40001f61670 */
[----:B------:R-:W-:Y:S02]  /*e6d0*/  FSEL R30, R0, -INF , !P5 ;  /* 0xff800000001e7808 */ /* 0x000fe40006800000 */
[----:B------:R-:W-:Y:S02]  /*e6e0*/  FMNMX.FTZ R13, R26, R13, !PT ;  /* 0x0000000d1a0d7209 */ /* 0x000fe40007810000 */
[----:B------:R-:W-:Y:S02]  /*e6f0*/  FSEL R77, R77, -INF , !P3 ;  /* 0xff8000004d4d7808 */ /* 0x000fe40005800000 */
[----:B------:R-:W-:-:S04]  /*e700*/  FMNMX.FTZ R0, R30, R13, !PT ;  /* 0x0000000d1e007209 */ /* 0x000fc80007810000 */
[----:B------:R-:W-:-:S05]  /*e710*/  FMNMX.FTZ R0, R77, R0, !PT ;  /* 0x000000004d007209 */ /* 0x000fca0007810000 */
[----:B------:R-:W0:Y:S01]  /*e720*/  SHFL.BFLY PT, R13, R0, 0x2, 0x1f ;  /* 0x0c401f00000d7f89 */ /* 0x000e2200000e0000 */
[----:B------:R-:W-:-:S04]  /*e730*/  FFMA.FTZ R15, R15, UR41, -R72 ;  /* 0x000000290f0f7c23 */ /* 0x000fc80008010848 */
[----:B------:R1:W-:Y:S02]  /*e740*/  MUFU.EX2 R78, R15 ;  /* 0x0000000f004e7308 */ /* 0x0003e40000000800 */
[----:B-1----:R-:W-:Y:S01]  /*e750*/  FFMA.FTZ R15, R42, UR41, -R72 ;  /* 0x000000292a0f7c23 */ /* 0x002fe20008010848 */
[----:B0-----:R-:W-:-:S05]  /*e760*/  FMNMX.FTZ R42, R0, R13, !PT ;  /* 0x0000000d002a7209 */ /* 0x001fca0007810000 */
[----:B------:R-:W0:Y:S01]  /*e770*/  SHFL.BFLY PT, R13, R42, 0x1, 0x1f ;  /* 0x0c201f002a0d7f89 */ /* 0x000e2200000e0000 */
[--C-:B------:R-:W-:Y:S01]  /*e780*/  FFMA.FTZ R4, R86, UR41, -R72.reuse ;  /* 0x0000002956047c23 */ /* 0x100fe20008010848 */
[--C-:B------:R-:W-:Y:S01]  /*e790*/  FFMA.FTZ R11, R11, UR41, -R72.reuse ;  /* 0x000000290b0b7c23 */ /* 0x100fe20008010848 */
[----:B------:R-:W-:Y:S08]  /*e7a0*/  MUFU.EX2 R83, R83 ;  /* 0x0000005300537308 */ /* 0x000ff00000000800 */
[----:B------:R-:W1:Y:S01]  /*e7b0*/  MUFU.EX2 R4, R4 ;  /* 0x0000000400047308 */ /* 0x000e620000000800 */
[----:B------:R-:W-:-:S07]  /*e7c0*/  FFMA.FTZ R46, R46, UR41, -R72 ;  /* 0x000000292e2e7c23 */ /* 0x000fce0008010848 */
[----:B------:R-:W3:Y:S01]  /*e7d0*/  MUFU.EX2 R11, R11 ;  /* 0x0000000b000b7308 */ /* 0x000ee20000000800 */
[----:B0-----:R-:W-:Y:S01]  /*e7e0*/  FMNMX.FTZ R13, R42, R13, !PT ;  /* 0x0000000d2a0d7209 */ /* 0x001fe20007810000 */
[----:B------:R-:W-:-:S06]  /*e7f0*/  FFMA.FTZ R42, R74, UR41, -R72 ;  /* 0x000000294a2a7c23 */ /* 0x000fcc0008010848 */
[----:B------:R-:W0:Y:S01]  /*e800*/  MUFU.EX2 R76, R76 ;  /* 0x0000004c004c7308 */ /* 0x000e220000000800 */
[C---:B------:R-:W-:Y:S01]  /*e810*/  FSETP.NEU.FTZ.AND P3, PT, R13.reuse, -INF , PT ;  /* 0xff8000000d00780b */ /* 0x040fe20003f7d000 */
[----:B------:R-:W-:Y:S01]  /*e820*/  FMUL.FTZ R74, R13, UR41 ;  /* 0x000000290d4a7c20 */ /* 0x000fe20008410000 */
[----:B------:R-:W-:-:S04]  /*e830*/  FFMA.FTZ R25, R25, UR41, -R72 ;  /* 0x0000002919197c23 */ /* 0x000fc80008010848 */
[----:B------:R-:W-:Y:S01]  /*e840*/  FSEL R74, R74, RZ, P3 ;  /* 0x000000ff4a4a7208 */ /* 0x000fe20001800000 */
[----:B------:R4:W-:Y:S01]  /*e850*/  MUFU.EX2 R82, R46 ;  /* 0x0000002e00527308 */ /* 0x0009e20000000800 */
[--C-:B------:R-:W-:Y:S01]  /*e860*/  FFMA.FTZ R5, R37, UR41, -R72.reuse ;  /* 0x0000002925057c23 */ /* 0x100fe20008010848 */
[--C-:B------:R-:W-:Y:S01]  /*e870*/  FFMA.FTZ R37, R45, UR41, -R72.reuse ;  /* 0x000000292d257c23 */ /* 0x100fe20008010848 */
[--C-:B------:R-:W-:Y:S01]  /*e880*/  FFMA.FTZ R86, R50, UR41, -R72.reuse ;  /* 0x0000002932567c23 */ /* 0x100fe20008010848 */
[--C-:B------:R-:W-:Y:S01]  /*e890*/  FFMA.FTZ R45, R53, UR41, -R72.reuse ;  /* 0x00000029352d7c23 */ /* 0x100fe20008010848 */
[--C-:B----4-:R-:W-:Y:S01]  /*e8a0*/  FFMA.FTZ R46, R54, UR41, -R72.reuse ;  /* 0x00000029362e7c23 */ /* 0x110fe20008010848 */
[--C-:B------:R-:W-:Y:S01]  /*e8b0*/  FFMA.FTZ R54, R61, UR41, -R72.reuse ;  /* 0x000000293d367c23 */ /* 0x100fe20008010848 */
[----:B------:R-:W-:Y:S01]  /*e8c0*/  FFMA.FTZ R61, R66, UR41, -R72 ;  /* 0x00000029423d7c23 */ /* 0x000fe20008010848 */
[----:B------:R-:W4:Y:S01]  /*e8d0*/  MUFU.EX2 R85, R85 ;  /* 0x0000005500557308 */ /* 0x000f220000000800 */
[----:B------:R-:W-:Y:S01]  /*e8e0*/  FFMA.FTZ R66, R24, UR41, -R74 ;  /* 0x0000002918427c23 */ /* 0x000fe2000801084a */
[----:B-1----:R-:W-:Y:S01]  /*e8f0*/  FADD.FTZ R24, R4, R83 ;  /* 0x0000005304187221 */ /* 0x002fe20000010000 */
[--C-:B------:R-:W-:Y:S01]  /*e900*/  FFMA.FTZ R38, R41, UR41, -R72.reuse ;  /* 0x0000002929267c23 */ /* 0x100fe20008010848 */
        /* <DEDUP_REMOVED lines=10> */
[----:B------:R-:W-:Y:S01]  /*e9b0*/  FFMA.FTZ R49, R75, UR41, -R72 ;  /* 0x000000294b317c23 */ /* 0x000fe20008010848 */
[----:B------:R-:W1:Y:S01]  /*e9c0*/  MUFU.EX2 R25, R25 ;  /* 0x0000001900197308 */ /* 0x000e620000000800 */
[----:B------:R-:W-:Y:S01]  /*e9d0*/  FFMA.FTZ R72, R31, UR41, -R74 ;  /* 0x000000291f487c23 */ /* 0x000fe2000801084a */
[----:B---3--:R-:W-:Y:S01]  /*e9e0*/  FADD.FTZ R31, R11, R24 ;  /* 0x000000180b1f7221 */ /* 0x008fe20000010000 */
[----:B------:R-:W-:-:S03]  /*e9f0*/  FFMA.FTZ R70, R28, UR41, -R74 ;  /* 0x000000291c467c23 */ /* 0x000fc6000801084a */
[----:B0-----:R-:W-:Y:S02]  /*ea00*/  FADD.FTZ R31, R76, R31 ;  /* 0x0000001f4c1f7221 */ /* 0x001fe40000010000 */
[----:B------:R-:W0:Y:S02]  /*ea10*/  MUFU.EX2 R80, R80 ;  /* 0x0000005000507308 */ /* 0x000e240000000800 */
[----:B------:R-:W-:Y:S01]  /*ea20*/  FADD.FTZ R28, R78, R31 ;  /* 0x0000001f4e1c7221 */ /* 0x000fe20000010000 */
[--C-:B------:R-:W-:Y:S01]  /*ea30*/  FFMA.FTZ R65, R10, UR41, -R74.reuse ;  /* 0x000000290a417c23 */ /* 0x100fe2000801084a */
[----:B------:R-:W-:-:S04]  /*ea40*/  FFMA.FTZ R62, R79, UR41, -R74 ;  /* 0x000000294f3e7c23 */ /* 0x000fc8000801084a */
[----:B------:R-:W3:Y:S01]  /*ea50*/  MUFU.EX2 R29, R29 ;  /* 0x0000001d001d7308 */ /* 0x000ee20000000800 */
[--C-:B------:R-:W-:Y:S01]  /*ea60*/  FFMA.FTZ R10, R39, UR41, -R74.reuse ;  /* 0x00000029270a7c23 */ /* 0x100fe2000801084a */
[----:B------:R-:W-:Y:S01]  /*ea70*/  FFMA.FTZ R39, R40, UR41, -R74 ;  /* 0x0000002928277c23 */ /* 0x000fe2000801084a */
[----:B----4-:R-:W-:Y:S01]  /*ea80*/  FADD.FTZ R28, R85, R28 ;  /* 0x0000001c551c7221 */ /* 0x010fe20000010000 */
[--C-:B------:R-:W-:Y:S01]  /*ea90*/  FFMA.FTZ R40, R43, UR41, -R74.reuse ;  /* 0x000000292b287c23 */ /* 0x100fe2000801084a */
[----:B------:R-:W-:-:S03]  /*eaa0*/  FFMA.FTZ R43, R44, UR41, -R74 ;  /* 0x000000292c2b7c23 */ /* 0x000fc6000801084a */
[----:B------:R-:W4:Y:S01]  /*eab0*/  MUFU.EX2 R84, R84 ;  /* 0x0000005400547308 */ /* 0x000f220000000800 */
[--C-:B------:R-:W-:Y:S01]  /*eac0*/  FFMA.FTZ R44, R47, UR41, -R74.reuse ;  /* 0x000000292f2c7c23 */ /* 0x100fe2000801084a */
[----:B------:R-:W-:Y:S01]  /*ead0*/  FFMA.FTZ R47, R48, UR41, -R74 ;  /* 0x00000029302f7c23 */ /* 0x000fe2000801084a */
[----:B-1----:R-:W-:Y:S01]  /*eae0*/  FADD.FTZ R79, R25, R28 ;  /* 0x0000001c194f7221 */ /* 0x002fe20000010000 */
[--C-:B------:R-:W-:Y:S01]  /*eaf0*/  FFMA.FTZ R69, R27, UR41, -R74.reuse ;  /* 0x000000291b457c23 */ /* 0x100fe2000801084a */
[----:B------:R-:W-:-:S03]  /*eb00*/  FFMA.FTZ R48, R51, UR41, -R74 ;  /* 0x0000002933307c23 */ /* 0x000fc6000801084a */
[----:B------:R-:W-:Y:S01]  /*eb10*/  MUFU.EX2 R33, R33 ;  /* 0x0000002100217308 */ /* 0x000fe20000000800 */
[--C-:B------:R-:W-:Y:S01]  /*eb20*/  FFMA.FTZ R51, R52, UR41, -R74.reuse ;  /* 0x0000002934337c23 */ /* 0x100fe2000801084a */
[--C-:B------:R-:W-:Y:S01]  /*eb30*/  FFMA.FTZ R27, R60, UR41, -R74.reuse ;  /* 0x000000293c1b7c23 */ /* 0x100fe2000801084a */
[--C-:B------:R-:W-:Y:S01]  /*eb40*/  FFMA.FTZ R52, R55, UR41, -R74.reuse ;  /* 0x0000002937347c23 */ /* 0x100fe2000801084a */
[--C-:B------:R-:W-:Y:S01]  /*eb50*/  FFMA.FTZ R60, R26, UR41, -R74.reuse ;  /* 0x000000291a3c7c23 */ /* 0x100fe2000801084a */
[----:B------:R-:W-:-:S03]  /*eb60*/  FFMA.FTZ R55, R56, UR41, -R74 ;  /* 0x0000002938377c23 */ /* 0x000fc6000801084a */
[----:B------:R-:W-:Y:S01]  /*eb70*/  MUFU.EX2 R62, R62 ;  /* 0x0000003e003e7308 */ /* 0x000fe20000000800 */
[----:B0-----:R-:W-:Y:S01]  /*eb80*/  FADD.FTZ R26, R80, R79 ;  /* 0x0000004f501a7221 */ /* 0x001fe20000010000 */
[--C-:B------:R-:W-:Y:S01]  /*eb90*/  FFMA.FTZ R56, R59, UR41, -R74.reuse ;  /* 0x000000293b387c23 */ /* 0x100fe2000801084a */
[----:B------:R-:W-:-:S05]  /*eba0*/  FFMA.FTZ R3, R3, UR41, -R74 ;  /* 0x0000002903037c23 */ /* 0x000fca000801084a */
        /* <DEDUP_REMOVED lines=13> */
[----:B---3--:R-:W-:-:S04]  /*ec80*/  FADD.FTZ R77, R29, R26 ;  /* 0x0000001a1d4d7221 */ /* 0x008fc80000010000 */
[----:B----4-:R-:W-:Y:S01]  /*ec90*/  FADD.FTZ R30, R84, R77 ;  /* 0x0000004d541e7221 */ /* 0x010fe20000010000 */
[----:B0-----:R-:W-:-:S03]  /*eca0*/  FADD.FTZ R24, R62, R65 ;  /* 0x000000413e187221 */ /* 0x001fc60000010000 */
[----:B------:R-:W-:Y:S01]  /*ecb0*/  FADD.FTZ R77, R33, R30 ;  /* 0x0000001e214d7221 */ /* 0x000fe20000010000 */
[----:B------:R-:W-:Y:S02]  /*ecc0*/  F2FP.BF16.F32.PACK_AB R30, R80, R25 ;  /* 0x00000019501e723e */ /* 0x000fe400000010ff */
[----:B------:R-:W-:Y:S02]  /*ecd0*/  F2FP.BF16.F32.PACK_AB R25, R65, R62 ;  /* 0x0000003e4119723e */ /* 0x000fe400000010ff */
[----:B------:R-:W3:Y:S01]  /*ece0*/  LDL R62, [R1+0x24] ;  /* 0x00002400013e7983 */ /* 0x000ee20000100800 */
[----:B------:R-:W0:Y:S08]  /*ecf0*/  MUFU.EX2 R3, R3 ;  /* 0x0000000300037308 */ /* 0x000e300000000800 */
[----:B------:R-:W1:Y:S08]  /*ed00*/  MUFU.EX2 R14, R14 ;  /* 0x0000000e000e7308 */ /* 0x000e700000000800 */
[----:B------:R-:W4:Y:S01]  /*ed10*/  MUFU.EX2 R21, R21 ;  /* 0x0000001500157308 */ /* 0x000f220000000800 */
[----:B0-----:R-:W-:-:S07]  /*ed20*/  FADD.FTZ R31, R3, R24 ;  /* 0x00000018031f7221 */ /* 0x001fce0000010000 */
[----:B------:R-:W0:Y:S01]  /*ed30*/  MUFU.EX2 R66, R66 ;  /* 0x0000004200427308 */ /* 0x000e220000000800 */
[----:B-1----:R-:W-:-:S07]  /*ed40*/  FADD.FTZ R24, R14, R31 ;  /* 0x0000001f0e187221 */ /* 0x002fce0000010000 */
[----:B------:R-:W1:Y:S01]  /*ed50*/  MUFU.EX2 R69, R69 ;  /* 0x0000004500457308 */ /* 0x000e620000000800 */
[----:B----4-:R-:W-:-:S07]  /*ed60*/  FADD.FTZ R31, R21, R24 ;  /* 0x00000018151f7221 */ /* 0x010fce0000010000 */
[----:B------:R-:W4:Y:S01]  /*ed70*/  MUFU.EX2 R70, R70 ;  /* 0x0000004600467308 */ /* 0x000f220000000800 */
[----:B------:R-:W-:Y:S01]  /*ed80*/  F2FP.BF16.F32.PACK_AB R24, R83, R4 ;  /* 0x000000045318723e */ /* 0x000fe200000010ff */
[----:B0-----:R-:W-:-:S06]  /*ed90*/  FADD.FTZ R4, R66, R31 ;  /* 0x0000001f42047221 */ /* 0x001fcc0000010000 */
[----:B------:R-:W0:Y:S08]  /*eda0*/  MUFU.EX2 R34, R34 ;  /* 0x0000002200227308 */ /* 0x000e300000000800 */
[----:B------:R-:W5:Y:S01]  /*edb0*/  MUFU.EX2 R72, R72 ;  /* 0x0000004800487308 */ /* 0x000f620000000800 */
[----:B-1----:R-:W-:-:S07]  /*edc0*/  FADD.FTZ R31, R69, R4 ;  /* 0x00000004451f7221 */ /* 0x002fce0000010000 */
[----:B------:R-:W1:Y:S08]  /*edd0*/  MUFU.EX2 R5, R5 ;  /* 0x0000000500057308 */ /* 0x000e700000000800 */
[----:B------:R-:W2:Y:S01]  /*ede0*/  MUFU.EX2 R75, R75 ;  /* 0x0000004b004b7308 */ /* 0x000ea20000000800 */
[----:B----4-:R-:W-:-:S07]  /*edf0*/  FADD.FTZ R31, R70, R31 ;  /* 0x0000001f461f7221 */ /* 0x010fce0000010000 */
[----:B------:R-:W4:Y:S01]  /*ee00*/  MUFU.EX2 R35, R35 ;  /* 0x0000002300237308 */ /* 0x000f220000000800 */
[----:B------:R-:W-:Y:S01]  /*ee10*/  F2FP.BF16.F32.PACK_AB R26, R76, R11 ;  /* 0x0000000b4c1a723e */ /* 0x000fe200000010ff */
[----:B0-----:R-:W-:-:S06]  /*ee20*/  FADD.FTZ R76, R34, R77 ;  /* 0x0000004d224c7221 */ /* 0x001fcc0000010000 */
[----:B------:R-:W0:Y:S01]  /*ee30*/  MUFU.EX2 R38, R38 ;  /* 0x0000002600267308 */ /* 0x000e220000000800 */
[----:B-----5:R-:W-:-:S07]  /*ee40*/  FADD.FTZ R4, R72, R31 ;  /* 0x0000001f48047221 */ /* 0x020fce0000010000 */
[----:B------:R-:W5:Y:S01]  /*ee50*/  MUFU.EX2 R36, R36 ;  /* 0x0000002400247308 */ /* 0x000f620000000800 */
[----:B------:R-:W-:Y:S01]  /*ee60*/  F2FP.BF16.F32.PACK_AB R32, R84, R29 ;  /* 0x0000001d5420723e */ /* 0x000fe200000010ff */
[----:B-1----:R-:W-:-:S06]  /*ee70*/  FADD.FTZ R29, R5, R76 ;  /* 0x0000004c051d7221 */ /* 0x002fcc0000010000 */
[----:B------:R-:W1:Y:S01]  /*ee80*/  MUFU.EX2 R15, R15 ;  /* 0x0000000f000f7308 */ /* 0x000e620000000800 */
[----:B--2---:R-:W-:-:S07]  /*ee90*/  FADD.FTZ R4, R75, R4 ;  /* 0x000000044b047221 */ /* 0x004fce0000010000 */
[----:B------:R-:W2:Y:S01]  /*eea0*/  MUFU.EX2 R10, R10 ;  /* 0x0000000a000a7308 */ /* 0x000ea20000000800 */
[----:B------:R-:W-:-:S07]  /*eeb0*/  FADD.FTZ R31, R20, R29 ;  /* 0x0000001d141f7221 */ /* 0x000fce0000010000 */
[----:B------:R-:W2:Y:S08]  /*eec0*/  MUFU.EX2 R39, R39 ;  /* 0x0000002700277308 */ /* 0x000eb00000000800 */
[----:B------:R4:W-:Y:S08]  /*eed0*/  MUFU.EX2 R11, R27 ;  /* 0x0000001b000b7308 */ /* 0x0009f00000000800 */
[----:B------:R-:W2:Y:S01]  /*eee0*/  MUFU.EX2 R40, R40 ;  /* 0x0000002800287308 */ /* 0x000ea20000000800 */
[----:B----4-:R-:W-:Y:S01]  /*eef0*/  F2FP.BF16.F32.PACK_AB R27, R14, R3 ;  /* 0x000000030e1b723e */ /* 0x010fe200000010ff */
[----:B------:R-:W-:Y:S01]  /*ef00*/  FADD.FTZ R3, R35, R4 ;  /* 0x0000000423037221 */ /* 0x000fe20000010000 */
[----:B0-----:R-:W-:-:S03]  /*ef10*/  FADD.FTZ R4, R38, R31 ;  /* 0x0000001f26047221 */ /* 0x001fc60000010000 */
[----:B-----5:R-:W-:Y:S02]  /*ef20*/  FADD.FTZ R3, R36, R3 ;  /* 0x0000000324037221 */ /* 0x020fe40000010000 */
[----:B------:R-:W0:Y:S01]  /*ef30*/  MUFU.EX2 R43, R43 ;  /* 0x0000002b002b7308 */ /* 0x000e220000000800 */
[----:B-1----:R-:W-:Y:S01]  /*ef40*/  FADD.FTZ R14, R15, R4 ;  /* 0x000000040f0e7221 */ /* 0x002fe20000010000 */
[----:B--2---:R-:W-:-:S06]  /*ef50*/  FADD.FTZ R4, R10, R3 ;  /* 0x000000030a047221 */ /* 0x004fcc0000010000 */
[----:B------:R-:W1:Y:S01]  /*ef60*/  MUFU.EX2 R37, R37 ;  /* 0x0000002500257308 */ /* 0x000e620000000800 */
[----:B------:R-:W-:-:S07]  /*ef70*/  FADD.FTZ R3, R39, R4 ;  /* 0x0000000427037221 */ /* 0x000fce0000010000 */
[----:B------:R-:W2:Y:S01]  /*ef80*/  MUFU.EX2 R44, R44 ;  /* 0x0000002c002c7308 */ /* 0x000ea20000000800 */
[----:B------:R-:W-:-:S07]  /*ef90*/  FADD.FTZ R4, R40, R3 ;  /* 0x0000000328047221 */ /* 0x000fce0000010000 */
[----:B------:R-:W4:Y:S01]  /*efa0*/  MUFU.EX2 R47, R47 ;  /* 0x0000002f002f7308 */ /* 0x000f220000000800 */
[----:B0-----:R-:W-:-:S07]  /*efb0*/  FADD.FTZ R3, R43, R4 ;  /* 0x000000042b037221 */ /* 0x001fce0000010000 */
[----:B------:R-:W0:Y:S08]  /*efc0*/  MUFU.EX2 R71, R71 ;  /* 0x0000004700477308 */ /* 0x000e300000000800 */
[----:B------:R-:W5:Y:S01]  /*efd0*/  MUFU.EX2 R48, R48 ;  /* 0x0000003000307308 */ /* 0x000f620000000800 */
[----:B------:R-:W-:Y:S01]  /*efe0*/  F2FP.BF16.F32.PACK_AB R29, R66, R21 ;  /* 0x00000015421d723e */ /* 0x000fe200000010ff */
[----:B-1----:R-:W-:Y:S01]  /*eff0*/  FADD.FTZ R21, R37, R14 ;  /* 0x0000000e25157221 */ /* 0x002fe20000010000 */
[----:B--2---:R-:W-:-:S05]  /*f000*/  FADD.FTZ R4, R44, R3 ;  /* 0x000000032c047221 */ /* 0x004fca0000010000 */
[----:B------:R-:W1:Y:S08]  /*f010*/  MUFU.EX2 R86, R86 ;  /* 0x0000005600567308 */ /* 0x000e700000000800 */
[----:B------:R-:W2:Y:S01]  /*f020*/  MUFU.EX2 R51, R51 ;  /* 0x0000003300337308 */ /* 0x000ea20000000800 */
[----:B------:R-:W-:Y:S01]  /*f030*/  FADD.FTZ R14, R82, R21 ;  /* 0x00000015520e7221 */ /* 0x000fe20000010000 */
[----:B----4-:R-:W-:-:S06]  /*f040*/  FADD.FTZ R3, R47, R4 ;  /* 0x000000042f037221 */ /* 0x010fcc0000010000 */
[----:B------:R-:W4:Y:S08]  /*f050*/  MUFU.EX2 R45, R45 ;  /* 0x0000002d002d7308 */ /* 0x000f300000000800 */
[----:B------:R-:W4:Y:S01]  /*f060*/  MUFU.EX2 R52, R52 ;  /* 0x0000003400347308 */ /* 0x000f220000000800 */
[----:B0-----:R-:W-:Y:S01]  /*f070*/  FADD.FTZ R21, R71, R14 ;  /* 0x0000000e47157221 */ /* 0x001fe20000010000 */
[----:B-----5:R-:W-:-:S06]  /*f080*/  FADD.FTZ R4, R48, R3 ;  /* 0x0000000330047221 */ /* 0x020fcc0000010000 */
[----:B------:R-:W0:Y:S08]  /*f090*/  MUFU.EX2 R46, R46 ;  /* 0x0000002e002e7308 */ /* 0x000e300000000800 */
[----:B------:R-:W5:Y:S01]  /*f0a0*/  MUFU.EX2 R55, R55 ;  /* 0x0000003700377308 */ /* 0x000f620000000800 */
[----:B-1----:R-:W-:Y:S01]  /*f0b0*/  FADD.FTZ R14, R86, R21 ;  /* 0x00000015560e7221 */ /* 0x002fe20000010000 */
[----:B--2---:R-:W-:-:S06]  /*f0c0*/  FADD.FTZ R3, R51, R4 ;  /* 0x0000000433037221 */ /* 0x004fcc0000010000 */
[----:B------:R-:W1:Y:S01]  /*f0d0*/  MUFU.EX2 R50, R50 ;  /* 0x0000003200327308 */ /* 0x000e620000000800 */
[----:B------:R-:W-:-:S07]  /*f0e0*/  F2FP.BF16.F32.PACK_AB R35, R36, R35 ;  /* 0x000000232423723e */ /* 0x000fce00000010ff */
[----:B------:R-:W2:Y:S01]  /*f0f0*/  MUFU.EX2 R56, R56 ;  /* 0x0000003800387308 */ /* 0x000ea20000000800 */
[----:B------:R4:W-:Y:S07]  /*f100*/  STSM.16.M88.4 [R139+0x21800], R24 ;  /* 0x021800188b007844 */ /* 0x0009ee0000000200 */
[----:B------:R-:W2:Y:S01]  /*f110*/  MUFU.EX2 R53, R53 ;  /* 0x0000003500357308 */ /* 0x000ea20000000800 */
[----:B------:R-:W-:-:S07]  /*f120*/  F2FP.BF16.F32.PACK_AB R36, R20, R5 ;  /* 0x000000051424723e */ /* 0x000fce00000010ff */
[----:B------:R-:W-:Y:S01]  /*f130*/  MUFU.EX2 R54, R54 ;  /* 0x0000003600367308 */ /* 0x000fe20000000800 */
[----:B------:R-:W-:-:S07]  /*f140*/  F2FP.BF16.F32.PACK_AB R28, R85, R78 ;  /* 0x0000004e551c723e */ /* 0x000fce00000010ff */
[----:B------:R-:W3:Y:S01]  /*f150*/  MUFU.EX2 R57, R57 ;  /* 0x0000003900397308 */ /* 0x000ee20000000800 */
[----:B------:R-:W-:-:S07]  /*f160*/  F2FP.BF16.F32.PACK_AB R34, R34, R33 ;  /* 0x000000212222723e */ /* 0x000fce00000010ff */
[----:B------:R-:W-:Y:S01]  /*f170*/  MUFU.EX2 R58, R58 ;  /* 0x0000003a003a7308 */ /* 0x000fe20000000800 */
[----:B------:R-:W-:-:S07]  /*f180*/  F2FP.BF16.F32.PACK_AB R31, R70, R69 ;  /* 0x00000045461f723e */ /* 0x000fce00000010ff */
[----:B------:R-:W3:Y:S01]  /*f190*/  MUFU.EX2 R61, R61 ;  /* 0x0000003d003d7308 */ /* 0x000ee20000000800 */
[----:B----4-:R-:W-:-:S07]  /*f1a0*/  F2FP.BF16.F32.PACK_AB R24, R82, R37 ;  /* 0x000000255218723e */ /* 0x010fce00000010ff */
[----:B------:R-:W-:Y:S01]  /*f1b0*/  MUFU.EX2 R63, R63 ;  /* 0x0000003f003f7308 */ /* 0x000fe20000000800 */
[----:B------:R-:W-:-:S07]  /*f1c0*/  FADD.FTZ R5, R45, R14 ;  /* 0x0000000e2d057221 */ /* 0x000fce0000010000 */
[----:B------:R-:W4:Y:S01]  /*f1d0*/  MUFU.EX2 R64, R64 ;  /* 0x0000004000407308 */ /* 0x000f220000000800 */
[----:B------:R-:W-:-:S07]  /*f1e0*/  FADD.FTZ R4, R52, R3 ;  /* 0x0000000334047221 */ /* 0x000fce0000010000 */
[----:B------:R-:W-:Y:S08]  /*f1f0*/  MUFU.EX2 R67, R67 ;  /* 0x0000004300437308 */ /* 0x000ff00000000800 */
[----:B------:R-:W4:Y:S01]  /*f200*/  MUFU.EX2 R68, R68 ;  /* 0x0000004400447308 */ /* 0x000f220000000800 */
[----:B------:R-:W-:-:S07]  /*f210*/  F2FP.BF16.F32.PACK_AB R33, R75, R72 ;  /* 0x000000484b21723e */ /* 0x000fce00000010ff */
[----:B------:R-:W-:Y:S01]  /*f220*/  MUFU.EX2 R0, R0 ;  /* 0x0000000000007308 */ /* 0x000fe20000000800 */
[----:B------:R-:W-:-:S07]  /*f230*/  F2FP.BF16.F32.PACK_AB R37, R39, R10 ;  /* 0x0000000a2725723e */ /* 0x000fce00000010ff */
[----:B------:R-:W4:Y:S08]  /*f240*/  MUFU.EX2 R41, R41 ;  /* 0x0000002900297308 */ /* 0x000f300000000800 */
[----:B------:R-:W-:Y:S08]  /*f250*/  MUFU.EX2 R42, R42 ;  /* 0x0000002a002a7308 */ /* 0x000ff00000000800 */
[----:B------:R-:W4:Y:S08]  /*f260*/  MUFU.EX2 R49, R49 ;  /* 0x0000003100317308 */ /* 0x000f300000000800 */
[----:B------:R-:W-:Y:S08]  /*f270*/  MUFU.EX2 R73, R73 ;  /* 0x0000004900497308 */ /* 0x000ff00000000800 */
[----:B------:R-:W4:Y:S08]  /*f280*/  MUFU.EX2 R60, R60 ;  /* 0x0000003c003c7308 */ /* 0x000f300000000800 */
[----:B------:R-:W-:Y:S08]  /*f290*/  MUFU.EX2 R59, R59 ;  /* 0x0000003b003b7308 */ /* 0x000ff00000000800 */
[----:B------:R-:W4:Y:S01]  /*f2a0*/  MUFU.EX2 R74, R74 ;  /* 0x0000004a004a7308 */ /* 0x000f220000000800 */
[----:B------:R-:W-:-:S02]  /*f2b0*/  F2FP.BF16.F32.PACK_AB R38, R15, R38 ;  /* 0x000000260f26723e */ /* 0x000fc400000010ff */
[----:B------:R-:W-:Y:S01]  /*f2c0*/  F2FP.BF16.F32.PACK_AB R26, R86, R71 ;  /* 0x00000047561a723e */ /* 0x000fe200000010ff */
[----:B0-----:R-:W-:Y:S01]  /*f2d0*/  FADD.FTZ R5, R46, R5 ;  /* 0x000000052e057221 */ /* 0x001fe20000010000 */
[----:B------:R-:W-:Y:S01]  /*f2e0*/  F2FP.BF16.F32.PACK_AB R39, R43, R40 ;  /* 0x000000282b27723e */ /* 0x000fe200000010ff */
[----:B-----5:R-:W-:Y:S01]  /*f2f0*/  FADD.FTZ R3, R55, R4 ;  /* 0x0000000437037221 */ /* 0x020fe20000010000 */
[----:B------:R-:W-:Y:S02]  /*f300*/  F2FP.BF16.F32.PACK_AB R25, R47, R44 ;  /* 0x0000002c2f19723e */ /* 0x000fe400000010ff */
[----:B------:R-:W-:Y:S01]  /*f310*/  F2FP.BF16.F32.PACK_AB R27, R51, R48 ;  /* 0x00000030331b723e */ /* 0x000fe200000010ff */
[----:B------:R3:W-:Y:S01]  /*f320*/  STSM.16.M88.4 [R87], R28 ;  /* 0x0000001c57007844 */ /* 0x0007e20000000200 */
[----:B------:R-:W0:Y:S01]  /*f330*/  @P2 LDC R14, c[0x0][0x44c] ;  /* 0x00011300ff0e2b82 */ /* 0x000e220000000800 */
[----:B-1----:R-:W-:Y:S02]  /*f340*/  FADD.FTZ R10, R50, R5 ;  /* 0x00000005320a7221 */ /* 0x002fe40000010000 */
[----:B------:R1:W-:Y:S01]  /*f350*/  STSM.16.M88.4 [R141], R32 ;  /* 0x000000208d007844 */ /* 0x0003e20000000200 */
[----:B--2---:R-:W-:-:S03]  /*f360*/  FADD.FTZ R4, R56, R3 ;  /* 0x0000000338047221 */ /* 0x004fc60000010000 */
[----:B------:R-:W-:Y:S01]  /*f370*/  STSM.16.M88.4 [R140], R36 ;  /* 0x000000248c007844 */ /* 0x000fe20000000200 */
[----:B------:R-:W2:Y:S03]  /*f380*/  @P2 LDC R15, c[0x0][0x450] ;  /* 0x00011400ff0f2b82 */ /* 0x000ea60000000800 */
[----:B------:R5:W-:Y:S01]  /*f390*/  STSM.16.M88.4 [R139+0x27800], R24 ;  /* 0x027800188b007844 */ /* 0x000be20000000200 */
[----:B------:R-:W-:Y:S01]  /*f3a0*/  FADD.FTZ R5, R53, R10 ;  /* 0x0000000a35057221 */ /* 0x000fe20000010000 */
[----:B------:R-:W-:Y:S01]  /*f3b0*/  FADD.FTZ R4, R11, R4 ;  /* 0x000000040b047221 */ /* 0x000fe20000010000 */
[----:B---3--:R-:W-:Y:S02]  /*f3c0*/  F2FP.BF16.F32.PACK_AB R28, R57, R54 ;  /* 0x00000036391c723e */ /* 0x008fe400000010ff */
[----:B------:R-:W-:Y:S02]  /*f3d0*/  F2FP.BF16.F32.PACK_AB R30, R61, R58 ;  /* 0x0000003a3d1e723e */ /* 0x000fe400000010ff */
[----:B----4-:R-:W-:-:S02]  /*f3e0*/  F2FP.BF16.F32.PACK_AB R29, R64, R63 ;  /* 0x0000003f401d723e */ /* 0x010fc400000010ff */
[----:B------:R-:W-:Y:S02]  /*f3f0*/  F2FP.BF16.F32.PACK_AB R31, R68, R67 ;  /* 0x00000043441f723e */ /* 0x000fe400000010ff */
[----:B-1----:R-:W-:Y:S02]  /*f400*/  F2FP.BF16.F32.PACK_AB R32, R41, R0 ;  /* 0x000000002920723e */ /* 0x002fe400000010ff */
[----:B------:R-:W-:Y:S02]  /*f410*/  F2FP.BF16.F32.PACK_AB R34, R49, R42 ;  /* 0x0000002a3122723e */ /* 0x000fe400000010ff */
[----:B-----5:R-:W-:Y:S02]  /*f420*/  F2FP.BF16.F32.PACK_AB R24, R46, R45 ;  /* 0x0000002d2e18723e */ /* 0x020fe400000010ff */
[----:B------:R-:W-:Y:S02]  /*f430*/  F2FP.BF16.F32.PACK_AB R26, R53, R50 ;  /* 0x00000032351a723e */ /* 0x000fe400000010ff */
[----:B------:R-:W-:-:S02]  /*f440*/  F2FP.BF16.F32.PACK_AB R25, R55, R52 ;  /* 0x000000343719723e */ /* 0x000fc400000010ff */
[----:B------:R-:W-:Y:S02]  /*f450*/  F2FP.BF16.F32.PACK_AB R27, R11, R56 ;  /* 0x000000380b1b723e */ /* 0x000fe400000010ff */
[----:B------:R-:W-:Y:S02]  /*f460*/  F2FP.BF16.F32.PACK_AB R33, R60, R73 ;  /* 0x000000493c21723e */ /* 0x000fe400000010ff */
[----:B------:R-:W-:Y:S01]  /*f470*/  F2FP.BF16.F32.PACK_AB R35, R74, R59 ;  /* 0x0000003b4a23723e */ /* 0x000fe200000010ff */
[----:B------:R1:W-:Y:S01]  /*f480*/  STSM.16.M88.4 [R62], R24 ;  /* 0x000000183e007844 */ /* 0x0003e20000000200 */
[----:B------:R-:W-:Y:S01]  /*f490*/  FADD.FTZ R10, R54, R5 ;  /* 0x00000005360a7221 */ /* 0x000fe20000010000 */
[----:B------:R-:W-:Y:S02]  /*f4a0*/  FADD.FTZ R3, R63, R4 ;  /* 0x000000043f037221 */ /* 0x000fe40000010000 */
[----:B------:R1:W-:Y:S04]  /*f4b0*/  STSM.16.M88.4 [R141+0x6000], R28 ;  /* 0x0060001c8d007844 */ /* 0x0003e80000000200 */
[----:B------:R1:W-:Y:S01]  /*f4c0*/  STSM.16.M88.4 [R140+0x6000], R32 ;  /* 0x006000208c007844 */ /* 0x0003e20000000200 */
[----:B------:R-:W-:Y:S01]  /*f4d0*/  FADD.FTZ R5, R57, R10 ;  /* 0x0000000a39057221 */ /* 0x000fe20000010000 */
[----:B------:R3:W-:Y:S06]  /*f4e0*/  MEMBAR.ALL.CTA ;  /* 0x0000000000007992 */ /* 0x0007ec0000008000 */
[----:B---3--:R-:W3:Y:S01]  /*f4f0*/  FENCE.VIEW.ASYNC.S ;  /* 0x00000000000073c6 */ /* 0x008ee20000000000 */
[----:B------:R-:W-:Y:S01]  /*f500*/  FADD.FTZ R4, R64, R3 ;  /* 0x0000000340047221 */ /* 0x000fe20000010000 */
[----:B------:R-:W-:-:S03]  /*f510*/  FADD.FTZ R10, R58, R5 ;  /* 0x000000053a0a7221 */ /* 0x000fc60000010000 */
[----:B------:R-:W-:Y:S01]  /*f520*/  FADD.FTZ R3, R67, R4 ;  /* 0x0000000443037221 */ /* 0x000fe20000010000 */
[----:B------:R-:W-:Y:S01]  /*f530*/  FADD.FTZ R5, R61, R10 ;  /* 0x0000000a3d057221 */ /* 0x000fe20000010000 */
[----:B------:R-:W-:Y:S02]  /*f540*/  PLOP3.LUT P3, PT, PT, PT, UP0, 0x40, 0x0 ;  /* 0x000000000000781c */ /* 0x000fe40003f6e808 */
[----:B------:R-:W-:Y:S01]  /*f550*/  FADD.FTZ R68, R68, R3 ;  /* 0x0000000344447221 */ /* 0x000fe20000010000 */
[----:B0-----:R-:W-:-:S04]  /*f560*/  @P2 IMAD.HI.U32 R14, R89, R14, RZ ;  /* 0x0000000e590e2227 */ /* 0x001fc800078e00ff */
[----:B------:R-:W-:Y:S01]  /*f570*/  FADD.FTZ R0, R0, R5 ;  /* 0x0000000500007221 */ /* 0x000fe20000010000 */
[----:B------:R-:W-:Y:S01]  /*f580*/  FADD.FTZ R73, R73, R68 ;  /* 0x0000004449497221 */ /* 0x000fe20000010000 */
[----:B------:R-:W-:Y:S01]  /*f590*/  IMAD.MOV.U32 R5, RZ, RZ, R89 ;  /* 0x000000ffff057224 */ /* 0x000fe200078e0059 */
[----:B--2---:R-:W-:Y:S01]  /*f5a0*/  @P2 SHF.R.U32.HI R5, RZ, R15, R14 ;  /* 0x0000000fff052219 */ /* 0x004fe2000001160e */
[----:B------:R-:W-:Y:S01]  /*f5b0*/  FADD.FTZ R41, R41, R0 ;  /* 0x0000000029297221 */ /* 0x000fe20000010000 */
[----:B------:R-:W-:-:S03]  /*f5c0*/  FADD.FTZ R60, R60, R73 ;  /* 0x000000493c3c7221 */ /* 0x000fc60000010000 */
[----:B------:R-:W-:Y:S01]  /*f5d0*/  FADD.FTZ R4, R42, R41 ;  /* 0x000000292a047221 */ /* 0x000fe20000010000 */
[----:B------:R-:W-:Y:S01]  /*f5e0*/  FADD.FTZ R3, R59, R60 ;  /* 0x0000003c3b037221 */ /* 0x000fe20000010000 */
[----:B------:R-:W-:Y:S02]  /*f5f0*/  IMAD.IADD R114, R114, 0x1, R5 ;  /* 0x0000000172727824 */ /* 0x000fe400078e0205 */
[----:B------:R-:W-:Y:S01]  /*f600*/  FADD.FTZ R4, R49, R4 ;  /* 0x0000000431047221 */ /* 0x000fe20000010000 */
[----:B------:R-:W-:Y:S01]  /*f610*/  FADD.FTZ R3, R74, R3 ;  /* 0x000000034a037221 */ /* 0x000fe20000010000 */
[----:B------:R-:W-:Y:S02]  /*f620*/  VIADD R0, R88, 0xfffffffe ;  /* 0xfffffffe58007836 */ /* 0x000fe40000000000 */
[----:B------:R-:W-:Y:S01]  /*f630*/  VIADD R5, R114, UR6 ;  /* 0x0000000672057c36 */ /* 0x000fe20008000000 */
[----:B---3--:R-:W-:Y:S01]  /*f640*/  NOP ;  /* 0x0000000000007918 */ /* 0x008fe20000000000 */
[----:B-1----:R-:W-:Y:S05]  /*f650*/  @P3 BRA `(.L_x_1500) ;  /* 0x0000000000543947 */ /* 0x002fea0003800000 */
[C---:B------:R-:W-:Y:S01]  /*f660*/  ISETP.GT.AND P3, PT, R114.reuse, RZ, PT ;  /* 0x000000ff7200720c */ /* 0x040fe20003f64270 */
[----:B------:R-:W-:Y:S01]  /*f670*/  BSSY B0, `(.L_x_1501) ;  /* 0x0000010000007945 */ /* 0x000fe20003800000 */
[----:B------:R-:W-:-:S11]  /*f680*/  VIADD R10, R114, 0xffffffff ;  /* 0xffffffff720a7836 */ /* 0x000fd60000000000 */
[----:B------:R-:W-:Y:S05]  /*f690*/  @P3 BRA `(.L_x_1502) ;  /* 0x0000000000203947 */ /* 0x000fea0003800000 */
[----:B------:R-:W-:Y:S01]  /*f6a0*/  UISETP.NE.AND UP1, UPT, UR7, 0x1, UPT ;  /* 0x000000010700788c */ /* 0x000fe2000bf25270 */
[----:B------:R-:W-:-:S05]  /*f6b0*/  IMAD.MOV R10, RZ, RZ, -R114 ;  /* 0x000000ffff0a7224 */ /* 0x000fca00078e0a72 */
[----:B------:R-:W-:-:S05]  /*f6c0*/  PLOP3.LUT P3, PT, PT, PT, UP1, 0x80, 0x0 ;  /* 0x000000000000781c */ /* 0x000fca0003f6f018 */
[----:B------:R-:W-:-:S08]  /*f6d0*/  @UP1 ULDC.64 UR4, c[0x0][0x9e8] ;  /* 0x00027a0000041ab9 */ /* 0x000fd00000000a00 */
[----:B------:R-:W-:-:S05]  /*f6e0*/  @P3 IMAD.HI.U32 R11, R10, UR4, RZ ;  /* 0x000000040a0b3c27 */ /* 0x000fca000f8e00ff */
[----:B------:R-:W-:-:S04]  /*f6f0*/  @P3 SHF.R.U32.HI R10, RZ, UR5, R11 ;  /* 0x00000005ff0a3c19 */ /* 0x000fc8000801160b */
[----:B------:R-:W-:Y:S01]  /*f700*/  LOP3.LUT R10, RZ, R10, RZ, 0x33, !PT ;  /* 0x0000000aff0a7212 */ /* 0x000fe200078e33ff */
[----:B------:R-:W-:Y:S06]  /*f710*/  BRA `(.L_x_1503) ;  /* 0x0000000000147947 */ /* 0x000fec0003800000 */
.L_x_1502:
[----:B------:R-:W-:-:S06]  /*f720*/  UISETP.NE.AND UP1, UPT, UR7, 0x1, UPT ;  /* 0x000000010700788c */ /* 0x000fcc000bf25270 */
[----:B------:R-:W-:-:S05]  /*f730*/  PLOP3.LUT P3, PT, PT, PT, UP1, 0x80, 0x0 ;  /* 0x000000000000781c */ /* 0x000fca0003f6f018 */
[----:B------:R-:W-:-:S08]  /*f740*/  @UP1 ULDC.64 UR4, c[0x0][0x9e8] ;  /* 0x00027a0000041ab9 */ /* 0x000fd00000000a00 */
[----:B------:R-:W-:-:S05]  /*f750*/  @P3 IMAD.HI.U32 R11, R10, UR4, RZ ;  /* 0x000000040a0b3c27 */ /* 0x000fca000f8e00ff */
[----:B------:R-:W-:-:S07]  /*f760*/  @P3 SHF.R.U32.HI R10, RZ, UR5, R11 ;  /* 0x00000005ff0a3c19 */ /* 0x000fce000801160b */
.L_x_1503:
[----:B------:R-:W-:Y:S05]  /*f770*/  BSYNC B0 ;  /* 0x0000000000007941 */ /* 0x000fea0003800000 */
.L_x_1501:
[----:B------:R-:W-:-:S04]  /*f780*/  IMAD.U32 R11, RZ, RZ, UR7 ;  /* 0x00000007ff0b7e24 */ /* 0x000fc8000f8e00ff */
[----:B------:R-:W-:-:S05]  /*f790*/  IMAD R10, R10, R11, UR7 ;  /* 0x000000070a0a7e24 */ /* 0x000fca000f8e020b */
[----:B------:R-:W-:-:S07]  /*f7a0*/  VIMNMX R5, R5, R10, PT ;  /* 0x0000000a05057248 */ /* 0x000fce0003fe0100 */
.L_x_1500:
[----:B------:R-:W2:Y:S01]  /*f7b0*/  LDL R11, [R1+0x44] ;  /* 0x00004400010b7983 */ /* 0x000ea20000100800 */
[----:B------:R-:W-:Y:S01]  /*f7c0*/  SHF.R.S32.HI R10, RZ, 0x1f, R5 ;  /* 0x0000001fff0a7819 */ /* 0x000fe20000011405 */
[----:B------:R-:W-:Y:S01]  /*f7d0*/  ULDC UR42, c[0x0][0x9e4] ;  /* 0x00027900002a7ab9 */ /* 0x000fe20000000800 */
[----:B------:R-:W-:Y:S01]  /*f7e0*/  ULDC UR5, c[0x0][0x9e4] ;  /* 0x0002790000057ab9 */ /* 0x000fe20000000800 */
[----:B------:R-:W-:Y:S01]  /*f7f0*/  ULDC UR48, c[0x0][0x9d8] ;  /* 0x0002760000307ab9 */ /* 0x000fe20000000800 */
[----:B------:R-:W-:Y:S01]  /*f800*/  LEA.HI R10, R10, R5, RZ, 0x7 ;  /* 0x000000050a0a7211 */ /* 0x000fe200078f38ff */
[----:B------:R-:W-:Y:S01]  /*f810*/  ULDC UR51, c[0x0][0x9d8] ;  /* 0x0002760000337ab9 */ /* 0x000fe20000000800 */
[----:B------:R-:W-:Y:S01]  /*f820*/  ULDC UR49, c[0x0][0x9d8] ;  /* 0x0002760000317ab9 */ /* 0x000fe20000000800 */
[----:B------:R-:W-:Y:S01]  /*f830*/  ULDC UR4, c[0x0][0x988] ;  /* 0x0002620000047ab9 */ /* 0x000fe20000000800 */
[----:B------:R-:W-:Y:S01]  /*f840*/  SHF.R.S32.HI R10, RZ, 0x7, R10 ;  /* 0x00000007ff0a7819 */ /* 0x000fe2000001140a */
[----:B------:R-:W-:Y:S01]  /*f850*/  ULDC UR7, c[0x0][0x988] ;  /* 0x0002620000077ab9 */ /* 0x000fe20000000800 */
[----:B------:R-:W-:Y:S01]  /*f860*/  ULDC UR6, c[0x0][0x988] ;  /* 0x0002620000067ab9 */ /* 0x000fe20000000800 */
[----:B------:R-:W-:Y:S01]  /*f870*/  ULDC UR50, c[0x0][0x9e0] ;  /* 0x0002780000327ab9 */ /* 0x000fe20000000800 */
[----:B------:R-:W-:Y:S01]  /*f880*/  ULDC UR43, c[0x0][0x9e0] ;  /* 0x00027800002b7ab9 */ /* 0x000fe20000000800 */
        /* <DEDUP_REMOVED lines=24> */
[----:B--2---:R-:W-:-:S04]  /*fa10*/  VIMNMX R11, R11, R10, !PT ;  /* 0x0000000a0b0b7248 */ /* 0x004fc80007fe0100 */
[----:B------:R-:W-:Y:S01]  /*fa20*/  ISETP.GE.AND P3, PT, R0, R11, PT ;  /* 0x0000000b0000720c */ /* 0x000fe20003f66270 */
[----:B------:R0:W-:-:S12]  /*fa30*/  STL [R1+0x4], R11 ;  /* 0x0000040b01007387 */ /* 0x0001d80000100800 */
[----:B0-----:R-:W-:Y:S05]  /*fa40*/  @!P3 BRA `(.L_x_1504) ;  /* 0x0000003800e4b947 */ /* 0x001fea0003800000 */
[----:B------:R-:W-:-:S07]  /*fa50*/  IMAD.MOV.U32 R135, RZ, RZ, RZ ;  /* 0x000000ffff877224 */ /* 0x000fce00078e00ff */
.L_x_1522:
[----:B------:R-:W-:Y:S01]  /*fa60*/  ISETP.NE.AND P3, PT, R155, RZ, PT ;  /* 0x000000ff9b00720c */ /* 0x000fe20003f65270 */
[----:B------:R-:W-:Y:S01]  /*fa70*/  VIADD R20, R16, 0x1 ;  /* 0x0000000110147836 */ /* 0x000fe20000000000 */
[----:B------:R-:W-:Y:S05]  /*fa80*/  YIELD ;  /* 0x0000000000007946 */ /* 0x000fea0003800000 */
[----:B------:R-:W-:-:S04]  /*fa90*/  ISETP.NE.AND P4, PT, R20, 0x2, PT ;  /* 0x000000021400780c */ /* 0x000fc80003f85270 */
[----:B------:R-:W-:Y:S02]  /*faa0*/  SEL R5, RZ, 0x1, P4 ;  /* 0x00000001ff057807 */ /* 0x000fe40002000000 */
[----:B------:R-:W-:Y:S02]  /*fab0*/  SEL R20, R20, RZ, P4 ;  /* 0x000000ff14147207 */ /* 0x000fe40002000000 */
[----:B------:R-:W-:Y:S01]  /*fac0*/  LOP3.LUT R5, R18, R5, RZ, 0x3c, !PT ;  /* 0x0000000512057212 */ /* 0x000fe200078e3cff */
[----:B------:R-:W-:Y:S06]  /*fad0*/  @P3 BRA `(.L_x_1505) ;  /* 0x0000000000303947 */ /* 0x000fec0003800000 */
[----:B------:R-:W-:Y:S05]  /*fae0*/  @!P0 BRA `(.L_x_1506) ;  /* 0x0000000000048947 */ /* 0x000fea0003800000 */
[----:B------:R-:W-:Y:S01]  /*faf0*/  BPT.TRAP 0x1 ;  /* 0x000000040000795c */ /* 0x000fe20000300000 */
.L_x_1506:
[----:B------:R-:W-:Y:S01]  /*fb00*/  IMAD R11, R20, 0x8, R2 ;  /* 0x00000008140b7824 */ /* 0x000fe200078e0202 */
[----:B------:R-:W-:-:S04]  /*fb10*/  SHF.L.U32 R10, R5, 0x1f, RZ ;  /* 0x0000001f050a7819 */ /* 0x000fc800000006ff */
[----:B------:R0:W1:Y:S01]  /*fb20*/  SYNCS.PHASECHK.TRANS64.TRYWAIT P4, [R11+URZ+0x2d830], R10 ;  /* 0x02d8300a0b0075a7 */ /* 0x000062000808017f */
[----:B------:R-:W-:Y:S05]  /*fb30*/  @!P0 BRA `(.L_x_1507) ;  /* 0x0000000000048947 */ /* 0x000fea0003800000 */
[----:B------:R-:W-:Y:S01]  /*fb40*/  BPT.TRAP 0x1 ;  /* 0x000000040000795c */ /* 0x000fe20000300000 */
.L_x_1507:
[----:B------:R-:W-:Y:S04]  /*fb50*/  BSSY B0, `(.L_x_1505) ;  /* 0x0000004000007945 */ /* 0x000fe80003800000 */
[----:B-1----:R-:W-:Y:S05]  /*fb60*/  @P4 BRA `(.L_x_1508) ;  /* 0x0000000000084947 */ /* 0x002fea0003800000 */
[----:B------:R-:W1:Y:S02]  /*fb70*/  SYNCS.PHASECHK.TRANS64.TRYWAIT P4, [R11+URZ+0x2d830], R10 ;  /* 0x02d8300a0b0075a7 */ /* 0x000e64000808017f */
[----:B-1----:R-:W-:Y:S05]  /*fb80*/  @!P4 BRA `(.L_x_1509) ;  /* 0x00000154009cc947 */ /* 0x002fea0003800000 */
.L_x_1508:
[----:B------:R-:W-:Y:S05]  /*fb90*/  BSYNC B0 ;  /* 0x0000000000007941 */ /* 0x000fea0003800000 */
.L_x_1505:
[----:B01----:R-:W0:Y:S01]  /*fba0*/  S2R R10, SR_TID.X ;  /* 0x00000000000a7919 */ /* 0x003e220000002100 */
[----:B------:R-:W-:Y:S05]  /*fbb0*/  WARPSYNC.ALL ;  /* 0x0000000000007948 */ /* 0x000fea0003800000 */
[----:B------:R-:W-:Y:S01]  /*fbc0*/  IMAD.MOV.U32 R11, RZ, RZ, -0x7fffffe0 ;  /* 0x80000020ff0b7424 */ /* 0x000fe200078e00ff */
[----:B------:R-:W-:Y:S01]  /*fbd0*/  R2UR UR8, R6 ;  /* 0x00000000060872ca */ /* 0x000fe200000e0000 */
[----:B------:R-:W-:Y:S01]  /*fbe0*/  IMAD.MOV.U32 R25, RZ, RZ, -0x7fffffe0 ;  /* 0x80000020ff197424 */ /* 0x000fe200078e00ff */
[----:B------:R-:W-:Y:S01]  /*fbf0*/  R2UR UR9, R7 ;  /* 0x00000000070972ca */ /* 0x000fe200000e0000 */
[----:B------:R-:W-:Y:S01]  /*fc00*/  IMAD.MOV.U32 R27, RZ, RZ, -0x7fffffe0 ;  /* 0x80000020ff1b7424 */ /* 0x000fe200078e00ff */
[----:B------:R-:W-:Y:S01]  /*fc10*/  R2UR UR11, R11 ;  /* 0x000000000b0b72ca */ /* 0x000fe200000e0000 */
[----:B------:R-:W-:Y:S01]  /*fc20*/  IMAD.MOV.U32 R15, RZ, RZ, -0x7fffffe0 ;  /* 0x80000020ff0f7424 */ /* 0x000fe200078e00ff */
[----:B------:R-:W-:-:S02]  /*fc30*/  R2UR UR15, R25 ;  /* 0x00000000190f72ca */ /* 0x000fc400000e0000 */
[----:B------:R-:W-:Y:S02]  /*fc40*/  R2UR UR23, R25 ;  /* 0x00000000191772ca */ /* 0x000fe400000e0000 */
[----:B------:R-:W-:Y:S02]  /*fc50*/  R2UR UR27, R27 ;  /* 0x000000001b1b72ca */ /* 0x000fe400000e0000 */
[----:B------:R-:W-:Y:S02]  /*fc60*/  R2UR UR12, R152 ;  /* 0x00000000980c72ca */ /* 0x000fe400000e0000 */
[----:B------:R-:W-:Y:S02]  /*fc70*/  R2UR UR13, R153 ;  /* 0x00000000990d72ca */ /* 0x000fe400000e0000 */
[----:B------:R-:W-:Y:S02]  /*fc80*/  R2UR UR19, R15 ;  /* 0x000000000f1372ca */ /* 0x000fe400000e0000 */
[----:B------:R-:W-:-:S02]  /*fc90*/  R2UR UR16, R150 ;  /* 0x00000000961072ca */ /* 0x000fc400000e0000 */
[----:B------:R-:W-:Y:S02]  /*fca0*/  R2UR UR17, R151 ;  /* 0x00000000971172ca */ /* 0x000fe400000e0000 */
[----:B------:R-:W-:Y:S02]  /*fcb0*/  R2UR UR20, R148 ;  /* 0x00000000941472ca */ /* 0x000fe400000e0000 */
[----:B------:R-:W-:Y:S02]  /*fcc0*/  R2UR UR21, R149 ;  /* 0x00000000951572ca */ /* 0x000fe400000e0000 */
[----:B0-----:R-:W-:Y:S01]  /*fcd0*/  SHF.R.U32.HI R14, RZ, 0x7, R10 ;  /* 0x00000007ff0e7819 */ /* 0x001fe2000001160a */
[----:B------:R-:W-:Y:S01]  /*fce0*/  IMAD R10, R20, 0x600, R156 ;  /* 0x00000600140a7824 */ /* 0x000fe200078e029c */
[----:B------:R-:W-:Y:S02]  /*fcf0*/  R2UR UR24, R146 ;  /* 0x00000000921872ca */ /* 0x000fe400000e0000 */
[----:B------:R-:W-:Y:S01]  /*fd00*/  R2UR UR25, R147 ;  /* 0x00000000931972ca */ /* 0x000fe200000e0000 */
[----:B------:R-:W-:Y:S01]  /*fd10*/  VIADD R21, R14, 0x8 ;  /* 0x000000080e157836 */ /* 0x000fe20000000000 */
[C---:B------:R-:W-:Y:S01]  /*fd20*/  R2UR UR10, R10.reuse ;  /* 0x000000000a0a72ca */ /* 0x040fe200000e0000 */
[C---:B------:R-:W-:Y:S01]  /*fd30*/  VIADD R24, R10.reuse, 0x2 ;  /* 0x000000020a187836 */ /* 0x040fe20000000000 */
[----:B------:R-:W-:Y:S01]  /*fd40*/  R2UR UR31, R11 ;  /* 0x000000000b1f72ca */ /* 0x000fe200000e0000 */
[C---:B------:R-:W-:Y:S01]  /*fd50*/  VIADD R26, R10.reuse, 0x400 ;  /* 0x000004000a1a7836 */ /* 0x040fe20000000000 */
[----:B------:R0:W-:Y:S01]  /*fd60*/  BAR.SYNC.DEFER_BLOCKING R21, 0x100 ;  /* 0x000400150000751d */ /* 0x0001e20000010000 */
[----:B------:R-:W-:Y:S01]  /*fd70*/  VIADD R14, R10, 0x200 ;  /* 0x000002000a0e7836 */ /* 0x000fe20000000000 */
[----:B------:R-:W-:Y:S01]  /*fd80*/  R2UR UR14, R24 ;  /* 0x00000000180e72ca */ /* 0x000fe200000e0000 */
[----:B------:R-:W-:Y:S01]  /*fd90*/  VIADD R24, R10, 0x202 ;  /* 0x000002020a187836 */ /* 0x000fe20000000000 */
[----:B------:R-:W-:Y:S01]  /*fda0*/  R2UR UR26, R26 ;  /* 0x000000001a1a72ca */ /* 0x000fe200000e0000 */
[----:B------:R-:W-:Y:S01]  /*fdb0*/  VIADD R10, R10, 0x402 ;  /* 0x000004020a0a7836 */ /* 0x000fe20000000000 */
[----:B------:R-:W-:-:S02]  /*fdc0*/  R2UR UR18, R14 ;  /* 0x000000000e1272ca */ /* 0x000fc400000e0000 */
[----:B------:R-:W-:Y:S02]  /*fdd0*/  R2UR UR22, R24 ;  /* 0x00000000181672ca */ /* 0x000fe400000e0000 */
[----:B------:R-:W-:Y:S02]  /*fde0*/  R2UR UR30, R10 ;  /* 0x000000000a1e72ca */ /* 0x000fe400000e0000 */
[----:B------:R-:W-:Y:S02]  /*fdf0*/  R2UR UR28, R8 ;  /* 0x00000000081c72ca */ /* 0x000fe400000e0000 */
[----:B------:R-:W-:Y:S01]  /*fe00*/  R2UR UR29, R9 ;  /* 0x00000000091d72ca */ /* 0x000fe200000e0000 */
        /* <DEDUP_REMOVED lines=21> */
.L_x_1511:
[----:B------:R-:W-:Y:S01]  /*ff60*/  SHF.L.U32 R10, R18, 0x1f, RZ ;  /* 0x0000001f120a7819 */ /* 0x000fe200000006ff */
[----:B------:R-:W-:-:S04]  /*ff70*/  IMAD R11, R16, 0x8, R2 ;  /* 0x00000008100b7824 */ /* 0x000fc800078e0202 */
[----:B------:R0:W1:Y:S01]  /*ff80*/  SYNCS.PHASECHK.TRANS64.TRYWAIT P3, [R11+URZ+0x2d850], R10 ;  /* 0x02d8500a0b0075a7 */ /* 0x000062000806017f */
[----:B------:R-:W-:Y:S05]  /*ff90*/  @!P0 BRA `(.L_x_1512) ;  /* 0x0000000000048947 */ /* 0x000fea0003800000 */
[----:B------:R-:W-:Y:S01]  /*ffa0*/  BPT.TRAP 0x1 ;  /* 0x000000040000795c */ /* 0x000fe20000300000 */
.L_x_1512:
[----:B-1----:R-:W-:Y:S05]  /*ffb0*/  @P3 BRA `(.L_x_1510) ;  /* 0x0000000000083947 */ /* 0x002fea0003800000 */
[----:B------:R-:W1:Y:S02]  /*ffc0*/  SYNCS.PHASECHK.TRANS64.TRYWAIT P3, [R11+URZ+0x2d850], R10 ;  /* 0x02d8500a0b0075a7 */ /* 0x000e64000806017f */
[----:B-1----:R-:W-:Y:S05]  /*ffd0*/  @!P3 BRA `(.L_x_1513) ;  /* 0x00000150009cb947 */ /* 0x002fea0003800000 */
.L_x_1510:
[----:B------:R-:W2:Y:S01]  /*ffe0*/  LDL R18, [R1+0x18] ;  /* 0x0000180001127983 */ /* 0x000ea20000100800 */
[----:B01----:R-:W0:Y:S03]  /*fff0*/  @P2 LDC R11, c[0x0][0x44c] ;  /* 0x00011300ff0b2b82 */ /* 0x003e260000000800 */
[----:B------:R-:W2:Y:S04]  /*10000*/  LDL R14, [R1+0x40] ;  /* 0x00004000010e7983 */ /* 0x000ea80000100800 */
[----:B------:R-:W3:Y:S01]  /*10010*/  LDL R21, [R1+0x1c] ;  /* 0x00001c0001157983 */ /* 0x000ee20000100800 */
[----:B------:R-:W1:Y:S01]  /*10020*/  @P2 LDC R10, c[0x0][0x450] ;  /* 0x00011400ff0a2b82 */ /* 0x000e620000000800 */
[----:B------:R-:W-:Y:S05]  /*10030*/  WARPSYNC.ALL ;  /* 0x0000000000007948 */ /* 0x000fea0003800000 */
[----:B------:R-:W-:Y:S01]  /*10040*/  WARPGROUP.ARRIVE ;  /* 0x00000000000079c5 */ /* 0x000fe20000000000 */
[----:B------:R-:W-:Y:S01]  /*10050*/  UMOV UR9, 0x40000040 ;  /* 0x4000004000097882 */ /* 0x000fe20000000000 */
[----:B------:R-:W-:Y:S01]  /*10060*/  IMAD.MOV.U32 R15, RZ, RZ, -0x7fffffe0 ;  /* 0x80000020ff0f7424 */ /* 0x000fe200078e00ff */
[----:B------:R-:W-:Y:S01]  /*10070*/  UMOV UR13, 0x40000040 ;  /* 0x40000040000d7882 */ /* 0x000fe20000000000 */
[----:B------:R-:W-:Y:S01]  /*10080*/  UMOV UR17, 0x40000040 ;  /* 0x4000004000117882 */ /* 0x000fe20000000000 */
[----:B------:R-:W-:Y:S01]  /*10090*/  UMOV UR21, 0x40000040 ;  /* 0x4000004000157882 */ /* 0x000fe20000000000 */
[----:B------:R-:W-:Y:S01]  /*100a0*/  UMOV UR25, 0x40000040 ;  /* 0x4000004000197882 */ /* 0x000fe20000000000 */
[C---:B------:R-:W-:Y:S01]  /*100b0*/  R2UR UR15, R15.reuse ;  /* 0x000000000f0f72ca */ /* 0x040fe200000e0000 */
[----:B------:R-:W-:Y:S01]  /*100c0*/  UMOV UR29, 0x40000040 ;  /* 0x40000040001d7882 */ /* 0x000fe20000000000 */
[C---:B------:R-:W-:Y:S01]  /*100d0*/  R2UR UR19, R15.reuse ;  /* 0x000000000f1372ca */ /* 0x040fe200000e0000 */
[----:B------:R-:W-:Y:S01]  /*100e0*/  UMOV UR33, 0x40000040 ;  /* 0x4000004000217882 */ /* 0x000fe20000000000 */
[C---:B------:R-:W-:Y:S01]  /*100f0*/  R2UR UR23, R15.reuse ;  /* 0x000000000f1772ca */ /* 0x040fe200000e0000 */
[----:B------:R-:W4:Y:S01]  /*10100*/  S2R R143, SR_TID.X ;  /* 0x00000000008f7919 */ /* 0x000f220000002100 */
[C---:B------:R-:W-:Y:S01]  /*10110*/  R2UR UR27, R15.reuse ;  /* 0x000000000f1b72ca */ /* 0x040fe200000e0000 */
[----:B------:R-:W-:Y:S01]  /*10120*/  FMUL.FTZ R84, R84, UR51 ;  /* 0x0000003354547c20 */ /* 0x000fe20008410000 */
[----:B------:R-:W-:Y:S01]  /*10130*/  R2UR UR31, R15 ;  /* 0x000000000f1f72ca */ /* 0x000fe200000e0000 */
[----:B------:R-:W-:Y:S01]  /*10140*/  FMUL.FTZ R85, R85, UR51 ;  /* 0x0000003355557c20 */ /* 0x000fe20008410000 */
        /* <DEDUP_REMOVED lines=18> */
[----:B------:R-:W0:Y:S08]  /*10270*/  MUFU.TANH R15, R15 ;  /* 0x0000000f000f7308 */ /* 0x000e300000002400 */
[----:B------:R-:W0:Y:S01]  /*10280*/  MUFU.TANH R27, R27 ;  /* 0x0000001b001b7308 */ /* 0x000e220000002400 */
[----:B----4-:R-:W-:-:S02]  /*10290*/  SHF.R.U32.HI R142, RZ, 0x7, R143 ;  /* 0x00000007ff8e7819 */ /* 0x010fc4000001168f */
[----:B------:R-:W-:-:S05]  /*102a0*/  ISETP.GE.U32.AND P3, PT, R143, 0x180, PT ;  /* 0x000001808f00780c */ /* 0x000fca0003f66070 */
        /* <DEDUP_REMOVED lines=17> */
[----:B--2---:R-:W-:-:S04]  /*103c0*/  IMAD.IADD R18, R14, 0x1, R18 ;  /* 0x000000010e127824 */ /* 0x004fc800078e0212 */
[----:B0-----:R-:W-:-:S05]  /*103d0*/  @P2 IMAD.HI.U32 R11, R18, R11, RZ ;  /* 0x0000000b120b2227 */ /* 0x001fca00078e00ff */
[----:B-1----:R-:W-:Y:S01]  /*103e0*/  @P2 SHF.R.U32.HI R18, RZ, R10, R11 ;  /* 0x0000000aff122219 */ /* 0x002fe2000001160b */
[----:B------:R-:W-:Y:S02]  /*103f0*/  IMAD.MOV.U32 R11, RZ, RZ, -0x7fffffe0 ;  /* 0x80000020ff0b7424 */ /* 0x000fe400078e00ff */
[----:B------:R-:W-:Y:S02]  /*10400*/  VIADD R10, R2, 0x400 ;  /* 0x00000400020a7836 */ /* 0x000fe40000000000 */
[----:B------:R-:W0:Y:S01]  /*10410*/  SHFL.IDX PT, R144, R18, RZ, 0x1c1f ;  /* 0x001c1fff12907589 */ /* 0x000e2200000e0000 */
[----:B------:R-:W-:Y:S01]  /*10420*/  R2UR UR11, R11 ;  /* 0x000000000b0b72ca */ /* 0x000fe200000e0000 */
[----:B---3--:R-:W-:Y:S01]  /*10430*/  IMAD R11, R21, 0x2000, R2 ;  /* 0x00002000150b7824 */ /* 0x008fe200078e0202 */
[----:B------:R-:W-:Y:S01]  /*10440*/  SHF.R.U32.HI R10, RZ, 0x4, R10 ;  /* 0x00000004ff0a7819 */ /* 0x000fe2000001160a */
[----:B------:R-:W-:Y:S01]  /*10450*/  FMUL.FTZ R21, R28, UR51 ;  /* 0x000000331c157c20 */ /* 0x000fe20008410000 */
[----:B------:R-:W-:Y:S01]  /*10460*/  FMUL.FTZ R28, R33, UR51 ;  /* 0x00000033211c7c20 */ /* 0x000fe20008410000 */
[----:B------:R-:W-:Y:S01]  /*10470*/  FMUL.FTZ R33, R38, UR51 ;  /* 0x0000003326217c20 */ /* 0x000fe20008410000 */
[----:B------:R-:W-:Y:S01]  /*10480*/  R2UR UR8, R11 ;  /* 0x000000000b0872ca */ /* 0x000fe200000e0000 */
[----:B------:R-:W-:Y:S01]  /*10490*/  IMAD.MOV.U32 R11, RZ, RZ, -0x7fffffe0 ;  /* 0x80000020ff0b7424 */ /* 0x000fe200078e00ff */
[----:B------:R-:W-:Y:S01]  /*104a0*/  LOP3.LUT R10, R10, 0x3fff, RZ, 0xc0, !PT ;  /* 0x00003fff0a0a7812 */ /* 0x000fe200078ec0ff */
[----:B------:R-:W-:Y:S01]  /*104b0*/  FMUL.FTZ R38, R43, UR51 ;  /* 0x000000332b267c20 */ /* 0x000fe20008410000 */
[----:B------:R-:W-:Y:S01]  /*104c0*/  FMUL.FTZ R43, R48, UR51 ;  /* 0x00000033302b7c20 */ /* 0x000fe20008410000 */
[----:B------:R-:W-:Y:S01]  /*104d0*/  FMUL.FTZ R48, R53, UR51 ;  /* 0x0000003335307c20 */ /* 0x000fe20008410000 */
[----:B------:R-:W-:Y:S01]  /*104e0*/  LOP3.LUT R10, R10, 0x2000000, RZ, 0xfc, !PT ;  /* 0x020000000a0a7812 */ /* 0x000fe200078efcff */
[----:B------:R-:W-:Y:S01]  /*104f0*/  FMUL.FTZ R53, R56, UR51 ;  /* 0x0000003338357c20 */ /* 0x000fe20008410000 */
[----:B------:R-:W-:Y:S01]  /*10500*/  FMUL.FTZ R56, R59, UR51 ;  /* 0x000000333b387c20 */ /* 0x000fe20008410000 */
[----:B------:R-:W-:Y:S01]  /*10510*/  FMUL.FTZ R59, R62, UR51 ;  /* 0x000000333e3b7c20 */ /* 0x000fe20008410000 */
[----:B------:R-:W-:Y:S01]  /*10520*/  FMUL.FTZ R62, R65, UR51 ;  /* 0x00000033413e7c20 */ /* 0x000fe20008410000 */
[----:B------:R-:W-:-:S02]  /*10530*/  IMAD R10, R16, 0x600, R10 ;  /* 0x00000600100a7824 */ /* 0x000fc400078e020a */
[----:B------:R-:W-:Y:S01]  /*10540*/  FMUL.FTZ R65, R68, UR51 ;  /* 0x0000003344417c20 */ /* 0x000fe20008410000 */
[----:B------:R-:W-:Y:S01]  /*10550*/  UIADD3 UR8, UR8, 0x21800, URZ ;  /* 0x0002180008087890 */ /* 0x000fe2000fffe03f */
[----:B------:R-:W-:Y:S01]  /*10560*/  FMUL.FTZ R68, R71, UR51 ;  /* 0x0000003347447c20 */ /* 0x000fe20008410000 */
[C---:B------:R-:W-:Y:S01]  /*10570*/  VIADD R14, R10.reuse, 0x40 ;  /* 0x000000400a0e7836 */ /* 0x040fe20000000000 */
[----:B------:R-:W-:Y:S01]  /*10580*/  R2UR UR10, R10 ;  /* 0x000000000a0a72ca */ /* 0x000fe200000e0000 */
[----:B------:R-:W-:Y:S01]  /*10590*/  USHF.R.U32.HI UR8, URZ, 0x4, UR8 ;  /* 0x000000043f087899 */ /* 0x000fe20008011608 */
[----:B------:R-:W-:Y:S01]  /*105a0*/  FMUL.FTZ R71, R74, UR51 ;  /* 0x000000334a477c20 */ /* 0x000fe20008410000 */
[----:B------:R-:W-:Y:S01]  /*105b0*/  FMUL.FTZ R74, R77, UR51 ;  /* 0x000000334d4a7c20 */ /* 0x000fe20008410000 */
[----:B------:R-:W-:Y:S01]  /*105c0*/  R2UR UR14, R14 ;  /* 0x000000000e0e72ca */ /* 0x000fe200000e0000 */
[----:B------:R-:W-:Y:S01]  /*105d0*/  ULOP3.LUT UR8, UR8, 0x3fff, URZ, 0xc0, !UPT ;  /* 0x00003fff08087892 */ /* 0x000fe2000f8ec03f */
[----:B------:R-:W-:-:S02]  /*105e0*/  VIADD R14, R10, 0x80 ;  /* 0x000000800a0e7836 */ /* 0x000fc40000000000 */
[----:B------:R-:W-:Y:S01]  /*105f0*/  FMUL.FTZ R77, R80, UR51 ;  /* 0x00000033504d7c20 */ /* 0x000fe20008410000 */
[----:B------:R-:W-:Y:S01]  /*10600*/  FMUL.FTZ R80, R82, UR51 ;  /* 0x0000003352507c20 */ /* 0x000fe20008410000 */
[----:B------:R-:W-:Y:S01]  /*10610*/  ULOP3.LUT UR8, UR8, 0x10000, URZ, 0xfc, !UPT ;  /* 0x0001000008087892 */ /* 0x000fe2000f8efc3f */
[----:B------:R-:W-:Y:S01]  /*10620*/  IMAD.SHL.U32 R82, R0, 0x80, RZ ;  /* 0x0000008000527824 */ /* 0x000fe200078e00ff */
[----:B------:R-:W-:Y:S01]  /*10630*/  R2UR UR18, R14 ;  /* 0x000000000e1272ca */ /* 0x000fe200000e0000 */
[----:B------:R-:W-:Y:S01]  /*10640*/  VIADD R14, R10, 0xc0 ;  /* 0x000000c00a0e7836 */ /* 0x000fe20000000000 */
[----:B------:R-:W-:Y:S01]  /*10650*/  UIADD3 UR12, UR8, 0x2, URZ ;  /* 0x00000002080c7890 */ /* 0x000fe2000fffe03f */
[----:B------:R-:W1:Y:S01]  /*10660*/  MUFU.TANH R21, R21 ;  /* 0x0000001500157308 */ /* 0x000e620000002400 */
[----:B------:R-:W-:Y:S02]  /*10670*/  UIADD3 UR16, UR8, 0x4, URZ ;  /* 0x0000000408107890 */ /* 0x000fe4000fffe03f */
[----:B------:R-:W-:Y:S01]  /*10680*/  R2UR UR22, R14 ;  /* 0x000000000e1672ca */ /* 0x000fe200000e0000 */
[----:B------:R-:W-:Y:S01]  /*10690*/  HGMMA.64x96x16.F32.BF16 R88, gdesc[UR8].tnspB, R88, gsb0 ;  /* 0x41600000085879f0 */ /* 0x000fe20008001858 */
[----:B------:R-:W-:Y:S01]  /*106a0*/  UIADD3 UR20, UR8, 0x6, URZ ;  /* 0x0000000608147890 */ /* 0x000fe2000fffe03f */
[----:B------:R-:W-:Y:S01]  /*106b0*/  VIADD R14, R10, 0x100 ;  /* 0x000001000a0e7836 */ /* 0x000fe20000000000 */
[----:B------:R-:W-:Y:S01]  /*106c0*/  UIADD3 UR24, UR8, 0x600, URZ ;  /* 0x0000060008187890 */ /* 0x000fe2000fffe03f */
[----:B------:R-:W-:Y:S01]  /*106d0*/  R2UR UR11, R11 ;  /* 0x000000000b0b72ca */ /* 0x000fe200000e0000 */
[----:B------:R-:W-:Y:S01]  /*106e0*/  UIADD3 UR28, UR8, 0x602, URZ ;  /* 0x00000602081c7890 */ /* 0x000fe2000fffe03f */
[----:B------:R-:W-:Y:S01]  /*106f0*/  FMUL.FTZ R11, R25, UR51 ;  /* 0x00000033190b7c20 */ /* 0x000fe20008410000 */
[----:B------:R-:W-:Y:S01]  /*10700*/  R2UR UR26, R14 ;  /* 0x000000000e1a72ca */ /* 0x000fe200000e0000 */
[----:B------:R-:W-:Y:S01]  /*10710*/  VIADD R14, R10, 0x140 ;  /* 0x000001400a0e7836 */ /* 0x000fe20000000000 */
[----:B------:R-:W-:Y:S01]  /*10720*/  UIADD3 UR32, UR8, 0x604, URZ ;  /* 0x0000060408207890 */ /* 0x000fe2000fffe03f */
[----:B------:R-:W-:Y:S01]  /*10730*/  FMUL.FTZ R25, R30, UR51 ;  /* 0x000000331e197c20 */ /* 0x000fe20008410000 */
[----:B------:R-:W-:Y:S01]  /*10740*/  UIADD3 UR8, UR8, 0x606, URZ ;  /* 0x0000060608087890 */ /* 0x000fe2000fffe03f */
[----:B------:R-:W-:Y:S01]  /*10750*/  FMUL.FTZ R30, R35, UR51 ;  /* 0x00000033231e7c20 */ /* 0x000fe20008410000 */
[----:B------:R-:W-:Y:S01]  /*10760*/  R2UR UR30, R14 ;  /* 0x000000000e1e72ca */ /* 0x000fe200000e0000 */
[C---:B------:R-:W-:Y:S01]  /*10770*/  VIADD R14, R10.reuse, 0x180 ;  /* 0x000001800a0e7836 */ /* 0x040fe20000000000 */
[----:B------:R-:W-:Y:S01]  /*10780*/  UMOV UR9, 0x40000040 ;  /* 0x4000004000097882 */ /* 0x000fe20000000000 */
[----:B------:R-:W-:-:S02]  /*10790*/  VIADD R10, R10, 0x1c0 ;  /* 0x000001c00a0a7836 */ /* 0x000fc40000000000 */
[----:B------:R-:W-:Y:S01]  /*107a0*/  FMUL.FTZ R35, R40, UR51 ;  /* 0x0000003328237c20 */ /* 0x000fe20008410000 */
[----:B------:R-:W-:Y:S01]  /*107b0*/  FMUL.FTZ R40, R45, UR51 ;  /* 0x000000332d287c20 */ /* 0x000fe20008410000 */
[----:B------:R-:W-:Y:S01]  /*107c0*/  R2UR UR34, R14 ;  /* 0x000000000e2272ca */ /* 0x000fe200000e0000 */
[----:B------:R-:W-:Y:S01]  /*107d0*/  FMUL.FTZ R45, R50, UR51 ;  /* 0x00000033322d7c20 */ /* 0x000fe20008410000 */
[----:B------:R-:W-:Y:S01]  /*107e0*/  R2UR UR10, R10 ;  /* 0x000000000a0a72ca */ /* 0x000fe200000e0000 */
[----:B------:R-:W-:Y:S02]  /*107f0*/  VIADD R50, R142, 0x9 ;  /* 0x000000098e327836 */ /* 0x000fe40000000000 */
[----:B------:R-:W-:Y:S01]  /*10800*/  FMUL.FTZ R10, R24, UR51 ;  /* 0x00000033180a7c20 */ /* 0x000fe20008410000 */
[----:B------:R-:W-:Y:S01]  /*10810*/  FMUL.FTZ R24, R29, UR51 ;  /* 0x000000331d187c20 */ /* 0x000fe20008410000 */
[----:B------:R-:W-:Y:S01]  /*10820*/  FMUL.FTZ R29, R34, UR51 ;  /* 0x00000033221d7c20 */ /* 0x000fe20008410000 */
[----:B------:R-:W-:Y:S01]  /*10830*/  FMUL.FTZ R34, R39, UR51 ;  /* 0x0000003327227c20 */ /* 0x000fe20008410000 */
[----:B------:R-:W-:Y:S01]  /*10840*/  SEL R50, R50, 0x9, !P3 ;  /* 0x0000000932327807 */ /* 0x000fe20005800000 */
        /* <DEDUP_REMOVED lines=19> */
[----:B------:R-:W-:Y:S01]  /*10980*/  PLOP3.LUT P3, PT, PT, PT, UP0, 0x40, 0x0 ;  /* 0x000000000000781c */ /* 0x000fe20003f6e808 */
[----:B------:R-:W2:Y:S08]  /*10990*/  MUFU.TANH R10, R10 ;  /* 0x0000000a000a7308 */ /* 0x000eb00000002400 */
[----:B------:R-:W3:Y:S08]  /*109a0*/  MUFU.TANH R11, R11 ;  /* 0x0000000b000b7308 */ /* 0x000ef00000002400 */
        /* <DEDUP_REMOVED lines=8> */
[----:B------:R-:W-:Y:S07]  /*10a30*/  HGMMA.64x96x16.F32.BF16 R88, gdesc[UR12].tnspB, R88, gsb0 ;  /* 0x416000000c5879f0 */ /* 0x000fee0008001858 */
        /* <DEDUP_REMOVED lines=43> */
[----:B------:R-:W-:-:S06]  /*10cf0*/  WARPGROUP.ARRIVE ;  /* 0x00000000000079c5 */ /* 0x000fcc0000000000 */
[----:B------:R-:W-:Y:S03]  /*10d00*/  HGMMA.64x96x16.F32.BF16 R88, gdesc[UR24].tnspB, R88, gsb0 ;  /* 0x41600000185879f0 */ /* 0x000fe60008001858 */
[----:B------:R-:W-:Y:S02]  /*10d10*/  WARPGROUP.DEPBAR.LE gsb0, 0x0 ;  /* 0x00008000000079c5 */ /* 0x000fe40000010000 */
        /* <DEDUP_REMOVED lines=9> */
[----:B------:R5:W-:Y:S06]  /*10db0*/  BAR.ARV R50, 0x100 ;  /* 0x000400320000751d */ /* 0x000bec0000002000 */
[----:B-----5:R-:W-:-:S04]  /*10dc0*/  @!P1 IMAD R50, R20, 0x8, R2 ;  /* 0x0000000814329824 */ /* 0x020fc800078e0202 */
[----:B------:R-:W-:-:S05]  /*10dd0*/  @!P1 VIADD R50, R50, 0x2d840 ;  /* 0x0002d84032329836 */ /* 0x000fca0000000000 */
[----:B------:R-:W-:-:S04]  /*10de0*/  @!P1 PRMT R50, RZ, 0x654, R50 ;  /* 0x00000654ff329816 */ /* 0x000fc80000000032 */
[----:B------:R5:W-:Y:S02]  /*10df0*/  @!P1 SYNCS.ARRIVE.TRANS64.RED.A1T0 RZ, [R50+URZ], RZ ;  /* 0x000000ff32ff99a7 */ /* 0x000be4000810043f */
[----:B-----5:R-:W-:-:S05]  /*10e00*/  IADD3 R50, -R82, 0x1, RZ ;  /* 0x0000000152327810 */ /* 0x020fca0007ffe1ff */
[----:B------:R-:W-:-:S05]  /*10e10*/  IMAD R50, R138, -0x2, R50 ;  /* 0xfffffffe8a327824 */ /* 0x000fca00078e0232 */
[----:B------:R-:W-:-:S05]  /*10e20*/  IADD3 R50, -R136, R50, R137 ;  /* 0x0000003288327210 */ /* 0x000fca0007ffe189 */
[C---:B------:R-:W-:Y:S02]  /*10e30*/  VIADD R143, R50.reuse, UR50 ;  /* 0x00000032328f7c36 */ /* 0x040fe40008000000 */
[----:B------:R-:W-:Y:S02]  /*10e40*/  VIADD R142, R50, UR52 ;  /* 0x00000034328e7c36 */ /* 0x000fe40008000000 */
[C---:B0-----:R-:W-:Y:S02]  /*10e50*/  IMAD.IADD R87, R144.reuse, 0x1, R143 ;  /* 0x0000000190577824 */ /* 0x041fe400078e028f */
[----:B------:R-:W-:Y:S01]  /*10e60*/  IMAD.IADD R86, R144, 0x1, R142 ;  /* 0x0000000190567824 */ /* 0x000fe200078e028e */
[----:B-1234-:R-:W-:Y:S06]  /*10e70*/  @P3 BRA `(.L_x_1514) ;  /* 0x0000000000583947 */ /* 0x01efec0003800000 */
[----:B------:R-:W-:Y:S01]  /*10e80*/  IADD3 R144, -R136, R137, R144 ;  /* 0x0000008988907210 */ /* 0x000fe20007ffe190 */
[----:B------:R-:W-:Y:S03]  /*10e90*/  BSSY B0, `(.L_x_1515) ;  /* 0x0000010000007945 */ /* 0x000fe60003800000 */
        /* <DEDUP_REMOVED lines=10> */
.L_x_1516:
[----:B------:R-:W-:-:S05]  /*10f40*/  IMAD.U32 R154, RZ, RZ, UR42 ;  /* 0x0000002aff9a7e24 */ /* 0x000fca000f8e00ff */
[----:B------:R-:W-:-:S13]  /*10f50*/  ISETP.NE.AND P3, PT, R154, 0x1, PT ;  /* 0x000000019a00780c */ /* 0x000fda0003f65270 */
[----:B------:R-:W0:Y:S02]  /*10f60*/  @P3 LDC.64 R50, c[0x0][0x9e8] ;  /* 0x00027a00ff323b82 */ /* 0x000e240000000a00 */
[----:B0-----:R-:W-:-:S05]  /*10f70*/  @P3 IMAD.HI.U32 R50, R144, R50, RZ ;  /* 0x0000003290323227 */ /* 0x001fca00078e00ff */
[----:B------:R-:W-:-:S07]  /*10f80*/  @P3 SHF.R.U32.HI R144, RZ, R51, R50 ;  /* 0x00000033ff903219 */ /* 0x000fce0000011632 */
.L_x_1517:
[----:B------:R-:W-:Y:S05]  /*10f90*/  BSYNC B0 ;  /* 0x0000000000007941 */ /* 0x000fea0003800000 */
.L_x_1515:
[----:B------:R-:W-:-:S04]  /*10fa0*/  IMAD R144, R144, R154, -R82 ;  /* 0x0000009a90907224 */ /* 0x000fc800078e0a52 */
[----:B------:R-:W-:-:S05]  /*10fb0*/  IMAD R144, R138, -0x2, R144 ;  /* 0xfffffffe8a907824 */ /* 0x000fca00078e0290 */
[----:B------:R-:W-:Y:S02]  /*10fc0*/  VIMNMX R86, R86, R144, !PT ;  /* 0x0000009056567248 */ /* 0x000fe40007fe0100 */
[----:B------:R-:W-:-:S07]  /*10fd0*/  VIADDMNMX R87, R144, R154, R87, PT ;  /* 0x0000009a90577246 */ /* 0x000fce0003800157 */
.L_x_1514:
[----:B------:R-:W-:Y:S01]  /*10fe0*/  ISETP.GT.AND P3, PT, R0, -0x1, PT ;  /* 0xffffffff0000780c */ /* 0x000fe20003f64270 */
[----:B------:R-:W0:Y:S03]  /*10ff0*/  SHFL.IDX PT, R18, R18, 0x1, 0x1c1f ;  /* 0x003c1f0012127f89 */ /* 0x000e2600000e0000 */
[C---:B------:R-:W-:Y:S02]  /*11000*/  ISETP.GT.AND P4, PT, R86.reuse, RZ, P3 ;  /* 0x000000ff5600720c */ /* 0x040fe40001f84270 */
[----:B------:R-:W-:Y:S02]  /*11010*/  ISETP.GT.AND P5, PT, R86, 0x1, P3 ;  /* 0x000000015600780c */ /* 0x000fe40001fa4270 */
[C---:B------:R-:W-:Y:S02]  /*11020*/  ISETP.LT.OR P4, PT, R87.reuse, 0x1, P4 ;  /* 0x000000015700780c */ /* 0x040fe40002781670 */
[----:B------:R-:W-:-:S02]  /*11030*/  ISETP.LT.OR P5, PT, R87, 0x2, P5 ;  /* 0x000000025700780c */ /* 0x000fc40002fa1670 */
[----:B------:R-:W-:Y:S02]  /*11040*/  FSEL R50, R10, -INF , !P4 ;  /* 0xff8000000a327808 */ /* 0x000fe40006000000 */
[C---:B------:R-:W-:Y:S02]  /*11050*/  ISETP.GT.AND P4, PT, R86.reuse, 0x8, P3 ;  /* 0x000000085600780c */ /* 0x040fe40001f84270 */
[----:B------:R-:W-:Y:S02]  /*11060*/  FSEL R51, R11, -INF , !P5 ;  /* 0xff8000000b337808 */ /* 0x000fe40006800000 */
[----:B------:R-:W-:Y:S02]  /*11070*/  ISETP.LT.OR P4, PT, R87, 0x9, P4 ;  /* 0x000000095700780c */ /* 0x000fe40002781670 */
[----:B------:R-:W-:Y:S02]  /*11080*/  ISETP.GT.AND P5, PT, R86, 0x9, P3 ;  /* 0x000000095600780c */ /* 0x000fe40001fa4270 */
[----:B------:R-:W-:-:S02]  /*11090*/  FSEL R21, R21, -INF , !P4 ;  /* 0xff80000015157808 */ /* 0x000fc40006000000 */
[----:B------:R-:W-:Y:S01]  /*110a0*/  ISETP.GT.AND P4, PT, R86, 0x10, P3 ;  /* 0x000000105600780c */ /* 0x000fe20001f84270 */
[--C-:B0-----:R-:W-:Y:S01]  /*110b0*/  IMAD.IADD R143, R143, 0x1, R18.reuse ;  /* 0x000000018f8f7824 */ /* 0x101fe200078e0212 */
[C---:B------:R-:W-:Y:S01]  /*110c0*/  ISETP.LT.OR P5, PT, R87.reuse, 0xa, P5 ;  /* 0x0000000a5700780c */ /* 0x040fe20002fa1670 */
[----:B------:R-:W-:Y:S01]  /*110d0*/  IMAD.IADD R142, R142, 0x1, R18 ;  /* 0x000000018e8e7824 */ /* 0x000fe200078e0212 */
[----:B------:R-:W-:Y:S02]  /*110e0*/  ISETP.LT.OR P4, PT, R87, 0x11, P4 ;  /* 0x000000115700780c */ /* 0x000fe40002781670 */
[----:B------:R-:W-:Y:S02]  /*110f0*/  FSEL R24, R24, -INF , !P5 ;  /* 0xff80000018187808 */ /* 0x000fe40006800000 */
[----:B------:R-:W-:Y:S02]  /*11100*/  FSEL R27, R27, -INF , !P4 ;  /* 0xff8000001b1b7808 */ /* 0x000fe40006000000 */
[----:B------:R-:W-:-:S02]  /*11110*/  ISETP.GT.AND P4, PT, R86, 0x18, P3 ;  /* 0x000000185600780c */ /* 0x000fc40001f84270 */
[C---:B------:R-:W-:Y:S02]  /*11120*/  ISETP.GT.AND P5, PT, R86.reuse, 0x11, P3 ;  /* 0x000000115600780c */ /* 0x040fe40001fa4270 */
[C---:B------:R-:W-:Y:S02]  /*11130*/  ISETP.LT.OR P4, PT, R87.reuse, 0x19, P4 ;  /* 0x000000195700780c */ /* 0x040fe40002781670 */
[----:B------:R-:W-:Y:S02]  /*11140*/  ISETP.LT.OR P5, PT, R87, 0x12, P5 ;  /* 0x000000125700780c */ /* 0x000fe40002fa1670 */
[----:B------:R-:W-:Y:S02]  /*11150*/  FSEL R31, R31, -INF , !P4 ;  /* 0xff8000001f1f7808 */ /* 0x000fe40006000000 */
[----:B------:R-:W-:Y:S02]  /*11160*/  ISETP.GT.AND P4, PT, R86, 0x20, P3 ;  /* 0x000000205600780c */ /* 0x000fe40001f84270 */
[----:B------:R-:W-:-:S02]  /*11170*/  FSEL R28, R28, -INF , !P5 ;  /* 0xff8000001c1c7808 */ /* 0x000fc40006800000 */
[----:B------:R-:W-:Y:S02]  /*11180*/  ISETP.LT.OR P4, PT, R87, 0x21, P4 ;  /* 0x000000215700780c */ /* 0x000fe40002781670 */
[C---:B------:R-:W-:Y:S02]  /*11190*/  ISETP.GT.AND P5, PT, R86.reuse, 0x19, P3 ;  /* 0x000000195600780c */ /* 0x040fe40001fa4270 */
[----:B------:R-:W-:Y:S02]  /*111a0*/  FSEL R35, R35, -INF , !P4 ;  /* 0xff80000023237808 */ /* 0x000fe40006000000 */
[----:B------:R-:W-:Y:S02]  /*111b0*/  ISETP.GT.AND P4, PT, R86, 0x28, P3 ;  /* 0x000000285600780c */ /* 0x000fe40001f84270 */
[C---:B------:R-:W-:Y:S02]  /*111c0*/  ISETP.LT.OR P5, PT, R87.reuse, 0x1a, P5 ;  /* 0x0000001a5700780c */ /* 0x040fe40002fa1670 */
[----:B------:R-:W-:-:S02]  /*111d0*/  ISETP.LT.OR P4, PT, R87, 0x29, P4 ;  /* 0x000000295700780c */ /* 0x000fc40002781670 */
[----:B------:R-:W-:Y:S02]  /*111e0*/  FSEL R32, R32, -INF , !P5 ;  /* 0xff80000020207808 */ /* 0x000fe40006800000 */
        /* <DEDUP_REMOVED lines=60> */
[----:B------:R-:W-:Y:S02]  /*115b0*/  ISETP.GT.AND P5, PT, R86, 0x71, P3 ;  /* 0x000000715600780c */ /* 0x000fe40001fa4270 */
[----:B------:R-:W-:Y:S02]  /*115c0*/  FSEL R84, R84, -INF , !P4 ;  /* 0xff80000054547808 */ /* 0x000fe40006000000 */
[----:B------:R-:W-:Y:S02]  /*115d0*/  PLOP3.LUT P4, PT, PT, PT, UP0, 0x40, 0x0 ;  /* 0x000000000000781c */ /* 0x000fe40003f8e808 */
[----:B------:R-:W-:-:S04]  /*115e0*/  ISETP.LT.OR P5, PT, R87, 0x72, P5 ;  /* 0x000000725700780c */ /* 0x000fc80002fa1670 */
[----:B------:R-:W-:Y:S02]  /*115f0*/  FSEL R78, R78, -INF , !P5 ;  /* 0xff8000004e4e7808 */ /* 0x000fe40006800000 */
[----:B------:R-:W-:-:S04]  /*11600*/  ISETP.GT.AND P5, PT, R86, 0x79, P3 ;  /* 0x000000795600780c */ /* 0x000fc80001fa4270 */
[----:B------:R-:W-:-:S04]  /*11610*/  ISETP.LT.OR P5, PT, R87, 0x7a, P5 ;  /* 0x0000007a5700780c */ /* 0x000fc80002fa1670 */
[----:B------:R-:W-:Y:S01]  /*11620*/  FSEL R85, R85, -INF , !P5 ;  /* 0xff80000055557808 */ /* 0x000fe20006800000 */
[----:B------:R-:W-:Y:S08]  /*11630*/  @P4 BRA `(.L_x_1518) ;  /* 0x0000000000584947 */ /* 0x000ff00003800000 */
        /* <DEDUP_REMOVED lines=12> */
.L_x_1520:
[----:B------:R-:W-:-:S05]  /*11700*/  IMAD.U32 R86, RZ, RZ, UR42 ;  /* 0x0000002aff567e24 */ /* 0x000fca000f8e00ff */
[----:B------:R-:W-:-:S13]  /*11710*/  ISETP.NE.AND P4, PT, R86, 0x1, PT ;  /* 0x000000015600780c */ /* 0x000fda0003f85270 */
[----:B------:R-:W0:Y:S02]  /*11720*/  @P4 LDC.64 R10, c[0x0][0x9e8] ;  /* 0x00027a00ff0a4b82 */ /* 0x000e240000000a00 */
[----:B0-----:R-:W-:-:S05]  /*11730*/  @P4 IMAD.HI.U32 R10, R18, R10, RZ ;  /* 0x0000000a120a4227 */ /* 0x001fca00078e00ff */
[----:B------:R-:W-:-:S07]  /*11740*/  @P4 SHF.R.U32.HI R18, RZ, R11, R10 ;  /* 0x0000000bff124219 */ /* 0x000fce000001160a */
.L_x_1521:
[----:B------:R-:W-:Y:S05]  /*11750*/  BSYNC B0 ;  /* 0x0000000000007941 */ /* 0x000fea0003800000 */
.L_x_1519:
[----:B------:R-:W-:-:S04]  /*11760*/  IMAD R18, R18, R86, -R82 ;  /* 0x0000005612127224 */ /* 0x000fc800078e0a52 */
[----:B------:R-:W-:-:S05]  /*11770*/  IMAD R18, R138, -0x2, R18 ;  /* 0xfffffffe8a127824 */ /* 0x000fca00078e0212 */
[----:B------:R-:W-:Y:S02]  /*11780*/  VIMNMX R142, R142, R18, !PT ;  /* 0x000000128e8e7248 */ /* 0x000fe40007fe0100 */
[----:B------:R-:W-:-:S07]  /*11790*/  VIADDMNMX R143, R18, R86, R143, PT ;  /* 0x00000056128f7246 */ /* 0x000fce000380018f */
.L_x_1518:
[----:B------:R-:W-:Y:S01]  /*117a0*/  @!P1 IMAD R10, R16, 0x8, R2 ;  /* 0x00000008100a9824 */ /* 0x000fe200078e0202 */
[----:B------:R-:W2:Y:S01]  /*117b0*/  LDL R86, [R1+0x20] ;  /* 0x0000200001567983 */ /* 0x000ea20000100800 */
[----:B------:R-:W-:Y:S02]  /*117c0*/  UMOV UR41, UR7 ;  /* 0x0000000700297c82 */ /* 0x000fe40008000000 */
[----:B------:R-:W-:-:S05]  /*117d0*/  @!P1 VIADD R10, R10, 0x2d860 ;  /* 0x0002d8600a0a9836 */ /* 0x000fca0000000000 */
[----:B------:R-:W-:-:S04]  /*117e0*/  @!P1 PRMT R10, RZ, 0x654, R10 ;  /* 0x00000654ff0a9816 */ /* 0x000fc8000000000a */
[----:B------:R0:W-:Y:S02]  /*117f0*/  @!P1 SYNCS.ARRIVE.TRANS64.RED.A1T0 RZ, [R10+URZ], RZ ;  /* 0x000000ff0aff99a7 */ /* 0x0001e4000810043f */
[----:B0-----:R-:W-:-:S04]  /*11800*/  FMNMX.FTZ R10, R50, R12, !PT ;  /* 0x0000000c320a7209 */ /* 0x001fc80007810000 */
        /* <DEDUP_REMOVED lines=35> */
[----:B------:R-:W-:-:S04]  /*11a40*/  FSETP.NEU.FTZ.AND P4, PT, R10, -INF , PT ;  /* 0xff8000000a00780b */ /* 0x000fc80003f9d000 */
[----:B------:R-:W-:-:S05]  /*11a50*/  FSEL R11, R10, RZ, P4 ;  /* 0x000000ff0a0b7208 */ /* 0x000fca0002000000 */
[----:B------:R-:W-:Y:S01]  /*11a60*/  FADD.FTZ R12, -R11, R12 ;  /* 0x0000000c0b0c7221 */ /* 0x000fe20000010100 */
[----:B------:R-:W-:-:S03]  /*11a70*/  FMUL.FTZ R11, R10, UR41 ;  /* 0x000000290a0b7c20 */ /* 0x000fc60008410000 */
[----:B------:R-:W-:Y:S02]  /*11a80*/  FMUL.FTZ R12, R12, UR41 ;  /* 0x000000290c0c7c20 */ /* 0x000fe40008410000 */
[----:B------:R-:W-:Y:S02]  /*11a90*/  FSEL R11, R11, RZ, P4 ;  /* 0x000000ff0b0b7208 */ /* 0x000fe40002000000 */
[----:B------:R-:W-:Y:S02]  /*11aa0*/  ISETP.GT.AND P4, PT, R142, 0x1, P3 ;  /* 0x000000018e00780c */ /* 0x000fe40001f84270 */
[----:B------:R-:W-:Y:S01]  /*11ab0*/  MUFU.EX2 R12, R12 ;  /* 0x0000000c000c7308 */ /* 0x000fe20000000800 */
[--C-:B------:R-:W-:Y:S01]  /*11ac0*/  FFMA.FTZ R50, R50, UR41, -R11.reuse ;  /* 0x0000002932327c23 */ /* 0x100fe2000801080b */
[----:B------:R-:W-:Y:S01]  /*11ad0*/  ISETP.LT.OR P5, PT, R143, 0x2, P4 ;  /* 0x000000028f00780c */ /* 0x000fe200027a1670 */
[--C-:B------:R-:W-:Y:S01]  /*11ae0*/  FFMA.FTZ R51, R51, UR41, -R11.reuse ;  /* 0x0000002933337c23 */ /* 0x100fe2000801080b */
[--C-:B------:R-:W-:Y:S01]  /*11af0*/  FFMA.FTZ R21, R21, UR41, -R11.reuse ;  /* 0x0000002915157c23 */ /* 0x100fe2000801080b */
[--C-:B------:R-:W-:Y:S01]  /*11b00*/  FFMA.FTZ R24, R24, UR41, -R11.reuse ;  /* 0x0000002918187c23 */ /* 0x100fe2000801080b */
[----:B------:R-:W-:Y:S01]  /*11b10*/  FSEL R15, R15, -INF , !P5 ;  /* 0xff8000000f0f7808 */ /* 0x000fe20006800000 */
[--C-:B------:R-:W-:Y:S01]  /*11b20*/  FFMA.FTZ R27, R27, UR41, -R11.reuse ;  /* 0x000000291b1b7c23 */ /* 0x100fe2000801080b */
[----:B------:R-:W-:Y:S01]  /*11b30*/  ISETP.GT.AND P5, PT, R142, 0x9, P3 ;  /* 0x000000098e00780c */ /* 0x000fe20001fa4270 */
[--C-:B------:R-:W-:Y:S01]  /*11b40*/  FFMA.FTZ R28, R28, UR41, -R11.reuse ;  /* 0x000000291c1c7c23 */ /* 0x100fe2000801080b */
[--C-:B------:R-:W-:Y:S01]  /*11b50*/  FFMA.FTZ R31, R31, UR41, -R11.reuse ;  /* 0x000000291f1f7c23 */ /* 0x100fe2000801080b */
        /* <DEDUP_REMOVED lines=32> */
[----:B------:R-:W-:Y:S01]  /*11d60*/  FSEL R85, R34, -INF , !P5 ;  /* 0xff80000022557808 */ /* 0x000fe20006800000 */
[----:B------:R-:W0:Y:S01]  /*11d70*/  MUFU.EX2 R32, R50 ;  /* 0x0000003200207308 */ /* 0x000e220000000800 */
[----:B------:R-:W-:-:S02]  /*11d80*/  ISETP.GT.AND P5, PT, R142, 0x21, P3 ;  /* 0x000000218e00780c */ /* 0x000fc40001fa4270 */
[----:B------:R-:W-:Y:S02]  /*11d90*/  ISETP.GT.AND P4, PT, R142, 0x8, P3 ;  /* 0x000000088e00780c */ /* 0x000fe40001f84270 */
[C---:B------:R-:W-:Y:S02]  /*11da0*/  ISETP.LT.OR P5, PT, R143.reuse, 0x22, P5 ;  /* 0x000000228f00780c */ /* 0x040fe40002fa1670 */
[----:B------:R-:W-:Y:S01]  /*11db0*/  ISETP.LT.OR P4, PT, R143, 0x9, P4 ;  /* 0x000000098f00780c */ /* 0x000fe20002781670 */
[----:B------:R-:W1:Y:S01]  /*11dc0*/  MUFU.EX2 R51, R51 ;  /* 0x0000003300337308 */ /* 0x000e620000000800 */
[----:B------:R-:W-:Y:S02]  /*11dd0*/  FSEL R38, R38, -INF , !P5 ;  /* 0xff80000026267808 */ /* 0x000fe40006800000 */
[----:B------:R-:W-:Y:S02]  /*11de0*/  ISETP.GT.AND P5, PT, R142, 0x29, P3 ;  /* 0x000000298e00780c */ /* 0x000fe40001fa4270 */
[----:B------:R-:W-:-:S02]  /*11df0*/  FSEL R25, R25, -INF , !P4 ;  /* 0xff80000019197808 */ /* 0x000fc40006000000 */
[C---:B------:R-:W-:Y:S01]  /*11e00*/  ISETP.LT.OR P5, PT, R143.reuse, 0x2a, P5 ;  /* 0x0000002a8f00780c */ /* 0x040fe20002fa1670 */
[----:B------:R-:W-:Y:S01]  /*11e10*/  MUFU.EX2 R24, R24 ;  /* 0x0000001800187308 */ /* 0x000fe20000000800 */
[----:B------:R-:W-:Y:S01]  /*11e20*/  ISETP.GT.AND P4, PT, R142, 0x10, P3 ;  /* 0x000000108e00780c */ /* 0x000fe20001f84270 */
[----:B0-----:R-:W-:Y:S01]  /*11e30*/  FFMA.FTZ R4, R12, R4, R32 ;  /* 0x000000040c047223 */ /* 0x001fe20000010020 */
[----:B------:R-:W-:Y:S02]  /*11e40*/  FSEL R42, R42, -INF , !P5 ;  /* 0xff8000002a2a7808 */ /* 0x000fe40006800000 */
[----:B------:R-:W-:Y:S02]  /*11e50*/  ISETP.GT.AND P5, PT, R142, 0x31, P3 ;  /* 0x000000318e00780c */ /* 0x000fe40001fa4270 */
[C---:B------:R-:W-:Y:S01]  /*11e60*/  ISETP.LT.OR P4, PT, R143.reuse, 0x11, P4 ;  /* 0x000000118f00780c */ /* 0x040fe20002781670 */
[----:B------:R-:W-:Y:S01]  /*11e70*/  MUFU.EX2 R27, R27 ;  /* 0x0000001b001b7308 */ /* 0x000fe20000000800 */
[----:B------:R-:W-:Y:S01]  /*11e80*/  ISETP.LT.OR P5, PT, R143, 0x32, P5 ;  /* 0x000000328f00780c */ /* 0x000fe20002fa1670 */
[----:B-1----:R-:W-:Y:S01]  /*11e90*/  FADD.FTZ R4, R51, R4 ;  /* 0x0000000433047221 */ /* 0x002fe20000010000 */
[----:B------:R-:W-:-:S02]  /*11ea0*/  FSEL R29, R29, -INF , !P4 ;  /* 0xff8000001d1d7808 */ /* 0x000fc40006000000 */
[----:B------:R-:W-:Y:S02]  /*11eb0*/  FSEL R46, R46, -INF , !P5 ;  /* 0xff8000002e2e7808 */ /* 0x000fe40006800000 */
[C---:B------:R-:W-:Y:S01]  /*11ec0*/  ISETP.GT.AND P5, PT, R142.reuse, 0x39, P3 ;  /* 0x000000398e00780c */ /* 0x040fe20001fa4270 */
[----:B------:R-:W-:Y:S01]  /*11ed0*/  MUFU.EX2 R28, R28 ;  /* 0x0000001c001c7308 */ /* 0x000fe20000000800 */
[----:B------:R-:W-:Y:S02]  /*11ee0*/  ISETP.GT.AND P4, PT, R142, 0x18, P3 ;  /* 0x000000188e00780c */ /* 0x000fe40001f84270 */
[C---:B------:R-:W-:Y:S02]  /*11ef0*/  ISETP.LT.OR P5, PT, R143.reuse, 0x3a, P5 ;  /* 0x0000003a8f00780c */ /* 0x040fe40002fa1670 */
[----:B------:R-:W-:Y:S02]  /*11f00*/  ISETP.LT.OR P4, PT, R143, 0x19, P4 ;  /* 0x000000198f00780c */ /* 0x000fe40002781670 */
[----:B------:R-:W-:Y:S01]  /*11f10*/  FSEL R52, R52, -INF , !P5 ;  /* 0xff80000034347808 */ /* 0x000fe20006800000 */
[----:B------:R-:W-:Y:S01]  /*11f20*/  MUFU.EX2 R31, R31 ;  /* 0x0000001f001f7308 */ /* 0x000fe20000000800 */
[----:B------:R-:W-:-:S02]  /*11f30*/  ISETP.GT.AND P5, PT, R142, 0x41, P3 ;  /* 0x000000418e00780c */ /* 0x000fc40001fa4270 */
[----:B------:R-:W-:Y:S02]  /*11f40*/  FSEL R82, R33, -INF , !P4 ;  /* 0xff80000021527808 */ /* 0x000fe40006000000 */
[C---:B------:R-:W-:Y:S02]  /*11f50*/  ISETP.LT.OR P5, PT, R143.reuse, 0x42, P5 ;  /* 0x000000428f00780c */ /* 0x040fe40002fa1670 */
[----:B------:R-:W-:Y:S01]  /*11f60*/  ISETP.GT.AND P4, PT, R142, 0x20, P3 ;  /* 0x000000208e00780c */ /* 0x000fe20001f84270 */
[----:B------:R-:W-:Y:S01]  /*11f70*/  MUFU.EX2 R16, R16 ;  /* 0x0000001000107308 */ /* 0x000fe20000000800 */
[----:B------:R-:W-:Y:S02]  /*11f80*/  FSEL R56, R56, -INF , !P5 ;  /* 0xff80000038387808 */ /* 0x000fe40006800000 */
[----:B------:R-:W-:Y:S02]  /*11f90*/  ISETP.GT.AND P5, PT, R142, 0x49, P3 ;  /* 0x000000498e00780c */ /* 0x000fe40001fa4270 */
[----:B------:R-:W-:-:S02]  /*11fa0*/  ISETP.LT.OR P4, PT, R143, 0x21, P4 ;  /* 0x000000218f00780c */ /* 0x000fc40002781670 */
[----:B------:R-:W-:Y:S01]  /*11fb0*/  ISETP.LT.OR P5, PT, R143, 0x4a, P5 ;  /* 0x0000004a8f00780c */ /* 0x000fe20002fa1670 */
[----:B------:R-:W-:Y:S01]  /*11fc0*/  MUFU.EX2 R18, R18 ;  /* 0x0000001200127308 */ /* 0x000fe20000000800 */
[----:B------:R-:W-:Y:S02]  /*11fd0*/  FSEL R37, R37, -INF , !P4 ;  /* 0xff80000025257808 */ /* 0x000fe40006000000 */
[----:B------:R-:W-:Y:S02]  /*11fe0*/  FSEL R60, R60, -INF , !P5 ;  /* 0xff8000003c3c7808 */ /* 0x000fe40006800000 */
[C---:B------:R-:W-:Y:S02]  /*11ff0*/  ISETP.GT.AND P5, PT, R142.reuse, 0x51, P3 ;  /* 0x000000518e00780c */ /* 0x040fe40001fa4270 */
[----:B------:R-:W-:Y:S01]  /*12000*/  ISETP.GT.AND P4, PT, R142, 0x28, P3 ;  /* 0x000000288e00780c */ /* 0x000fe20001f84270 */
[----:B------:R-:W-:Y:S01]  /*12010*/  MUFU.EX2 R36, R36 ;  /* 0x0000002400247308 */ /* 0x000fe20000000800 */
[----:B------:R-:W-:-:S02]  /*12020*/  ISETP.LT.OR P5, PT, R143, 0x52, P5 ;  /* 0x000000528f00780c */ /* 0x000fc40002fa1670 */
[----:B------:R-:W-:Y:S02]  /*12030*/  ISETP.LT.OR P4, PT, R143, 0x29, P4 ;  /* 0x000000298f00780c */ /* 0x000fe40002781670 */
[----:B------:R-:W-:Y:S02]  /*12040*/  FSEL R64, R64, -INF , !P5 ;  /* 0xff80000040407808 */ /* 0x000fe40006800000 */
[C---:B------:R-:W-:Y:S01]  /*12050*/  ISETP.GT.AND P5, PT, R142.reuse, 0x59, P3 ;  /* 0x000000598e00780c */ /* 0x040fe20001fa4270 */
[----:B------:R-:W-:Y:S01]  /*12060*/  MUFU.EX2 R39, R39 ;  /* 0x0000002700277308 */ /* 0x000fe20000000800 */
[----:B------:R-:W-:Y:S02]  /*12070*/  FSEL R41, R41, -INF , !P4 ;  /* 0xff80000029297808 */ /* 0x000fe40006000000 */
[----:B------:R-:W-:Y:S02]  /*12080*/  ISETP.LT.OR P5, PT, R143, 0x5a, P5 ;  /* 0x0000005a8f00780c */ /* 0x000fe40002fa1670 */
[----:B------:R-:W-:-:S02]  /*12090*/  ISETP.GT.AND P4, PT, R142, 0x30, P3 ;  /* 0x000000308e00780c */ /* 0x000fc40001f84270 */
[----:B------:R-:W-:Y:S01]  /*120a0*/  FSEL R68, R68, -INF , !P5 ;  /* 0xff80000044447808 */ /* 0x000fe20006800000 */
[----:B------:R-:W-:Y:S01]  /*120b0*/  MUFU.EX2 R40, R40 ;  /* 0x0000002800287308 */ /* 0x000fe20000000800 */
[----:B------:R-:W-:Y:S02]  /*120c0*/  ISETP.GT.AND P5, PT, R142, 0x61, P3 ;  /* 0x000000618e00780c */ /* 0x000fe40001fa4270 */
[C---:B------:R-:W-:Y:S02]  /*120d0*/  ISETP.LT.OR P4, PT, R143.reuse, 0x31, P4 ;  /* 0x000000318f00780c */ /* 0x040fe40002781670 */
[----:B------:R-:W-:Y:S02]  /*120e0*/  ISETP.LT.OR P5, PT, R143, 0x62, P5 ;  /* 0x000000628f00780c */ /* 0x000fe40002fa1670 */
[----:B------:R-:W-:Y:S01]  /*120f0*/  FSEL R45, R45, -INF , !P4 ;  /* 0xff8000002d2d7808 */ /* 0x000fe20006000000 */
[----:B------:R-:W-:Y:S01]  /*12100*/  MUFU.EX2 R43, R43 ;  /* 0x0000002b002b7308 */ /* 0x000fe20000000800 */
[----:B------:R-:W-:-:S02]  /*12110*/  FSEL R72, R72, -INF , !P5 ;  /* 0xff80000048487808 */ /* 0x000fc40006800000 */
[C---:B------:R-:W-:Y:S02]  /*12120*/  ISETP.GT.AND P5, PT, R142.reuse, 0x69, P3 ;  /* 0x000000698e00780c */ /* 0x040fe40001fa4270 */
[----:B------:R-:W-:Y:S02]  /*12130*/  ISETP.GT.AND P4, PT, R142, 0x38, P3 ;  /* 0x000000388e00780c */ /* 0x000fe40001f84270 */
[C---:B------:R-:W-:Y:S01]  /*12140*/  ISETP.LT.OR P5, PT, R143.reuse, 0x6a, P5 ;  /* 0x0000006a8f00780c */ /* 0x040fe20002fa1670 */
[----:B------:R-:W-:Y:S01]  /*12150*/  MUFU.EX2 R44, R44 ;  /* 0x0000002c002c7308 */ /* 0x000fe20000000800 */
[----:B------:R-:W-:Y:S02]  /*12160*/  ISETP.LT.OR P4, PT, R143, 0x39, P4 ;  /* 0x000000398f00780c */ /* 0x000fe40002781670 */
[----:B------:R-:W-:Y:S02]  /*12170*/  FSEL R76, R76, -INF , !P5 ;  /* 0xff8000004c4c7808 */ /* 0x000fe40006800000 */
[----:B------:R-:W-:-:S02]  /*12180*/  ISETP.GT.AND P5, PT, R142, RZ, P3 ;  /* 0x000000ff8e00720c */ /* 0x000fc40001fa4270 */
[----:B------:R-:W-:Y:S01]  /*12190*/  FSEL R49, R49, -INF , !P4 ;  /* 0xff80000031317808 */ /* 0x000fe20006000000 */
[----:B------:R-:W-:Y:S01]  /*121a0*/  MUFU.EX2 R47, R47 ;  /* 0x0000002f002f7308 */ /* 0x000fe20000000800 */
[C---:B------:R-:W-:Y:S02]  /*121b0*/  ISETP.LT.OR P5, PT, R143.reuse, 0x1, P5 ;  /* 0x000000018f00780c */ /* 0x040fe40002fa1670 */
[----:B------:R-:W-:Y:S02]  /*121c0*/  ISETP.GT.AND P4, PT, R142, 0x40, P3 ;  /* 0x000000408e00780c */ /* 0x000fe40001f84270 */
[----:B------:R-:W-:Y:S02]  /*121d0*/  FSEL R33, R14, -INF , !P5 ;  /* 0xff8000000e217808 */ /* 0x000fe40006800000 */
        /* <DEDUP_REMOVED lines=50> */
[C---:B------:R-:W-:Y:S01]  /*12500*/  ISETP.GT.AND P4, PT, R142.reuse, 0x71, P3 ;  /* 0x000000718e00780c */ /* 0x040fe20001f84270 */
[----:B------:R-:W-:Y:S01]  /*12510*/  MUFU.EX2 R70, R70 ;  /* 0x0000004600467308 */ /* 0x000fe20000000800 */
[----:B------:R-:W-:Y:S02]  /*12520*/  FMNMX.FTZ R14, R63, R14, !PT ;  /* 0x0000000e3f0e7209 */ /* 0x000fe40007810000 */
[----:B------:R-:W-:Y:S02]  /*12530*/  ISETP.GT.AND P5, PT, R142, 0x78, P3 ;  /* 0x000000788e00780c */ /* 0x000fe40001fa4270 */
[----:B------:R-:W-:-:S02]  /*12540*/  FMNMX.FTZ R14, R64, R14, !PT ;  /* 0x0000000e400e7209 */ /* 0x000fc40007810000 */
[----:B------:R-:W-:Y:S01]  /*12550*/  ISETP.LT.OR P4, PT, R143, 0x72, P4 ;  /* 0x000000728f00780c */ /* 0x000fe20002781670 */
        /* <DEDUP_REMOVED lines=9> */
[----:B------:R-:W-:Y:S01]  /*125f0*/  ISETP.LT.OR P3, PT, R143, 0x7a, P3 ;  /* 0x0000007a8f00780c */ /* 0x000fe20001f61670 */
[----:B------:R-:W-:Y:S01]  /*12600*/  MUFU.EX2 R77, R77 ;  /* 0x0000004d004d7308 */ /* 0x000fe20000000800 */
[----:B------:R-:W-:Y:S02]  /*12610*/  FMNMX.FTZ R14, R75, R14, !PT ;  /* 0x0000000e4b0e7209 */ /* 0x000fe40007810000 */
[----:B------:R-:W-:Y:S02]  /*12620*/  FSEL R81, R81, -INF , !P5 ;  /* 0xff80000051517808 */ /* 0x000fe40006800000 */
[----:B------:R-:W-:-:S02]  /*12630*/  FMNMX.FTZ R14, R76, R14, !PT ;  /* 0x0000000e4c0e7209 */ /* 0x000fc40007810000 */
[----:B------:R-:W-:Y:S01]  /*12640*/  FSEL R83, R83, -INF , !P3 ;  /* 0xff80000053537808 */ /* 0x000fe20005800000 */
[----:B------:R-:W-:Y:S01]  /*12650*/  MUFU.EX2 R78, R78 ;  /* 0x0000004e004e7308 */ /* 0x000fe20000000800 */
[----:B------:R-:W-:Y:S02]  /*12660*/  FMNMX.FTZ R14, R80, R14, !PT ;  /* 0x0000000e500e7209 */ /* 0x000fe40007810000 */
[----:B------:R-:W-:Y:S02]  /*12670*/  F2FP.BF16.F32.PACK_AB R32, R51, R32 ;  /* 0x000000203320723e */ /* 0x000fe400000010ff */
[----:B------:R-:W-:-:S03]  /*12680*/  FMNMX.FTZ R14, R79, R14, !PT ;  /* 0x0000000e4f0e7209 */ /* 0x000fc60007810000 */
[----:B------:R-:W-:Y:S01]  /*12690*/  MUFU.EX2 R84, R84 ;  /* 0x0000005400547308 */ /* 0x000fe20000000800 */
[----:B------:R-:W-:-:S04]  /*126a0*/  FMNMX.FTZ R14, R81, R14, !PT ;  /* 0x0000000e510e7209 */ /* 0x000fc80007810000 */
[----:B------:R-:W-:-:S03]  /*126b0*/  FMNMX.FTZ R14, R83, R14, !PT ;  /* 0x0000000e530e7209 */ /* 0x000fc60007810000 */
[----:B------:R-:W-:Y:S02]  /*126c0*/  MUFU.EX2 R11, R11 ;  /* 0x0000000b000b7308 */ /* 0x000fe40000000800 */
[----:B------:R-:W0:Y:S02]  /*126d0*/  SHFL.BFLY PT, R34, R14, 0x2, 0x1f ;  /* 0x0c401f000e227f89 */ /* 0x000e2400000e0000 */
[----:B0-----:R-:W-:-:S04]  /*126e0*/  FMNMX.FTZ R14, R14, R34, !PT ;  /* 0x000000220e0e7209 */ /* 0x001fc80007810000 */
[----:B------:R0:W1:Y:S02]  /*126f0*/  MUFU.EX2 R34, R21 ;  /* 0x0000001500227308 */ /* 0x0000640000000800 */
[----:B0-----:R-:W0:Y:S01]  /*12700*/  SHFL.BFLY PT, R21, R14, 0x1, 0x1f ;  /* 0x0c201f000e157f89 */ /* 0x001e2200000e0000 */
[----:B-1----:R-:W-:Y:S01]  /*12710*/  FADD.FTZ R4, R34, R4 ;  /* 0x0000000422047221 */ /* 0x002fe20000010000 */
[----:B------:R-:W-:Y:S02]  /*12720*/  F2FP.BF16.F32.PACK_AB R34, R24, R34 ;  /* 0x000000221822723e */ /* 0x000fe400000010ff */
[----:B0-----:R-:W-:Y:S01]  /*12730*/  FMNMX.FTZ R14, R14, R21, !PT ;  /* 0x000000150e0e7209 */ /* 0x001fe20007810000 */
[----:B------:R-:W-:-:S03]  /*12740*/  FADD.FTZ R21, R24, R4 ;  /* 0x0000000418157221 */ /* 0x000fc60000010000 */
[C---:B------:R-:W-:Y:S01]  /*12750*/  FSETP.NEU.FTZ.AND P3, PT, R14.reuse, -INF , PT ;  /* 0xff8000000e00780b */ /* 0x040fe20003f7d000 */
[----:B------:R-:W-:Y:S01]  /*12760*/  FMUL.FTZ R4, R14, UR41 ;  /* 0x000000290e047c20 */ /* 0x000fe20008410000 */
[----:B------:R-:W-:-:S04]  /*12770*/  FADD.FTZ R21, R27, R21 ;  /* 0x000000151b157221 */ /* 0x000fc80000010000 */
[----:B------:R-:W-:Y:S01]  /*12780*/  FSEL R4, R4, RZ, P3 ;  /* 0x000000ff04047208 */ /* 0x000fe20001800000 */
[C---:B------:R-:W-:Y:S01]  /*12790*/  FADD.FTZ R21, R28.reuse, R21 ;  /* 0x000000151c157221 */ /* 0x040fe20000010000 */
[----:B------:R-:W-:-:S03]  /*127a0*/  F2FP.BF16.F32.PACK_AB R28, R28, R27 ;  /* 0x0000001b1c1c723e */ /* 0x000fc600000010ff */
[--C-:B------:R-:W-:Y:S01]  /*127b0*/  FFMA.FTZ R24, R33, UR41, -R4.reuse ;  /* 0x0000002921187c23 */ /* 0x100fe20008010804 */
[--C-:B------:R-:W-:Y:S01]  /*127c0*/  FFMA.FTZ R15, R15, UR41, -R4.reuse ;  /* 0x000000290f0f7c23 */ /* 0x100fe20008010804 */
[--C-:B------:R-:W-:Y:S01]  /*127d0*/  FFMA.FTZ R25, R25, UR41, -R4.reuse ;  /* 0x0000002919197c23 */ /* 0x100fe20008010804 */
        /* <DEDUP_REMOVED lines=23> */
[----:B------:R-:W-:Y:S01]  /*12950*/  FFMA.FTZ R81, R81, UR41, -R4 ;  /* 0x0000002951517c23 */ /* 0x000fe20008010804 */
[----:B------:R-:W-:-:S03]  /*12960*/  F2FP.BF16.F32.PACK_AB R38, R40, R39 ;  /* 0x000000272826723e */ /* 0x000fc600000010ff */
[----:B------:R-:W1:Y:S01]  /*12970*/  MUFU.EX2 R26, R26 ;  /* 0x0000001a001a7308 */ /* 0x000e620000000800 */
[----:B0-----:R-:W-:-:S07]  /*12980*/  F2FP.BF16.F32.PACK_AB R33, R15, R24 ;  /* 0x000000180f21723e */ /* 0x001fce00000010ff */
[----:B------:R-:W-:Y:S08]  /*12990*/  MUFU.EX2 R29, R29 ;  /* 0x0000001d001d7308 */ /* 0x000ff00000000800 */
[----:B------:R-:W-:Y:S01]  /*129a0*/  MUFU.EX2 R37, R37 ;  /* 0x0000002500257308 */ /* 0x000fe20000000800 */
[----:B-1----:R-:W-:-:S05]  /*129b0*/  F2FP.BF16.F32.PACK_AB R35, R26, R25 ;  /* 0x000000191a23723e */ /* 0x002fca00000010ff */
[----:B------:R0:W-:Y:S02]  /*129c0*/  STSM.16.M88.4 [R139+0x21800], R32 ;  /* 0x021800208b007844 */ /* 0x0001e40000000200 */
[----:B------:R-:W-:Y:S08]  /*129d0*/  MUFU.EX2 R50, R50 ;  /* 0x0000003200327308 */ /* 0x000ff00000000800 */
[----:B------:R-:W-:Y:S01]  /*129e0*/  MUFU.EX2 R51, R51 ;  /* 0x0000003300337308 */ /* 0x000fe20000000800 */
[--C-:B0-----:R-:W-:Y:S01]  /*129f0*/  FFMA.FTZ R32, R30, UR41, -R4.reuse ;  /* 0x000000291e207c23 */ /* 0x101fe20008010804 */
[----:B------:R-:W-:Y:S01]  /*12a00*/  FSEL R30, R14, RZ, P3 ;  /* 0x000000ff0e1e7208 */ /* 0x000fe20001800000 */
[--C-:B------:R-:W-:Y:S01]  /*12a10*/  FFMA.FTZ R33, R82, UR41, -R4.reuse ;  /* 0x0000002952217c23 */ /* 0x100fe20008010804 */
[----:B------:R-:W-:-:S04]  /*12a20*/  FFMA.FTZ R34, R85, UR41, -R4 ;  /* 0x0000002955227c23 */ /* 0x000fc80008010804 */
[----:B------:R-:W-:Y:S01]  /*12a30*/  MUFU.EX2 R42, R42 ;  /* 0x0000002a002a7308 */ /* 0x000fe20000000800 */
[----:B------:R-:W-:Y:S01]  /*12a40*/  FFMA.FTZ R35, R46, UR41, -R4 ;  /* 0x000000292e237c23 */ /* 0x000fe20008010804 */
[----:B------:R-:W-:-:S04]  /*12a50*/  FADD.FTZ R30, -R30, R13 ;  /* 0x0000000d1e1e7221 */ /* 0x000fc80000010100 */
[----:B------:R-:W-:Y:S01]  /*12a60*/  FMUL.FTZ R13, R30, UR41 ;  /* 0x000000291e0d7c20 */ /* 0x000fe20008410000 */
[----:B------:R-:W-:Y:S01]  /*12a70*/  F2FP.BF16.F32.PACK_AB R30, R16, R31 ;  /* 0x0000001f101e723e */ /* 0x000fe200000010ff */
[----:B------:R-:W-:Y:S08]  /*12a80*/  MUFU.EX2 R32, R32 ;  /* 0x0000002000207308 */ /* 0x000ff00000000800 */
[----:B------:R-:W0:Y:S08]  /*12a90*/  MUFU.EX2 R13, R13 ;  /* 0x0000000d000d7308 */ /* 0x000e300000000800 */
[----:B------:R-:W-:Y:S08]  /*12aa0*/  MUFU.EX2 R33, R33 ;  /* 0x0000002100217308 */ /* 0x000ff00000000800 */
[----:B------:R-:W1:Y:S01]  /*12ab0*/  MUFU.EX2 R34, R34 ;  /* 0x0000002200227308 */ /* 0x000e620000000800 */
[----:B0-----:R-:W-:Y:S01]  /*12ac0*/  FFMA.FTZ R24, R13, R3, R24 ;  /* 0x000000030d187223 */ /* 0x001fe20000010018 */
[--C-:B------:R-:W-:Y:S01]  /*12ad0*/  FFMA.FTZ R3, R52, UR41, -R4.reuse ;  /* 0x0000002934037c23 */ /* 0x100fe20008010804 */
[----:B------:R-:W-:-:S02]  /*12ae0*/  FFMA.FTZ R52, R60, UR41, -R4 ;  /* 0x000000293c347c23 */ /* 0x000fc40008010804 */
[----:B------:R-:W-:Y:S01]  /*12af0*/  FADD.FTZ R24, R15, R24 ;  /* 0x000000180f187221 */ /* 0x000fe20000010000 */
[----:B------:R-:W-:Y:S02]  /*12b00*/  FFMA.FTZ R15, R56, UR41, -R4 ;  /* 0x00000029380f7c23 */ /* 0x000fe40008010804 */
[----:B------:R-:W0:Y:S01]  /*12b10*/  MUFU.EX2 R45, R45 ;  /* 0x0000002d002d7308 */ /* 0x000e220000000800 */
[----:B------:R-:W-:-:S07]  /*12b20*/  FADD.FTZ R24, R25, R24 ;  /* 0x0000001819187221 */ /* 0x000fce0000010000 */
[----:B------:R-:W-:Y:S01]  /*12b30*/  MUFU.EX2 R41, R41 ;  /* 0x0000002900297308 */ /* 0x000fe20000000800 */
[----:B------:R-:W-:Y:S01]  /*12b40*/  FADD.FTZ R24, R26, R24 ;  /* 0x000000181a187221 */ /* 0x000fe20000010000 */
[----:B------:R-:W-:Y:S01]  /*12b50*/  FADD.FTZ R26, R31, R21 ;  /* 0x000000151f1a7221 */ /* 0x000fe20000010000 */
[----:B-1----:R-:W-:Y:S01]  /*12b60*/  F2FP.BF16.F32.PACK_AB R31, R34, R33 ;  /* 0x00000021221f723e */ /* 0x002fe200000010ff */
[----:B------:R-:W-:Y:S01]  /*12b70*/  FFMA.FTZ R4, R83, UR41, -R4 ;  /* 0x0000002953047c23 */ /* 0x000fe20008010804 */
[----:B------:R-:W-:Y:S01]  /*12b80*/  FADD.FTZ R24, R29, R24 ;  /* 0x000000181d187221 */ /* 0x000fe20000010000 */
[----:B------:R-:W-:Y:S01]  /*12b90*/  FADD.FTZ R26, R16, R26 ;  /* 0x0000001a101a7221 */ /* 0x000fe20000010000 */
[C---:B------:R-:W-:Y:S01]  /*12ba0*/  F2FP.BF16.F32.PACK_AB R29, R32.reuse, R29 ;  /* 0x0000001d201d723e */ /* 0x040fe200000010ff */
[----:B------:R-:W1:Y:S01]  /*12bb0*/  MUFU.EX2 R35, R35 ;  /* 0x0000002300237308 */ /* 0x000e620000000800 */
[----:B------:R-:W-:Y:S01]  /*12bc0*/  FADD.FTZ R24, R32, R24 ;  /* 0x0000001820187221 */ /* 0x000fe20000010000 */
[----:B------:R-:W-:-:S02]  /*12bd0*/  FADD.FTZ R26, R18, R26 ;  /* 0x0000001a121a7221 */ /* 0x000fc40000010000 */
[----:B--2---:R2:W-:Y:S01]  /*12be0*/  STSM.16.M88.4 [R86], R28 ;  /* 0x0000001c56007844 */ /* 0x0045e20000000200 */
[----:B------:R-:W-:Y:S01]  /*12bf0*/  FADD.FTZ R24, R33, R24 ;  /* 0x0000001821187221 */ /* 0x000fe20000010000 */
[C---:B------:R-:W-:Y:S01]  /*12c00*/  FADD.FTZ R26, R36.reuse, R26 ;  /* 0x0000001a241a7221 */ /* 0x040fe20000010000 */
[----:B------:R-:W-:Y:S01]  /*12c10*/  F2FP.BF16.F32.PACK_AB R36, R36, R18 ;  /* 0x000000122424723e */ /* 0x000fe200000010ff */
[----:B------:R-:W3:Y:S01]  /*12c20*/  MUFU.EX2 R3, R3 ;  /* 0x0000000300037308 */ /* 0x000ee20000000800 */
[----:B------:R-:W-:Y:S01]  /*12c30*/  FADD.FTZ R24, R34, R24 ;  /* 0x0000001822187221 */ /* 0x000fe20000010000 */
[----:B------:R-:W-:Y:S01]  /*12c40*/  FADD.FTZ R26, R39, R26 ;  /* 0x0000001a271a7221 */ /* 0x000fe20000010000 */
[----:B------:R-:W4:Y:S05]  /*12c50*/  LDL R34, [R1+0x24] ;  /* 0x0000240001227983 */ /* 0x000f2a0000100800 */
[----:B------:R-:W-:Y:S01]  /*12c60*/  MUFU.EX2 R49, R49 ;  /* 0x0000003100317308 */ /* 0x000fe20000000800 */
[----:B------:R-:W-:Y:S01]  /*12c70*/  FADD.FTZ R24, R37, R24 ;  /* 0x0000001825187221 */ /* 0x000fe20000010000 */
[----:B------:R-:W-:-:S06]  /*12c80*/  FADD.FTZ R26, R40, R26 ;  /* 0x0000001a281a7221 */ /* 0x000fcc0000010000 */
        /* <DEDUP_REMOVED lines=8> */
[----:B------:R-:W-:Y:S01]  /*12d10*/  FADD.FTZ R18, R47, R18 ;  /* 0x000000122f127221 */ /* 0x000fe20000010000 */
[C---:B------:R-:W-:Y:S02]  /*12d20*/  F2FP.BF16.F32.PACK_AB R46, R48.reuse, R47 ;  /* 0x0000002f302e723e */ /* 0x040fe400000010ff */
[----:B0-----:R-:W-:Y:S01]  /*12d30*/  FADD.FTZ R24, R45, R24 ;  /* 0x000000182d187221 */ /* 0x001fe20000010000 */
[----:B------:R-:W-:Y:S01]  /*12d40*/  FADD.FTZ R26, R48, R18 ;  /* 0x00000012301a7221 */ /* 0x000fe20000010000 */
[----:B------:R-:W-:Y:S01]  /*12d50*/  F2FP.BF16.F32.PACK_AB R37, R50, R37 ;  /* 0x000000253225723e */ /* 0x000fe200000010ff */
[----:B------:R-:W0:Y:S01]  /*12d60*/  MUFU.EX2 R25, R55 ;  /* 0x0000003700197308 */ /* 0x000e220000000800 */
[----:B-1----:R-:W-:Y:S01]  /*12d70*/  FADD.FTZ R24, R35, R24 ;  /* 0x0000001823187221 */ /* 0x002fe20000010000 */
[----:B------:R-:W-:Y:S01]  /*12d80*/  FADD.FTZ R26, R53, R26 ;  /* 0x0000001a351a7221 */ /* 0x000fe20000010000 */
[----:B------:R-:W-:-:S02]  /*12d90*/  F2FP.BF16.F32.PACK_AB R39, R42, R51 ;  /* 0x000000332a27723e */ /* 0x000fc400000010ff */
[----:B------:R-:W-:Y:S01]  /*12da0*/  FADD.FTZ R24, R41, R24 ;  /* 0x0000001829187221 */ /* 0x000fe20000010000 */
[----:B------:R-:W-:Y:S02]  /*12db0*/  FADD.FTZ R26, R54, R26 ;  /* 0x0000001a361a7221 */ /* 0x000fe40000010000 */
[----:B------:R-:W1:Y:S01]  /*12dc0*/  MUFU.EX2 R15, R15 ;  /* 0x0000000f000f7308 */ /* 0x000e620000000800 */
[----:B---3--:R-:W-:Y:S01]  /*12dd0*/  FADD.FTZ R24, R3, R24 ;  /* 0x0000001803187221 */ /* 0x008fe20000010000 */
[----:B------:R-:W-:-:S06]  /*12de0*/  FADD.FTZ R26, R57, R26 ;  /* 0x0000001a391a7221 */ /* 0x000fcc0000010000 */
[----:B------:R-:W3:Y:S01]  /*12df0*/  MUFU.EX2 R52, R52 ;  /* 0x0000003400347308 */ /* 0x000ee20000000800 */
[----:B0-----:R-:W-:Y:S01]  /*12e00*/  FADD.FTZ R24, R25, R24 ;  /* 0x0000001819187221 */ /* 0x001fe20000010000 */
[----:B------:R-:W-:-:S06]  /*12e10*/  FADD.FTZ R26, R58, R26 ;  /* 0x0000001a3a1a7221 */ /* 0x000fcc0000010000 */
[----:B------:R-:W0:Y:S01]  /*12e20*/  MUFU.EX2 R21, R63 ;  /* 0x0000003f00157308 */ /* 0x000e220000000800 */
[----:B-1----:R-:W-:Y:S01]  /*12e30*/  FADD.FTZ R24, R15, R24 ;  /* 0x000000180f187221 */ /* 0x002fe20000010000 */
[----:B------:R-:W-:-:S06]  /*12e40*/  FADD.FTZ R33, R61, R26 ;  /* 0x0000001a3d217221 */ /* 0x000fcc0000010000 */
[----:B------:R-:W1:Y:S01]  /*12e50*/  MUFU.EX2 R16, R64 ;  /* 0x0000004000107308 */ /* 0x000e620000000800 */
[----:B------:R-:W-:Y:S01]  /*12e60*/  FADD.FTZ R27, R49, R24 ;  /* 0x00000018311b7221 */ /* 0x000fe20000010000 */
[----:B------:R-:W-:-:S03]  /*12e70*/  FADD.FTZ R32, R62, R33 ;  /* 0x000000213e207221 */ /* 0x000fc60000010000 */
[----:B---3--:R-:W-:Y:S01]  /*12e80*/  FADD.FTZ R26, R52, R27 ;  /* 0x0000001b341a7221 */ /* 0x008fe20000010000 */
[----:B--2---:R-:W-:Y:S02]  /*12e90*/  FADD.FTZ R29, R65, R32 ;  /* 0x00000020411d7221 */ /* 0x004fe40000010000 */
[----:B------:R-:W2:Y:S01]  /*12ea0*/  MUFU.EX2 R18, R72 ;  /* 0x0000004800127308 */ /* 0x000ea20000000800 */
[----:B0-----:R-:W-:Y:S01]  /*12eb0*/  FADD.FTZ R27, R21, R26 ;  /* 0x0000001a151b7221 */ /* 0x001fe20000010000 */
[----:B------:R-:W-:Y:S01]  /*12ec0*/  FADD.FTZ R30, R66, R29 ;  /* 0x0000001d421e7221 */ /* 0x000fe20000010000 */
[----:B------:R-:W-:-:S03]  /*12ed0*/  F2FP.BF16.F32.PACK_AB R47, R3, R41 ;  /* 0x00000029032f723e */ /* 0x000fc600000010ff */
[----:B------:R-:W-:Y:S02]  /*12ee0*/  FADD.FTZ R29, R69, R30 ;  /* 0x0000001e451d7221 */ /* 0x000fe40000010000 */
[----:B------:R-:W0:Y:S01]  /*12ef0*/  MUFU.EX2 R75, R75 ;  /* 0x0000004b004b7308 */ /* 0x000e220000000800 */
[----:B-1----:R-:W-:Y:S01]  /*12f00*/  FADD.FTZ R28, R16, R27 ;  /* 0x0000001b101c7221 */ /* 0x002fe20000010000 */
[----:B------:R-:W-:-:S03]  /*12f10*/  FADD.FTZ R30, R70, R29 ;  /* 0x0000001d461e7221 */ /* 0x000fc60000010000 */
[----:B------:R-:W-:Y:S01]  /*12f20*/  FADD.FTZ R3, R67, R28 ;  /* 0x0000001c43037221 */ /* 0x000fe20000010000 */
[----:B------:R-:W-:Y:S01]  /*12f30*/  F2FP.BF16.F32.PACK_AB R25, R15, R25 ;  /* 0x000000190f19723e */ /* 0x000fe200000010ff */
[----:B------:R-:W-:Y:S02]  /*12f40*/  FADD.FTZ R15, R73, R30 ;  /* 0x0000001e490f7221 */ /* 0x000fe40000010000 */
[----:B------:R-:W-:Y:S02]  /*12f50*/  FADD.FTZ R28, R68, R3 ;  /* 0x00000003441c7221 */ /* 0x000fe40000010000 */
[C---:B------:R-:W-:Y:S02]  /*12f60*/  FADD.FTZ R30, R74.reuse, R15 ;  /* 0x0000000f4a1e7221 */ /* 0x040fe40000010000 */
[----:B------:R-:W-:Y:S01]  /*12f70*/  FADD.FTZ R3, R71, R28 ;  /* 0x0000001c47037221 */ /* 0x000fe20000010000 */
[----:B------:R-:W-:Y:S02]  /*12f80*/  F2FP.BF16.F32.PACK_AB R74, R74, R73 ;  /* 0x000000494a4a723e */ /* 0x000fe400000010ff */
[C---:B--2---:R-:W-:Y:S01]  /*12f90*/  F2FP.BF16.F32.PACK_AB R73, R18.reuse, R71 ;  /* 0x000000471249723e */ /* 0x044fe200000010ff */
[----:B------:R-:W-:-:S02]  /*12fa0*/  FADD.FTZ R28, R18, R3 ;  /* 0x00000003121c7221 */ /* 0x000fc40000010000 */
[----:B------:R-:W2:Y:S01]  /*12fb0*/  LDL R18, [R1+0x4] ;  /* 0x0000040001127983 */ /* 0x000ea20000100800 */
[----:B------:R-:W1:Y:S08]  /*12fc0*/  MUFU.EX2 R76, R76 ;  /* 0x0000004c004c7308 */ /* 0x000e700000000800 */
[----:B------:R-:W-:Y:S08]  /*12fd0*/  MUFU.EX2 R80, R80 ;  /* 0x0000005000507308 */ /* 0x000ff00000000800 */
[----:B------:R-:W3:Y:S08]  /*12fe0*/  MUFU.EX2 R79, R79 ;  /* 0x0000004f004f7308 */ /* 0x000ef00000000800 */
[----:B------:R-:W-:Y:S08]  /*12ff0*/  MUFU.EX2 R81, R81 ;  /* 0x0000005100517308 */ /* 0x000ff00000000800 */
[----:B------:R-:W5:Y:S01]  /*13000*/  MUFU.EX2 R29, R4 ;  /* 0x00000004001d7308 */ /* 0x000f620000000800 */
[----:B------:R-:W-:-:S02]  /*13010*/  F2FP.BF16.F32.PACK_AB R44, R44, R43 ;  /* 0x0000002b2c2c723e */ /* 0x000fc400000010ff */
[----:B------:R-:W-:Y:S02]  /*13020*/  F2FP.BF16.F32.PACK_AB R45, R35, R45 ;  /* 0x0000002d232d723e */ /* 0x000fe400000010ff */
[----:B------:R-:W-:Y:S02]  /*13030*/  F2FP.BF16.F32.PACK_AB R24, R54, R53 ;  /* 0x000000353618723e */ /* 0x000fe400000010ff */
[----:B------:R-:W-:Y:S02]  /*13040*/  F2FP.BF16.F32.PACK_AB R26, R58, R57 ;  /* 0x000000393a1a723e */ /* 0x000fe400000010ff */
[----:B------:R-:W-:Y:S01]  /*13050*/  F2FP.BF16.F32.PACK_AB R27, R52, R49 ;  /* 0x00000031341b723e */ /* 0x000fe200000010ff */
[----:B------:R-:W-:Y:S01]  /*13060*/  STSM.16.M88.4 [R141], R36 ;  /* 0x000000248d007844 */ /* 0x000fe20000000200 */
[----:B------:R-:W-:Y:S01]  /*13070*/  F2FP.BF16.F32.PACK_AB R66, R66, R65 ;  /* 0x000000414242723e */ /* 0x000fe200000010ff */
[----:B0-----:R-:W-:Y:S01]  /*13080*/  FADD.FTZ R3, R75, R28 ;  /* 0x0000001c4b037221 */ /* 0x001fe20000010000 */
[----:B------:R-:W-:Y:S01]  /*13090*/  F2FP.BF16.F32.PACK_AB R64, R62, R61 ;  /* 0x0000003d3e40723e */ /* 0x000fe200000010ff */
[----:B------:R-:W-:Y:S01]  /*130a0*/  STSM.16.M88.4 [R140], R44 ;  /* 0x0000002c8c007844 */ /* 0x000fe20000000200 */
[----:B------:R-:W-:-:S02]  /*130b0*/  F2FP.BF16.F32.PACK_AB R65, R16, R21 ;  /* 0x000000151041723e */ /* 0x000fc400000010ff */
[----:B------:R-:W-:Y:S01]  /*130c0*/  F2FP.BF16.F32.PACK_AB R67, R68, R67 ;  /* 0x000000434443723e */ /* 0x000fe200000010ff */
[----:B------:R0:W-:Y:S01]  /*130d0*/  STSM.16.M88.4 [R139+0x27800], R24 ;  /* 0x027800188b007844 */ /* 0x0001e20000000200 */
[----:B------:R-:W-:Y:S02]  /*130e0*/  F2FP.BF16.F32.PACK_AB R72, R70, R69 ;  /* 0x000000454648723e */ /* 0x000fe400000010ff */
[----:B-1----:R-:W-:Y:S02]  /*130f0*/  F2FP.BF16.F32.PACK_AB R75, R76, R75 ;  /* 0x0000004b4c4b723e */ /* 0x002fe400000010ff */
[----:B0-----:R-:W-:Y:S02]  /*13100*/  F2FP.BF16.F32.PACK_AB R24, R78, R77 ;  /* 0x0000004d4e18723e */ /* 0x001fe400000010ff */
[----:B---3--:R-:W-:Y:S02]  /*13110*/  F2FP.BF16.F32.PACK_AB R25, R79, R80 ;  /* 0x000000504f19723e */ /* 0x008fe400000010ff */
[----:B------:R-:W-:-:S02]  /*13120*/  F2FP.BF16.F32.PACK_AB R26, R11, R84 ;  /* 0x000000540b1a723e */ /* 0x000fc400000010ff */
[----:B-----5:R-:W-:Y:S01]  /*13130*/  F2FP.BF16.F32.PACK_AB R27, R29, R81 ;  /* 0x000000511d1b723e */ /* 0x020fe200000010ff */
[----:B------:R-:W-:Y:S01]  /*13140*/  FADD.FTZ R3, R76, R3 ;  /* 0x000000034c037221 */ /* 0x000fe20000010000 */
[----:B------:R-:W-:-:S03]  /*13150*/  FADD.FTZ R15, R77, R30 ;  /* 0x0000001e4d0f7221 */ /* 0x000fc60000010000 */
[----:B------:R-:W-:Y:S01]  /*13160*/  FADD.FTZ R16, R80, R3 ;  /* 0x0000000350107221 */ /* 0x000fe20000010000 */
[----:B------:R-:W-:-:S03]  /*13170*/  FADD.FTZ R15, R78, R15 ;  /* 0x0000000f4e0f7221 */ /* 0x000fc60000010000 */
[----:B------:R-:W-:Y:S01]  /*13180*/  FADD.FTZ R16, R79, R16 ;  /* 0x000000104f107221 */ /* 0x000fe20000010000 */
[----:B------:R-:W-:-:S03]  /*13190*/  FADD.FTZ R4, R84, R15 ;  /* 0x0000000f54047221 */ /* 0x000fc60000010000 */
[----:B------:R-:W-:Y:S01]  /*131a0*/  FADD.FTZ R16, R81, R16 ;  /* 0x0000001051107221 */ /* 0x000fe20000010000 */
[-C--:B------:R-:W-:Y:S01]  /*131b0*/  FMUL.FTZ R88, R88, R12.reuse ;  /* 0x0000000c58587220 */ /* 0x080fe20000410000 */
[-C--:B------:R-:W-:Y:S01]  /*131c0*/  FMUL.FTZ R89, R89, R12.reuse ;  /* 0x0000000c59597220 */ /* 0x080fe20000410000 */
[-C--:B------:R-:W-:Y:S01]  /*131d0*/  FMUL.FTZ R92, R92, R12.reuse ;  /* 0x0000000c5c5c7220 */ /* 0x080fe20000410000 */
[----:B------:R-:W-:Y:S01]  /*131e0*/  FADD.FTZ R3, R29, R16 ;  /* 0x000000101d037221 */ /* 0x000fe20000010000 */
        /* <DEDUP_REMOVED lines=45> */
[----:B------:R-:W-:Y:S01]  /*134c0*/  FADD.FTZ R4, R11, R4 ;  /* 0x000000040b047221 */ /* 0x000fe20000010000 */
[----:B------:R-:W-:-:S02]  /*134d0*/  IMAD.MOV.U32 R16, RZ, RZ, R20 ;  /* 0x000000ffff107224 */ /* 0x000fc400078e0014 */
[----:B------:R-:W-:Y:S02]  /*134e0*/  IMAD.MOV.U32 R12, RZ, RZ, R10 ;  /* 0x000000ffff0c7224 */ /* 0x000fe400078e000a */
[----:B------:R-:W-:Y:S01]  /*134f0*/  IMAD.MOV.U32 R13, RZ, RZ, R14 ;  /* 0x000000ffff0d7224 */ /* 0x000fe200078e000e */
[----:B----4-:R0:W-:Y:S04]  /*13500*/  STSM.16.M88.4 [R34], R64 ;  /* 0x0000004022007844 */ /* 0x0101e80000000200 */
[----:B------:R0:W-:Y:S04]  /*13510*/  STSM.16.M88.4 [R141+0x6000], R72 ;  /* 0x006000488d007844 */ /* 0x0001e80000000200 */
[----:B------:R0:W-:Y:S01]  /*13520*/  STSM.16.M88.4 [R140+0x6000], R24 ;  /* 0x006000188c007844 */ /* 0x0001e20000000200 */
[----:B------:R1:W-:Y:S06]  /*13530*/  MEMBAR.ALL.CTA ;  /* 0x0000000000007992 */ /* 0x0003ec0000008000 */
[----:B-1----:R-:W1:Y:S01]  /*13540*/  FENCE.VIEW.ASYNC.S ;  /* 0x00000000000073c6 */ /* 0x002e620000000000 */
[C---:B--2---:R-:W-:Y:S01]  /*13550*/  ISETP.GT.AND P3, PT, R0.reuse, R18, PT ;  /* 0x000000120000720c */ /* 0x044fe20003f64270 */
[----:B------:R-:W-:-:S02]  /*13560*/  VIADD R0, R0, 0xffffffff ;  /* 0xffffffff00007836 */ /* 0x000fc40000000000 */
[----:B------:R-:W-:Y:S01]  /*13570*/  IMAD.MOV.U32 R18, RZ, RZ, R5 ;  /* 0x000000ffff127224 */ /* 0x000fe200078e0005 */
[----:B-1----:R-:W-:-:S09]  /*13580*/  NOP ;  /* 0x0000000000007918 */ /* 0x002fd20000000000 */
[----:B0-----:R-:W-:Y:S05]  /*13590*/  @P3 BRA `(.L_x_1522) ;  /* 0xffffffc400303947 */ /* 0x001fea000383ffff */
[----:B------:R-:W-:Y:S02]  /*135a0*/  IMAD.MOV.U32 R13, RZ, RZ, R14 ;  /* 0x000000ffff0d7224 */ /* 0x000fe400078e000e */
[----:B------:R-:W-:Y:S02]  /*135b0*/  IMAD.MOV.U32 R12, RZ, RZ, R10 ;  /* 0x000000ffff0c7224 */ /* 0x000fe400078e000a */
[----:B------:R-:W-:Y:S02]  /*135c0*/  IMAD.MOV.U32 R16, RZ, RZ, R20 ;  /* 0x000000ffff107224 */ /* 0x000fe400078e0014 */
[----:B------:R-:W-:-:S07]  /*135d0*/  IMAD.MOV.U32 R18, RZ, RZ, R5 ;  /* 0x000000ffff127224 */ /* 0x000fce00078e0005 */
.L_x_1504:
[----:B------:R-:W2:Y:S01]  /*135e0*/  LDL R14, [R1+0x18] ;  /* 0x00001800010e7983 */ /* 0x000ea20000100800 */
[----:B------:R-:W0:Y:S01]  /*135f0*/  LDC R5, c[0x0][0x448] ;  /* 0x00011200ff057b82 */ /* 0x000e220000000800 */
[----:B------:R-:W-:-:S07]  /*13600*/  ULDC UR8, c[0x0][0x9dc] ;  /* 0x0002770000087ab9 */ /* 0x000fce0000000800 */
[----:B------:R-:W1:Y:S01]  /*13610*/  LDC R20, c[0x0][0x9e4] ;  /* 0x00027900ff147b82 */ /* 0x000e620000000800 */
[----:B0-----:R-:W-:Y:S02]  /*13620*/  ISETP.NE.AND P5, PT, R5, 0x1, PT ;  /* 0x000000010500780c */ /* 0x001fe40003fa5270 */
[----:B-1----:R-:W-:-:S11]  /*13630*/  ISETP.GE.AND P4, PT, R20, 0x1, PT ;  /* 0x000000011400780c */ /* 0x002fd60003f86270 */
[----:B------:R-:W0:Y:S08]  /*13640*/  @P5 LDC R10, c[0x0][0x44c] ;  /* 0x00011300ff0a5b82 */ /* 0x000e300000000800 */
[----:B------:R-:W1:Y:S01]  /*13650*/  @P5 LDC R11, c[0x0][0x450] ;  /* 0x00011400ff0b5b82 */ /* 0x000e620000000800 */
[----:B--2---:R-:W-:Y:S01]  /*13660*/  VIADD R5, R14, 0xbf ;  /* 0x000000bf0e057836 */ /* 0x004fe20000000000 */
[----:B------:R-:W-:-:S03]  /*13670*/  IADD3 R14, R137, 0x1, -R136 ;  /* 0x00000001890e7810 */ /* 0x000fc60007ffe888 */
        /* <DEDUP_REMOVED lines=15> */
.L_x_1525:
[----:B------:R-:W-:-:S13]  /*13770*/  ISETP.NE.AND P2, PT, R20, 0x1, PT ;  /* 0x000000011400780c */ /* 0x000fda0003f45270 */
[----:B------:R-:W0:Y:S02]  /*13780*/  @P2 LDC.64 R10, c[0x0][0x9e8] ;  /* 0x00027a00ff0a2b82 */ /* 0x000e240000000a00 */
[----:B0-----:R-:W-:-:S05]  /*13790*/  @P2 IMAD.HI.U32 R10, R5, R10, RZ ;  /* 0x0000000a050a2227 */ /* 0x001fca00078e00ff */
[----:B------:R-:W-:-:S07]  /*137a0*/  @P2 SHF.R.U32.HI R5, RZ, R11, R10 ;  /* 0x0000000bff052219 */ /* 0x000fce000001160a */
.L_x_1526:
[----:B------:R-:W-:Y:S05]  /*137b0*/  BSYNC B0 ;  /* 0x0000000000007941 */ /* 0x000fea0003800000 */
.L_x_1524:
[----:B------:R-:W-:-:S05]  /*137c0*/  IMAD R5, R5, R20, RZ ;  /* 0x0000001405057224 */ /* 0x000fca00078e02ff */
[----:B------:R-:W-:-:S07]  /*137d0*/  VIMNMX R14, R14, R5, !PT ;  /* 0x000000050e0e7248 */ /* 0x000fce0007fe0100 */
.L_x_1523:
[----:B------:R-:W2:Y:S01]  /*137e0*/  LDL R10, [R1+0x44] ;  /* 0x00004400010a7983 */ /* 0x000ea20000100800 */
[----:B------:R-:W-:-:S05]  /*137f0*/  VIADD R14, R14, 0x7f ;  /* 0x0000007f0e0e7836 */ /* 0x000fca0000000000 */
[----:B------:R-:W-:-:S04]  /*13800*/  SHF.R.S32.HI R5, RZ, 0x1f, R14 ;  /* 0x0000001fff057819 */ /* 0x000fc8000001140e */
[----:B------:R-:W-:-:S04]  /*13810*/  LEA.HI R5, R5, R14, RZ, 0x7 ;  /* 0x0000000e05057211 */ /* 0x000fc800078f38ff */
[----:B------:R-:W-:-:S04]  /*13820*/  SHF.R.S32.HI R5, RZ, 0x7, R5 ;  /* 0x00000007ff057819 */ /* 0x000fc80000011405 */
[----:B--2---:R-:W-:-:S04]  /*13830*/  VIMNMX R154, R10, R5, !PT ;  /* 0x000000050a9a7248 */ /* 0x004fc80007fe0100 */
[----:B------:R-:W-:-:S13]  /*13840*/  ISETP.GE.AND P2, PT, R0, R154, PT ;  /* 0x0000009a0000720c */ /* 0x000fda0003f46270 */
[----:B------:R-:W-:Y:S05]  /*13850*/  @!P2 BRA `(.L_x_1527) ;  /* 0x0000002800eca947 */ /* 0x000fea0003800000 */
[----:B------:R-:W-:Y:S02]  /*13860*/  IMAD.MOV.U32 R5, RZ, RZ, R13 ;  /* 0x000000ffff057224 */ /* 0x000fe400078e000d */
[----:B------:R-:W-:Y:S02]  /*13870*/  IMAD.MOV.U32 R11, RZ, RZ, R12 ;  /* 0x000000ffff0b7224 */ /* 0x000fe400078e000c */
[----:B------:R-:W-:Y:S02]  /*13880*/  IMAD.MOV.U32 R14, RZ, RZ, R18 ;  /* 0x000000ffff0e7224 */ /* 0x000fe400078e0012 */
[----:B------:R-:W-:-:S07]  /*13890*/  IMAD.MOV.U32 R10, RZ, RZ, R16 ;  /* 0x000000ffff0a7224 */ /* 0x000fce00078e0010 */
.L_x_1537:
[----:B------:R-:W-:Y:S01]  /*138a0*/  VIADD R16, R10, 0x1 ;  /* 0x000000010a107836 */ /* 0x000fe20000000000 */
[----:B------:R-:W-:Y:S05]  /*138b0*/  YIELD ;  /* 0x0000000000007946 */ /* 0x000fea0003800000 */
[----:B------:R-:W-:-:S04]  /*138c0*/  ISETP.NE.AND P2, PT, R16, 0x2, PT ;  /* 0x000000021000780c */ /* 0x000fc80003f45270 */
[----:B------:R-:W-:Y:S02]  /*138d0*/  SEL R13, RZ, 0x1, P2 ;  /* 0x00000001ff0d7807 */ /* 0x000fe40001000000 */
[----:B------:R-:W-:Y:S02]  /*138e0*/  SEL R16, R16, RZ, P2 ;  /* 0x000000ff10107207 */ /* 0x000fe40001000000 */
[----:B------:R-:W-:Y:S02]  /*138f0*/  ISETP.NE.AND P2, PT, R155, RZ, PT ;  /* 0x000000ff9b00720c */ /* 0x000fe40003f45270 */
[----:B------:R-:W-:-:S11]  /*13900*/  LOP3.LUT R18, R14, R13, RZ, 0x3c, !PT ;  /* 0x0000000d0e127212 */ /* 0x000fd600078e3cff */
[----:B------:R-:W-:Y:S05]  /*13910*/  @P2 BRA `(.L_x_1528) ;  /* 0x0000000000302947 */ /* 0x000fea0003800000 */
[----:B------:R-:W-:Y:S05]  /*13920*/  @!P0 BRA `(.L_x_1529) ;  /* 0x0000000000048947 */ /* 0x000fea0003800000 */
[----:B------:R-:W-:Y:S01]  /*13930*/  BPT.TRAP 0x1 ;  /* 0x000000040000795c */ /* 0x000fe20000300000 */
.L_x_1529:
[----:B------:R-:W-:Y:S01]  /*13940*/  IMAD R12, R16, 0x8, R2 ;  /* 0x00000008100c7824 */ /* 0x000fe200078e0202 */
[----:B------:R-:W-:-:S04]  /*13950*/  SHF.L.U32 R13, R18, 0x1f, RZ ;  /* 0x0000001f120d7819 */ /* 0x000fc800000006ff */
[----:B------:R0:W1:Y:S01]  /*13960*/  SYNCS.PHASECHK.TRANS64.TRYWAIT P3, [R12+URZ+0x2d830], R13 ;  /* 0x02d8300d0c0075a7 */ /* 0x000062000806017f */
[----:B------:R-:W-:Y:S05]  /*13970*/  @!P0 BRA `(.L_x_1530) ;  /* 0x0000000000048947 */ /* 0x000fea0003800000 */
[----:B------:R-:W-:Y:S01]  /*13980*/  BPT.TRAP 0x1 ;  /* 0x000000040000795c */ /* 0x000fe20000300000 */
.L_x_1530:
[----:B------:R-:W-:Y:S04]  /*13990*/  BSSY B0, `(.L_x_1528) ;  /* 0x0000004000007945 */ /* 0x000fe80003800000 */
[----:B-1----:R-:W-:Y:S05]  /*139a0*/  @P3 BRA `(.L_x_1531) ;  /* 0x0000000000083947 */ /* 0x002fea0003800000 */
[----:B------:R-:W1:Y:S02]  /*139b0*/  SYNCS.PHASECHK.TRANS64.TRYWAIT P3, [R12+URZ+0x2d830], R13 ;  /* 0x02d8300d0c0075a7 */ /* 0x000e64000806017f */
[----:B-1----:R-:W-:Y:S05]  /*139c0*/  @!P3 BRA `(.L_x_1532) ;  /* 0x000001180034b947 */ /* 0x002fea0003800000 */
.L_x_1531:
[----:B------:R-:W-:Y:S05]  /*139d0*/  BSYNC B0 ;  /* 0x0000000000007941 */ /* 0x000fea0003800000 */
.L_x_1528:
        /* <DEDUP_REMOVED lines=60> */
.L_x_1534:
[----:B------:R-:W-:Y:S01]  /*13da0*/  SHF.L.U32 R12, R14, 0x1f, RZ ;  /* 0x0000001f0e0c7819 */ /* 0x000fe200000006ff */
[----:B------:R-:W-:-:S04]  /*13db0*/  IMAD R13, R10, 0x8, R2 ;  /* 0x000000080a0d7824 */ /* 0x000fc800078e0202 */
[----:B------:R0:W1:Y:S01]  /*13dc0*/  SYNCS.PHASECHK.TRANS64.TRYWAIT P2, [R13+URZ+0x2d850], R12 ;  /* 0x02d8500c0d0075a7 */ /* 0x000062000804017f */
[----:B------:R-:W-:Y:S05]  /*13dd0*/  @!P0 BRA `(.L_x_1535) ;  /* 0x0000000000048947 */ /* 0x000fea0003800000 */
[----:B------:R-:W-:Y:S01]  /*13de0*/  BPT.TRAP 0x1 ;  /* 0x000000040000795c */ /* 0x000fe20000300000 */
.L_x_1535:
[----:B-1----:R-:W-:Y:S05]  /*13df0*/  @P2 BRA `(.L_x_1533) ;  /* 0x0000000000082947 */ /* 0x002fea0003800000 */
[----:B------:R-:W1:Y:S02]  /*13e00*/  SYNCS.PHASECHK.TRANS64.TRYWAIT P2, [R13+URZ+0x2d850], R12 ;  /* 0x02d8500c0d0075a7 */ /* 0x000e64000804017f */
[----:B-1----:R-:W-:Y:S05]  /*13e10*/  @!P2 BRA `(.L_x_1536) ;  /* 0x000001140034a947 */ /* 0x002fea0003800000 */
.L_x_1533:
[----:B01----:R-:W-:Y:S01]  /*13e20*/  VIADD R12, R2, 0x400 ;  /* 0x00000400020c7836 */ /* 0x003fe20000000000 */
[----:B------:R-:W-:Y:S05]  /*13e30*/  WARPSYNC.ALL ;  /* 0x0000000000007948 */ /* 0x000fea0003800000 */
[----:B------:R-:W-:-:S04]  /*13e40*/  SHF.R.U32.HI R12, RZ, 0x4, R12 ;  /* 0x00000004ff0c7819 */ /* 0x000fc8000001160c */
[----:B------:R-:W-:-:S04]  /*13e50*/  LOP3.LUT R12, R12, 0x3fff, RZ, 0xc0, !PT ;  /* 0x00003fff0c0c7812 */ /* 0x000fc800078ec0ff */
[----:B------:R-:W-:-:S05]  /*13e60*/  LOP3.LUT R12, R12, 0x2000000, RZ, 0xfc, !PT ;  /* 0x020000000c0c7812 */ /* 0x000fca00078efcff */
[----:B------:R-:W-:Y:S02]  /*13e70*/  IMAD R12, R10, 0x600, R12 ;  /* 0x000006000a0c7824 */ /* 0x000fe400078e020c */
[----:B------:R-:W-:Y:S01]  /*13e80*/  FMUL.FTZ R20, R29, UR49 ;  /* 0x000000311d147c20 */ /* 0x000fe20008410000 */
[----:B------:R-:W-:Y:S02]  /*13e90*/  IMAD.MOV.U32 R13, RZ, RZ, -0x7fffffe0 ;  /* 0x80000020ff0d7424 */ /* 0x000fe400078e00ff */
[----:B------:R-:W-:Y:S01]  /*13ea0*/  FMUL.FTZ R21, R32, UR49 ;  /* 0x0000003120157c20 */ /* 0x000fe20008410000 */
[C---:B------:R-:W-:Y:S01]  /*13eb0*/  VIADD R14, R12.reuse, 0x40 ;  /* 0x000000400c0e7836 */ /* 0x040fe20000000000 */
[----:B------:R-:W-:Y:S01]  /*13ec0*/  R2UR UR10, R12 ;  /* 0x000000000c0a72ca */ /* 0x000fe200000e0000 */
[----:B------:R-:W-:Y:S01]  /*13ed0*/  IMAD.MOV.U32 R15, RZ, RZ, -0x7fffffe0 ;  /* 0x80000020ff0f7424 */ /* 0x000fe200078e00ff */
[C---:B------:R-:W-:Y:S01]  /*13ee0*/  R2UR UR11, R13.reuse ;  /* 0x000000000d0b72ca */ /* 0x040fe200000e0000 */
[----:B------:R-:W-:Y:S01]  /*13ef0*/  MUFU.TANH R20, R20 ;  /* 0x0000001400147308 */ /* 0x000fe20000002400 */
[----:B------:R-:W-:Y:S01]  /*13f00*/  R2UR UR14, R14 ;  /* 0x000000000e0e72ca */ /* 0x000fe200000e0000 */
[----:B------:R-:W-:Y:S01]  /*13f10*/  VIADD R14, R12, 0x80 ;  /* 0x000000800c0e7836 */ /* 0x000fe20000000000 */
[----:B------:R-:W-:Y:S01]  /*13f20*/  R2UR UR47, R13 ;  /* 0x000000000d2f72ca */ /* 0x000fe200000e0000 */
[----:B------:R-:W-:Y:S01]  /*13f30*/  FMUL.FTZ R13, R24, UR49 ;  /* 0x00000031180d7c20 */ /* 0x000fe20008410000 */
[----:B------:R-:W-:Y:S01]  /*13f40*/  R2UR UR15, R15 ;  /* 0x000000000f0f72ca */ /* 0x000fe200000e0000 */
[----:B------:R-:W-:Y:S01]  /*13f50*/  FMUL.FTZ R24, R33, UR49 ;  /* 0x0000003121187c20 */ /* 0x000fe20008410000 */
[----:B------:R-:W-:Y:S01]  /*13f60*/  R2UR UR18, R14 ;  /* 0x000000000e1272ca */ /* 0x000fe200000e0000 */
[----:B------:R-:W-:Y:S01]  /*13f70*/  VIADD R14, R12, 0xc0 ;  /* 0x000000c00c0e7836 */ /* 0x000fe20000000000 */
[C---:B------:R-:W-:Y:S01]  /*13f80*/  R2UR UR19, R15.reuse ;  /* 0x000000000f1372ca */ /* 0x040fe200000e0000 */
[----:B------:R-:W0:Y:S01]  /*13f90*/  MUFU.TANH R13, R13 ;  /* 0x0000000d000d7308 */ /* 0x000e220000002400 */
[C---:B------:R-:W-:Y:S01]  /*13fa0*/  R2UR UR23, R15.reuse ;  /* 0x000000000f1772ca */ /* 0x040fe200000e0000 */
[----:B------:R-:W-:Y:S01]  /*13fb0*/  FMUL.FTZ R29, R40, UR49 ;  /* 0x00000031281d7c20 */ /* 0x000fe20008410000 */
[----:B------:R-:W-:Y:S01]  /*13fc0*/  R2UR UR22, R14 ;  /* 0x000000000e1672ca */ /* 0x000fe200000e0000 */
[----:B------:R-:W-:Y:S01]  /*13fd0*/  VIADD R14, R12, 0x100 ;  /* 0x000001000c0e7836 */ /* 0x000fe20000000000 */
[----:B------:R-:W-:Y:S01]  /*13fe0*/  R2UR UR27, R15 ;  /* 0x000000000f1b72ca */ /* 0x000fe200000e0000 */
[----:B------:R-:W-:Y:S01]  /*13ff0*/  FMUL.FTZ R32, R41, UR49 ;  /* 0x0000003129207c20 */ /* 0x000fe20008410000 */
[C---:B------:R-:W-:Y:S01]  /*14000*/  R2UR UR31, R15.reuse ;  /* 0x000000000f1f72ca */ /* 0x040fe200000e0000 */
[----:B------:R-:W-:Y:S01]  /*14010*/  MUFU.TANH R21, R21 ;  /* 0x0000001500157308 */ /* 0x000fe20000002400 */
[----:B------:R-:W-:Y:S01]  /*14020*/  R2UR UR26, R14 ;  /* 0x000000000e1a72ca */ /* 0x000fe200000e0000 */
[----:B------:R-:W-:Y:S01]  /*14030*/  VIADD R14, R12, 0x140 ;  /* 0x000001400c0e7836 */ /* 0x000fe20000000000 */
[----:B------:R-:W-:Y:S01]  /*14040*/  R2UR UR35, R15 ;  /* 0x000000000f2372ca */ /* 0x000fe200000e0000 */
[----:B------:R-:W-:Y:S01]  /*14050*/  FMUL.FTZ R15, R28, UR49 ;  /* 0x000000311c0f7c20 */ /* 0x000fe20008410000 */
[----:B------:R-:W-:Y:S01]  /*14060*/  FMUL.FTZ R28, R37, UR49 ;  /* 0x00000031251c7c20 */ /* 0x000fe20008410000 */
[----:B------:R-:W-:Y:S01]  /*14070*/  FMUL.FTZ R33, R44, UR49 ;  /* 0x000000312c217c20 */ /* 0x000fe20008410000 */
[----:B------:R-:W-:Y:S01]  /*14080*/  R2UR UR30, R14 ;  /* 0x000000000e1e72ca */ /* 0x000fe200000e0000 */
[C---:B------:R-:W-:Y:S01]  /*14090*/  VIADD R14, R12.reuse, 0x180 ;  /* 0x000001800c0e7836 */ /* 0x040fe20000000000 */
[----:B------:R-:W-:Y:S01]  /*140a0*/  MUFU.TANH R24, R24 ;  /* 0x0000001800187308 */ /* 0x000fe20000002400 */
[----:B------:R-:W-:-:S02]  /*140b0*/  VIADD R12, R12, 0x1c0 ;  /* 0x000001c00c0c7836 */ /* 0x000fc40000000000 */
[----:B------:R-:W-:Y:S01]  /*140c0*/  FMUL.FTZ R37, R48, UR49 ;  /* 0x0000003130257c20 */ /* 0x000fe20008410000 */
[----:B------:R-:W-:Y:S01]  /*140d0*/  FMUL.FTZ R40, R49, UR49 ;  /* 0x0000003131287c20 */ /* 0x000fe20008410000 */
[----:B------:R-:W-:Y:S01]  /*140e0*/  R2UR UR34, R14 ;  /* 0x000000000e2272ca */ /* 0x000fe200000e0000 */
[----:B------:R-:W-:Y:S01]  /*140f0*/  FMUL.FTZ R14, R25, UR49 ;  /* 0x00000031190e7c20 */ /* 0x000fe20008410000 */
[----:B------:R-:W-:Y:S01]  /*14100*/  R2UR UR46, R12 ;  /* 0x000000000c2e72ca */ /* 0x000fe200000e0000 */
[----:B------:R-:W-:Y:S01]  /*14110*/  FMUL.FTZ R25, R36, UR49 ;  /* 0x0000003124197c20 */ /* 0x000fe20008410000 */
[----:B------:R-:W-:Y:S01]  /*14120*/  MUFU.TANH R15, R15 ;  /* 0x0000000f000f7308 */ /* 0x000fe20000002400 */
        /* <DEDUP_REMOVED lines=8> */
[----:B------:R-:W-:Y:S01]  /*141b0*/  FMUL.FTZ R52, R61, UR49 ;  /* 0x000000313d347c20 */ /* 0x000fe20008410000 */
[----:B------:R-:W-:Y:S01]  /*141c0*/  FMUL.FTZ R53, R64, UR49 ;  /* 0x0000003140357c20 */ /* 0x000fe20008410000 */
[----:B------:R-:W-:Y:S01]  /*141d0*/  FMUL.FTZ R56, R65, UR49 ;  /* 0x0000003141387c20 */ /* 0x000fe20008410000 */
[----:B------:R-:W-:Y:S01]  /*141e0*/  FMUL.FTZ R57, R68, UR49 ;  /* 0x0000003144397c20 */ /* 0x000fe20008410000 */
[----:B------:R-:W-:Y:S01]  /*141f0*/  FMUL.FTZ R60, R69, UR49 ;  /* 0x00000031453c7c20 */ /* 0x000fe20008410000 */
[----:B------:R-:W-:Y:S01]  /*14200*/  FMUL.FTZ R61, R72, UR49 ;  /* 0x00000031483d7c20 */ /* 0x000fe20008410000 */
[----:B------:R-:W-:Y:S01]  /*14210*/  FMUL.FTZ R64, R73, UR49 ;  /* 0x0000003149407c20 */ /* 0x000fe20008410000 */
[----:B------:R-:W1:Y:S01]  /*14220*/  MUFU.TANH R25, R25 ;  /* 0x0000001900197308 */ /* 0x000e620000002400 */
[----:B------:R-:W-:Y:S01]  /*14230*/  FMUL.FTZ R65, R76, UR49 ;  /* 0x000000314c417c20 */ /* 0x000fe20008410000 */
        /* <DEDUP_REMOVED lines=10> */
[----:B------:R-:W-:Y:S01]  /*142e0*/  UMOV UR41, UR6 ;  /* 0x0000000600297c82 */ /* 0x000fe20008000000 */
[----:B------:R-:W-:Y:S01]  /*142f0*/  FMNMX.FTZ R12, R15, R12, !PT ;  /* 0x0000000c0f0c7209 */ /* 0x000fe20007810000 */
[----:B------:R-:W-:Y:S01]  /*14300*/  FMUL.FTZ R143, R31, UR49 ;  /* 0x000000311f8f7c20 */ /* 0x000fe20008410000 */
[----:B------:R-:W-:Y:S01]  /*14310*/  FMUL.FTZ R84, R27, UR49 ;  /* 0x000000311b547c20 */ /* 0x000fe20008410000 */
[----:B------:R-:W0:Y:S01]  /*14320*/  MUFU.TANH R29, R29 ;  /* 0x0000001d001d7308 */ /* 0x000e220000002400 */
[----:B------:R-:W-:Y:S01]  /*14330*/  FMNMX.FTZ R12, R20, R12, !PT ;  /* 0x0000000c140c7209 */ /* 0x000fe20007810000 */
[----:B------:R-:W-:Y:S01]  /*14340*/  FMUL.FTZ R85, R30, UR49 ;  /* 0x000000311e557c20 */ /* 0x000fe20008410000 */
[----:B------:R-:W-:Y:S01]  /*14350*/  FMUL.FTZ R81, R35, UR49 ;  /* 0x0000003123517c20 */ /* 0x000fe20008410000 */
[----:B------:R-:W-:Y:S01]  /*14360*/  FMUL.FTZ R142, R38, UR49 ;  /* 0x00000031268e7c20 */ /* 0x000fe20008410000 */
[----:B------:R-:W-:Y:S01]  /*14370*/  FMNMX.FTZ R12, R21, R12, !PT ;  /* 0x0000000c150c7209 */ /* 0x000fe20007810000 */
[----:B------:R-:W-:Y:S01]  /*14380*/  FMUL.FTZ R39, R39, UR49 ;  /* 0x0000003127277c20 */ /* 0x000fe20008410000 */
[----:B------:R-:W-:Y:S01]  /*14390*/  FMUL.FTZ R38, R42, UR49 ;  /* 0x000000312a267c20 */ /* 0x000fe20008410000 */
[----:B------:R-:W3:Y:S01]  /*143a0*/  MUFU.TANH R32, R32 ;  /* 0x0000002000207308 */ /* 0x000ee20000002400 */
[----:B------:R-:W-:Y:S01]  /*143b0*/  FMNMX.FTZ R12, R24, R12, !PT ;  /* 0x0000000c180c7209 */ /* 0x000fe20007810000 */
[----:B------:R-:W-:Y:S01]  /*143c0*/  FMUL.FTZ R35, R43, UR49 ;  /* 0x000000312b237c20 */ /* 0x000fe20008410000 */
[----:B------:R-:W-:Y:S01]  /*143d0*/  FMUL.FTZ R42, R46, UR49 ;  /* 0x000000312e2a7c20 */ /* 0x000fe20008410000 */
[----:B------:R-:W-:Y:S01]  /*143e0*/  FMUL.FTZ R27, R47, UR49 ;  /* 0x000000312f1b7c20 */ /* 0x000fe20008410000 */
[----:B-1----:R-:W-:Y:S01]  /*143f0*/  FMNMX.FTZ R12, R25, R12, !PT ;  /* 0x0000000c190c7209 */ /* 0x002fe20007810000 */
[----:B------:R-:W-:Y:S01]  /*14400*/  FMUL.FTZ R46, R51, UR49 ;  /* 0x00000031332e7c20 */ /* 0x000fe20008410000 */
[----:B------:R-:W-:Y:S01]  /*14410*/  FMUL.FTZ R47, R54, UR49 ;  /* 0x00000031362f7c20 */ /* 0x000fe20008410000 */
[----:B------:R-:W1:Y:S01]  /*14420*/  MUFU.TANH R33, R33 ;  /* 0x0000002100217308 */ /* 0x000e620000002400 */
[----:B--2---:R-:W-:Y:S01]  /*14430*/  FMNMX.FTZ R12, R28, R12, !PT ;  /* 0x0000000c1c0c7209 */ /* 0x004fe20007810000 */
[----:B------:R-:W-:Y:S01]  /*14440*/  FMUL.FTZ R51, R58, UR49 ;  /* 0x000000313a337c20 */ /* 0x000fe20008410000 */
[----:B------:R-:W-:Y:S01]  /*14450*/  FMUL.FTZ R54, R59, UR49 ;  /* 0x000000313b367c20 */ /* 0x000fe20008410000 */
[----:B------:R-:W-:Y:S01]  /*14460*/  FMUL.FTZ R58, R63, UR49 ;  /* 0x000000313f3a7c20 */ /* 0x000fe20008410000 */
[----:B0-----:R-:W-:Y:S01]  /*14470*/  FMNMX.FTZ R12, R29, R12, !PT ;  /* 0x0000000c1d0c7209 */ /* 0x001fe20007810000 */
        /* <DEDUP_REMOVED lines=50> */
[----:B------:R-:W-:Y:S01]  /*147a0*/  MUFU.TANH R144, R144 ;  /* 0x0000009000907308 */ /* 0x000fe20000002400 */
[----:B--2---:R-:W-:-:S07]  /*147b0*/  FMNMX.FTZ R12, R73, R12, !PT ;  /* 0x0000000c490c7209 */ /* 0x004fce0007810000 */
[----:B------:R-:W-:Y:S01]  /*147c0*/  MUFU.TANH R84, R84 ;  /* 0x0000005400547308 */ /* 0x000fe20000002400 */
[----:B-1----:R-:W-:-:S05]  /*147d0*/  FMNMX.FTZ R12, R76, R12, !PT ;  /* 0x0000000c4c0c7209 */ /* 0x002fca0007810000 */
[----:B------:R-:W0:Y:S02]  /*147e0*/  SHFL.BFLY PT, R26, R12, 0x2, 0x1f ;  /* 0x0c401f000c1a7f89 */ /* 0x000e2400000e0000 */
[----:B------:R-:W-:Y:S08]  /*147f0*/  MUFU.TANH R85, R85 ;  /* 0x0000005500557308 */ /* 0x000ff00000002400 */
[----:B------:R-:W-:Y:S08]  /*14800*/  MUFU.TANH R143, R143 ;  /* 0x0000008f008f7308 */ /* 0x000ff00000002400 */
[----:B------:R-:W-:Y:S01]  /*14810*/  MUFU.TANH R80, R80 ;  /* 0x0000005000507308 */ /* 0x000fe20000002400 */
[----:B0-----:R-:W-:-:S07]  /*14820*/  FMNMX.FTZ R12, R12, R26, !PT ;  /* 0x0000001a0c0c7209 */ /* 0x001fce0007810000 */
[----:B------:R-:W-:Y:S01]  /*14830*/  MUFU.TANH R81, R81 ;  /* 0x0000005100517308 */ /* 0x000fe20000002400 */
[----:B------:R-:W0:Y:S07]  /*14840*/  SHFL.BFLY PT, R26, R12, 0x1, 0x1f ;  /* 0x0c201f000c1a7f89 */ /* 0x000e2e00000e0000 */
[----:B------:R-:W-:Y:S08]  /*14850*/  MUFU.TANH R142, R142 ;  /* 0x0000008e008e7308 */ /* 0x000ff00000002400 */
[----:B------:R-:W-:Y:S08]  /*14860*/  MUFU.TANH R39, R39 ;  /* 0x0000002700277308 */ /* 0x000ff00000002400 */
[----:B------:R-:W-:Y:S01]  /*14870*/  MUFU.TANH R38, R38 ;  /* 0x0000002600267308 */ /* 0x000fe20000002400 */
[----:B0-----:R-:W-:-:S05]  /*14880*/  FMNMX.FTZ R12, R12, R26, !PT ;  /* 0x0000001a0c0c7209 */ /* 0x001fca0007810000 */
[C---:B------:R-:W-:Y:S01]  /*14890*/  FADD.FTZ R34, -R12.reuse, R11 ;  /* 0x0000000b0c227221 */ /* 0x040fe20000010100 */
[----:B------:R-:W-:Y:S01]  /*148a0*/  FMUL.FTZ R26, R12, UR41 ;  /* 0x000000290c1a7c20 */ /* 0x000fe20008410000 */
[----:B------:R0:W-:Y:S02]  /*148b0*/  MUFU.TANH R11, R50 ;  /* 0x00000032000b7308 */ /* 0x0001e40000002400 */
[----:B------:R-:W-:Y:S01]  /*148c0*/  FMUL.FTZ R34, R34, UR41 ;  /* 0x0000002922227c20 */ /* 0x000fe20008410000 */
[--C-:B------:R-:W-:Y:S01]  /*148d0*/  FFMA.FTZ R13, R13, UR41, -R26.reuse ;  /* 0x000000290d0d7c23 */ /* 0x100fe2000801081a */
[--C-:B------:R-:W-:Y:S01]  /*148e0*/  FFMA.FTZ R31, R14, UR41, -R26.reuse ;  /* 0x000000290e1f7c23 */ /* 0x100fe2000801081a */
[--C-:B------:R-:W-:Y:S01]  /*148f0*/  FFMA.FTZ R14, R24, UR41, -R26.reuse ;  /* 0x00000029180e7c23 */ /* 0x100fe2000801081a */
[--C-:B------:R-:W-:Y:S01]  /*14900*/  FFMA.FTZ R30, R15, UR41, -R26.reuse ;  /* 0x000000290f1e7c23 */ /* 0x100fe2000801081a */
[--C-:B------:R-:W-:Y:S01]  /*14910*/  FFMA.FTZ R20, R20, UR41, -R26.reuse ;  /* 0x0000002914147c23 */ /* 0x100fe2000801081a */
[----:B------:R-:W-:Y:S01]  /*14920*/  MUFU.EX2 R34, R34 ;  /* 0x0000002200227308 */ /* 0x000fe20000000800 */
[----:B0-----:R-:W-:Y:S01]  /*14930*/  FMUL.FTZ R50, R55, UR49 ;  /* 0x0000003137327c20 */ /* 0x001fe20008410000 */
[----:B------:R-:W-:Y:S01]  /*14940*/  FMUL.FTZ R55, R62, UR49 ;  /* 0x000000313e377c20 */ /* 0x000fe20008410000 */
[----:B------:R-:W-:Y:S01]  /*14950*/  FMUL.FTZ R62, R67, UR49 ;  /* 0x00000031433e7c20 */ /* 0x000fe20008410000 */
[----:B------:R-:W-:Y:S01]  /*14960*/  FMUL.FTZ R67, R74, UR49 ;  /* 0x000000314a437c20 */ /* 0x000fe20008410000 */
[----:B------:R-:W-:Y:S01]  /*14970*/  FMUL.FTZ R74, R79, UR49 ;  /* 0x000000314f4a7c20 */ /* 0x000fe20008410000 */
[----:B------:R-:W-:Y:S01]  /*14980*/  FMUL.FTZ R79, R87, UR49 ;  /* 0x00000031574f7c20 */ /* 0x000fe20008410000 */
[--C-:B------:R-:W-:Y:S01]  /*14990*/  FFMA.FTZ R21, R21, UR41, -R26.reuse ;  /* 0x0000002915157c23 */ /* 0x100fe2000801081a */
[----:B------:R-:W2:Y:S01]  /*149a0*/  LDL R87, [R1+0x3c] ;  /* 0x00003c0001577983 */ /* 0x000ea20000100800 */
        /* <DEDUP_REMOVED lines=8> */
[----:B------:R-:W1:Y:S01]  /*14a30*/  MUFU.EX2 R24, R31 ;  /* 0x0000001f00187308 */ /* 0x000e620000000800 */
[--C-:B------:R-:W-:Y:S01]  /*14a40*/  FFMA.FTZ R40, R40, UR41, -R26.reuse ;  /* 0x0000002928287c23 */ /* 0x100fe2000801081a */
[--C-:B------:R-:W-:Y:S01]  /*14a50*/  FFMA.FTZ R41, R41, UR41, -R26.reuse ;  /* 0x0000002929297c23 */ /* 0x100fe2000801081a */
[--C-:B------:R-:W-:Y:S01]  /*14a60*/  FFMA.FTZ R44, R44, UR41, -R26.reuse ;  /* 0x000000292c2c7c23 */ /* 0x100fe2000801081a */
[--C-:B------:R-:W-:Y:S01]  /*14a70*/  FFMA.FTZ R45, R45, UR41, -R26.reuse ;  /* 0x000000292d2d7c23 */ /* 0x100fe2000801081a */
[--C-:B------:R-:W-:Y:S01]  /*14a80*/  FFMA.FTZ R48, R48, UR41, -R26.reuse ;  /* 0x0000002930307c23 */ /* 0x100fe2000801081a */
[--C-:B------:R-:W-:Y:S01]  /*14a90*/  FFMA.FTZ R49, R49, UR41, -R26.reuse ;  /* 0x0000002931317c23 */ /* 0x100fe2000801081a */
[--C-:B------:R-:W-:Y:S01]  /*14aa0*/  FFMA.FTZ R52, R52, UR41, -R26.reuse ;  /* 0x0000002934347c23 */ /* 0x100fe2000801081a */
[----:B------:R-:W3:Y:S01]  /*14ab0*/  MUFU.TANH R35, R35 ;  /* 0x0000002300237308 */ /* 0x000ee20000002400 */
[----:B0-----:R-:W-:Y:S01]  /*14ac0*/  FFMA.FTZ R4, R34, R4, R13 ;  /* 0x0000000422047223 */ /* 0x001fe2000001000d */
[--C-:B------:R-:W-:Y:S01]  /*14ad0*/  FFMA.FTZ R53, R53, UR41, -R26.reuse ;  /* 0x0000002935357c23 */ /* 0x100fe2000801081a */
[--C-:B------:R-:W-:Y:S01]  /*14ae0*/  FFMA.FTZ R56, R56, UR41, -R26.reuse ;  /* 0x0000002938387c23 */ /* 0x100fe2000801081a */
[--C-:B------:R-:W-:Y:S01]  /*14af0*/  FFMA.FTZ R57, R57, UR41, -R26.reuse ;  /* 0x0000002939397c23 */ /* 0x100fe2000801081a */
[--C-:B------:R-:W-:Y:S01]  /*14b00*/  FFMA.FTZ R60, R60, UR41, -R26.reuse ;  /* 0x000000293c3c7c23 */ /* 0x100fe2000801081a */
[--C-:B------:R-:W-:Y:S01]  /*14b10*/  FFMA.FTZ R61, R61, UR41, -R26.reuse ;  /* 0x000000293d3d7c23 */ /* 0x100fe2000801081a */
[----:B------:R-:W-:Y:S01]  /*14b20*/  FFMA.FTZ R64, R64, UR41, -R26 ;  /* 0x0000002940407c23 */ /* 0x000fe2000801081a */
[----:B------:R-:W0:Y:S01]  /*14b30*/  MUFU.TANH R42, R42 ;  /* 0x0000002a002a7308 */ /* 0x000e220000002400 */
[C---:B-1----:R-:W-:Y:S01]  /*14b40*/  FADD.FTZ R4, R24.reuse, R4 ;  /* 0x0000000418047221 */ /* 0x042fe20000010000 */
[----:B------:R-:W-:Y:S01]  /*14b50*/  F2FP.BF16.F32.PACK_AB R24, R24, R13 ;  /* 0x0000000d1818723e */ /* 0x000fe200000010ff */
[--C-:B------:R-:W-:Y:S01]  /*14b60*/  FFMA.FTZ R65, R65, UR41, -R26.reuse ;  /* 0x0000002941417c23 */ /* 0x100fe2000801081a */
[----:B------:R-:W-:Y:S01]  /*14b70*/  FMNMX.FTZ R13, R144, R5, !PT ;  /* 0x00000005900d7209 */ /* 0x000fe20007810000 */
[--C-:B------:R-:W-:Y:S01]  /*14b80*/  FFMA.FTZ R68, R68, UR41, -R26.reuse ;  /* 0x0000002944447c23 */ /* 0x100fe2000801081a */
[--C-:B------:R-:W-:Y:S01]  /*14b90*/  FFMA.FTZ R69, R69, UR41, -R26.reuse ;  /* 0x0000002945457c23 */ /* 0x100fe2000801081a */
[--C-:B------:R-:W-:Y:S01]  /*14ba0*/  FFMA.FTZ R72, R72, UR41, -R26.reuse ;  /* 0x0000002948487c23 */ /* 0x100fe2000801081a */
[----:B------:R-:W-:Y:S01]  /*14bb0*/  FMNMX.FTZ R13, R84, R13, !PT ;  /* 0x0000000d540d7209 */ /* 0x000fe20007810000 */
[----:B------:R-:W1:Y:S01]  /*14bc0*/  MUFU.TANH R27, R27 ;  /* 0x0000001b001b7308 */ /* 0x000e620000002400 */
[--C-:B------:R-:W-:Y:S01]  /*14bd0*/  FFMA.FTZ R73, R73, UR41, -R26.reuse ;  /* 0x0000002949497c23 */ /* 0x100fe2000801081a */
[----:B------:R-:W-:Y:S01]  /*14be0*/  FFMA.FTZ R76, R76, UR41, -R26 ;  /* 0x000000294c4c7c23 */ /* 0x000fe2000801081a */
[----:B------:R-:W-:-:S04]  /*14bf0*/  FMNMX.FTZ R13, R85, R13, !PT ;  /* 0x0000000d550d7209 */ /* 0x000fc80007810000 */
[----:B------:R-:W-:Y:S01]  /*14c00*/  FMNMX.FTZ R13, R143, R13, !PT ;  /* 0x0000000d8f0d7209 */ /* 0x000fe20007810000 */
[----:B------:R-:W4:Y:S03]  /*14c10*/  MUFU.TANH R46, R46 ;  /* 0x0000002e002e7308 */ /* 0x000f260000002400 */
[----:B------:R-:W-:-:S04]  /*14c20*/  FMNMX.FTZ R13, R80, R13, !PT ;  /* 0x0000000d500d7209 */ /* 0x000fc80007810000 */
[----:B------:R-:W-:Y:S01]  /*14c30*/  FMNMX.FTZ R13, R81, R13, !PT ;  /* 0x0000000d510d7209 */ /* 0x000fe20007810000 */
[----:B------:R-:W5:Y:S03]  /*14c40*/  MUFU.TANH R47, R47 ;  /* 0x0000002f002f7308 */ /* 0x000f660000002400 */
[----:B------:R-:W-:-:S04]  /*14c50*/  FMNMX.FTZ R13, R142, R13, !PT ;  /* 0x0000000d8e0d7209 */ /* 0x000fc80007810000 */
[----:B------:R-:W-:Y:S01]  /*14c60*/  FMNMX.FTZ R13, R39, R13, !PT ;  /* 0x0000000d270d7209 */ /* 0x000fe20007810000 */
[----:B------:R-:W5:Y:S03]  /*14c70*/  MUFU.TANH R50, R50 ;  /* 0x0000003200327308 */ /* 0x000f660000002400 */
[----:B------:R-:W-:-:S04]  /*14c80*/  FMNMX.FTZ R13, R38, R13, !PT ;  /* 0x0000000d260d7209 */ /* 0x000fc80007810000 */
[----:B---3--:R-:W-:Y:S01]  /*14c90*/  FMNMX.FTZ R13, R35, R13, !PT ;  /* 0x0000000d230d7209 */ /* 0x008fe20007810000 */
[----:B------:R-:W3:Y:S03]  /*14ca0*/  MUFU.TANH R51, R51 ;  /* 0x0000003300337308 */ /* 0x000ee60000002400 */
[----:B0-----:R-:W-:-:S04]  /*14cb0*/  FMNMX.FTZ R13, R42, R13, !PT ;  /* 0x0000000d2a0d7209 */ /* 0x001fc80007810000 */
[----:B-1----:R-:W-:Y:S01]  /*14cc0*/  FMNMX.FTZ R13, R27, R13, !PT ;  /* 0x0000000d1b0d7209 */ /* 0x002fe20007810000 */
[----:B------:R-:W0:Y:S03]  /*14cd0*/  MUFU.TANH R54, R54 ;  /* 0x0000003600367308 */ /* 0x000e260000002400 */
[----:B------:R-:W-:-:S04]  /*14ce0*/  FMNMX.FTZ R13, R11, R13, !PT ;  /* 0x0000000d0b0d7209 */ /* 0x000fc80007810000 */
[----:B----4-:R-:W-:Y:S01]  /*14cf0*/  FMNMX.FTZ R13, R46, R13, !PT ;  /* 0x0000000d2e0d7209 */ /* 0x010fe20007810000 */
[----:B------:R-:W1:Y:S03]  /*14d00*/  MUFU.TANH R55, R55 ;  /* 0x0000003700377308 */ /* 0x000e660000002400 */
[----:B-----5:R-:W-:-:S04]  /*14d10*/  FMNMX.FTZ R13, R47, R13, !PT ;  /* 0x0000000d2f0d7209 */ /* 0x020fc80007810000 */
[----:B------:R-:W-:Y:S01]  /*14d20*/  FMNMX.FTZ R13, R50, R13, !PT ;  /* 0x0000000d320d7209 */ /* 0x000fe20007810000 */
[----:B------:R-:W4:Y:S03]  /*14d30*/  MUFU.TANH R58, R58 ;  /* 0x0000003a003a7308 */ /* 0x000f260000002400 */
[----:B---3--:R-:W-:-:S04]  /*14d40*/  FMNMX.FTZ R13, R51, R13, !PT ;  /* 0x0000000d330d7209 */ /* 0x008fc80007810000 */
[----:B0-----:R-:W-:Y:S01]  /*14d50*/  FMNMX.FTZ R13, R54, R13, !PT ;  /* 0x0000000d360d7209 */ /* 0x001fe20007810000 */
[----:B------:R-:W0:Y:S03]  /*14d60*/  MUFU.TANH R59, R59 ;  /* 0x0000003b003b7308 */ /* 0x000e260000002400 */
[----:B-1----:R-:W-:-:S05]  /*14d70*/  FMNMX.FTZ R13, R55, R13, !PT ;  /* 0x0000000d370d7209 */ /* 0x002fca0007810000 */
[----:B------:R-:W1:Y:S01]  /*14d80*/  MUFU.TANH R62, R62 ;  /* 0x0000003e003e7308 */ /* 0x000e620000002400 */
[----:B----4-:R-:W-:-:S07]  /*14d90*/  FMNMX.FTZ R13, R58, R13, !PT ;  /* 0x0000000d3a0d7209 */ /* 0x010fce0007810000 */
[----:B------:R-:W3:Y:S01]  /*14da0*/  MUFU.TANH R63, R63 ;  /* 0x0000003f003f7308 */ /* 0x000ee20000002400 */
[----:B0-----:R-:W-:-:S07]  /*14db0*/  FMNMX.FTZ R13, R59, R13, !PT ;  /* 0x0000000d3b0d7209 */ /* 0x001fce0007810000 */
[----:B------:R-:W0:Y:S01]  /*14dc0*/  MUFU.TANH R66, R66 ;  /* 0x0000004200427308 */ /* 0x000e220000002400 */
[----:B-1----:R-:W-:-:S07]  /*14dd0*/  FMNMX.FTZ R13, R62, R13, !PT ;  /* 0x0000000d3e0d7209 */ /* 0x002fce0007810000 */
[----:B------:R-:W1:Y:S01]  /*14de0*/  MUFU.TANH R67, R67 ;  /* 0x0000004300437308 */ /* 0x000e620000002400 */
[----:B---3--:R-:W-:-:S07]  /*14df0*/  FMNMX.FTZ R13, R63, R13, !PT ;  /* 0x0000000d3f0d7209 */ /* 0x008fce0007810000 */
        /* <DEDUP_REMOVED lines=12> */
[----:B------:R-:W3:Y:S08]  /*14ec0*/  MUFU.EX2 R26, R30 ;  /* 0x0000001e001a7308 */ /* 0x000ef00000000800 */
[----:B------:R-:W4:Y:S01]  /*14ed0*/  MUFU.TANH R79, R79 ;  /* 0x0000004f004f7308 */ /* 0x000f220000002400 */
[----:B0-----:R-:W-:-:S07]  /*14ee0*/  FMNMX.FTZ R13, R77, R13, !PT ;  /* 0x0000000d4d0d7209 */ /* 0x001fce0007810000 */
[----:B------:R-:W0:Y:S01]  /*14ef0*/  MUFU.EX2 R20, R20 ;  /* 0x0000001400147308 */ /* 0x000e220000000800 */
[----:B-1----:R-:W-:Y:S01]  /*14f00*/  FMNMX.FTZ R13, R78, R13, !PT ;  /* 0x0000000d4e0d7209 */ /* 0x002fe20007810000 */
[----:B---3--:R-:W-:-:S03]  /*14f10*/  FADD.FTZ R4, R26, R4 ;  /* 0x000000041a047221 */ /* 0x008fc60000010000 */
[----:B----4-:R-:W-:Y:S01]  /*14f20*/  FMNMX.FTZ R13, R79, R13, !PT ;  /* 0x0000000d4f0d7209 */ /* 0x010fe20007810000 */
[C---:B0-----:R-:W-:Y:S01]  /*14f30*/  FADD.FTZ R4, R20.reuse, R4 ;  /* 0x0000000414047221 */ /* 0x041fe20000010000 */
[----:B------:R-:W-:-:S03]  /*14f40*/  F2FP.BF16.F32.PACK_AB R26, R20, R26 ;  /* 0x0000001a141a723e */ /* 0x000fc600000010ff */
[----:B------:R-:W0:Y:S02]  /*14f50*/  SHFL.BFLY PT, R20, R13, 0x2, 0x1f ;  /* 0x0c401f000d147f89 */ /* 0x000e2400000e0000 */
[----:B0-----:R-:W-:-:S05]  /*14f60*/  FMNMX.FTZ R13, R13, R20, !PT ;  /* 0x000000140d0d7209 */ /* 0x001fca0007810000 */
[----:B------:R-:W0:Y:S01]  /*14f70*/  SHFL.BFLY PT, R20, R13, 0x1, 0x1f ;  /* 0x0c201f000d147f89 */ /* 0x000e2200000e0000 */
[----:B------:R-:W-:-:S05]  /*14f80*/  IMAD.MOV.U32 R31, RZ, RZ, 0x40000040 ;  /* 0x40000040ff1f7424 */ /* 0x000fca00078e00ff */
[----:B------:R-:W-:Y:S02]  /*14f90*/  R2UR UR9, R31 ;  /* 0x000000001f0972ca */ /* 0x000fe400000e0000 */
[----:B0-----:R-:W-:-:S05]  /*14fa0*/  FMNMX.FTZ R13, R13, R20, !PT ;  /* 0x000000140d0d7209 */ /* 0x001fca0007810000 */
[----:B------:R-:W-:-:S04]  /*14fb0*/  FMUL.FTZ R30, R13, UR41 ;  /* 0x000000290d1e7c20 */ /* 0x000fc80008410000 */
        /* <DEDUP_REMOVED lines=32> */
[----:B--2---:R-:W-:-:S04]  /*151c0*/  LOP3.LUT R30, R87, 0x10000, RZ, 0xfc, !PT ;  /* 0x00010000571e7812 */ /* 0x004fc800078efcff */
[----:B------:R-:W-:Y:S01]  /*151d0*/  R2UR UR8, R30 ;  /* 0x000000001e0872ca */ /* 0x000fe200000e0000 */
[----:B------:R-:W-:-:S12]  /*151e0*/  WARPGROUP.ARRIVE ;  /* 0x00000000000079c5 */ /* 0x000fd80000000000 */
[----:B------:R-:W-:Y:S01]  /*151f0*/  HGMMA.64x96x16.F32.BF16 R88, gdesc[UR8].tnspB, R88, gsb0 ;  /* 0x41600000085879f0 */ /* 0x000fe20008001858 */
[----:B------:R-:W-:Y:S02]  /*15200*/  VIADD R38, R30, 0x2 ;  /* 0x000000021e267836 */ /* 0x000fe40000000000 */
[----:B------:R-:W-:-:S03]  /*15210*/  IMAD.MOV.U32 R39, RZ, RZ, 0x40000040 ;  /* 0x40000040ff277424 */ /* 0x000fc600078e00ff */
[----:B------:R-:W-:Y:S02]  /*15220*/  R2UR UR12, R38 ;  /* 0x00000000260c72ca */ /* 0x000fe400000e0000 */
[----:B------:R-:W-:Y:S01]  /*15230*/  R2UR UR13, R39 ;  /* 0x00000000270d72ca */ /* 0x000fe200000e0000 */
[----:B------:R-:W-:Y:S02]  /*15240*/  VIADD R38, R30, 0x4 ;  /* 0x000000041e267836 */ /* 0x000fe40000000000 */
[----:B------:R-:W-:Y:S01]  /*15250*/  IMAD.MOV.U32 R39, RZ, RZ, 0x40000040 ;  /* 0x40000040ff277424 */ /* 0x000fe200078e00ff */
[----:B------:R-:W-:Y:S02]  /*15260*/  WARPGROUP.DEPBAR.LE gsb0, 0x0 ;  /* 0x00008000000079c5 */ /* 0x000fe40000010000 */
[----:B------:R-:W-:-:S07]  /*15270*/  WARPGROUP.ARRIVE ;  /* 0x00000000000079c5 */ /* 0x000fce0000000000 */
[----:B------:R-:W-:Y:S01]  /*15280*/  HGMMA.64x96x16.F32.BF16 R88, gdesc[UR12].tnspB, R88, gsb0 ;  /* 0x416000000c5879f0 */ /* 0x000fe20008001858 */
[----:B------:R-:W-:Y:S02]  /*15290*/  R2UR UR16, R38 ;  /* 0x00000000261072ca */ /* 0x000fe400000e0000 */
[----:B------:R-:W-:Y:S01]  /*152a0*/  R2UR UR17, R39 ;  /* 0x00000000271172ca */ /* 0x000fe200000e0000 */
[----:B------:R-:W-:Y:S02]  /*152b0*/  VIADD R38, R30, 0x6 ;  /* 0x000000061e267836 */ /* 0x000fe40000000000 */
[----:B------:R-:W-:-:S03]  /*152c0*/  IMAD.MOV.U32 R39, RZ, RZ, 0x40000040 ;  /* 0x40000040ff277424 */ /* 0x000fc600078e00ff */
[----:B------:R-:W-:Y:S01]  /*152d0*/  R2UR UR20, R38 ;  /* 0x00000000261472ca */ /* 0x000fe200000e0000 */
[----:B------:R-:W-:Y:S02]  /*152e0*/  WARPGROUP.DEPBAR.LE gsb0, 0x0 ;  /* 0x00008000000079c5 */ /* 0x000fe40000010000 */
[----:B------:R-:W-:-:S06]  /*152f0*/  WARPGROUP.ARRIVE ;  /* 0x00000000000079c5 */ /* 0x000fcc0000000000 */
[----:B------:R-:W-:Y:S01]  /*15300*/  HGMMA.64x96x16.F32.BF16 R88, gdesc[UR16].tnspB, R88, gsb0 ;  /* 0x41600000105879f0 */ /* 0x000fe20008001858 */
[----:B------:R-:W-:Y:S01]  /*15310*/  R2UR UR21, R39 ;  /* 0x00000000271572ca */ /* 0x000fe200000e0000 */
[----:B------:R-:W-:Y:S02]  /*15320*/  VIADD R38, R30, 0x600 ;  /* 0x000006001e267836 */ /* 0x000fe40000000000 */
[----:B------:R-:W-:-:S03]  /*15330*/  IMAD.MOV.U32 R39, RZ, RZ, 0x40000040 ;  /* 0x40000040ff277424 */ /* 0x000fc600078e00ff */
[----:B------:R-:W-:Y:S02]  /*15340*/  R2UR UR24, R38 ;  /* 0x00000000261872ca */ /* 0x000fe400000e0000 */
[----:B------:R-:W-:Y:S01]  /*15350*/  R2UR UR25, R39 ;  /* 0x00000000271972ca */ /* 0x000fe200000e0000 */
[----:B------:R-:W-:Y:S02]  /*15360*/  WARPGROUP.DEPBAR.LE gsb0, 0x0 ;  /* 0x00008000000079c5 */ /* 0x000fe40000010000 */
[----:B------:R-:W-:-:S06]  /*15370*/  WARPGROUP.ARRIVE ;  /* 0x00000000000079c5 */ /* 0x000fcc0000000000 */
[----:B------:R-:W-:Y:S01]  /*15380*/  HGMMA.64x96x16.F32.BF16 R88, gdesc[UR20].tnspB, R88, gsb0 ;  /* 0x41600000145879f0 */ /* 0x000fe20008001858 */
        /* <DEDUP_REMOVED lines=18> */
[----:B------:R-:W2:Y:S01]  /*154b0*/  LDL R30, [R1+0x20] ;  /* 0x00002000011e7983 */ /* 0x000ea20000100800 */
[----:B------:R-:W-:Y:S02]  /*154c0*/  WARPGROUP.DEPBAR.LE gsb0, 0x0 ;  /* 0x00008000000079c5 */ /* 0x000fe40000010000 */
[----:B------:R-:W-:-:S06]  /*154d0*/  WARPGROUP.ARRIVE ;  /* 0x00000000000079c5 */ /* 0x000fcc0000000000 */
[----:B------:R-:W-:Y:S03]  /*154e0*/  HGMMA.64x96x16.F32.BF16 R88, gdesc[UR32].tnspB, R88, gsb0 ;  /* 0x41600000205879f0 */ /* 0x000fe60008001858 */
[----:B------:R-:W0:Y:S01]  /*154f0*/  S2R R87, SR_TID.X ;  /* 0x0000000000577919 */ /* 0x000e220000002100 */
[----:B------:R-:W-:-:S04]  /*15500*/  FADD.FTZ R5, -R13, R5 ;  /* 0x000000050d057221 */ /* 0x000fc80000010100 */
[----:B------:R-:W-:Y:S01]  /*15510*/  FMUL.FTZ R5, R5, UR41 ;  /* 0x0000002905057c20 */ /* 0x000fe20008410000 */
[----:B------:R-:W-:Y:S02]  /*15520*/  WARPGROUP.DEPBAR.LE gsb0, 0x0 ;  /* 0x00008000000079c5 */ /* 0x000fe40000010000 */
[----:B------:R-:W-:-:S06]  /*15530*/  WARPGROUP.ARRIVE ;  /* 0x00000000000079c5 */ /* 0x000fcc0000000000 */
[----:B------:R-:W-:Y:S01]  /*15540*/  HGMMA.64x96x16.F32.BF16 R88, gdesc[UR44].tnspB, R88, gsb0 ;  /* 0x416000002c5879f0 */ /* 0x000fe20008001858 */
[----:B0-----:R-:W-:Y:S02]  /*15550*/  SHF.R.U32.HI R27, RZ, 0x7, R87 ;  /* 0x00000007ff1b7819 */ /* 0x001fe40000011657 */
[----:B------:R-:W-:-:S03]  /*15560*/  ISETP.GE.U32.AND P2, PT, R87, 0x180, PT ;  /* 0x000001805700780c */ /* 0x000fc60003f46070 */
[----:B------:R-:W-:Y:S01]  /*15570*/  VIADD R27, R27, 0x9 ;  /* 0x000000091b1b7836 */ /* 0x000fe20000000000 */
[----:B------:R-:W-:Y:S04]  /*15580*/  MUFU.EX2 R5, R5 ;  /* 0x0000000500057308 */ /* 0x000fe80000000800 */
[----:B------:R-:W-:-:S04]  /*15590*/  SEL R27, R27, 0x9, !P2 ;  /* 0x000000091b1b7807 */ /* 0x000fc80005000000 */
[----:B------:R-:W0:Y:S08]  /*155a0*/  MUFU.EX2 R25, R25 ;  /* 0x0000001900197308 */ /* 0x000e300000000800 */
[----:B------:R-:W1:Y:S08]  /*155b0*/  MUFU.EX2 R84, R84 ;  /* 0x0000005400547308 */ /* 0x000e700000000800 */
[----:B------:R-:W-:Y:S08]  /*155c0*/  MUFU.EX2 R85, R85 ;  /* 0x0000005500557308 */ /* 0x000ff00000000800 */
[----:B------:R-:W-:Y:S01]  /*155d0*/  MUFU.EX2 R86, R86 ;  /* 0x0000005600567308 */ /* 0x000fe20000000800 */
[----:B------:R-:W-:-:S07]  /*155e0*/  @!P1 IMAD R10, R10, 0x8, R2 ;  /* 0x000000080a0a9824 */ /* 0x000fce00078e0202 */
[----:B------:R-:W3:Y:S01]  /*155f0*/  MUFU.EX2 R21, R21 ;  /* 0x0000001500157308 */ /* 0x000ee20000000800 */
[----:B------:R-:W-:-:S07]  /*15600*/  @!P1 VIADD R10, R10, 0x2d860 ;  /* 0x0002d8600a0a9836 */ /* 0x000fce0000000000 */
[----:B------:R-:W4:Y:S01]  /*15610*/  MUFU.EX2 R14, R14 ;  /* 0x0000000e000e7308 */ /* 0x000f220000000800 */
[----:B0-----:R-:W-:Y:S01]  /*15620*/  FFMA.FTZ R3, R5, R3, R25 ;  /* 0x0000000305037223 */ /* 0x001fe20000010019 */
[----:B------:R-:W-:Y:S02]  /*15630*/  @!P1 PRMT R10, RZ, 0x654, R10 ;  /* 0x00000654ff0a9816 */ /* 0x000fe4000000000a */
[----:B-1----:R-:W-:Y:S01]  /*15640*/  F2FP.BF16.F32.PACK_AB R25, R84, R25 ;  /* 0x000000195419723e */ /* 0x002fe200000010ff */
[----:B---3--:R-:W-:Y:S01]  /*15650*/  FADD.FTZ R4, R21, R4 ;  /* 0x0000000415047221 */ /* 0x008fe20000010000 */
[----:B------:R-:W-:Y:S02]  /*15660*/  WARPGROUP.DEPBAR.LE gsb0, 0x0 ;  /* 0x00008000000079c5 */ /* 0x000fe40000010000 */
[----:B------:R0:W-:Y:S06]  /*15670*/  BAR.ARV R27, 0x100 ;  /* 0x0004001b0000751d */ /* 0x0001ec0000002000 */
[----:B0-----:R-:W-:-:S04]  /*15680*/  @!P1 IMAD R27, R16, 0x8, R2 ;  /* 0x00000008101b9824 */ /* 0x001fc800078e0202 */
[----:B------:R-:W-:-:S05]  /*15690*/  @!P1 VIADD R27, R27, 0x2d840 ;  /* 0x0002d8401b1b9836 */ /* 0x000fca0000000000 */
[----:B------:R-:W-:-:S04]  /*156a0*/  @!P1 PRMT R27, RZ, 0x654, R27 ;  /* 0x00000654ff1b9816 */ /* 0x000fc8000000001b */
[----:B------:R0:W-:Y:S02]  /*156b0*/  @!P1 SYNCS.ARRIVE.TRANS64.RED.A1T0 RZ, [R27+URZ], RZ ;  /* 0x000000ff1bff99a7 */ /* 0x0001e4000810043f */
[----:B0-----:R-:W-:Y:S01]  /*156c0*/  F2FP.BF16.F32.PACK_AB R27, R86, R85 ;  /* 0x00000055561b723e */ /* 0x001fe200000010ff */
[----:B------:R0:W-:Y:S04]  /*156d0*/  @!P1 SYNCS.ARRIVE.TRANS64.RED.A1T0 RZ, [R10+URZ], RZ ;  /* 0x000000ff0aff99a7 */ /* 0x0001e8000810043f */
[----:B------:R4:W-:Y:S02]  /*156e0*/  STSM.16.M88.4 [R139+0x21800], R24 ;  /* 0x021800188b007844 */ /* 0x0009e40000000200 */
[C---:B----4-:R-:W-:Y:S02]  /*156f0*/  F2FP.BF16.F32.PACK_AB R24, R14.reuse, R21 ;  /* 0x000000150e18723e */ /* 0x050fe400000010ff */
[----:B------:R-:W3:Y:S01]  /*15700*/  LDL R21, [R1+0x24] ;  /* 0x0000240001157983 */ /* 0x000ee20000100800 */
[----:B------:R-:W1:Y:S08]  /*15710*/  MUFU.EX2 R15, R15 ;  /* 0x0000000f000f7308 */ /* 0x000e700000000800 */
[----:B------:R-:W-:Y:S08]  /*15720*/  MUFU.EX2 R26, R28 ;  /* 0x0000001c001a7308 */ /* 0x000ff00000000800 */
[----:B------:R-:W-:Y:S08]  /*15730*/  MUFU.EX2 R80, R80 ;  /* 0x0000005000507308 */ /* 0x000ff00000000800 */
[----:B------:R-:W4:Y:S08]  /*15740*/  MUFU.EX2 R81, R81 ;  /* 0x0000005100517308 */ /* 0x000f300000000800 */
[----:B------:R-:W-:Y:S08]  /*15750*/  MUFU.EX2 R82, R82 ;  /* 0x0000005200527308 */ /* 0x000ff00000000800 */
[----:B------:R-:W5:Y:S01]  /*15760*/  MUFU.EX2 R83, R83 ;  /* 0x0000005300537308 */ /* 0x000f620000000800 */
[----:B------:R-:W-:-:S04]  /*15770*/  FADD.FTZ R4, R14, R4 ;  /* 0x000000040e047221 */ /* 0x000fc80000010000 */
[----:B-1----:R-:W-:Y:S01]  /*15780*/  FADD.FTZ R4, R15, R4 ;  /* 0x000000040f047221 */ /* 0x002fe20000010000 */
[----:B------:R-:W-:Y:S01]  /*15790*/  FADD.FTZ R3, R84, R3 ;  /* 0x0000000354037221 */ /* 0x000fe20000010000 */
[----:B----4-:R-:W-:Y:S02]  /*157a0*/  F2FP.BF16.F32.PACK_AB R25, R81, R80 ;  /* 0x000000505119723e */ /* 0x010fe400000010ff */
[C---:B------:R-:W-:Y:S01]  /*157b0*/  FADD.FTZ R4, R26.reuse, R4 ;  /* 0x000000041a047221 */ /* 0x040fe20000010000 */
[----:B------:R-:W-:Y:S01]  /*157c0*/  F2FP.BF16.F32.PACK_AB R26, R26, R15 ;  /* 0x0000000f1a1a723e */ /* 0x000fe200000010ff */
[----:B------:R-:W-:Y:S01]  /*157d0*/  FADD.FTZ R3, R85, R3 ;  /* 0x0000000355037221 */ /* 0x000fe20000010000 */
[----:B-----5:R-:W-:-:S03]  /*157e0*/  F2FP.BF16.F32.PACK_AB R27, R83, R82 ;  /* 0x00000052531b723e */ /* 0x020fc600000010ff */
[----:B------:R-:W-:Y:S02]  /*157f0*/  FADD.FTZ R3, R86, R3 ;  /* 0x0000000356037221 */ /* 0x000fe40000010000 */
[----:B--2---:R1:W-:Y:S01]  /*15800*/  STSM.16.M88.4 [R30], R24 ;  /* 0x000000181e007844 */ /* 0x0043e20000000200 */
[----:B------:R-:W-:Y:S01]  /*15810*/  MUFU.EX2 R32, R32 ;  /* 0x0000002000207308 */ /* 0x000fe20000000800 */
[----:B------:R-:W-:-:S07]  /*15820*/  FADD.FTZ R3, R80, R3 ;  /* 0x0000000350037221 */ /* 0x000fce0000010000 */
[----:B------:R-:W-:Y:S08]  /*15830*/  MUFU.EX2 R20, R20 ;  /* 0x0000001400147308 */ /* 0x000ff00000000800 */
[----:B-1----:R-:W1:Y:S01]  /*15840*/  MUFU.EX2 R24, R29 ;  /* 0x0000001d00187308 */ /* 0x002e620000000800 */
[----:B------:R-:W-:-:S07]  /*15850*/  FADD.FTZ R3, R81, R3 ;  /* 0x0000000351037221 */ /* 0x000fce0000010000 */
[----:B------:R-:W2:Y:S01]  /*15860*/  MUFU.EX2 R26, R33 ;  /* 0x00000021001a7308 */ /* 0x000ea20000000800 */
[----:B------:R-:W-:-:S07]  /*15870*/  FADD.FTZ R3, R82, R3 ;  /* 0x0000000352037221 */ /* 0x000fce0000010000 */
[----:B------:R-:W4:Y:S01]  /*15880*/  MUFU.EX2 R25, R35 ;  /* 0x0000002300197308 */ /* 0x000f220000000800 */
[----:B-1----:R-:W-:Y:S01]  /*15890*/  FADD.FTZ R4, R24, R4 ;  /* 0x0000000418047221 */ /* 0x002fe20000010000 */
[----:B------:R-:W-:-:S06]  /*158a0*/  FADD.FTZ R3, R83, R3 ;  /* 0x0000000353037221 */ /* 0x000fcc0000010000 */
[----:B0-----:R-:W0:Y:S08]  /*158b0*/  MUFU.EX2 R10, R36 ;  /* 0x00000024000a7308 */ /* 0x001e300000000800 */
[----:B------:R-:W1:Y:S01]  /*158c0*/  MUFU.EX2 R27, R42 ;  /* 0x0000002a001b7308 */ /* 0x000e620000000800 */
[----:B------:R-:W-:Y:S01]  /*158d0*/  FADD.FTZ R4, R32, R4 ;  /* 0x0000000420047221 */ /* 0x000fe20000010000 */
[----:B------:R-:W-:-:S06]  /*158e0*/  FADD.FTZ R3, R20, R3 ;  /* 0x0000000314037221 */ /* 0x000fcc0000010000 */
[----:B------:R-:W5:Y:S08]  /*158f0*/  MUFU.EX2 R28, R37 ;  /* 0x00000025001c7308 */ /* 0x000f700000000800 */
[----:B------:R-:W5:Y:S01]  /*15900*/  MUFU.EX2 R43, R43 ;  /* 0x0000002b002b7308 */ /* 0x000f620000000800 */
[----:B--2---:R-:W-:Y:S01]  /*15910*/  FADD.FTZ R4, R26, R4 ;  /* 0x000000041a047221 */ /* 0x004fe20000010000 */
[----:B----4-:R-:W-:-:S06]  /*15920*/  FADD.FTZ R3, R25, R3 ;  /* 0x0000000319037221 */ /* 0x010fcc0000010000 */
[----:B------:R-:W2:Y:S08]  /*15930*/  MUFU.EX2 R14, R40 ;  /* 0x00000028000e7308 */ /* 0x000eb00000000800 */
[----:B------:R-:W4:Y:S01]  /*15940*/  MUFU.EX2 R11, R11 ;  /* 0x0000000b000b7308 */ /* 0x000f220000000800 */
[----:B0-----:R-:W-:Y:S01]  /*15950*/  FADD.FTZ R4, R10, R4 ;  /* 0x000000040a047221 */ /* 0x001fe20000010000 */
[----:B-1----:R-:W-:-:S06]  /*15960*/  FADD.FTZ R3, R27, R3 ;  /* 0x000000031b037221 */ /* 0x002fcc0000010000 */
[----:B------:R-:W0:Y:S08]  /*15970*/  MUFU.EX2 R30, R41 ;  /* 0x00000029001e7308 */ /* 0x000e300000000800 */
[----:B------:R-:W1:Y:S01]  /*15980*/  MUFU.EX2 R29, R46 ;  /* 0x0000002e001d7308 */ /* 0x000e620000000800 */
[----:B-----5:R-:W-:Y:S01]  /*15990*/  FADD.FTZ R4, R28, R4 ;  /* 0x000000041c047221 */ /* 0x020fe20000010000 */
        /* <DEDUP_REMOVED lines=14> */
[----:B------:R-:W3:Y:S01]  /*15a80*/  MUFU.EX2 R54, R54 ;  /* 0x0000003600367308 */ /* 0x000ee20000000800 */
        /* <DEDUP_REMOVED lines=9> */
[----:B---3--:R-:W-:-:S06]  /*15b20*/  FADD.FTZ R4, R54, R4 ;  /* 0x0000000436047221 */ /* 0x008fcc0000010000 */
[----:B------:R-:W3:Y:S08]  /*15b30*/  MUFU.EX2 R56, R56 ;  /* 0x0000003800387308 */ /* 0x000ef00000000800 */
[----:B------:R-:W5:Y:S01]  /*15b40*/  MUFU.EX2 R59, R59 ;  /* 0x0000003b003b7308 */ /* 0x000f620000000800 */
[----:B--2---:R-:W-:Y:S01]  /*15b50*/  FADD.FTZ R3, R52, R3 ;  /* 0x0000000334037221 */ /* 0x004fe20000010000 */
[----:B----4-:R-:W-:-:S06]  /*15b60*/  FADD.FTZ R4, R39, R4 ;  /* 0x0000000427047221 */ /* 0x010fcc0000010000 */
[----:B------:R-:W2:Y:S08]  /*15b70*/  MUFU.EX2 R57, R57 ;  /* 0x0000003900397308 */ /* 0x000eb00000000800 */
[----:B------:R-:W4:Y:S01]  /*15b80*/  MUFU.EX2 R62, R62 ;  /* 0x0000003e003e7308 */ /* 0x000f220000000800 */
[----:B0-----:R-:W-:Y:S01]  /*15b90*/  FADD.FTZ R3, R53, R3 ;  /* 0x0000000335037221 */ /* 0x001fe20000010000 */
[----:B-1----:R-:W-:-:S06]  /*15ba0*/  FADD.FTZ R4, R58, R4 ;  /* 0x000000043a047221 */ /* 0x002fcc0000010000 */
[----:B------:R-:W0:Y:S01]  /*15bb0*/  MUFU.EX2 R63, R63 ;  /* 0x0000003f003f7308 */ /* 0x000e220000000800 */
[----:B------:R-:W-:Y:S01]  /*15bc0*/  F2FP.BF16.F32.PACK_AB R26, R10, R26 ;  /* 0x0000001a0a1a723e */ /* 0x000fe200000010ff */
[----:B---3--:R-:W-:Y:S01]  /*15bd0*/  FADD.FTZ R10, R56, R3 ;  /* 0x00000003380a7221 */ /* 0x008fe20000010000 */
[----:B-----5:R-:W-:-:S05]  /*15be0*/  FADD.FTZ R3, R59, R4 ;  /* 0x000000043b037221 */ /* 0x020fca0000010000 */
[----:B------:R-:W1:Y:S01]  /*15bf0*/  MUFU.EX2 R60, R60 ;  /* 0x0000003c003c7308 */ /* 0x000e620000000800 */
[----:B------:R-:W-:-:S07]  /*15c00*/  F2FP.BF16.F32.PACK_AB R29, R29, R11 ;  /* 0x0000000b1d1d723e */ /* 0x000fce00000010ff */
[----:B------:R-:W3:Y:S01]  /*15c10*/  MUFU.EX2 R66, R66 ;  /* 0x0000004200427308 */ /* 0x000ee20000000800 */
[----:B--2---:R-:W-:Y:S01]  /*15c20*/  FADD.FTZ R11, R57, R10 ;  /* 0x0000000a390b7221 */ /* 0x004fe20000010000 */
[----:B----4-:R-:W-:-:S06]  /*15c30*/  FADD.FTZ R10, R62, R3 ;  /* 0x000000033e0a7221 */ /* 0x010fcc0000010000 */
[----:B------:R-:W2:Y:S08]  /*15c40*/  MUFU.EX2 R61, R61 ;  /* 0x0000003d003d7308 */ /* 0x000eb00000000800 */
[----:B------:R-:W4:Y:S01]  /*15c50*/  MUFU.EX2 R67, R67 ;  /* 0x0000004300437308 */ /* 0x000f220000000800 */
[----:B0-----:R-:W-:-:S07]  /*15c60*/  FADD.FTZ R3, R63, R10 ;  /* 0x0000000a3f037221 */ /* 0x001fce0000010000 */
[----:B------:R-:W0:Y:S08]  /*15c70*/  MUFU.EX2 R64, R64 ;  /* 0x0000004000407308 */ /* 0x000e300000000800 */
[----:B------:R-:W5:Y:S01]  /*15c80*/  MUFU.EX2 R70, R70 ;  /* 0x0000004600467308 */ /* 0x000f620000000800 */
[----:B------:R-:W-:Y:S01]  /*15c90*/  F2FP.BF16.F32.PACK_AB R28, R14, R28 ;  /* 0x0000001c0e1c723e */ /* 0x000fe200000010ff */
[----:B-1----:R-:W-:Y:S01]  /*15ca0*/  FADD.FTZ R14, R60, R11 ;  /* 0x0000000b3c0e7221 */ /* 0x002fe20000010000 */
[----:B---3--:R-:W-:-:S05]  /*15cb0*/  FADD.FTZ R10, R66, R3 ;  /* 0x00000003420a7221 */ /* 0x008fca0000010000 */
[----:B------:R-:W1:Y:S08]  /*15cc0*/  MUFU.EX2 R65, R65 ;  /* 0x0000004100417308 */ /* 0x000e700000000800 */
[----:B------:R-:W3:Y:S01]  /*15cd0*/  MUFU.EX2 R71, R71 ;  /* 0x0000004700477308 */ /* 0x000ee20000000800 */
[----:B--2---:R-:W-:Y:S01]  /*15ce0*/  FADD.FTZ R11, R61, R14 ;  /* 0x0000000e3d0b7221 */ /* 0x004fe20000010000 */
[----:B----4-:R-:W-:-:S06]  /*15cf0*/  FADD.FTZ R3, R67, R10 ;  /* 0x0000000a43037221 */ /* 0x010fcc0000010000 */
[----:B------:R-:W2:Y:S08]  /*15d00*/  MUFU.EX2 R68, R68 ;  /* 0x0000004400447308 */ /* 0x000eb00000000800 */
[----:B------:R-:W4:Y:S01]  /*15d10*/  MUFU.EX2 R74, R74 ;  /* 0x0000004a004a7308 */ /* 0x000f220000000800 */
[----:B0-----:R-:W-:Y:S01]  /*15d20*/  FADD.FTZ R14, R64, R11 ;  /* 0x0000000b400e7221 */ /* 0x001fe20000010000 */
[----:B-----5:R-:W-:-:S06]  /*15d30*/  FADD.FTZ R10, R70, R3 ;  /* 0x00000003460a7221 */ /* 0x020fcc0000010000 */
[----:B------:R-:W0:Y:S08]  /*15d40*/  MUFU.EX2 R40, R69 ;  /* 0x0000004500287308 */ /* 0x000e300000000800 */
[----:B------:R-:W5:Y:S08]  /*15d50*/  MUFU.EX2 R41, R75 ;  /* 0x0000004b00297308 */ /* 0x000f700000000800 */
[----:B------:R-:W5:Y:S08]  /*15d60*/  MUFU.EX2 R72, R72 ;  /* 0x0000004800487308 */ /* 0x000f700000000800 */
[----:B------:R-:W-:Y:S08]  /*15d70*/  MUFU.EX2 R73, R73 ;  /* 0x0000004900497308 */ /* 0x000ff00000000800 */
[----:B------:R-:W-:Y:S08]  /*15d80*/  MUFU.EX2 R76, R76 ;  /* 0x0000004c004c7308 */ /* 0x000ff00000000800 */
[----:B------:R-:W5:Y:S08]  /*15d90*/  MUFU.EX2 R4, R77 ;  /* 0x0000004d00047308 */ /* 0x000f700000000800 */
[----:B------:R-:W-:Y:S08]  /*15da0*/  MUFU.EX2 R78, R78 ;  /* 0x0000004e004e7308 */ /* 0x000ff00000000800 */
[----:B------:R-:W5:Y:S01]  /*15db0*/  MUFU.EX2 R79, R79 ;  /* 0x0000004f004f7308 */ /* 0x000f620000000800 */
[----:B-1----:R-:W-:Y:S01]  /*15dc0*/  FADD.FTZ R11, R65, R14 ;  /* 0x0000000e410b7221 */ /* 0x002fe20000010000 */
[----:B---3--:R-:W-:Y:S01]  /*15dd0*/  FADD.FTZ R3, R71, R10 ;  /* 0x0000000a47037221 */ /* 0x008fe20000010000 */
[----:B------:R-:W-:-:S02]  /*15de0*/  F2FP.BF16.F32.PACK_AB R24, R32, R24 ;  /* 0x000000182018723e */ /* 0x000fc400000010ff */
[----:B------:R-:W-:Y:S02]  /*15df0*/  F2FP.BF16.F32.PACK_AB R25, R25, R20 ;  /* 0x000000141919723e */ /* 0x000fe400000010ff */
[----:B------:R-:W-:Y:S02]  /*15e00*/  F2FP.BF16.F32.PACK_AB R27, R43, R27 ;  /* 0x0000001b2b1b723e */ /* 0x000fe400000010ff */
[----:B------:R-:W-:Y:S02]  /*15e10*/  F2FP.BF16.F32.PACK_AB R30, R44, R30 ;  /* 0x0000001e2c1e723e */ /* 0x000fe400000010ff */
[----:B------:R-:W-:Y:S01]  /*15e20*/  F2FP.BF16.F32.PACK_AB R31, R50, R31 ;  /* 0x0000001f321f723e */ /* 0x000fe200000010ff */
[----:B--2---:R-:W-:Y:S01]  /*15e30*/  FADD.FTZ R11, R68, R11 ;  /* 0x0000000b440b7221 */ /* 0x004fe20000010000 */
[----:B----4-:R-:W-:Y:S01]  /*15e40*/  FADD.FTZ R10, R74, R3 ;  /* 0x000000034a0a7221 */ /* 0x010fe20000010000 */
[----:B------:R1:W-:Y:S01]  /*15e50*/  STSM.16.M88.4 [R141], R24 ;  /* 0x000000188d007844 */ /* 0x0003e20000000200 */
[----:B------:R-:W-:-:S02]  /*15e60*/  F2FP.BF16.F32.PACK_AB R36, R48, R36 ;  /* 0x000000243024723e */ /* 0x000fc400000010ff */
[----:B------:R-:W-:Y:S01]  /*15e70*/  F2FP.BF16.F32.PACK_AB R37, R54, R37 ;  /* 0x000000253625723e */ /* 0x000fe200000010ff */
[----:B------:R2:W-:Y:S01]  /*15e80*/  STSM.16.M88.4 [R140], R28 ;  /* 0x0000001c8c007844 */ /* 0x0005e20000000200 */
[----:B------:R-:W-:Y:S02]  /*15e90*/  F2FP.BF16.F32.PACK_AB R38, R52, R38 ;  /* 0x000000263426723e */ /* 0x000fe400000010ff */
[----:B------:R-:W-:Y:S01]  /*15ea0*/  F2FP.BF16.F32.PACK_AB R39, R58, R39 ;  /* 0x000000273a27723e */ /* 0x000fe200000010ff */
[----:B0-----:R-:W-:Y:S01]  /*15eb0*/  FADD.FTZ R11, R40, R11 ;  /* 0x0000000b280b7221 */ /* 0x001fe20000010000 */
[----:B-----5:R-:W-:Y:S01]  /*15ec0*/  FADD.FTZ R3, R41, R10 ;  /* 0x0000000a29037221 */ /* 0x020fe20000010000 */
[----:B------:R-:W-:Y:S02]  /*15ed0*/  F2FP.BF16.F32.PACK_AB R40, R72, R40 ;  /* 0x000000284828723e */ /* 0x000fe400000010ff */
[----:B------:R-:W-:Y:S02]  /*15ee0*/  F2FP.BF16.F32.PACK_AB R41, R4, R41 ;  /* 0x000000290429723e */ /* 0x000fe400000010ff */
[----:B------:R-:W-:-:S02]  /*15ef0*/  F2FP.BF16.F32.PACK_AB R42, R76, R73 ;  /* 0x000000494c2a723e */ /* 0x000fc400000010ff */
[----:B-1----:R-:W-:Y:S02]  /*15f00*/  F2FP.BF16.F32.PACK_AB R24, R56, R53 ;  /* 0x000000353818723e */ /* 0x002fe400000010ff */
[----:B------:R-:W-:Y:S02]  /*15f10*/  F2FP.BF16.F32.PACK_AB R25, R62, R59 ;  /* 0x0000003b3e19723e */ /* 0x000fe400000010ff */
[----:B------:R-:W-:Y:S02]  /*15f20*/  F2FP.BF16.F32.PACK_AB R26, R60, R57 ;  /* 0x000000393c1a723e */ /* 0x000fe400000010ff */
[----:B------:R-:W-:Y:S02]  /*15f30*/  F2FP.BF16.F32.PACK_AB R27, R66, R63 ;  /* 0x0000003f421b723e */ /* 0x000fe400000010ff */
[----:B--2---:R-:W-:Y:S02]  /*15f40*/  F2FP.BF16.F32.PACK_AB R28, R64, R61 ;  /* 0x0000003d401c723e */ /* 0x004fe400000010ff */
[----:B------:R-:W-:-:S02]  /*15f50*/  F2FP.BF16.F32.PACK_AB R29, R70, R67 ;  /* 0x00000043461d723e */ /* 0x000fc400000010ff */
[----:B------:R-:W-:Y:S02]  /*15f60*/  F2FP.BF16.F32.PACK_AB R30, R68, R65 ;  /* 0x00000041441e723e */ /* 0x000fe400000010ff */
[----:B------:R-:W-:Y:S02]  /*15f70*/  F2FP.BF16.F32.PACK_AB R31, R74, R71 ;  /* 0x000000474a1f723e */ /* 0x000fe400000010ff */
[----:B------:R-:W-:Y:S01]  /*15f80*/  F2FP.BF16.F32.PACK_AB R43, R79, R78 ;  /* 0x0000004e4f2b723e */ /* 0x000fe200000010ff */
[----:B------:R0:W-:Y:S04]  /*15f90*/  STSM.16.M88.4 [R139+0x27800], R36 ;  /* 0x027800248b007844 */ /* 0x0001e80000000200 */
[----:B------:R0:W-:Y:S04]  /*15fa0*/  STSM.16.M88.4 [R21], R24 ;  /* 0x0000001815007844 */ /* 0x0001e80000000200 */
[----:B------:R0:W-:Y:S04]  /*15fb0*/  STSM.16.M88.4 [R141+0x6000], R28 ;  /* 0x0060001c8d007844 */ /* 0x0001e80000000200 */
[----:B------:R0:W-:Y:S01]  /*15fc0*/  STSM.16.M88.4 [R140+0x6000], R40 ;  /* 0x006000288c007844 */ /* 0x0001e20000000200 */
[----:B------:R-:W-:Y:S01]  /*15fd0*/  @!PT LDS RZ, [RZ] ;  /* 0x00000000fffff984 */ /* 0x000fe20000000800 */
[----:B------:R-:W-:Y:S01]  /*15fe0*/  @!PT LDS RZ, [RZ] ;  /* 0x00000000fffff984 */ /* 0x000fe20000000800 */
[----:B------:R-:W-:Y:S01]  /*15ff0*/  @!PT LDS RZ, [RZ] ;  /* 0x00000000fffff984 */ /* 0x000fe20000000800 */
[----:B------:R-:W-:Y:S01]  /*16000*/  @!PT LDS RZ, [RZ] ;  /* 0x00000000fffff984 */ /* 0x000fe20000000800 */
[----:B------:R1:W-:Y:S06]  /*16010*/  MEMBAR.ALL.CTA ;  /* 0x0000000000007992 */ /* 0x0003ec0000008000 */
[----:B-1----:R-:W1:Y:S01]  /*16020*/  FENCE.VIEW.ASYNC.S ;  /* 0x00000000000073c6 */ /* 0x002e620000000000 */
[----:B------:R-:W-:Y:S01]  /*16030*/  ISETP.GT.AND P2, PT, R0, R154, PT ;  /* 0x0000009a0000720c */ /* 0x000fe20003f44270 */
[----:B------:R-:W-:Y:S01]  /*16040*/  FADD.FTZ R14, R72, R11 ;  /* 0x0000000b480e7221 */ /* 0x000fe20000010000 */
[----:B------:R-:W-:-:S03]  /*16050*/  FADD.FTZ R3, R4, R3 ;  /* 0x0000000304037221 */ /* 0x000fc60000010000 */
[----:B------:R-:W-:Y:S01]  /*16060*/  FADD.FTZ R11, R73, R14 ;  /* 0x0000000e490b7221 */ /* 0x000fe20000010000 */
[----:B------:R-:W-:Y:S01]  /*16070*/  FADD.FTZ R3, R78, R3 ;  /* 0x000000034e037221 */ /* 0x000fe20000010000 */
        /* <DEDUP_REMOVED lines=50> */
[----:B------:R-:W-:-:S02]  /*163a0*/  VIADD R0, R0, 0xffffffff ;  /* 0xffffffff00007836 */ /* 0x000fc40000000000 */
[----:B------:R-:W-:Y:S02]  /*163b0*/  IMAD.MOV.U32 R14, RZ, RZ, R18 ;  /* 0x000000ffff0e7224 */ /* 0x000fe400078e0012 */
[----:B------:R-:W-:Y:S02]  /*163c0*/  IMAD.MOV.U32 R10, RZ, RZ, R16 ;  /* 0x000000ffff0a7224 */ /* 0x000fe400078e0010 */
[----:B------:R-:W-:Y:S02]  /*163d0*/  IMAD.MOV.U32 R5, RZ, RZ, R13 ;  /* 0x000000ffff057224 */ /* 0x000fe400078e000d */
[----:B------:R-:W-:Y:S01]  /*163e0*/  IMAD.MOV.U32 R11, RZ, RZ, R12 ;  /* 0x000000ffff0b7224 */ /* 0x000fe200078e000c */
[----:B-1----:R-:W-:Y:S01]  /*163f0*/  NOP ;  /* 0x0000000000007918 */ /* 0x002fe20000000000 */
[----:B0-----:R-:W-:Y:S05]  /*16400*/  @P2 BRA `(.L_x_1537) ;  /* 0xffffffd400242947 */ /* 0x001fea000383ffff */
.L_x_1527:
[----:B------:R-:W2:Y:S02]  /*16410*/  LDL R5, [R1+0x44] ;  /* 0x0000440001057983 */ /* 0x000ea40000100800 */
[----:B--2---:R-:W-:-:S13]  /*16420*/  ISETP.GE.AND P2, PT, R0, R5, PT ;  /* 0x000000050000720c */ /* 0x004fda0003f46270 */
[----:B------:R-:W-:Y:S05]  /*16430*/  @!P2 BRA `(.L_x_1538) ;  /* 0x0000003c0000a947 */ /* 0x000fea0003800000 */
[----:B------:R-:W-:Y:S02]  /*16440*/  IMAD.MOV.U32 R5, RZ, RZ, R13 ;  /* 0x000000ffff057224 */ /* 0x000fe400078e000d */
[----:B------:R-:W-:Y:S02]  /*16450*/  IMAD.MOV.U32 R10, RZ, RZ, R12 ;  /* 0x000000ffff0a7224 */ /* 0x000fe400078e000c */
[----:B------:R-:W-:Y:S02]  /*16460*/  IMAD.MOV.U32 R14, RZ, RZ, R18 ;  /* 0x000000ffff0e7224 */ /* 0x000fe400078e0012 */
[----:B------:R-:W-:-:S07]  /*16470*/  IMAD.MOV.U32 R11, RZ, RZ, R16 ;  /* 0x000000ffff0b7224 */ /* 0x000fce00078e0010 */
.L_x_1556:
        /* <DEDUP_REMOVED lines=10> */
.L_x_1540:
[----:B------:R-:W-:Y:S01]  /*16520*/  IMAD R12, R16, 0x8, R2 ;  /* 0x00000008100c7824 */ /* 0x000fe200078e0202 */
[----:B------:R-:W-:-:S04]  /*16530*/  SHF.L.U32 R13, R18, 0x1f, RZ ;  /* 0x0000001f120d7819 */ /* 0x000fc800000006ff */
[----:B------:R0:W1:Y:S01]  /*16540*/  SYNCS.PHASECHK.TRANS64.TRYWAIT P3, [R12+URZ+0x2d830], R13 ;  /* 0x02d8300d0c0075a7 */ /* 0x000062000806017f */
[----:B------:R-:W-:Y:S05]  /*16550*/  @!P0 BRA `(.L_x_1541) ;  /* 0x0000000000048947 */ /* 0x000fea0003800000 */
[----:B------:R-:W-:Y:S01]  /*16560*/  BPT.TRAP 0x1 ;  /* 0x000000040000795c */ /* 0x000fe20000300000 */
.L_x_1541:
[----:B------:R-:W-:Y:S04]  /*16570*/  BSSY B0, `(.L_x_1539) ;  /* 0x0000004000007945 */ /* 0x000fe80003800000 */
[----:B-1----:R-:W-:Y:S05]  /*16580*/  @P3 BRA `(.L_x_1542) ;  /* 0x0000000000083947 */ /* 0x002fea0003800000 */
[----:B------:R-:W1:Y:S02]  /*16590*/  SYNCS.PHASECHK.TRANS64.TRYWAIT P3, [R12+URZ+0x2d830], R13 ;  /* 0x02d8300d0c0075a7 */ /* 0x000e64000806017f */
[----:B-1----:R-:W-:Y:S05]  /*165a0*/  @!P3 BRA `(.L_x_1543) ;  /* 0x000000ec0064b947 */ /* 0x002fea0003800000 */
.L_x_1542:
[----:B------:R-:W-:Y:S05]  /*165b0*/  BSYNC B0 ;  /* 0x0000000000007941 */ /* 0x000fea0003800000 */
.L_x_1539:
        /* <DEDUP_REMOVED lines=60> */
.L_x_1545:
[----:B------:R-:W-:Y:S01]  /*16980*/  SHF.L.U32 R12, R14, 0x1f, RZ ;  /* 0x0000001f0e0c7819 */ /* 0x000fe200000006ff */
[----:B------:R-:W-:-:S04]  /*16990*/  IMAD R13, R11, 0x8, R2 ;  /* 0x000000080b0d7824 */ /* 0x000fc800078e0202 */
[----:B------:R0:W1:Y:S01]  /*169a0*/  SYNCS.PHASECHK.TRANS64.TRYWAIT P2, [R13+URZ+0x2d850], R12 ;  /* 0x02d8500c0d0075a7 */ /* 0x000062000804017f */
[----:B------:R-:W-:Y:S05]  /*169b0*/  @!P0 BRA `(.L_x_1546) ;  /* 0x0000000000048947 */ /* 0x000fea0003800000 */
[----:B------:R-:W-:Y:S01]  /*169c0*/  BPT.TRAP 0x1 ;  /* 0x000000040000795c */ /* 0x000fe20000300000 */
.L_x_1546:
[----:B-1----:R-:W-:Y:S05]  /*169d0*/  @P2 BRA `(.L_x_1544) ;  /* 0x0000000000082947 */ /* 0x002fea0003800000 */
[----:B------:R-:W1:Y:S02]  /*169e0*/  SYNCS.PHASECHK.TRANS64.TRYWAIT P2, [R13+URZ+0x2d850], R12 ;  /* 0x02d8500c0d0075a7 */ /* 0x000e64000804017f */
[----:B-1----:R-:W-:Y:S05]  /*169f0*/  @!P2 BRA `(.L_x_1547) ;  /* 0x000000e80064a947 */ /* 0x002fea0003800000 */
.L_x_1544:
[----:B------:R-:W2:Y:S01]  /*16a00*/  LDL R142, [R1+0x18] ;  /* 0x00001800018e7983 */ /* 0x000ea20000100800 */
[----:B------:R-:W3:Y:S03]  /*16a10*/  @P5 LDC R14, c[0x0][0x44c] ;  /* 0x00011300ff0e5b82 */ /* 0x000ee60000000800 */
[----:B------:R-:W2:Y:S05]  /*16a20*/  LDL R20, [R1+0x40] ;  /* 0x0000400001147983 */ /* 0x000eaa0000100800 */
[----:B01----:R-:W0:Y:S01]  /*16a30*/  @P5 LDC R13, c[0x0][0x450] ;  /* 0x00011400ff0d5b82 */ /* 0x003e220000000800 */
[----:B------:R-:W-:Y:S05]  /*16a40*/  WARPSYNC.ALL ;  /* 0x0000000000007948 */ /* 0x000fea0003800000 */
[----:B--2---:R-:W-:-:S02]  /*16a50*/  IMAD.IADD R12, R20, 0x1, R142 ;  /* 0x00000001140c7824 */ /* 0x004fc400078e028e */
[----:B------:R-:W2:Y:S01]  /*16a60*/  LDL R142, [R1+0x3c] ;  /* 0x00003c00018e7983 */ /* 0x000ea20000100800 */
[----:B------:R-:W-:Y:S01]  /*16a70*/  IMAD.MOV.U32 R15, RZ, RZ, -0x7fffffe0 ;  /* 0x80000020ff0f7424 */ /* 0x000fe200078e00ff */
[----:B------:R-:W-:Y:S01]  /*16a80*/  WARPGROUP.ARRIVE ;  /* 0x00000000000079c5 */ /* 0x000fe20000000000 */
[----:B---3--:R-:W-:-:S05]  /*16a90*/  @P5 IMAD.HI.U32 R14, R12, R14, RZ ;  /* 0x0000000e0c0e5227 */ /* 0x008fca00078e00ff */
[----:B------:R-:W1:Y:S01]  /*16aa0*/  S2R R144, SR_TID.X ;  /* 0x0000000000907919 */ /* 0x000e620000002100 */
[C---:B------:R-:W-:Y:S01]  /*16ab0*/  R2UR UR11, R15.reuse ;  /* 0x000000000f0b72ca */ /* 0x040fe200000e0000 */
[----:B------:R-:W-:Y:S01]  /*16ac0*/  IMAD.MOV.U32 R21, RZ, RZ, -0x7fffffe0 ;  /* 0x80000020ff157424 */ /* 0x000fe200078e00ff */
[----:B0-----:R-:W-:Y:S01]  /*16ad0*/  @P5 SHF.R.U32.HI R12, RZ, R13, R14 ;  /* 0x0000000dff0c5219 */ /* 0x001fe2000001160e */
[----:B------:R-:W-:Y:S01]  /*16ae0*/  VIADD R13, R2, 0x400 ;  /* 0x00000400020d7836 */ /* 0x000fe20000000000 */
[----:B------:R-:W-:Y:S01]  /*16af0*/  R2UR UR47, R15 ;  /* 0x000000000f2f72ca */ /* 0x000fe200000e0000 */
[----:B------:R-:W-:Y:S01]  /*16b00*/  IMAD.MOV.U32 R15, RZ, RZ, 0x40000040 ;  /* 0x40000040ff0f7424 */ /* 0x000fe200078e00ff */
[----:B------:R-:W-:Y:S02]  /*16b10*/  R2UR UR15, R21 ;  /* 0x00000000150f72ca */ /* 0x000fe400000e0000 */
[----:B------:R-:W-:Y:S02]  /*16b20*/  SHF.R.U32.HI R13, RZ, 0x4, R13 ;  /* 0x00000004ff0d7819 */ /* 0x000fe4000001160d */
[----:B------:R-:W-:Y:S01]  /*16b30*/  R2UR UR9, R15 ;  /* 0x000000000f0972ca */ /* 0x000fe200000e0000 */
[----:B------:R-:W-:Y:S01]  /*16b40*/  IMAD.MOV.U32 R15, RZ, RZ, 0x40000040 ;  /* 0x40000040ff0f7424 */ /* 0x000fe200078e00ff */
[----:B------:R-:W-:-:S02]  /*16b50*/  LOP3.LUT R13, R13, 0x3fff, RZ, 0xc0, !PT ;  /* 0x00003fff0d0d7812 */ /* 0x000fc400078ec0ff */
[----:B------:R-:W-:Y:S02]  /*16b60*/  R2UR UR19, R21 ;  /* 0x00000000151372ca */ /* 0x000fe400000e0000 */
[----:B------:R-:W-:Y:S02]  /*16b70*/  LOP3.LUT R13, R13, 0x2000000, RZ, 0xfc, !PT ;  /* 0x020000000d0d7812 */ /* 0x000fe400078efcff */
[C---:B------:R-:W-:Y:S02]  /*16b80*/  R2UR UR23, R21.reuse ;  /* 0x00000000151772ca */ /* 0x040fe400000e0000 */
[----:B------:R-:W-:Y:S01]  /*16b90*/  R2UR UR27, R21 ;  /* 0x00000000151b72ca */ /* 0x000fe200000e0000 */
[----:B------:R-:W-:Y:S01]  /*16ba0*/  IMAD R14, R11, 0x600, R13 ;  /* 0x000006000b0e7824 */ /* 0x000fe200078e020d */
[C---:B------:R-:W-:Y:S01]  /*16bb0*/  R2UR UR31, R21.reuse ;  /* 0x00000000151f72ca */ /* 0x040fe200000e0000 */
[----:B------:R-:W-:Y:S01]  /*16bc0*/  FMUL.FTZ R13, R24, UR48 ;  /* 0x00000030180d7c20 */ /* 0x000fe20008410000 */
[----:B------:R-:W-:Y:S01]  /*16bd0*/  R2UR UR35, R21 ;  /* 0x00000000152372ca */ /* 0x000fe200000e0000 */
[C---:B------:R-:W-:Y:S01]  /*16be0*/  VIADD R20, R14.reuse, 0x40 ;  /* 0x000000400e147836 */ /* 0x040fe20000000000 */
[----:B------:R-:W-:Y:S01]  /*16bf0*/  R2UR UR10, R14 ;  /* 0x000000000e0a72ca */ /* 0x000fe200000e0000 */
[----:B------:R-:W-:Y:S01]  /*16c00*/  IMAD.MOV.U32 R21, RZ, RZ, 0x40000040 ;  /* 0x40000040ff157424 */ /* 0x000fe200078e00ff */
[----:B------:R-:W-:Y:S01]  /*16c10*/  R2UR UR45, R15 ;  /* 0x000000000f2d72ca */ /* 0x000fe200000e0000 */
[----:B------:R-:W-:Y:S01]  /*16c20*/  FMUL.FTZ R15, R25, UR48 ;  /* 0x00000030190f7c20 */ /* 0x000fe20008410000 */
[----:B------:R-:W-:Y:S01]  /*16c30*/  R2UR UR14, R20 ;  /* 0x00000000140e72ca */ /* 0x000fe200000e0000 */
[----:B------:R-:W-:Y:S01]  /*16c40*/  VIADD R20, R14, 0x80 ;  /* 0x000000800e147836 */ /* 0x000fe20000000000 */
[----:B------:R-:W-:Y:S01]  /*16c50*/  R2UR UR13, R21 ;  /* 0x00000000150d72ca */ /* 0x000fe200000e0000 */
[----:B------:R-:W-:Y:S01]  /*16c60*/  IMAD.MOV.U32 R21, RZ, RZ, 0x40000040 ;  /* 0x40000040ff157424 */ /* 0x000fe200078e00ff */
[----:B-1----:R-:W-:Y:S01]  /*16c70*/  SHF.R.U32.HI R143, RZ, 0x7, R144 ;  /* 0x00000007ff8f7819 */ /* 0x002fe20000011690 */
[----:B------:R-:W-:Y:S01]  /*16c80*/  FMUL.FTZ R25, R29, UR48 ;  /* 0x000000301d197c20 */ /* 0x000fe20008410000 */
[----:B------:R-:W-:Y:S01]  /*16c90*/  R2UR UR18, R20 ;  /* 0x00000000141272ca */ /* 0x000fe200000e0000 */
[----:B------:R-:W-:Y:S01]  /*16ca0*/  VIADD R20, R14, 0xc0 ;  /* 0x000000c00e147836 */ /* 0x000fe20000000000 */
[----:B------:R-:W-:Y:S01]  /*16cb0*/  R2UR UR17, R21 ;  /* 0x00000000151172ca */ /* 0x000fe200000e0000 */
[----:B------:R-:W-:Y:S01]  /*16cc0*/  IMAD.MOV.U32 R21, RZ, RZ, 0x40000040 ;  /* 0x40000040ff157424 */ /* 0x000fe200078e00ff */
[----:B------:R-:W-:Y:S01]  /*16cd0*/  ISETP.GE.U32.AND P2, PT, R144, 0x180, PT ;  /* 0x000001809000780c */ /* 0x000fe20003f46070 */
[----:B------:R-:W-:Y:S01]  /*16ce0*/  FMUL.FTZ R29, R33, UR48 ;  /* 0x00000030211d7c20 */ /* 0x000fe20008410000 */
[----:B------:R-:W-:Y:S01]  /*16cf0*/  R2UR UR22, R20 ;  /* 0x00000000141672ca */ /* 0x000fe200000e0000 */
[----:B------:R-:W-:Y:S01]  /*16d00*/  VIADD R20, R14, 0x100 ;  /* 0x000001000e147836 */ /* 0x000fe20000000000 */
[----:B------:R-:W-:Y:S01]  /*16d10*/  R2UR UR21, R21 ;  /* 0x00000000151572ca */ /* 0x000fe200000e0000 */
[----:B------:R-:W-:-:S02]  /*16d20*/  IMAD.MOV.U32 R21, RZ, RZ, 0x40000040 ;  /* 0x40000040ff157424 */ /* 0x000fc400078e00ff */
[----:B------:R-:W-:Y:S01]  /*16d30*/  FMUL.FTZ R33, R38, UR48 ;  /* 0x0000003026217c20 */ /* 0x000fe20008410000 */
[----:B------:R-:W-:Y:S01]  /*16d40*/  FMUL.FTZ R38, R43, UR48 ;  /* 0x000000302b267c20 */ /* 0x000fe20008410000 */
[----:B------:R-:W-:Y:S01]  /*16d50*/  R2UR UR26, R20 ;  /* 0x00000000141a72ca */ /* 0x000fe200000e0000 */
[----:B------:R-:W-:Y:S01]  /*16d60*/  VIADD R20, R14, 0x140 ;  /* 0x000001400e147836 */ /* 0x000fe20000000000 */
[----:B------:R-:W-:Y:S01]  /*16d70*/  R2UR UR25, R21 ;  /* 0x00000000151972ca */ /* 0x000fe200000e0000 */
[----:B------:R-:W-:Y:S02]  /*16d80*/  IMAD.MOV.U32 R21, RZ, RZ, 0x40000040 ;  /* 0x40000040ff157424 */ /* 0x000fe400078e00ff */
[----:B------:R-:W-:Y:S01]  /*16d90*/  FMUL.FTZ R43, R48, UR48 ;  /* 0x00000030302b7c20 */ /* 0x000fe20008410000 */
[----:B------:R-:W-:Y:S01]  /*16da0*/  FMUL.FTZ R48, R54, UR48 ;  /* 0x0000003036307c20 */ /* 0x000fe20008410000 */
[----:B------:R-:W-:Y:S01]  /*16db0*/  R2UR UR30, R20 ;  /* 0x00000000141e72ca */ /* 0x000fe200000e0000 */
[C---:B------:R-:W-:Y:S01]  /*16dc0*/  VIADD R20, R14.reuse, 0x180 ;  /* 0x000001800e147836 */ /* 0x040fe20000000000 */
[----:B------:R-:W-:Y:S01]  /*16dd0*/  R2UR UR29, R21 ;  /* 0x00000000151d72ca */ /* 0x000fe200000e0000 */
[----:B------:R-:W-:-:S02]  /*16de0*/  VIADD R14, R14, 0x1c0 ;  /* 0x000001c00e0e7836 */ /* 0x000fc40000000000 */
[----:B------:R-:W-:Y:S01]  /*16df0*/  FMUL.FTZ R54, R58, UR48 ;  /* 0x000000303a367c20 */ /* 0x000fe20008410000 */
[----:B------:R-:W-:Y:S01]  /*16e00*/  IMAD.MOV.U32 R21, RZ, RZ, 0x40000040 ;  /* 0x40000040ff157424 */ /* 0x000fe200078e00ff */
[----:B------:R-:W-:Y:S01]  /*16e10*/  R2UR UR34, R20 ;  /* 0x00000000142272ca */ /* 0x000fe200000e0000 */
[----:B------:R-:W-:Y:S01]  /*16e20*/  FMUL.FTZ R58, R62, UR48 ;  /* 0x000000303e3a7c20 */ /* 0x000fe20008410000 */
[----:B------:R-:W-:Y:S01]  /*16e30*/  R2UR UR46, R14 ;  /* 0x000000000e2e72ca */ /* 0x000fe200000e0000 */
[----:B------:R-:W0:Y:S01]  /*16e40*/  SHFL.IDX PT, R144, R12, RZ, 0x1c1f ;  /* 0x001c1fff0c907589 */ /* 0x000e2200000e0000 */
[----:B------:R-:W-:Y:S01]  /*16e50*/  R2UR UR33, R21 ;  /* 0x00000000152172ca */ /* 0x000fe200000e0000 */
        /* <DEDUP_REMOVED lines=18> */
[----:B------:R-:W1:Y:S08]  /*16f80*/  MUFU.TANH R13, R13 ;  /* 0x0000000d000d7308 */ /* 0x000e700000002400 */
[----:B------:R-:W3:Y:S08]  /*16f90*/  MUFU.TANH R15, R15 ;  /* 0x0000000f000f7308 */ /* 0x000ef00000002400 */
        /* <DEDUP_REMOVED lines=24> */
[----:B--2---:R-:W-:Y:S01]  /*17120*/  LOP3.LUT R14, R142, 0x10000, RZ, 0xfc, !PT ;  /* 0x000100008e0e7812 */ /* 0x004fe200078efcff */
[----:B------:R-:W-:Y:S01]  /*17130*/  FMUL.FTZ R142, R81, UR48 ;  /* 0x00000030518e7c20 */ /* 0x000fe20008410000 */
[----:B------:R-:W-:-:S02]  /*17140*/  IMAD.SHL.U32 R81, R0, 0x80, RZ ;  /* 0x0000008000517824 */ /* 0x000fc400078e00ff */
[C---:B------:R-:W-:Y:S01]  /*17150*/  R2UR UR8, R14.reuse ;  /* 0x000000000e0872ca */ /* 0x040fe200000e0000 */
[----:B------:R-:W-:Y:S02]  /*17160*/  VIADD R20, R14, 0x2 ;  /* 0x000000020e147836 */ /* 0x000fe40000000000 */
[----:B------:R-:W2:Y:S03]  /*17170*/  MUFU.TANH R142, R142 ;  /* 0x0000008e008e7308 */ /* 0x000ea60000002400 */
[----:B------:R-:W-:Y:S01]  /*17180*/  R2UR UR12, R20 ;  /* 0x00000000140c72ca */ /* 0x000fe200000e0000 */
[----:B------:R-:W-:-:S05]  /*17190*/  VIADD R20, R14, 0x4 ;  /* 0x000000040e147836 */ /* 0x000fca0000000000 */
[----:B------:R-:W-:Y:S01]  /*171a0*/  R2UR UR16, R20 ;  /* 0x00000000141072ca */ /* 0x000fe200000e0000 */
[----:B------:R-:W-:Y:S01]  /*171b0*/  HGMMA.64x96x16.F32.BF16 R88, gdesc[UR8].tnspB, R88, gsb0 ;  /* 0x41600000085879f0 */ /* 0x000fe20008001858 */
[----:B------:R-:W-:-:S05]  /*171c0*/  VIADD R20, R14, 0x6 ;  /* 0x000000060e147836 */ /* 0x000fca0000000000 */
[----:B------:R-:W-:Y:S01]  /*171d0*/  R2UR UR20, R20 ;  /* 0x00000000141472ca */ /* 0x000fe200000e0000 */
[----:B------:R-:W-:-:S05]  /*171e0*/  VIADD R20, R14, 0x600 ;  /* 0x000006000e147836 */ /* 0x000fca0000000000 */
[----:B------:R-:W-:Y:S01]  /*171f0*/  R2UR UR24, R20 ;  /* 0x00000000141872ca */ /* 0x000fe200000e0000 */
[----:B------:R-:W-:-:S05]  /*17200*/  VIADD R20, R14, 0x602 ;  /* 0x000006020e147836 */ /* 0x000fca0000000000 */
[----:B------:R-:W-:Y:S01]  /*17210*/  R2UR UR28, R20 ;  /* 0x00000000141c72ca */ /* 0x000fe200000e0000 */
[C---:B------:R-:W-:Y:S02]  /*17220*/  VIADD R20, R14.reuse, 0x604 ;  /* 0x000006040e147836 */ /* 0x040fe40000000000 */
[----:B------:R-:W-:-:S03]  /*17230*/  VIADD R14, R14, 0x606 ;  /* 0x000006060e0e7836 */ /* 0x000fc60000000000 */
        /* <DEDUP_REMOVED lines=110> */
[----:B-1234-:R-:W-:Y:S06]  /*17920*/  @!P4 BRA `(.L_x_1548) ;  /* 0x000000000058c947 */ /* 0x01efec0003800000 */
        /* <DEDUP_REMOVED lines=12> */
.L_x_1550:
[----:B------:R-:W-:-:S05]  /*179f0*/  IMAD.U32 R154, RZ, RZ, UR5 ;  /* 0x00000005ff9a7e24 */ /* 0x000fca000f8e00ff */
[----:B------:R-:W-:-:S13]  /*17a00*/  ISETP.NE.AND P2, PT, R154, 0x1, PT ;  /* 0x000000019a00780c */ /* 0x000fda0003f45270 */
[----:B------:R-:W0:Y:S02]  /*17a10*/  @P2 LDC.64 R50, c[0x0][0x9e8] ;  /* 0x00027a00ff322b82 */ /* 0x000e240000000a00 */
[----:B0-----:R-:W-:-:S05]  /*17a20*/  @P2 IMAD.HI.U32 R50, R144, R50, RZ ;  /* 0x0000003290322227 */ /* 0x001fca00078e00ff */
[----:B------:R-:W-:-:S07]  /*17a30*/  @P2 SHF.R.U32.HI R144, RZ, R51, R50 ;  /* 0x00000033ff902219 */ /* 0x000fce0000011632 */
.L_x_1551:
[----:B------:R-:W-:Y:S05]  /*17a40*/  BSYNC B0 ;  /* 0x0000000000007941 */ /* 0x000fea0003800000 */
.L_x_1549:
[----:B------:R-:W-:-:S04]  /*17a50*/  IMAD R144, R144, R154, -R81 ;  /* 0x0000009a90907224 */ /* 0x000fc800078e0a51 */
[----:B------:R-:W-:-:S05]  /*17a60*/  IMAD R144, R138, -0x2, R144 ;  /* 0xfffffffe8a907824 */ /* 0x000fca00078e0290 */
[----:B------:R-:W-:Y:S02]  /*17a70*/  VIMNMX R85, R85, R144, !PT ;  /* 0x0000009055557248 */ /* 0x000fe40007fe0100 */
[----:B------:R-:W-:-:S07]  /*17a80*/  VIADDMNMX R86, R144, R154, R86, PT ;  /* 0x0000009a90567246 */ /* 0x000fce0003800156 */
.L_x_1548:
[----:B------:R-:W-:Y:S01]  /*17a90*/  ISETP.GT.AND P3, PT, R0, -0x1, PT ;  /* 0xffffffff0000780c */ /* 0x000fe20003f64270 */
[----:B------:R-:W0:Y:S03]  /*17aa0*/  SHFL.IDX PT, R12, R12, 0x1, 0x1c1f ;  /* 0x003c1f000c0c7f89 */ /* 0x000e2600000e0000 */
[----:B------:R-:W-:-:S04]  /*17ab0*/  ISETP.GT.AND P2, PT, R85, RZ, P3 ;  /* 0x000000ff5500720c */ /* 0x000fc80001f44270 */
[----:B------:R-:W-:-:S04]  /*17ac0*/  ISETP.LT.OR P2, PT, R86, 0x1, P2 ;  /* 0x000000015600780c */ /* 0x000fc80001741670 */
[----:B------:R-:W-:Y:S02]  /*17ad0*/  FSEL R50, R13, -INF , !P2 ;  /* 0xff8000000d327808 */ /* 0x000fe40005000000 */
[----:B------:R-:W-:-:S04]  /*17ae0*/  ISETP.GT.AND P2, PT, R85, 0x1, P3 ;  /* 0x000000015500780c */ /* 0x000fc80001f44270 */
[----:B------:R-:W-:-:S04]  /*17af0*/  ISETP.LT.OR P2, PT, R86, 0x2, P2 ;  /* 0x000000025600780c */ /* 0x000fc80001741670 */
[----:B------:R-:W-:Y:S02]  /*17b00*/  FSEL R15, R15, -INF , !P2 ;  /* 0xff8000000f0f7808 */ /* 0x000fe40005000000 */
[----:B------:R-:W-:Y:S01]  /*17b10*/  ISETP.GT.AND P2, PT, R85, 0x8, P3 ;  /* 0x000000085500780c */ /* 0x000fe20001f44270 */
[--C-:B0-----:R-:W-:Y:S02]  /*17b20*/  IMAD.IADD R143, R143, 0x1, R12.reuse ;  /* 0x000000018f8f7824 */ /* 0x101fe400078e020c */
[----:B------:R-:W-:Y:S01]  /*17b30*/  IMAD.IADD R87, R87, 0x1, R12 ;  /* 0x0000000157577824 */ /* 0x000fe200078e020c */
[----:B------:R-:W-:-:S04]  /*17b40*/  ISETP.LT.OR P2, PT, R86, 0x9, P2 ;  /* 0x000000095600780c */ /* 0x000fc80001741670 */
[----:B------:R-:W-:Y:S02]  /*17b50*/  FSEL R21, R21, -INF , !P2 ;  /* 0xff80000015157808 */ /* 0x000fe40005000000 */
[----:B------:R-:W-:-:S04]  /*17b60*/  ISETP.GT.AND P2, PT, R85, 0x9, P3 ;  /* 0x000000095500780c */ /* 0x000fc80001f44270 */
        /* <DEDUP_REMOVED lines=85> */
[----:B------:R-:W-:Y:S01]  /*180c0*/  FSEL R84, R84, -INF , !P2 ;  /* 0xff80000054547808 */ /* 0x000fe20005000000 */
[----:B------:R-:W-:Y:S08]  /*180d0*/  @!P4 BRA `(.L_x_1552) ;  /* 0x000000000058c947 */ /* 0x000ff00003800000 */
        /* <DEDUP_REMOVED lines=12> */
.L_x_1554:
[----:B------:R-:W-:-:S05]  /*181a0*/  IMAD.U32 R85, RZ, RZ, UR5 ;  /* 0x00000005ff557e24 */ /* 0x000fca000f8e00ff */
[----:B------:R-:W-:-:S13]  /*181b0*/  ISETP.NE.AND P2, PT, R85, 0x1, PT ;  /* 0x000000015500780c */ /* 0x000fda0003f45270 */
[----:B------:R-:W0:Y:S02]  /*181c0*/  @P2 LDC.64 R12, c[0x0][0x9e8] ;  /* 0x00027a00ff0c2b82 */ /* 0x000e240000000a00 */
[----:B0-----:R-:W-:-:S05]  /*181d0*/  @P2 IMAD.HI.U32 R12, R51, R12, RZ ;  /* 0x0000000c330c2227 */ /* 0x001fca00078e00ff */
[----:B------:R-:W-:-:S07]  /*181e0*/  @P2 SHF.R.U32.HI R51, RZ, R13, R12 ;  /* 0x0000000dff332219 */ /* 0x000fce000001160c */
.L_x_1555:
[----:B------:R-:W-:Y:S05]  /*181f0*/  BSYNC B0 ;  /* 0x0000000000007941 */ /* 0x000fea0003800000 */
.L_x_1553:
[----:B------:R-:W-:-:S04]  /*18200*/  IMAD R51, R51, R85, -R81 ;  /* 0x0000005533337224 */ /* 0x000fc800078e0a51 */
[----:B------:R-:W-:-:S05]  /*18210*/  IMAD R51, R138, -0x2, R51 ;  /* 0xfffffffe8a337824 */ /* 0x000fca00078e0233 */
[----:B------:R-:W-:Y:S02]  /*18220*/  VIMNMX R87, R87, R51, !PT ;  /* 0x0000003357577248 */ /* 0x000fe40007fe0100 */
[----:B------:R-:W-:-:S07]  /*18230*/  VIADDMNMX R143, R51, R85, R143, PT ;  /* 0x00000055338f7246 */ /* 0x000fce000380018f */
.L_x_1552:
        /* <DEDUP_REMOVED lines=94> */
[----:B------:R-:W-:Y:S01]  /*18820*/  FFMA.FTZ R10, R84, UR41, -R10 ;  /* 0x00000029540a7c23 */ /* 0x000fe2000801080a */
[----:B------:R-:W-:Y:S01]  /*18830*/  FSEL R30, R30, -INF , !P2 ;  /* 0xff8000001e1e7808 */ /* 0x000fe20005000000 */
[----:B------:R-:W0:Y:S01]  /*18840*/  MUFU.EX2 R32, R50 ;  /* 0x0000003200207308 */ /* 0x000e220000000800 */
[----:B------:R-:W-:-:S04]  /*18850*/  ISETP.GT.AND P2, PT, R87, 0x18, P3 ;  /* 0x000000185700780c */ /* 0x000fc80001f44270 */
[----:B------:R-:W-:-:S03]  /*18860*/  ISETP.LT.OR P2, PT, R143, 0x19, P2 ;  /* 0x000000198f00780c */ /* 0x000fc60001741670 */
[----:B------:R-:W1:Y:S01]  /*18870*/  MUFU.EX2 R15, R15 ;  /* 0x0000000f000f7308 */ /* 0x000e620000000800 */
[----:B------:R-:W-:Y:S02]  /*18880*/  FSEL R84, R33, -INF , !P2 ;  /* 0xff80000021547808 */ /* 0x000fe40005000000 */
[----:B------:R-:W-:-:S04]  /*18890*/  ISETP.GT.AND P2, PT, R87, 0x19, P3 ;  /* 0x000000195700780c */ /* 0x000fc80001f44270 */
[----:B------:R-:W-:Y:S01]  /*188a0*/  ISETP.LT.OR P2, PT, R143, 0x1a, P2 ;  /* 0x0000001a8f00780c */ /* 0x000fe20001741670 */
[----:B------:R-:W3:Y:S01]  /*188b0*/  MUFU.EX2 R21, R21 ;  /* 0x0000001500157308 */ /* 0x000ee20000000800 */
[----:B0-----:R-:W-:Y:S02]  /*188c0*/  FFMA.FTZ R4, R11, R4, R32 ;  /* 0x000000040b047223 */ /* 0x001fe40000010020 */
[----:B------:R-:W-:Y:S02]  /*188d0*/  FSEL R85, R34, -INF , !P2 ;  /* 0xff80000022557808 */ /* 0x000fe40005000000 */
[----:B------:R-:W-:-:S03]  /*188e0*/  ISETP.GT.AND P2, PT, R87, 0x20, P3 ;  /* 0x000000205700780c */ /* 0x000fc60001f44270 */
[----:B------:R-:W0:Y:S01]  /*188f0*/  MUFU.EX2 R25, R25 ;  /* 0x0000001900197308 */ /* 0x000e220000000800 */
[----:B------:R-:W-:Y:S01]  /*18900*/  ISETP.LT.OR P2, PT, R143, 0x21, P2 ;  /* 0x000000218f00780c */ /* 0x000fe20001741670 */
[C---:B-1----:R-:W-:Y:S01]  /*18910*/  FADD.FTZ R4, R15.reuse, R4 ;  /* 0x000000040f047221 */ /* 0x042fe20000010000 */
[----:B------:R-:W-:Y:S02]  /*18920*/  F2FP.BF16.F32.PACK_AB R32, R15, R32 ;  /* 0x000000200f20723e */ /* 0x000fe400000010ff */
[----:B------:R-:W-:Y:S02]  /*18930*/  FSEL R36, R36, -INF , !P2 ;  /* 0xff80000024247808 */ /* 0x000fe40005000000 */
[----:B------:R-:W-:Y:S01]  /*18940*/  ISETP.GT.AND P2, PT, R87, 0x21, P3 ;  /* 0x000000215700780c */ /* 0x000fe20001f44270 */
[----:B------:R-:W1:Y:S01]  /*18950*/  MUFU.EX2 R27, R27 ;  /* 0x0000001b001b7308 */ /* 0x000e620000000800 */
[----:B---3--:R-:W-:Y:S02]  /*18960*/  FADD.FTZ R4, R21, R4 ;  /* 0x0000000415047221 */ /* 0x008fe40000010000 */
[----:B------:R-:W-:-:S04]  /*18970*/  ISETP.LT.OR P2, PT, R143, 0x22, P2 ;  /* 0x000000228f00780c */ /* 0x000fc80001741670 */
[----:B------:R-:W-:Y:S01]  /*18980*/  FSEL R38, R38, -INF , !P2 ;  /* 0xff80000026267808 */ /* 0x000fe20005000000 */
[----:B------:R-:W3:Y:S01]  /*18990*/  MUFU.EX2 R29, R29 ;  /* 0x0000001d001d7308 */ /* 0x000ee20000000800 */
[----:B------:R-:W-:Y:S01]  /*189a0*/  ISETP.GT.AND P2, PT, R87, 0x28, P3 ;  /* 0x000000285700780c */ /* 0x000fe20001f44270 */
[C---:B0-----:R-:W-:Y:S01]  /*189b0*/  FADD.FTZ R4, R25.reuse, R4 ;  /* 0x0000000419047221 */ /* 0x041fe20000010000 */
[----:B------:R-:W-:Y:S02]  /*189c0*/  F2FP.BF16.F32.PACK_AB R34, R25, R21 ;  /* 0x000000151922723e */ /* 0x000fe400000010ff */
[----:B------:R-:W-:-:S03]  /*189d0*/  ISETP.LT.OR P2, PT, R143, 0x29, P2 ;  /* 0x000000298f00780c */ /* 0x000fc60001741670 */
[----:B------:R-:W-:Y:S01]  /*189e0*/  MUFU.EX2 R31, R31 ;  /* 0x0000001f001f7308 */ /* 0x000fe20000000800 */
[----:B------:R-:W-:Y:S01]  /*189f0*/  FSEL R40, R40, -INF , !P2 ;  /* 0xff80000028287808 */ /* 0x000fe20005000000 */
[----:B-1----:R-:W-:Y:S01]  /*18a00*/  FADD.FTZ R4, R27, R4 ;  /* 0x000000041b047221 */ /* 0x002fe20000010000 */
[----:B------:R-:W-:-:S04]  /*18a10*/  ISETP.GT.AND P2, PT, R87, 0x29, P3 ;  /* 0x000000295700780c */ /* 0x000fc80001f44270 */
[----:B------:R-:W-:Y:S01]  /*18a20*/  ISETP.LT.OR P2, PT, R143, 0x2a, P2 ;  /* 0x0000002a8f00780c */ /* 0x000fe20001741670 */
[----:B------:R-:W-:Y:S01]  /*18a30*/  MUFU.EX2 R51, R51 ;  /* 0x0000003300337308 */ /* 0x000fe20000000800 */
[----:B---3--:R-:W-:Y:S02]  /*18a40*/  FADD.FTZ R4, R29, R4 ;  /* 0x000000041d047221 */ /* 0x008fe40000010000 */
[----:B------:R-:W-:Y:S02]  /*18a50*/  FSEL R42, R42, -INF , !P2 ;  /* 0xff8000002a2a7808 */ /* 0x000fe40005000000 */
[----:B------:R-:W-:-:S03]  /*18a60*/  ISETP.GT.AND P2, PT, R87, 0x30, P3 ;  /* 0x000000305700780c */ /* 0x000fc60001f44270 */
[----:B------:R-:W-:Y:S01]  /*18a70*/  MUFU.EX2 R81, R81 ;  /* 0x0000005100517308 */ /* 0x000fe20000000800 */
[----:B------:R-:W-:-:S04]  /*18a80*/  ISETP.LT.OR P2, PT, R143, 0x31, P2 ;  /* 0x000000318f00780c */ /* 0x000fc80001741670 */
[----:B------:R-:W-:Y:S02]  /*18a90*/  FSEL R44, R44, -INF , !P2 ;  /* 0xff8000002c2c7808 */ /* 0x000fe40005000000 */
[----:B------:R-:W-:Y:S01]  /*18aa0*/  ISETP.GT.AND P2, PT, R87, 0x31, P3 ;  /* 0x000000315700780c */ /* 0x000fe20001f44270 */
[----:B------:R-:W-:Y:S03]  /*18ab0*/  MUFU.EX2 R37, R37 ;  /* 0x0000002500257308 */ /* 0x000fe60000000800 */
[----:B------:R-:W-:-:S04]  /*18ac0*/  ISETP.LT.OR P2, PT, R143, 0x32, P2 ;  /* 0x000000328f00780c */ /* 0x000fc80001741670 */
[----:B------:R-:W-:Y:S01]  /*18ad0*/  FSEL R46, R46, -INF , !P2 ;  /* 0xff8000002e2e7808 */ /* 0x000fe20005000000 */
[----:B------:R-:W-:Y:S01]  /*18ae0*/  MUFU.EX2 R39, R39 ;  /* 0x0000002700277308 */ /* 0x000fe20000000800 */
[----:B------:R-:W-:-:S04]  /*18af0*/  ISETP.GT.AND P2, PT, R87, 0x38, P3 ;  /* 0x000000385700780c */ /* 0x000fc80001f44270 */
[----:B------:R-:W-:-:S03]  /*18b00*/  ISETP.LT.OR P2, PT, R143, 0x39, P2 ;  /* 0x000000398f00780c */ /* 0x000fc60001741670 */
[----:B------:R-:W-:Y:S01]  /*18b10*/  MUFU.EX2 R41, R41 ;  /* 0x0000002900297308 */ /* 0x000fe20000000800 */
[----:B------:R-:W-:Y:S02]  /*18b20*/  FSEL R48, R48, -INF , !P2 ;  /* 0xff80000030307808 */ /* 0x000fe40005000000 */
[----:B------:R-:W-:-:S04]  /*18b30*/  ISETP.GT.AND P2, PT, R87, 0x39, P3 ;  /* 0x000000395700780c */ /* 0x000fc80001f44270 */
[----:B------:R-:W-:Y:S01]  /*18b40*/  ISETP.LT.OR P2, PT, R143, 0x3a, P2 ;  /* 0x0000003a8f00780c */ /* 0x000fe20001741670 */
[----:B------:R-:W-:Y:S03]  /*18b50*/  MUFU.EX2 R43, R43 ;  /* 0x0000002b002b7308 */ /* 0x000fe60000000800 */
        /* <DEDUP_REMOVED lines=61> */
[----:B------:R-:W-:-:S04]  /*18f30*/  ISETP.GT.AND P2, PT, R87, RZ, P3 ;  /* 0x000000ff5700720c */ /* 0x000fc80001f44270 */
[----:B------:R-:W-:-:S03]  /*18f40*/  ISETP.LT.OR P2, PT, R143, 0x1, P2 ;  /* 0x000000018f00780c */ /* 0x000fc60001741670 */
[----:B------:R-:W-:Y:S01]  /*18f50*/  MUFU.EX2 R10, R10 ;  /* 0x0000000a000a7308 */ /* 0x000fe20000000800 */
[----:B------:R-:W-:Y:S02]  /*18f60*/  FSEL R14, R14, -INF , !P2 ;  /* 0xff8000000e0e7808 */ /* 0x000fe40005000000 */
        /* <DEDUP_REMOVED lines=10> */
[----:B------:R-:W-:-:S02]  /*19010*/  FSEL R82, R82, -INF , !P3 ;  /* 0xff80000052527808 */ /* 0x000fc40005800000 */
        /* <DEDUP_REMOVED lines=36> */
[--C-:B------:R-:W-:Y:S01]  /*19260*/  FFMA.FTZ R14, R14, UR41, -R15.reuse ;  /* 0x000000290e0e7c23 */ /* 0x100fe2000801080f */
[--C-:B------:R-:W-:Y:S01]  /*19270*/  FFMA.FTZ R20, R20, UR41, -R15.reuse ;  /* 0x0000002914147c23 */ /* 0x100fe2000801080f */
[----:B------:R-:W-:Y:S01]  /*19280*/  FSEL R26, R13, RZ, P2 ;  /* 0x000000ff0d1a7208 */ /* 0x000fe20001000000 */
[--C-:B------:R-:W-:Y:S01]  /*19290*/  FFMA.FTZ R25, R28, UR41, -R15.reuse ;  /* 0x000000291c197c23 */ /* 0x100fe2000801080f */
[----:B------:R-:W-:Y:S01]  /*192a0*/  MUFU.EX2 R21, R21 ;  /* 0x0000001500157308 */ /* 0x000fe20000000800 */
[--C-:B------:R-:W-:Y:S01]  /*192b0*/  FFMA.FTZ R36, R36, UR41, -R15.reuse ;  /* 0x0000002924247c23 */ /* 0x100fe2000801080f */
[----:B------:R-:W-:Y:S01]  /*192c0*/  FFMA.FTZ R50, R38, UR41, -R15 ;  /* 0x0000002926327c23 */ /* 0x000fe2000801080f */
[----:B------:R-:W-:Y:S01]  /*192d0*/  FADD.FTZ R26, -R26, R5 ;  /* 0x000000051a1a7221 */ /* 0x000fe20000010100 */
[--C-:B------:R-:W-:Y:S01]  /*192e0*/  FFMA.FTZ R42, R42, UR41, -R15.reuse ;  /* 0x000000292a2a7c23 */ /* 0x100fe2000801080f */
[--C-:B------:R-:W-:Y:S01]  /*192f0*/  FFMA.FTZ R38, R46, UR41, -R15.reuse ;  /* 0x000000292e267c23 */ /* 0x100fe2000801080f */
[--C-:B------:R-:W-:Y:S01]  /*19300*/  FFMA.FTZ R54, R54, UR41, -R15.reuse ;  /* 0x0000002936367c23 */ /* 0x100fe2000801080f */
[----:B------:R-:W-:Y:S01]  /*19310*/  FMUL.FTZ R5, R26, UR41 ;  /* 0x000000291a057c20 */ /* 0x000fe20008410000 */
        /* <DEDUP_REMOVED lines=10> */
[----:B------:R-:W-:-:S06]  /*193c0*/  FFMA.FTZ R80, R80, UR41, -R15 ;  /* 0x0000002950507c23 */ /* 0x000fcc000801080f */
[----:B------:R-:W1:Y:S08]  /*193d0*/  MUFU.EX2 R24, R24 ;  /* 0x0000001800187308 */ /* 0x000e700000000800 */
[----:B------:R-:W3:Y:S01]  /*193e0*/  MUFU.EX2 R5, R5 ;  /* 0x0000000500057308 */ /* 0x000ee20000000800 */
[----:B0-----:R-:W-:-:S07]  /*193f0*/  F2FP.BF16.F32.PACK_AB R33, R20, R14 ;  /* 0x0000000e1421723e */ /* 0x001fce00000010ff */
[----:B------:R-:W0:Y:S01]  /*19400*/  MUFU.EX2 R25, R25 ;  /* 0x0000001900197308 */ /* 0x000e220000000800 */
[----:B-1----:R-:W-:-:S05]  /*19410*/  F2FP.BF16.F32.PACK_AB R35, R24, R21 ;  /* 0x000000151823723e */ /* 0x002fca00000010ff */
[----:B------:R1:W-:Y:S02]  /*19420*/  STSM.16.M88.4 [R139+0x21800], R32 ;  /* 0x021800208b007844 */ /* 0x0003e40000000200 */
[----:B------:R-:W-:Y:S01]  /*19430*/  MUFU.EX2 R36, R36 ;  /* 0x0000002400247308 */ /* 0x000fe20000000800 */
[----:B---3--:R-:W-:Y:S01]  /*19440*/  FFMA.FTZ R14, R5, R3, R14 ;  /* 0x00000003050e7223 */ /* 0x008fe2000001000e */
[--C-:B------:R-:W-:Y:S01]  /*19450*/  FFMA.FTZ R3, R52, UR41, -R15.reuse ;  /* 0x0000002934037c23 */ /* 0x100fe2000801080f */
[--C-:B------:R-:W-:Y:S02]  /*19460*/  FFMA.FTZ R52, R60, UR41, -R15.reuse ;  /* 0x000000293c347c23 */ /* 0x100fe4000801080f */
[----:B------:R-:W-:Y:S01]  /*19470*/  FADD.FTZ R14, R20, R14 ;  /* 0x0000000e140e7221 */ /* 0x000fe20000010000 */
[--C-:B------:R-:W-:Y:S02]  /*19480*/  FFMA.FTZ R20, R56, UR41, -R15.reuse ;  /* 0x0000002938147c23 */ /* 0x100fe4000801080f */
[----:B------:R-:W-:Y:S01]  /*19490*/  MUFU.EX2 R50, R50 ;  /* 0x0000003200327308 */ /* 0x000fe20000000800 */
[----:B------:R-:W-:Y:S01]  /*194a0*/  FADD.FTZ R26, R21, R14 ;  /* 0x0000000e151a7221 */ /* 0x000fe20000010000 */
[----:B------:R-:W-:-:S03]  /*194b0*/  FFMA.FTZ R21, R58, UR41, -R15 ;  /* 0x000000293a157c23 */ /* 0x000fc6000801080f */
[----:B------:R-:W-:Y:S01]  /*194c0*/  FADD.FTZ R26, R24, R26 ;  /* 0x0000001a181a7221 */ /* 0x000fe20000010000 */
[--C-:B-1----:R-:W-:Y:S01]  /*194d0*/  FFMA.FTZ R32, R30, UR41, -R15.reuse ;  /* 0x000000291e207c23 */ /* 0x102fe2000801080f */
[--C-:B------:R-:W-:Y:S01]  /*194e0*/  FFMA.FTZ R33, R84, UR41, -R15.reuse ;  /* 0x0000002954217c23 */ /* 0x100fe2000801080f */
[--C-:B------:R-:W-:Y:S01]  /*194f0*/  FFMA.FTZ R35, R85, UR41, -R15.reuse ;  /* 0x0000002955237c23 */ /* 0x100fe2000801080f */
[----:B0-----:R-:W-:Y:S01]  /*19500*/  FADD.FTZ R28, R25, R26 ;  /* 0x0000001a191c7221 */ /* 0x001fe20000010000 */
[--C-:B------:R-:W-:Y:S01]  /*19510*/  FFMA.FTZ R84, R40, UR41, -R15.reuse ;  /* 0x0000002928547c23 */ /* 0x100fe2000801080f */
[----:B------:R-:W-:Y:S01]  /*19520*/  F2FP.BF16.F32.PACK_AB R24, R29, R27 ;  /* 0x0000001b1d18723e */ /* 0x000fe200000010ff */
[----:B------:R-:W0:Y:S01]  /*19530*/  MUFU.EX2 R32, R32 ;  /* 0x0000002000207308 */ /* 0x000e220000000800 */
[----:B------:R-:W-:Y:S01]  /*19540*/  FADD.FTZ R27, R31, R4 ;  /* 0x000000041f1b7221 */ /* 0x000fe20000010000 */
[--C-:B------:R-:W-:Y:S01]  /*19550*/  FFMA.FTZ R34, R44, UR41, -R15.reuse ;  /* 0x000000292c227c23 */ /* 0x100fe2000801080f */
[----:B------:R-:W-:Y:S01]  /*19560*/  FFMA.FTZ R40, R48, UR41, -R15 ;  /* 0x0000002930287c23 */ /* 0x000fe2000801080f */
[C---:B------:R-:W-:Y:S01]  /*19570*/  F2FP.BF16.F32.PACK_AB R26, R51.reuse, R31 ;  /* 0x0000001f331a723e */ /* 0x040fe200000010ff */
[----:B------:R-:W-:Y:S01]  /*19580*/  FADD.FTZ R27, R51, R27 ;  /* 0x0000001b331b7221 */ /* 0x000fe20000010000 */
[--C-:B------:R-:W-:Y:S01]  /*19590*/  FFMA.FTZ R44, R64, UR41, -R15.reuse ;  /* 0x00000029402c7c23 */ /* 0x100fe2000801080f */
[----:B------:R-:W-:Y:S01]  /*195a0*/  FFMA.FTZ R48, R68, UR41, -R15 ;  /* 0x0000002944307c23 */ /* 0x000fe2000801080f */
[----:B------:R-:W1:Y:S01]  /*195b0*/  MUFU.EX2 R33, R33 ;  /* 0x0000002100217308 */ /* 0x000e620000000800 */
[----:B------:R-:W-:Y:S01]  /*195c0*/  FADD.FTZ R27, R81, R27 ;  /* 0x0000001b511b7221 */ /* 0x000fe20000010000 */
[----:B------:R-:W-:-:S03]  /*195d0*/  FFMA.FTZ R15, R82, UR41, -R15 ;  /* 0x00000029520f7c23 */ /* 0x000fc6000801080f */
[----:B------:R-:W-:-:S03]  /*195e0*/  FADD.FTZ R27, R37, R27 ;  /* 0x0000001b251b7221 */ /* 0x000fc60000010000 */
[----:B------:R-:W3:Y:S01]  /*195f0*/  MUFU.EX2 R35, R35 ;  /* 0x0000002300237308 */ /* 0x000ee20000000800 */
[C---:B0-----:R-:W-:Y:S01]  /*19600*/  FADD.FTZ R28, R32.reuse, R28 ;  /* 0x0000001c201c7221 */ /* 0x041fe20000010000 */
[----:B------:R-:W-:Y:S01]  /*19610*/  FADD.FTZ R30, R39, R27 ;  /* 0x0000001b271e7221 */ /* 0x000fe20000010000 */
[----:B------:R-:W-:-:S05]  /*19620*/  F2FP.BF16.F32.PACK_AB R25, R32, R25 ;  /* 0x000000192019723e */ /* 0x000fca00000010ff */
[----:B------:R-:W0:Y:S01]  /*19630*/  MUFU.EX2 R84, R84 ;  /* 0x0000005400547308 */ /* 0x000e220000000800 */
[----:B-1----:R-:W-:Y:S01]  /*19640*/  FADD.FTZ R29, R33, R28 ;  /* 0x0000001c211d7221 */ /* 0x002fe20000010000 */
[----:B------:R-:W-:-:S06]  /*19650*/  F2FP.BF16.F32.PACK_AB R28, R37, R81 ;  /* 0x00000051251c723e */ /* 0x000fcc00000010ff */
[----:B------:R-:W1:Y:S01]  /*19660*/  MUFU.EX2 R42, R42 ;  /* 0x0000002a002a7308 */ /* 0x000e620000000800 */
[----:B---3--:R-:W-:-:S04]  /*19670*/  FADD.FTZ R29, R35, R29 ;  /* 0x0000001d231d7221 */ /* 0x008fc80000010000 */
[----:B------:R-:W-:-:S03]  /*19680*/  FADD.FTZ R29, R36, R29 ;  /* 0x0000001d241d7221 */ /* 0x000fc60000010000 */
[----:B------:R-:W3:Y:S01]  /*19690*/  MUFU.EX2 R34, R34 ;  /* 0x0000002200227308 */ /* 0x000ee20000000800 */
[----:B------:R-:W-:Y:S01]  /*196a0*/  FADD.FTZ R27, R50, R29 ;  /* 0x0000001d321b7221 */ /* 0x000fe20000010000 */
[----:B------:R-:W-:-:S03]  /*196b0*/  FADD.FTZ R29, R41, R30 ;  /* 0x0000001e291d7221 */ /* 0x000fc60000010000 */
[----:B0-----:R-:W-:Y:S01]  /*196c0*/  FADD.FTZ R27, R84, R27 ;  /* 0x0000001b541b7221 */ /* 0x001fe20000010000 */
[----:B------:R-:W-:Y:S02]  /*196d0*/  FADD.FTZ R30, R43, R29 ;  /* 0x0000001d2b1e7221 */ /* 0x000fe40000010000 */
[----:B------:R-:W0:Y:S01]  /*196e0*/  MUFU.EX2 R38, R38 ;  /* 0x0000002600267308 */ /* 0x000e220000000800 */
[----:B-1----:R-:W-:Y:S01]  /*196f0*/  FADD.FTZ R29, R42, R27 ;  /* 0x0000001b2a1d7221 */ /* 0x002fe20000010000 */
[----:B------:R-:W-:Y:S01]  /*19700*/  FADD.FTZ R27, R45, R30 ;  /* 0x0000001e2d1b7221 */ /* 0x000fe20000010000 */
[----:B------:R-:W-:Y:S02]  /*19710*/  F2FP.BF16.F32.PACK_AB R30, R41, R39 ;  /* 0x00000027291e723e */ /* 0x000fe400000010ff */
[----:B------:R-:W4:Y:S01]  /*19720*/  LDL R39, [R1+0x24] ;  /* 0x0000240001277983 */ /* 0x000f220000100800 */
[----:B------:R-:W-:Y:S02]  /*19730*/  FADD.FTZ R27, R47, R27 ;  /* 0x0000001b2f1b7221 */ /* 0x000fe40000010000 */
[----:B------:R-:W1:Y:S01]  /*19740*/  MUFU.EX2 R40, R40 ;  /* 0x0000002800287308 */ /* 0x000e620000000800 */
[----:B---3--:R-:W-:Y:S01]  /*19750*/  FADD.FTZ R29, R34, R29 ;  /* 0x0000001d221d7221 */ /* 0x008fe20000010000 */
[----:B------:R-:W-:-:S04]  /*19760*/  FADD.FTZ R27, R49, R27 ;  /* 0x0000001b311b7221 */ /* 0x000fc80000010000 */
[----:B------:R-:W-:Y:S01]  /*19770*/  FADD.FTZ R31, R53, R27 ;  /* 0x0000001b351f7221 */ /* 0x000fe20000010000 */
[----:B------:R-:W-:Y:S01]  /*19780*/  F2FP.BF16.F32.PACK_AB R27, R35, R33 ;  /* 0x00000021231b723e */ /* 0x000fe200000010ff */
[----:B------:R-:W3:Y:S01]  /*19790*/  MUFU.EX2 R3, R3 ;  /* 0x0000000300037308 */ /* 0x000ee20000000800 */
[----:B0-----:R-:W-:Y:S01]  /*197a0*/  FADD.FTZ R29, R38, R29 ;  /* 0x0000001d261d7221 */ /* 0x001fe20000010000 */
[----:B------:R-:W-:Y:S02]  /*197b0*/  FADD.FTZ R31, R55, R31 ;  /* 0x0000001f371f7221 */ /* 0x000fe40000010000 */
[----:B--2---:R0:W-:Y:S02]  /*197c0*/  STSM.16.M88.4 [R86], R24 ;  /* 0x0000001856007844 */ /* 0x0041e40000000200 */
[----:B------:R-:W-:Y:S01]  /*197d0*/  FADD.FTZ R33, R57, R31 ;  /* 0x0000001f39217221 */ /* 0x000fe20000010000 */
[----:B------:R-:W-:Y:S01]  /*197e0*/  F2FP.BF16.F32.PACK_AB R31, R42, R84 ;  /* 0x000000542a1f723e */ /* 0x000fe200000010ff */
[----:B------:R-:W2:Y:S01]  /*197f0*/  MUFU.EX2 R14, R54 ;  /* 0x00000036000e7308 */ /* 0x000ea20000000800 */
[----:B-1----:R-:W-:-:S07]  /*19800*/  FADD.FTZ R29, R40, R29 ;  /* 0x0000001d281d7221 */ /* 0x002fce0000010000 */
[----:B------:R-:W1:Y:S01]  /*19810*/  MUFU.EX2 R20, R20 ;  /* 0x0000001400147308 */ /* 0x000e620000000800 */
[----:B---3--:R-:W-:Y:S01]  /*19820*/  FADD.FTZ R32, R3, R29 ;  /* 0x0000001d03207221 */ /* 0x008fe20000010000 */
[----:B------:R-:W-:-:S06]  /*19830*/  F2FP.BF16.F32.PACK_AB R29, R50, R36 ;  /* 0x00000024321d723e */ /* 0x000fcc00000010ff */
[----:B------:R-:W3:Y:S01]  /*19840*/  MUFU.EX2 R21, R21 ;  /* 0x0000001500157308 */ /* 0x000ee20000000800 */
[----:B--2---:R-:W-:-:S07]  /*19850*/  FADD.FTZ R32, R14, R32 ;  /* 0x000000200e207221 */ /* 0x004fce0000010000 */
[----:B------:R-:W2:Y:S01]  /*19860*/  MUFU.EX2 R52, R52 ;  /* 0x0000003400347308 */ /* 0x000ea20000000800 */
[----:B-1----:R-:W-:-:S07]  /*19870*/  FADD.FTZ R32, R20, R32 ;  /* 0x0000002014207221 */ /* 0x002fce0000010000 */
[----:B------:R-:W1:Y:S01]  /*19880*/  MUFU.EX2 R4, R62 ;  /* 0x0000003e00047308 */ /* 0x000e620000000800 */
[----:B------:R-:W-:Y:S01]  /*19890*/  FADD.FTZ R36, R59, R33 ;  /* 0x000000213b247221 */ /* 0x000fe20000010000 */
[----:B---3--:R-:W-:-:S06]  /*198a0*/  FADD.FTZ R33, R21, R32 ;  /* 0x0000002015217221 */ /* 0x008fcc0000010000 */
[----:B------:R-:W3:Y:S01]  /*198b0*/  MUFU.EX2 R44, R44 ;  /* 0x0000002c002c7308 */ /* 0x000ee20000000800 */
[----:B--2---:R-:W-:-:S07]  /*198c0*/  FADD.FTZ R35, R52, R33 ;  /* 0x0000002134237221 */ /* 0x004fce0000010000 */
[----:B------:R-:W2:Y:S01]  /*198d0*/  MUFU.EX2 R46, R46 ;  /* 0x0000002e002e7308 */ /* 0x000ea20000000800 */
[----:B-1----:R-:W-:-:S07]  /*198e0*/  FADD.FTZ R35, R4, R35 ;  /* 0x0000002304237221 */ /* 0x002fce0000010000 */
[----:B------:R-:W1:Y:S01]  /*198f0*/  MUFU.EX2 R48, R48 ;  /* 0x0000003000307308 */ /* 0x000e620000000800 */
[----:B---3--:R-:W-:-:S07]  /*19900*/  FADD.FTZ R35, R44, R35 ;  /* 0x000000232c237221 */ /* 0x008fce0000010000 */
[----:B------:R-:W3:Y:S01]  /*19910*/  MUFU.EX2 R37, R70 ;  /* 0x0000004600257308 */ /* 0x000ee20000000800 */
[----:B--2---:R-:W-:-:S07]  /*19920*/  FADD.FTZ R35, R46, R35 ;  /* 0x000000232e237221 */ /* 0x004fce0000010000 */
[----:B------:R-:W2:Y:S01]  /*19930*/  MUFU.EX2 R72, R72 ;  /* 0x0000004800487308 */ /* 0x000ea20000000800 */
[----:B------:R5:W-:Y:S07]  /*19940*/  STSM.16.M88.4 [R141], R28 ;  /* 0x0000001c8d007844 */ /* 0x000bee0000000200 */
[----:B------:R-:W2:Y:S01]  /*19950*/  MUFU.EX2 R74, R74 ;  /* 0x0000004a004a7308 */ /* 0x000ea20000000800 */
[----:B0-----:R-:W-:-:S07]  /*19960*/  F2FP.BF16.F32.PACK_AB R27, R3, R40 ;  /* 0x00000028031b723e */ /* 0x001fce00000010ff */
[----:B------:R-:W0:Y:S01]  /*19970*/  MUFU.EX2 R76, R76 ;  /* 0x0000004c004c7308 */ /* 0x000e220000000800 */
[----:B-----5:R-:W-:Y:S01]  /*19980*/  F2FP.BF16.F32.PACK_AB R29, R20, R14 ;  /* 0x0000000e141d723e */ /* 0x020fe200000010ff */
[----:B-1----:R-:W-:-:S04]  /*19990*/  FADD.FTZ R14, R48, R35 ;  /* 0x00000023300e7221 */ /* 0x002fc80000010000 */
[----:B---3--:R-:W-:Y:S02]  /*199a0*/  FADD.FTZ R3, R37, R14 ;  /* 0x0000000e25037221 */ /* 0x008fe40000010000 */
[----:B------:R-:W1:Y:S02]  /*199b0*/  MUFU.EX2 R33, R78 ;  /* 0x0000004e00217308 */ /* 0x000e640000000800 */
[----:B--2---:R-:W-:-:S04]  /*199c0*/  FADD.FTZ R3, R72, R3 ;  /* 0x0000000348037221 */ /* 0x004fc80000010000 */
[----:B------:R-:W-:-:S04]  /*199d0*/  FADD.FTZ R3, R74, R3 ;  /* 0x000000034a037221 */ /* 0x000fc80000010000 */
[----:B0-----:R-:W-:-:S04]  /*199e0*/  FADD.FTZ R14, R76, R3 ;  /* 0x000000034c0e7221 */ /* 0x001fc80000010000 */
[----:B-1----:R-:W-:Y:S02]  /*199f0*/  FADD.FTZ R3, R33, R14 ;  /* 0x0000000e21037221 */ /* 0x002fe40000010000 */
[----:B------:R-:W2:Y:S01]  /*19a00*/  LDL R14, [R1+0x44] ;  /* 0x00004400010e7983 */ /* 0x000ea20000100800 */
[----:B------:R-:W-:Y:S01]  /*19a10*/  F2FP.BF16.F32.PACK_AB R25, R38, R34 ;  /* 0x000000222619723e */ /* 0x000fe200000010ff */
[----:B------:R-:W-:Y:S01]  /*19a20*/  MUFU.EX2 R80, R80 ;  /* 0x0000005000507308 */ /* 0x000fe20000000800 */
[----:B------:R-:W-:-:S07]  /*19a30*/  FADD.FTZ R36, R61, R36 ;  /* 0x000000243d247221 */ /* 0x000fce0000010000 */
[----:B------:R-:W0:Y:S08]  /*19a40*/  MUFU.EX2 R34, R79 ;  /* 0x0000004f00227308 */ /* 0x000e300000000800 */
[----:B------:R-:W1:Y:S01]  /*19a50*/  MUFU.EX2 R15, R15 ;  /* 0x0000000f000f7308 */ /* 0x000e620000000800 */
[----:B------:R-:W-:Y:S01]  /*19a60*/  F2FP.BF16.F32.PACK_AB R24, R45, R43 ;  /* 0x0000002b2d18723e */ /* 0x000fe200000010ff */
[----:B------:R-:W-:Y:S01]  /*19a70*/  FADD.FTZ R36, R63, R36 ;  /* 0x000000243f247221 */ /* 0x000fe20000010000 */
[----:B------:R-:W-:-:S02]  /*19a80*/  F2FP.BF16.F32.PACK_AB R26, R49, R47 ;  /* 0x0000002f311a723e */ /* 0x000fc400000010ff */
[----:B------:R-:W-:Y:S02]  /*19a90*/  F2FP.BF16.F32.PACK_AB R28, R55, R53 ;  /* 0x00000035371c723e */ /* 0x000fe400000010ff */
[----:B------:R-:W-:Y:S02]  /*19aa0*/  F2FP.BF16.F32.PACK_AB R30, R59, R57 ;  /* 0x000000393b1e723e */ /* 0x000fe400000010ff */
[----:B------:R-:W-:Y:S01]  /*19ab0*/  F2FP.BF16.F32.PACK_AB R31, R52, R21 ;  /* 0x00000015341f723e */ /* 0x000fe200000010ff */
[----:B------:R-:W-:Y:S01]  /*19ac0*/  FADD.FTZ R36, R65, R36 ;  /* 0x0000002441247221 */ /* 0x000fe20000010000 */
[----:B------:R3:W-:Y:S01]  /*19ad0*/  STSM.16.M88.4 [R140], R24 ;  /* 0x000000188c007844 */ /* 0x0007e20000000200 */
[C---:B0-----:R-:W-:Y:S01]  /*19ae0*/  FADD.FTZ R3, R34.reuse, R3 ;  /* 0x0000000322037221 */ /* 0x041fe20000010000 */
[----:B------:R-:W-:Y:S02]  /*19af0*/  F2FP.BF16.F32.PACK_AB R33, R34, R33 ;  /* 0x000000212221723e */ /* 0x000fe400000010ff */
[----:B------:R0:W-:Y:S01]  /*19b00*/  STSM.16.M88.4 [R139+0x27800], R28 ;  /* 0x0278001c8b007844 */ /* 0x0001e20000000200 */
[----:B------:R-:W-:Y:S01]  /*19b10*/  FADD.FTZ R36, R67, R36 ;  /* 0x0000002443247221 */ /* 0x000fe20000010000 */
[----:B------:R-:W-:-:S02]  /*19b20*/  F2FP.BF16.F32.PACK_AB R32, R142, R77 ;  /* 0x0000004d8e20723e */ /* 0x000fc400000010ff */
[----:B------:R-:W-:Y:S02]  /*19b30*/  F2FP.BF16.F32.PACK_AB R34, R10, R83 ;  /* 0x000000530a22723e */ /* 0x000fe400000010ff */
[----:B-1----:R-:W-:Y:S02]  /*19b40*/  F2FP.BF16.F32.PACK_AB R35, R15, R80 ;  /* 0x000000500f23723e */ /* 0x002fe400000010ff */
[----:B---3--:R-:W-:Y:S02]  /*19b50*/  F2FP.BF16.F32.PACK_AB R24, R63, R61 ;  /* 0x0000003d3f18723e */ /* 0x008fe400000010ff */
[----:B------:R-:W-:Y:S02]  /*19b60*/  F2FP.BF16.F32.PACK_AB R26, R67, R65 ;  /* 0x00000041431a723e */ /* 0x000fe400000010ff */
[----:B------:R-:W-:Y:S02]  /*19b70*/  F2FP.BF16.F32.PACK_AB R25, R44, R4 ;  /* 0x000000042c19723e */ /* 0x000fe400000010ff */
[----:B------:R-:W-:-:S02]  /*19b80*/  F2FP.BF16.F32.PACK_AB R27, R48, R46 ;  /* 0x0000002e301b723e */ /* 0x000fc400000010ff */
[----:B0-----:R-:W-:Y:S02]  /*19b90*/  F2FP.BF16.F32.PACK_AB R28, R71, R69 ;  /* 0x00000045471c723e */ /* 0x001fe400000010ff */
[----:B------:R-:W-:Y:S02]  /*19ba0*/  F2FP.BF16.F32.PACK_AB R30, R75, R73 ;  /* 0x000000494b1e723e */ /* 0x000fe400000010ff */
[----:B------:R-:W-:Y:S02]  /*19bb0*/  F2FP.BF16.F32.PACK_AB R29, R72, R37 ;  /* 0x00000025481d723e */ /* 0x000fe400000010ff */
[----:B------:R-:W-:Y:S01]  /*19bc0*/  F2FP.BF16.F32.PACK_AB R31, R76, R74 ;  /* 0x0000004a4c1f723e */ /* 0x000fe200000010ff */
[----:B------:R-:W-:-:S04]  /*19bd0*/  FADD.FTZ R36, R69, R36 ;  /* 0x0000002445247221 */ /* 0x000fc80000010000 */
[----:B------:R-:W-:-:S04]  /*19be0*/  FADD.FTZ R36, R71, R36 ;  /* 0x0000002447247221 */ /* 0x000fc80000010000 */
[----:B------:R-:W-:-:S04]  /*19bf0*/  FADD.FTZ R36, R73, R36 ;  /* 0x0000002449247221 */ /* 0x000fc80000010000 */
[----:B------:R-:W-:-:S04]  /*19c00*/  FADD.FTZ R36, R75, R36 ;  /* 0x000000244b247221 */ /* 0x000fc80000010000 */
[----:B------:R-:W-:-:S04]  /*19c10*/  FADD.FTZ R21, R77, R36 ;  /* 0x000000244d157221 */ /* 0x000fc80000010000 */
        /* <DEDUP_REMOVED lines=53> */
[----:B------:R-:W-:Y:S01]  /*19f70*/  IMAD.MOV.U32 R11, RZ, RZ, R16 ;  /* 0x000000ffff0b7224 */ /* 0x000fe200078e0010 */
[----:B----4-:R0:W-:Y:S04]  /*19f80*/  STSM.16.M88.4 [R39], R24 ;  /* 0x0000001827007844 */ /* 0x0101e80000000200 */
[----:B------:R0:W-:Y:S04]  /*19f90*/  STSM.16.M88.4 [R141+0x6000], R28 ;  /* 0x0060001c8d007844 */ /* 0x0001e80000000200 */
[----:B------:R0:W-:Y:S01]  /*19fa0*/  STSM.16.M88.4 [R140+0x6000], R32 ;  /* 0x006000208c007844 */ /* 0x0001e20000000200 */
[----:B------:R1:W-:Y:S06]  /*19fb0*/  MEMBAR.ALL.CTA ;  /* 0x0000000000007992 */ /* 0x0003ec0000008000 */
[----:B-1----:R-:W1:Y:S01]  /*19fc0*/  FENCE.VIEW.ASYNC.S ;  /* 0x00000000000073c6 */ /* 0x002e620000000000 */
[----:B------:R-:W-:-:S02]  /*19fd0*/  IMAD.MOV.U32 R10, RZ, RZ, R12 ;  /* 0x000000ffff0a7224 */ /* 0x000fc400078e000c */
[----:B------:R-:W-:Y:S01]  /*19fe0*/  IMAD.MOV.U32 R5, RZ, RZ, R13 ;  /* 0x000000ffff057224 */ /* 0x000fe200078e000d */
[C---:B--2---:R-:W-:Y:S01]  /*19ff0*/  ISETP.GT.AND P2, PT, R0.reuse, R14, PT ;  /* 0x0000000e0000720c */ /* 0x044fe20003f44270 */
[----:B------:R-:W-:Y:S02]  /*1a000*/  VIADD R0, R0, 0xffffffff ;  /* 0xffffffff00007836 */ /* 0x000fe40000000000 */
[----:B------:R-:W-:Y:S01]  /*1a010*/  IMAD.MOV.U32 R14, RZ, RZ, R18 ;  /* 0x000000ffff0e7224 */ /* 0x000fe200078e0012 */
[----:B-1----:R-:W-:-:S09]  /*1a020*/  NOP ;  /* 0x0000000000007918 */ /* 0x002fd20000000000 */
[----:B0-----:R-:W-:Y:S05]  /*1a030*/  @P2 BRA `(.L_x_1556) ;  /* 0xffffffc400102947 */ /* 0x001fea000383ffff */
.L_x_1538:
[----:B------:R-:W-:Y:S05]  /*1a040*/  WARPSYNC.ALL ;  /* 0x0000000000007948 */ /* 0x000fea0003800000 */
[----:B------:R-:W-:Y:S06]  /*1a050*/  BAR.ARV 0x8, 0x200 ;  /* 0x0208000000007b1d */ /* 0x000fec0000002000 */
[----:B------:R-:W-:Y:S05]  /*1a060*/  @!P0 BRA `(.L_x_1557) ;  /* 0x0000000000048947 */ /* 0x000fea0003800000 */
[----:B------:R-:W-:Y:S01]  /*1a070*/  BPT.TRAP 0x1 ;  /* 0x000000040000795c */ /* 0x000fe20000300000 */
.L_x_1557:
[----:B------:R-:W-:Y:S01]  /*1a080*/  IMAD R11, R16, 0x8, R2 ;  /* 0x00000008100b7824 */ /* 0x000fe200078e0202 */
[----:B------:R-:W-:-:S04]  /*1a090*/  SHF.L.U32 R0, R18, 0x1f, RZ ;  /* 0x0000001f12007819 */ /* 0x000fc800000006ff */
[----:B------:R0:W1:Y:S01]  /*1a0a0*/  SYNCS.PHASECHK.TRANS64.TRYWAIT P2, [R11+URZ+0x2d850], R0 ;  /* 0x02d850000b0075a7 */ /* 0x000062000804017f */
[----:B------:R-:W-:Y:S05]  /*1a0b0*/  @!P0 BRA `(.L_x_1558) ;  /* 0x0000000000048947 */ /* 0x000fea0003800000 */
[----:B------:R-:W-:Y:S01]  /*1a0c0*/  BPT.TRAP 0x1 ;  /* 0x000000040000795c */ /* 0x000fe20000300000 */
.L_x_1558:
[----:B------:R-:W2:Y:S01]  /*1a0d0*/  LDL.LU R5, [R1+0x3c] ;  /* 0x00003c0001057983 */ /* 0x000ea20000300800 */
[----:B------:R-:W-:Y:S02]  /*1a0e0*/  VIADD R2, R2, 0x400 ;  /* 0x0000040002027836 */ /* 0x000fe40000000000 */
[----:B------:R-:W-:-:S03]  /*1a0f0*/  IMAD.MOV.U32 R7, RZ, RZ, 0x40000040 ;  /* 0x40000040ff077424 */ /* 0x000fc600078e00ff */
[----:B------:R-:W-:-:S04]  /*1a100*/  SHF.R.U32.HI R2, RZ, 0x4, R2 ;  /* 0x00000004ff027819 */ /* 0x000fc80000011602 */
[----:B------:R-:W-:-:S04]  /*1a110*/  LOP3.LUT R2, R2, 0x3fff, RZ, 0xc0, !PT ;  /* 0x00003fff02027812 */ /* 0x000fc800078ec0ff */
[----:B------:R-:W-:Y:S02]  /*1a120*/  LOP3.LUT R9, R2, 0x2000000, RZ, 0xfc, !PT ;  /* 0x0200000002097812 */ /* 0x000fe400078efcff */
[----:B--2---:R-:W-:Y:S01]  /*1a130*/  LOP3.LUT R6, R5, 0x10000, RZ, 0xfc, !PT ;  /* 0x0001000005067812 */ /* 0x004fe200078efcff */
[----:B-1----:R-:W-:Y:S06]  /*1a140*/  @P2 BRA `(.L_x_1559) ;  /* 0x0000000000082947 */ /* 0x002fec0003800000 */
[----:B------:R-:W1:Y:S02]  /*1a150*/  SYNCS.PHASECHK.TRANS64.TRYWAIT P0, [R11+URZ+0x2d850], R0 ;  /* 0x02d850000b0075a7 */ /* 0x000e64000800017f */
[----:B-1----:R-:W-:Y:S05]  /*1a160*/  @!P0 BRA `(.L_x_1560) ;  /* 0x000000b0009c8947 */ /* 0x002fea0003800000 */
.L_x_1559:
[----:B------:R-:W-:Y:S01]  /*1a170*/  IMAD R8, R16, 0x600, R9 ;  /* 0x0000060010087824 */ /* 0x000fe200078e0209 */
[----:B------:R-:W2:Y:S01]  /*1a180*/  LDL.LU R24, [R1+0x54] ;  /* 0x0000540001187983 */ /* 0x000ea20000300800 */
[----:B------:R-:W-:Y:S01]  /*1a190*/  IMAD.MOV.U32 R9, RZ, RZ, -0x7fffffe0 ;  /* 0x80000020ff097424 */ /* 0x000fe200078e00ff */
[----:B------:R-:W-:Y:S05]  /*1a1a0*/  WARPSYNC.ALL ;  /* 0x0000000000007948 */ /* 0x000fea0003800000 */
[C---:B------:R-:W-:Y:S01]  /*1a1b0*/  R2UR UR4, R6.reuse ;  /* 0x00000000060472ca */ /* 0x040fe200000e0000 */
[----:B------:R-:W-:Y:S01]  /*1a1c0*/  WARPGROUP.ARRIVE ;  /* 0x00000000000079c5 */ /* 0x000fe20000000000 */
[----:B------:R-:W-:Y:S01]  /*1a1d0*/  R2UR UR5, R7 ;  /* 0x00000000070572ca */ /* 0x000fe200000e0000 */
[----:B------:R-:W-:Y:S01]  /*1a1e0*/  VIADD R20, R6, 0x2 ;  /* 0x0000000206147836 */ /* 0x000fe20000000000 */
[C---:B------:R-:W-:Y:S01]  /*1a1f0*/  R2UR UR6, R8.reuse ;  /* 0x00000000080672ca */ /* 0x040fe200000e0000 */
[----:B------:R-:W-:Y:S01]  /*1a200*/  VIADD R14, R8, 0x40 ;  /* 0x00000040080e7836 */ /* 0x000fe20000000000 */
[----:B------:R-:W-:Y:S01]  /*1a210*/  R2UR UR7, R9 ;  /* 0x00000000090772ca */ /* 0x000fe200000e0000 */
[----:B------:R-:W-:Y:S01]  /*1a220*/  IMAD.MOV.U32 R21, RZ, RZ, 0x40000040 ;  /* 0x40000040ff157424 */ /* 0x000fe200078e00ff */
[----:B------:R-:W3:Y:S01]  /*1a230*/  SHFL.BFLY PT, R5, R4, 0x2, 0x1f ;  /* 0x0c401f0004057f89 */ /* 0x000ee200000e0000 */
[----:B------:R-:W-:-:S02]  /*1a240*/  IMAD.MOV.U32 R15, RZ, RZ, -0x7fffffe0 ;  /* 0x80000020ff0f7424 */ /* 0x000fc400078e00ff */
[----:B------:R-:W-:Y:S01]  /*1a250*/  IMAD.MOV.U32 R7, RZ, RZ, 0x40000040 ;  /* 0x40000040ff077424 */ /* 0x000fe200078e00ff */
[----:B01----:R-:W0:Y:S01]  /*1a260*/  SHFL.BFLY PT, R0, R3, 0x2, 0x1f ;  /* 0x0c401f0003007f89 */ /* 0x003e2200000e0000 */
[----:B------:R-:W-:Y:S02]  /*1a270*/  IMAD.MOV.U32 R9, RZ, RZ, -0x7fffffe0 ;  /* 0x80000020ff097424 */ /* 0x000fe400078e00ff */
[----:B------:R-:W-:-:S04]  /*1a280*/  VIADD R16, R16, 0x1 ;  /* 0x0000000110107836 */ /* 0x000fc80000000000 */
[----:B------:R-:W-:Y:S01]  /*1a290*/  HGMMA.64x96x16.F32.BF16 R88, gdesc[UR4].tnspB, R88, gsb0 ;  /* 0x41600000045879f0 */ /* 0x000fe20008001858 */
[----:B------:R-:W-:Y:S01]  /*1a2a0*/  R2UR UR4, R20 ;  /* 0x00000000140472ca */ /* 0x000fe200000e0000 */
[----:B------:R-:W-:Y:S01]  /*1a2b0*/  VIADD R20, R6, 0x4 ;  /* 0x0000000406147836 */ /* 0x000fe20000000000 */
[----:B------:R-:W-:Y:S01]  /*1a2c0*/  R2UR UR5, R21 ;  /* 0x00000000150572ca */ /* 0x000fe200000e0000 */
[----:B------:R-:W-:Y:S01]  /*1a2d0*/  IMAD.MOV.U32 R21, RZ, RZ, 0x40000040 ;  /* 0x40000040ff157424 */ /* 0x000fe200078e00ff */
[----:B------:R-:W-:Y:S01]  /*1a2e0*/  R2UR UR6, R14 ;  /* 0x000000000e0672ca */ /* 0x000fe200000e0000 */
[----:B------:R-:W-:Y:S01]  /*1a2f0*/  VIADD R14, R8, 0x80 ;  /* 0x00000080080e7836 */ /* 0x000fe20000000000 */
[----:B------:R-:W-:Y:S01]  /*1a300*/  R2UR UR7, R15 ;  /* 0x000000000f0772ca */ /* 0x000fe200000e0000 */
[----:B------:R-:W-:Y:S01]  /*1a310*/  IMAD.MOV.U32 R15, RZ, RZ, -0x7fffffe0 ;  /* 0x80000020ff0f7424 */ /* 0x000fe200078e00ff */
[----:B------:R-:W-:Y:S01]  /*1a320*/  ISETP.NE.AND P2, PT, R16, 0x2, PT ;  /* 0x000000021000780c */ /* 0x000fe20003f45270 */
[----:B---3--:R-:W-:Y:S01]  /*1a330*/  FADD.FTZ R5, R5, R4 ;  /* 0x0000000405057221 */ /* 0x008fe20000010000 */
[----:B------:R-:W-:-:S02]  /*1a340*/  IMAD.MOV.U32 R4, RZ, RZ, RZ ;  /* 0x000000ffff047224 */ /* 0x000fc400078e00ff */
[----:B------:R-:W-:Y:S01]  /*1a350*/  SEL R16, R16, RZ, P2 ;  /* 0x000000ff10107207 */ /* 0x000fe20001000000 */
[----:B0-----:R-:W-:Y:S01]  /*1a360*/  FADD.FTZ R2, R0, R3 ;  /* 0x0000000300027221 */ /* 0x001fe20000010000 */
[----:B------:R-:W-:Y:S01]  /*1a370*/  SEL R3, RZ, 0x1, P2 ;  /* 0x00000001ff037807 */ /* 0x000fe20001000000 */
[----:B------:R-:W0:Y:S03]  /*1a380*/  SHFL.BFLY PT, R0, R5, 0x1, 0x1f ;  /* 0x0c201f0005007f89 */ /* 0x000e2600000e0000 */
[----:B------:R-:W-:Y:S01]  /*1a390*/  LOP3.LUT R18, R18, R3, RZ, 0x3c, !PT ;  /* 0x0000000312127212 */ /* 0x000fe200078e3cff */
[----:B------:R-:W-:Y:S01]  /*1a3a0*/  IMAD.MOV.U32 R3, RZ, RZ, -0x800000 ;  /* 0xff800000ff037424 */ /* 0x000fe200078e00ff */
[----:B------:R-:W-:Y:S02]  /*1a3b0*/  WARPGROUP.DEPBAR.LE gsb0, 0x0 ;  /* 0x00008000000079c5 */ /* 0x000fe40000010000 */
[----:B------:R-:W-:-:S06]  /*1a3c0*/  WARPGROUP.ARRIVE ;  /* 0x00000000000079c5 */ /* 0x000fcc0000000000 */
        /* <DEDUP_REMOVED lines=19> */
[----:B------:R-:W-:Y:S02]  /*1a500*/  IMAD.MOV.U32 R15, RZ, RZ, -0x7fffffe0 ;  /* 0x80000020ff0f7424 */ /* 0x000fe400078e00ff */
[----:B--2---:R-:W-:-:S05]  /*1a510*/  VIADD R24, R24, 0x1 ;  /* 0x0000000118187836 */ /* 0x004fca0000000000 */
[----:B------:R-:W-:Y:S01]  /*1a520*/  STL [R1+0x54], R24 ;  /* 0x0000541801007387 */ /* 0x000fe20000100800 */
        /* <DEDUP_REMOVED lines=35> */
[----:B------:R-:W-:Y:S02]  /*1a760*/  R2UR UR5, R7 ;  /* 0x00000000070572ca */ /* 0x000fe400000e0000 */
[----:B------:R-:W-:Y:S01]  /*1a770*/  R2UR UR6, R8 ;  /* 0x00000000080672ca */ /* 0x000fe200000e0000 */
[----:B------:R-:W1:Y:S01]  /*1a780*/  SHFL.BFLY PT, R7, R2, 0x1, 0x1f ;  /* 0x0c201f0002077f89 */ /* 0x000e6200000e0000 */
[----:B------:R-:W-:Y:S01]  /*1a790*/  R2UR UR7, R9 ;  /* 0x00000000090772ca */ /* 0x000fe200000e0000 */
[----:B0-----:R-:W-:Y:S01]  /*1a7a0*/  FADD.FTZ R8, R5, R0 ;  /* 0x0000000005087221 */ /* 0x001fe20000010000 */
[----:B------:R-:W-:Y:S02]  /*1a7b0*/  @!P1 VIADD R9, R11, 0x2d860 ;  /* 0x0002d8600b099836 */ /* 0x000fe40000000000 */
[----:B------:R-:W-:-:S02]  /*1a7c0*/  IMAD.U32 R5, RZ, RZ, UR41 ;  /* 0x00000029ff057e24 */ /* 0x000fc4000f8e00ff */
[----:B------:R-:W-:Y:S01]  /*1a7d0*/  FSETP.NE.FTZ.AND P0, PT, R8, RZ, PT ;  /* 0x000000ff0800720b */ /* 0x000fe20003f15000 */
[----:B------:R-:W-:Y:S01]  /*1a7e0*/  IMAD.U32 R11, RZ, RZ, UR41 ;  /* 0x00000029ff0b7e24 */ /* 0x000fe2000f8e00ff */
[----:B------:R-:W-:Y:S01]  /*1a7f0*/  @!P1 PRMT R9, RZ, 0x654, R9 ;  /* 0x00000654ff099816 */ /* 0x000fe20000000009 */
[----:B------:R-:W-:-:S10]  /*1a800*/  IMAD.MOV.U32 R0, RZ, RZ, -0x800000 ;  /* 0xff800000ff007424 */ /* 0x000fd400078e00ff */
[----:B------:R-:W0:Y:S01]  /*1a810*/  @P0 MUFU.LG2 R6, R8 ;  /* 0x0000000800060308 */ /* 0x000e220000000c00 */
[----:B------:R-:W-:Y:S01]  /*1a820*/  @P0 FMUL.FTZ R5, R5, 0.69314718246459960938 ;  /* 0x3f31721805050820 */ /* 0x000fe20000410000 */
[----:B-1----:R-:W-:Y:S01]  /*1a830*/  FADD.FTZ R10, R2, R7 ;  /* 0x00000007020a7221 */ /* 0x002fe20000010000 */
[----:B------:R-:W-:-:S05]  /*1a840*/  IMAD.MOV.U32 R2, RZ, RZ, RZ ;  /* 0x000000ffff027224 */ /* 0x000fca00078e00ff */
[----:B------:R-:W-:Y:S01]  /*1a850*/  @P0 MUFU.RCP R4, R8 ;  /* 0x0000000800040308 */ /* 0x000fe20000001000 */
[----:B------:R-:W-:Y:S01]  /*1a860*/  FSETP.NE.FTZ.AND P3, PT, R10, RZ, PT ;  /* 0x000000ff0a00720b */ /* 0x000fe20003f75000 */
[----:B0-----:R-:W-:-:S04]  /*1a870*/  @P0 FMUL.FTZ R6, R6, 0.69314718246459960938 ;  /* 0x3f31721806060820 */ /* 0x001fc80000410000 */
[----:B------:R-:W-:-:S08]  /*1a880*/  @P0 FFMA.FTZ R0, R5, R12, R6 ;  /* 0x0000000c05000223 */ /* 0x000fd00000010006 */
[----:B------:R-:W0:Y:S01]  /*1a890*/  @P3 MUFU.LG2 R7, R10 ;  /* 0x0000000a00073308 */ /* 0x000e220000000c00 */
[----:B------:R-:W-:Y:S01]  /*1a8a0*/  @P3 FMUL.FTZ R11, R11, 0.69314718246459960938 ;  /* 0x3f3172180b0b3820 */ /* 0x000fe20000410000 */
[----:B------:R-:W-:-:S06]  /*1a8b0*/  PLOP3.LUT P0, PT, PT, PT, PT, 0x8, 0x0 ;  /* 0x000000000000781c */ /* 0x000fcc0003f0e170 */
[----:B------:R-:W1:Y:S01]  /*1a8c0*/  @P3 MUFU.RCP R2, R10 ;  /* 0x0000000a00023308 */ /* 0x000e620000001000 */
[----:B0-----:R-:W-:-:S04]  /*1a8d0*/  @P3 FMUL.FTZ R8, R7, 0.69314718246459960938 ;  /* 0x3f31721807083820 */ /* 0x001fc80000410000 */
[----:B------:R-:W-:Y:S01]  /*1a8e0*/  @P3 FFMA.FTZ R3, R11, R13, R8 ;  /* 0x0000000d0b033223 */ /* 0x000fe20000010008 */
[----:B------:R-:W-:Y:S02]  /*1a8f0*/  WARPGROUP.DEPBAR.LE gsb0, 0x0 ;  /* 0x00008000000079c5 */ /* 0x000fe40000010000 */
[----:B------:R-:W-:-:S06]  /*1a900*/  WARPGROUP.ARRIVE ;  /* 0x00000000000079c5 */ /* 0x000fcc0000000000 */
[----:B------:R-:W-:Y:S03]  /*1a910*/  HGMMA.64x96x16.F32.BF16 R88, gdesc[UR4].tnspB, R88, gsb0 ;  /* 0x41600000045879f0 */ /* 0x000fe60008001858 */
        /* <DEDUP_REMOVED lines=49> */
[----:B0-----:R-:W-:-:S07]  /*1ac30*/  FMUL.FTZ R135, R135, R2 ;  /* 0x0000000287877220 */ /* 0x001fce0000410000 */
.L_x_1451:
[----:B------:R-:W0:Y:S01]  /*1ac40*/  S2R R2, SR_TID.X ;  /* 0x0000000000027919 */ /* 0x000e220000002100 */
[----:B------:R-:W-:Y:S05]  /*1ac50*/  WARPSYNC.ALL ;  /* 0x0000000000007948 */ /* 0x000fea0003800000 */
[----:B------:R-:W1:Y:S08]  /*1ac60*/  S2UR UR5, SR_CgaCtaId ;  /* 0x00000000000579c3 */ /* 0x000e700000008800 */
[----:B------:R-:W-:Y:S06]  /*1ac70*/  BAR.SYNC.DEFER_BLOCKING 0x5, 0x200 ;  /* 0x0148000000007b1d */ /* 0x000fec0000010000 */
[----:B------:R-:W-:Y:S01]  /*1ac80*/  UMOV UR4, 0x400 ;  /* 0x0000040000047882 */ /* 0x000fe20000000000 */
[----:B------:R-:W-:Y:S01]  /*1ac90*/  BSSY B0, `(.L_x_1561) ;  /* 0x00001cc000007945 */ /* 0x000fe20003800000 */
[----:B-1----:R-:W-:Y:S01]  /*1aca0*/  ULEA UR4, UR5, UR4, 0x18 ;  /* 0x0000000405047291 */ /* 0x002fe2000f8ec03f */
[----:B0-----:R-:W-:-:S05]  /*1acb0*/  VIADD R52, R2, 0xffffff80 ;  /* 0xffffff8002347836 */ /* 0x001fca0000000000 */
[----:B------:R-:W-:Y:S01]  /*1acc0*/  IMAD.U32 R2, RZ, RZ, UR4 ;  /* 0x00000004ff027e24 */ /* 0x000fe2000f8e00ff */
[----:B------:R-:W-:-:S04]  /*1acd0*/  SHF.R.S32.HI R4, RZ, 0x1f, R52 ;  /* 0x0000001fff047819 */ /* 0x000fc80000011434 */
[----:B------:R-:W-:Y:S01]  /*1ace0*/  LEA.HI R30, R4, R52, RZ, 0x2 ;  /* 0x00000034041e7211 */ /* 0x000fe200078f10ff */
[----:B------:R0:W1:Y:S03]  /*1acf0*/  LDS.128 R72, [R2+0x2d8d0] ;  /* 0x02d8d00002487984 */ /* 0x0000660000000c00 */
[----:B------:R-:W-:-:S05]  /*1ad00*/  LOP3.LUT R39, R30, 0xfffffffc, RZ, 0xc0, !PT ;  /* 0xfffffffc1e277812 */ /* 0x000fca00078ec0ff */
[----:B------:R-:W-:-:S04]  /*1ad10*/  IMAD.IADD R39, R52, 0x1, -R39 ;  /* 0x0000000134277824 */ /* 0x000fc800078e0a27 */
[----:B------:R-:W-:-:S04]  /*1ad20*/  IMAD.SHL.U32 R36, R39, 0x8, RZ ;  /* 0x0000000827247824 */ /* 0x000fc800078e00ff */
[C---:B------:R-:W-:Y:S02]  /*1ad30*/  VIADD R37, R36.reuse, 0x20 ;  /* 0x0000002024257836 */ /* 0x040fe40000000000 */
[----:B------:R-:W-:Y:S01]  /*1ad40*/  VIADD R38, R36, 0x40 ;  /* 0x0000004024267836 */ /* 0x000fe20000000000 */
[----:B------:R-:W-:Y:S06]  /*1ad50*/  BAR.ARV 0x4, 0x200 ;  /* 0x0108000000007b1d */ /* 0x000fec0000002000 */
[----:B0-----:R-:W-:Y:S05]  /*1ad60*/  @P0 BRA `(.L_x_1562) ;  /* 0x0000001000800947 */ /* 0x001fea0003800000 */
[----:B------:R-:W2:Y:S01]  /*1ad70*/  LDL R46, [R1+0x50] ;  /* 0x00005000012e7983 */ /* 0x000ea20000100800 */
[----:B------:R-:W0:Y:S01]  /*1ad80*/  S2R R5, SR_SWINHI ;  /* 0x0000000000057919 */ /* 0x000e220000002f00 */
[-C--:B------:R-:W-:Y:S02]  /*1ad90*/  LEA.HI R8, R4, R52.reuse, RZ, 0x4 ;  /* 0x0000003404087211 */ /* 0x080fe400078f20ff */
[----:B------:R-:W3:Y:S02]  /*1ada0*/  LDL R54, [R1+0x4c] ;  /* 0x00004c0001367983 */ /* 0x000ee40000100800 */
[----:B------:R-:W-:Y:S01]  /*1adb0*/  SHF.R.S32.HI R9, RZ, 0x4, R8 ;  /* 0x00000004ff097819 */ /* 0x000fe20000011408 */
[----:B------:R-:W-:Y:S05]  /*1adc0*/  WARPSYNC.ALL ;  /* 0x0000000000007948 */ /* 0x000fea0003800000 */
[----:B------:R-:W-:Y:S01]  /*1add0*/  LEA.HI R10, R8, R9, RZ, 0x1 ;  /* 0x00000009080a7211 */ /* 0x000fe200078f08ff */
[----:B------:R-:W-:Y:S01]  /*1ade0*/  ULDC.64 UR4, c[0x0][0xc00] ;  /* 0x0003000000047ab9 */ /* 0x000fe20000000a00 */
[----:B------:R-:W-:-:S02]  /*1adf0*/  LEA.HI R4, R4, R52, RZ, 0x5 ;  /* 0x0000003404047211 */ /* 0x000fc400078f28ff */
[----:B------:R-:W-:Y:S02]  /*1ae00*/  LOP3.LUT R8, R8, 0xfffffff0, RZ, 0xc0, !PT ;  /* 0xfffffff008087812 */ /* 0x000fe400078ec0ff */
[----:B------:R-:W-:Y:S02]  /*1ae10*/  LOP3.LUT R10, R10, 0x1ffffffe, RZ, 0xc0, !PT ;  /* 0x1ffffffe0a0a7812 */ /* 0x000fe400078ec0ff */
[----:B------:R-:W-:Y:S01]  /*1ae20*/  SHF.R.S32.HI R11, RZ, 0x5, R4 ;  /* 0x00000005ff0b7819 */ /* 0x000fe20000011404 */
[----:B------:R-:W-:Y:S01]  /*1ae30*/  IMAD.IADD R8, R52, 0x1, -R8 ;  /* 0x0000000134087824 */ /* 0x000fe200078e0a08 */
[----:B------:R-:W-:Y:S01]  /*1ae40*/  F2FP.BF16.F32.PACK_AB R6, R93, R6 ;  /* 0x000000065d06723e */ /* 0x000fe200000010ff */
[----:B------:R-:W-:Y:S01]  /*1ae50*/  IMAD.IADD R10, R9, 0x1, -R10 ;  /* 0x00000001090a7824 */ /* 0x000fe200078e0a0a */
[----:B------:R-:W-:Y:S01]  /*1ae60*/  F2FP.BF16.F32.PACK_AB R26, R109, R26 ;  /* 0x0000001a6d1a723e */ /* 0x000fe200000010ff */
[----:B------:R-:W-:Y:S02]  /*1ae70*/  IMAD R11, R11, 0x10, R8 ;  /* 0x000000100b0b7824 */ /* 0x000fe400078e0208 */
[----:B------:R-:W-:Y:S01]  /*1ae80*/  IMAD.SHL.U32 R10, R10, 0x8, RZ ;  /* 0x000000080a0a7824 */ /* 0x000fe200078e00ff */
[----:B------:R-:W-:-:S02]  /*1ae90*/  MOV R20, R2 ;  /* 0x0000000200147202 */ /* 0x000fc40000000f00 */
[----:B0-----:R-:W-:Y:S01]  /*1aea0*/  MOV R21, R5 ;  /* 0x0000000500157202 */ /* 0x001fe20000000f00 */
[----:B------:R-:W-:-:S04]  /*1aeb0*/  IMAD.U32 R5, R11, 0x20, R10 ;  /* 0x000000200b057824 */ /* 0x000fc800078e000a */
[----:B------:R-:W-:-:S03]  /*1aec0*/  IMAD.WIDE R4, R5, 0x2, R20 ;  /* 0x0000000205047825 */ /* 0x000fc600078e0214 */
[C---:B------:R-:W-:Y:S01]  /*1aed0*/  LOP3.LUT R9, R4.reuse, 0x180, RZ, 0xc0, !PT ;  /* 0x0000018004097812 */ /* 0x040fe200078ec0ff */
[----:B------:R-:W-:Y:S01]  /*1aee0*/  BAR.SYNC.DEFER_BLOCKING 0x1, 0x180 ;  /* 0x0046000000007b1d */ /* 0x000fe20000010000 */
[C---:B------:R-:W-:Y:S02]  /*1aef0*/  IADD3 R29, P4, R4.reuse, 0x20, RZ ;  /* 0x00000020041d7810 */ /* 0x040fe40007f9e0ff */
[C---:B------:R-:W-:Y:S02]  /*1af00*/  IADD3 R40, P0, R4.reuse, 0x6020, RZ ;  /* 0x0000602004287810 */ /* 0x040fe40007f1e0ff */
[----:B------:R-:W-:Y:S01]  /*1af10*/  SHF.R.U64 R9, R9, 0x3, RZ ;  /* 0x0000000309097819 */ /* 0x000fe200000012ff */
[----:B------:R-:W-:Y:S01]  /*1af20*/  IMAD.X R11, RZ, RZ, R5, P4 ;  /* 0x000000ffff0b7224 */ /* 0x000fe200020e0605 */
[----:B------:R-:W-:Y:S02]  /*1af30*/  LOP3.LUT R8, R29, 0x180, RZ, 0xc0, !PT ;  /* 0x000001801d087812 */ /* 0x000fe400078ec0ff */
[----:B------:R-:W-:-:S02]  /*1af40*/  IADD3 R33, P3, R4, 0x3000, RZ ;  /* 0x0000300004217810 */ /* 0x000fc40007f7e0ff */
[C---:B------:R-:W-:Y:S02]  /*1af50*/  IADD3 R35, P2, R4.reuse, 0x3020, RZ ;  /* 0x0000302004237810 */ /* 0x040fe40007f5e0ff */
[----:B------:R-:W-:Y:S01]  /*1af60*/  IADD3 R41, P1, R4, 0x6000, RZ ;  /* 0x0000600004297810 */ /* 0x000fe20007f3e0ff */
[--C-:B------:R-:W-:Y:S01]  /*1af70*/  IMAD.X R13, RZ, RZ, R5.reuse, P3 ;  /* 0x000000ffff0d7224 */ /* 0x100fe200018e0605 */
[----:B------:R-:W-:Y:S01]  /*1af80*/  LOP3.LUT R4, R9, R4, RZ, 0x3c, !PT ;  /* 0x0000000409047212 */ /* 0x000fe200078e3cff */
[--C-:B------:R-:W-:Y:S01]  /*1af90*/  IMAD.X R9, RZ, RZ, R5.reuse, P0 ;  /* 0x000000ffff097224 */ /* 0x100fe200000e0605 */
[----:B------:R-:W-:Y:S01]  /*1afa0*/  SHF.R.U64 R8, R8, 0x3, RZ ;  /* 0x0000000308087819 */ /* 0x000fe200000012ff */
[--C-:B------:R-:W-:Y:S01]  /*1afb0*/  IMAD.X R15, RZ, RZ, R5.reuse, P2 ;  /* 0x000000ffff0f7224 */ /* 0x100fe200010e0605 */
[----:B------:R-:W-:Y:S01]  /*1afc0*/  ISETP.NE.U32.AND P0, PT, RZ, UR4, PT ;  /* 0x00000004ff007c0c */ /* 0x000fe2000bf05070 */
[----:B------:R-:W-:Y:S01]  /*1afd0*/  IMAD.X R25, RZ, RZ, R5, P1 ;  /* 0x000000ffff197224 */ /* 0x000fe200008e0605 */
[----:B------:R-:W-:-:S02]  /*1afe0*/  LOP3.LUT R10, R8, R29, RZ, 0x3c, !PT ;  /* 0x0000001d080a7212 */ /* 0x000fc400078e3cff */
[----:B------:R-:W-:Y:S02]  /*1aff0*/  LOP3.LUT R8, R33, 0x180, RZ, 0xc0, !PT ;  /* 0x0000018021087812 */ /* 0x000fe400078ec0ff */
[----:B------:R-:W-:Y:S02]  /*1b000*/  LOP3.LUT R14, R35, 0x180, RZ, 0xc0, !PT ;  /* 0x00000180230e7812 */ /* 0x000fe400078ec0ff */
[----:B------:R-:W-:Y:S02]  /*1b010*/  LOP3.LUT R24, R41, 0x180, RZ, 0xc0, !PT ;  /* 0x0000018029187812 */ /* 0x000fe400078ec0ff */
[----:B------:R-:W-:Y:S01]  /*1b020*/  ISETP.NE.AND.EX P0, PT, RZ, UR5, PT, P0 ;  /* 0x00000005ff007c0c */ /* 0x000fe2000bf05300 */
[----:B------:R-:W-:Y:S01]  /*1b030*/  ULDC.64 UR4, c[0x0][0xc08] ;  /* 0x0003020000047ab9 */ /* 0x000fe20000000a00 */
[----:B------:R-:W-:Y:S02]  /*1b040*/  LOP3.LUT R29, R40, 0x180, RZ, 0xc0, !PT ;  /* 0x00000180281d7812 */ /* 0x000fe400078ec0ff */
[----:B------:R-:W-:-:S02]  /*1b050*/  ISETP.NE.U32.AND P2, PT, RZ, UR4, PT ;  /* 0x00000004ff007c0c */ /* 0x000fc4000bf45070 */
[----:B------:R-:W-:Y:S02]  /*1b060*/  SHF.R.U64 R8, R8, 0x3, RZ ;  /* 0x0000000308087819 */ /* 0x000fe400000012ff */
[----:B------:R-:W-:Y:S02]  /*1b070*/  SHF.R.U64 R14, R14, 0x3, RZ ;  /* 0x000000030e0e7819 */ /* 0x000fe400000012ff */
[----:B------:R-:W-:Y:S02]  /*1b080*/  SHF.R.U64 R24, R24, 0x3, RZ ;  /* 0x0000000318187819 */ /* 0x000fe400000012ff */
[----:B------:R-:W-:Y:S02]  /*1b090*/  SHF.R.U64 R29, R29, 0x3, RZ ;  /* 0x000000031d1d7819 */ /* 0x000fe400000012ff */
[----:B------:R-:W-:Y:S02]  /*1b0a0*/  ISETP.NE.AND.EX P2, PT, RZ, UR5, PT, P2 ;  /* 0x00000005ff007c0c */ /* 0x000fe4000bf45320 */
[----:B------:R-:W-:-:S02]  /*1b0b0*/  LOP3.LUT R12, R8, R33, RZ, 0x3c, !PT ;  /* 0x00000021080c7212 */ /* 0x000fc400078e3cff */
[----:B------:R-:W-:Y:S02]  /*1b0c0*/  LOP3.LUT R14, R14, R35, RZ, 0x3c, !PT ;  /* 0x000000230e0e7212 */ /* 0x000fe400078e3cff */
[----:B------:R-:W-:Y:S02]  /*1b0d0*/  LOP3.LUT R24, R24, R41, RZ, 0x3c, !PT ;  /* 0x0000002918187212 */ /* 0x000fe400078e3cff */
[----:B------:R-:W-:Y:S02]  /*1b0e0*/  MOV R33, R4 ;  /* 0x0000000400217202 */ /* 0x000fe40000000f00 */
[----:B------:R-:W-:Y:S02]  /*1b0f0*/  F2FP.BF16.F32.PACK_AB R4, R28, R7 ;  /* 0x000000071c04723e */ /* 0x000fe400000010ff */
[----:B------:R-:W-:Y:S02]  /*1b100*/  LOP3.LUT R8, R29, R40, RZ, 0x3c, !PT ;  /* 0x000000281d087212 */ /* 0x000fe400078e3cff */
[----:B------:R-:W-:Y:S01]  /*1b110*/  F2FP.BF16.F32.PACK_AB R5, R91, R90 ;  /* 0x0000005a5b05723e */ /* 0x000fe200000010ff */
[----:B------:R-:W2:Y:S01]  /*1b120*/  LDC.64 R28, c[0x0][0xc00] ;  /* 0x00030000ff1c7b82 */ /* 0x000ea20000000a00 */
[----:B------:R-:W-:-:S02]  /*1b130*/  F2FP.BF16.F32.PACK_AB R7, R95, R94 ;  /* 0x0000005e5f07723e */ /* 0x000fc400000010ff */
[----:B------:R-:W-:Y:S02]  /*1b140*/  MOV R40, R12 ;  /* 0x0000000c00287202 */ /* 0x000fe40000000f00 */
[----:B------:R-:W-:Y:S01]  /*1b150*/  MOV R41, R14 ;  /* 0x0000000e00297202 */ /* 0x000fe20000000f00 */
[----:B------:R0:W-:Y:S01]  /*1b160*/  STSM.16.M88.4 [R33], R4 ;  /* 0x0000000421007844 */ /* 0x0001e20000000200 */
[----:B------:R-:W-:Y:S02]  /*1b170*/  MOV R35, R24 ;  /* 0x0000001800237202 */ /* 0x000fe40000000f00 */
[----:B------:R-:W-:Y:S02]  /*1b180*/  MOV R42, R10 ;  /* 0x0000000a002a7202 */ /* 0x000fe40000000f00 */
        /* <DEDUP_REMOVED lines=8> */
[----:B0-----:R-:W-:-:S02]  /*1b210*/  MOV R33, R8 ;  /* 0x0000000800217202 */ /* 0x001fc40000000f00 */
[----:B------:R-:W-:Y:S01]  /*1b220*/  F2FP.BF16.F32.PACK_AB R4, R113, R112 ;  /* 0x000000707104723e */ /* 0x000fe200000010ff */
[----:B------:R0:W-:Y:S01]  /*1b230*/  STSM.16.M88.4 [R40], R24 ;  /* 0x0000001828007844 */ /* 0x0001e20000000200 */
[----:B------:R-:W-:Y:S02]  /*1b240*/  F2FP.BF16.F32.PACK_AB R5, R32, R31 ;  /* 0x0000001f2005723e */ /* 0x000fe400000010ff */
[----:B------:R-:W-:Y:S02]  /*1b250*/  F2FP.BF16.F32.PACK_AB R6, R117, R116 ;  /* 0x000000747506723e */ /* 0x000fe400000010ff */
[----:B------:R-:W-:Y:S02]  /*1b260*/  F2FP.BF16.F32.PACK_AB R7, R119, R118 ;  /* 0x000000767707723e */ /* 0x000fe400000010ff */
[----:B------:R-:W-:Y:S02]  /*1b270*/  F2FP.BF16.F32.PACK_AB R8, R121, R120 ;  /* 0x000000787908723e */ /* 0x000fe400000010ff */
[----:B------:R-:W-:Y:S01]  /*1b280*/  F2FP.BF16.F32.PACK_AB R9, R123, R122 ;  /* 0x0000007a7b09723e */ /* 0x000fe200000010ff */
[----:B------:R1:W-:Y:S01]  /*1b290*/  STSM.16.M88.4 [R41], R4 ;  /* 0x0000000429007844 */ /* 0x0003e20000000200 */
[----:B------:R-:W-:Y:S01]  /*1b2a0*/  F2FP.BF16.F32.PACK_AB R10, R125, R124 ;  /* 0x0000007c7d0a723e */ /* 0x000fe200000010ff */
[----:B------:R-:W-:Y:S01]  /*1b2b0*/  ULDC UR4, c[0x0][0xa88] ;  /* 0x0002a20000047ab9 */ /* 0x000fe20000000800 */
[----:B------:R-:W-:Y:S01]  /*1b2c0*/  F2FP.BF16.F32.PACK_AB R11, R127, R126 ;  /* 0x0000007e7f0b723e */ /* 0x000fe200000010ff */
[----:B----4-:R-:W4:Y:S01]  /*1b2d0*/  LDC R42, c[0x0][0xbe8] ;  /* 0x0002fa00ff2a7b82 */ /* 0x010f220000000800 */
[----:B------:R-:W-:Y:S01]  /*1b2e0*/  F2FP.BF16.F32.PACK_AB R12, R129, R128 ;  /* 0x00000080810c723e */ /* 0x000fe200000010ff */
[----:B0-----:R-:W-:Y:S01]  /*1b2f0*/  IMAD.MOV.U32 R40, RZ, RZ, RZ ;  /* 0x000000ffff287224 */ /* 0x001fe200078e00ff */
[----:B------:R-:W-:Y:S01]  /*1b300*/  F2FP.BF16.F32.PACK_AB R13, R131, R130 ;  /* 0x00000082830d723e */ /* 0x000fe200000010ff */
[----:B------:R0:W-:Y:S01]  /*1b310*/  STSM.16.M88.4 [R35], R8 ;  /* 0x0000000823007844 */ /* 0x0001e20000000200 */
[----:B------:R-:W-:-:S02]  /*1b320*/  F2FP.BF16.F32.PACK_AB R14, R133, R132 ;  /* 0x00000084850e723e */ /* 0x000fc400000010ff */
[----:B------:R-:W-:Y:S01]  /*1b330*/  F2FP.BF16.F32.PACK_AB R15, R135, R134 ;  /* 0x00000086870f723e */ /* 0x000fe200000010ff */
[----:B------:R-:W1:Y:S04]  /*1b340*/  @P2 LDC.64 R24, c[0x0][0xc08] ;  /* 0x00030200ff182b82 */ /* 0x000e680000000a00 */
[----:B------:R0:W-:Y:S01]  /*1b350*/  STSM.16.M88.4 [R33], R12 ;  /* 0x0000000c21007844 */ /* 0x0001e20000000200 */
[----:B------:R-:W-:Y:S02]  /*1b360*/  IMAD.U32 R45, RZ, RZ, UR4 ;  /* 0x00000004ff2d7e24 */ /* 0x000fe4000f8e00ff */
[C---:B--2---:R-:W-:Y:S01]  /*1b370*/  IMAD.WIDE R28, R46.reuse, 0x4, R28 ;  /* 0x000000042e1c7825 */ /* 0x044fe200078e021c */
[----:B------:R-:W-:Y:S03]  /*1b380*/  BAR.SYNC.DEFER_BLOCKING 0x1, 0x180 ;  /* 0x0046000000007b1d */ /* 0x000fe60000010000 */
[----:B-1----:R-:W-:-:S03]  /*1b390*/  @P2 IMAD.WIDE R4, R46, 0x4, R24 ;  /* 0x000000042e042825 */ /* 0x002fc600078e0218 */
[----:B------:R1:W5:Y:S01]  /*1b3a0*/  @P0 LDG.E R40, desc[UR38][R28.64] ;  /* 0x000000261c280981 */ /* 0x000362000c1e1900 */
[----:B----4-:R-:W-:Y:S02]  /*1b3b0*/  ISETP.NE.AND P1, PT, R42, 0x1, PT ;  /* 0x000000012a00780c */ /* 0x010fe40003f25270 */
[----:B---3--:R-:W-:Y:S01]  /*1b3c0*/  SHF.R.S32.HI R44, RZ, 0x1f, R54 ;  /* 0x0000001fff2c7819 */ /* 0x008fe20000011436 */
[----:B------:R1:W5:Y:S10]  /*1b3d0*/  @P2 LDG.E R45, desc[UR38][R4.64] ;  /* 0x00000026042d2981 */ /* 0x000374000c1e1900 */
[----:B------:R-:W2:Y:S08]  /*1b3e0*/  @P1 LDC R6, c[0x0][0xbec] ;  /* 0x0002fb00ff061b82 */ /* 0x000eb00000000800 */
[----:B0-----:R-:W0:Y:S01]  /*1b3f0*/  @P1 LDC R9, c[0x0][0xbf0] ;  /* 0x0002fc00ff091b82 */ /* 0x001e220000000800 */
[----:B-1----:R-:W-:Y:S05]  /*1b400*/  @P2 BRA `(.L_x_1563) ;  /* 0x0000000000102947 */ /* 0x002fea0003800000 */
[----:B------:R-:W-:Y:S05]  /*1b410*/  @!P0 BRA `(.L_x_1563) ;  /* 0x00000000000c8947 */ /* 0x000fea0003800000 */
[----:B------:R-:W3:Y:S04]  /*1b420*/  LDG.E R4, desc[UR38][R28.64] ;  /* 0x000000261c047981 */ /* 0x000ee8000c1e1900 */
[----:B-----5:R-:W3:Y:S02]  /*1b430*/  LDG.E R45, desc[UR38][R28.64+0x4] ;  /* 0x000004261c2d7981 */ /* 0x020ee4000c1e1900 */
[----:B---3--:R-:W-:-:S07]  /*1b440*/  IMAD.IADD R45, R45, 0x1, -R4 ;  /* 0x000000012d2d7824 */ /* 0x008fce00078e0a04 */
.L_x_1563:
[----:B------:R-:W3:Y:S01]  /*1b450*/  LDL R5, [R1+0x40] ;  /* 0x0000400001057983 */ /* 0x000ee20000100800 */
[----:B------:R-:W-:Y:S01]  /*1b460*/  ULDC.64 UR4, c[0x0][0xb90] ;  /* 0x0002e40000047ab9 */ /* 0x000fe20000000a00 */
[----:B------:R-:W1:Y:S01]  /*1b470*/  S2R R10, SR_TID.X ;  /* 0x00000000000a7919 */ /* 0x000e620000002100 */
[----:B-----5:R-:W-:Y:S02]  /*1b480*/  SHF.R.S32.HI R41, RZ, 0x1f, R40 ;  /* 0x0000001fff297819 */ /* 0x020fe40000011428 */
[----:B------:R-:W-:Y:S01]  /*1b490*/  SHF.R.S32.HI R43, RZ, 0x2, R30 ;  /* 0x00000002ff2b7819 */ /* 0x000fe2000001141e */
[----:B------:R-:W3:Y:S01]  /*1b4a0*/  LDL.LU R52, [R1+0x18] ;  /* 0x0000180001347983 */ /* 0x000ee20000300800 */
[----:B------:R-:W-:Y:S01]  /*1b4b0*/  IMAD R4, R44, UR4, RZ ;  /* 0x000000042c047c24 */ /* 0x000fe2000f8e02ff */
[----:B------:R-:W-:Y:S01]  /*1b4c0*/  SHF.R.S32.HI R47, RZ, 0x1f, R46 ;  /* 0x0000001fff2f7819 */ /* 0x000fe2000001142e */
[----:B------:R-:W-:Y:S01]  /*1b4d0*/  IMAD R45, R45, R42, RZ ;  /* 0x0000002a2d2d7224 */ /* 0x000fe200078e02ff */
[----:B------:R-:W4:Y:S01]  /*1b4e0*/  LDL R14, [R1+0x58] ;  /* 0x00005800010e7983 */ /* 0x000f220000100800 */
[----:B------:R-:W-:Y:S01]  /*1b4f0*/  IMAD R11, R54, UR5, R4 ;  /* 0x00000005360b7c24 */ /* 0x000fe2000f8e0204 */
[----:B------:R-:W-:Y:S01]  /*1b500*/  SEL R47, R47, RZ, !P0 ;  /* 0x000000ff2f2f7207 */ /* 0x000fe20004000000 */
[----:B------:R-:W4:Y:S01]  /*1b510*/  @P1 LDC R53, c[0x0][0xbec] ;  /* 0x0002fb00ff351b82 */ /* 0x000f220000000800 */
[----:B------:R-:W-:Y:S01]  /*1b520*/  SEL R46, R46, RZ, !P0 ;  /* 0x000000ff2e2e7207 */ /* 0x000fe20004000000 */
[----:B-1----:R-:W-:-:S05]  /*1b530*/  VIADD R10, R10, 0xffffff80 ;  /* 0xffffff800a0a7836 */ /* 0x002fca0000000000 */
[----:B------:R-:W-:-:S04]  /*1b540*/  SHF.R.S32.HI R26, RZ, 0x1f, R10 ;  /* 0x0000001fff1a7819 */ /* 0x000fc8000001140a */
[----:B------:R-:W-:-:S04]  /*1b550*/  LEA.HI R26, R26, R10, RZ, 0x7 ;  /* 0x0000000a1a1a7211 */ /* 0x000fc800078f38ff */
[----:B------:R-:W-:-:S05]  /*1b560*/  LOP3.LUT R26, R26, 0xffffff80, RZ, 0xc0, !PT ;  /* 0xffffff801a1a7812 */ /* 0x000fca00078ec0ff */
[----:B------:R-:W-:Y:S02]  /*1b570*/  IMAD.IADD R26, R10, 0x1, -R26 ;  /* 0x000000010a1a7824 */ /* 0x000fe400078e0a1a */
[----:B------:R-:W-:Y:S01]  /*1b580*/  IMAD R39, R39, 0x60, R43 ;  /* 0x0000006027277824 */ /* 0x000fe200078e022b */
[----:B------:R-:W-:Y:S01]  /*1b590*/  BSSY B1, `(.L_x_1564) ;  /* 0x000008a000017945 */ /* 0x000fe20003800000 */
[----:B---3--:R-:W-:Y:S02]  /*1b5a0*/  IMAD.IADD R15, R5, 0x1, R52 ;  /* 0x00000001050f7824 */ /* 0x008fe400078e0234 */
[----:B------:R-:W-:Y:S01]  /*1b5b0*/  IMAD.WIDE.U32 R4, R54, UR4, R40 ;  /* 0x0000000436047c25 */ /* 0x000fe2000f8e0028 */
[----:B------:R-:W-:-:S03]  /*1b5c0*/  ULDC.64 UR4, c[0x0][0xb98] ;  /* 0x0002e60000047ab9 */ /* 0x000fc60000000a00 */
[----:B--2---:R-:W-:-:S04]  /*1b5d0*/  @P1 IMAD.HI.U32 R6, R15, R6, RZ ;  /* 0x000000060f061227 */ /* 0x004fc800078e00ff */
[----:B------:R-:W-:Y:S01]  /*1b5e0*/  IMAD.MOV.U32 R7, RZ, RZ, R15 ;  /* 0x000000ffff077224 */ /* 0x000fe200078e000f */
[----:B0-----:R-:W-:Y:S01]  /*1b5f0*/  @P1 SHF.R.U32.HI R7, RZ, R9, R6 ;  /* 0x00000009ff071219 */ /* 0x001fe20000011606 */
[----:B------:R-:W-:Y:S02]  /*1b600*/  IMAD R9, R43, 0x20, R36 ;  /* 0x000000202b097824 */ /* 0x000fe400078e0224 */
[----:B------:R-:W-:Y:S02]  /*1b610*/  IMAD.IADD R5, R5, 0x1, R11 ;  /* 0x0000000105057824 */ /* 0x000fe400078e020b */
[----:B------:R-:W-:Y:S02]  /*1b620*/  IMAD.MOV R13, RZ, RZ, -R7 ;  /* 0x000000ffff0d7224 */ /* 0x000fe400078e0a07 */
[----:B------:R-:W-:-:S04]  /*1b630*/  IMAD.WIDE R20, R9, 0x2, R20 ;  /* 0x0000000209147825 */ /* 0x000fc800078e0214 */
        /* <DEDUP_REMOVED lines=18> */
[----:B----4-:R-:W-:Y:S01]  /*1b760*/  IMAD.IADD R4, R14, 0x1, R52 ;  /* 0x000000010e047824 */ /* 0x010fe200078e0234 */
[----:B------:R-:W-:Y:S01]  /*1b770*/  IADD3 R13, P3, R20, 0x3000, RZ ;  /* 0x00003000140d7810 */ /* 0x000fe20007f7e0ff */
[----:B------:R-:W0:Y:S01]  /*1b780*/  SHFL.IDX PT, R49, R10, RZ, 0x1c1f ;  /* 0x001c1fff0a317589 */ /* 0x000e2200000e0000 */
[----:B------:R-:W-:Y:S01]  /*1b790*/  LOP3.LUT P0, RZ, R26, 0x3, RZ, 0xc0, !PT ;  /* 0x000000031aff7812 */ /* 0x000fe2000780c0ff */
[----:B------:R-:W-:Y:S02]  /*1b7a0*/  ULDC.64 UR4, c[0x0][0xaa0] ;  /* 0x0002a80000047ab9 */ /* 0x000fe40000000a00 */
[----:B------:R-:W-:Y:S04]  /*1b7b0*/  SHFL.IDX PT, R50, R6, 0x1, 0x1c1f ;  /* 0x003c1f0006327f89 */ /* 0x000fe800000e0000 */
[----:B------:R-:W1:Y:S01]  /*1b7c0*/  SHFL.IDX PT, R51, R10, 0x1, 0x1c1f ;  /* 0x003c1f000a337f89 */ /* 0x000e6200000e0000 */
[----:B------:R-:W-:Y:S01]  /*1b7d0*/  IMAD.X R9, RZ, RZ, R21, P2 ;  /* 0x000000ffff097224 */ /* 0x000fe200010e0615 */
[C---:B------:R-:W-:Y:S01]  /*1b7e0*/  ISETP.GE.OR P2, PT, R4.reuse, R45, P0 ;  /* 0x0000002d0400720c */ /* 0x040fe20000746670 */
[----:B------:R-:W-:Y:S01]  /*1b7f0*/  VIADD R4, R4, 0x8 ;  /* 0x0000000804047836 */ /* 0x000fe20000000000 */
[----:B------:R-:W-:-:S04]  /*1b800*/  LOP3.LUT R12, R13, 0x180, RZ, 0xc0, !PT ;  /* 0x000001800d0c7812 */ /* 0x000fc800078ec0ff */
[----:B------:R-:W-:Y:S02]  /*1b810*/  ISETP.GE.OR P0, PT, R4, R45, P0 ;  /* 0x0000002d0400720c */ /* 0x000fe40000706670 */
[----:B------:R-:W-:Y:S02]  /*1b820*/  LOP3.LUT R8, R7, 0x180, RZ, 0xc0, !PT ;  /* 0x0000018007087812 */ /* 0x000fe400078ec0ff */
[----:B------:R-:W-:Y:S02]  /*1b830*/  SHF.R.U64 R12, R12, 0x3, RZ ;  /* 0x000000030c0c7819 */ /* 0x000fe400000012ff */
[----:B------:R-:W-:Y:S02]  /*1b840*/  SHF.R.U64 R8, R8, 0x3, RZ ;  /* 0x0000000308087819 */ /* 0x000fe400000012ff */
[----:B------:R-:W-:Y:S01]  /*1b850*/  LOP3.LUT R12, R12, R13, RZ, 0x3c, !PT ;  /* 0x0000000d0c0c7212 */ /* 0x000fe200078e3cff */
[----:B------:R-:W-:Y:S01]  /*1b860*/  IMAD.X R13, RZ, RZ, R21, P3 ;  /* 0x000000ffff0d7224 */ /* 0x000fe200018e0615 */
[----:B0-----:R-:W-:Y:S01]  /*1b870*/  @!P2 ST.E desc[UR38][R48.64], R0 ;  /* 0x000000003000a985 */ /* 0x001fe2000c101926 */
[----:B------:R-:W-:-:S02]  /*1b880*/  LOP3.LUT R8, R8, R7, RZ, 0x3c, !PT ;  /* 0x0000000708087212 */ /* 0x000fc400078e3cff */
[C---:B------:R-:W-:Y:S02]  /*1b890*/  IADD3 R5, P3, R20.reuse, 0x7800, RZ ;  /* 0x0000780014057810 */ /* 0x040fe40007f7e0ff */
[C---:B------:R-:W-:Y:S01]  /*1b8a0*/  IADD3 R25, P5, R20.reuse, 0x4800, RZ ;  /* 0x0000480014197810 */ /* 0x040fe20007fbe0ff */
[----:B-1----:R0:W-:Y:S01]  /*1b8b0*/  @!P0 ST.E desc[UR38][R50.64], R3 ;  /* 0x0000000332008985 */ /* 0x0021e2000c101926 */
[C---:B------:R-:W-:Y:S02]  /*1b8c0*/  IADD3 R29, P4, R20.reuse, 0x6000, RZ ;  /* 0x00006000141d7810 */ /* 0x040fe40007f9e0ff */
[----:B------:R-:W-:Y:S01]  /*1b8d0*/  LOP3.LUT R7, R20, 0x180, RZ, 0xc0, !PT ;  /* 0x0000018014077812 */ /* 0x000fe200078ec0ff */
[----:B------:R-:W-:Y:S01]  /*1b8e0*/  IMAD R41, R41, UR4, RZ ;  /* 0x0000000429297c24 */ /* 0x000fe2000f8e02ff */
[----:B------:R-:W-:Y:S01]  /*1b8f0*/  LOP3.LUT R4, R5, 0x180, RZ, 0xc0, !PT ;  /* 0x0000018005047812 */ /* 0x000fe200078ec0ff */
[----:B------:R-:W-:Y:S01]  /*1b900*/  IMAD.X R33, RZ, RZ, R21, P3 ;  /* 0x000000ffff217224 */ /* 0x000fe200018e0615 */
[----:B------:R-:W-:Y:S01]  /*1b910*/  LOP3.LUT R24, R25, 0x180, RZ, 0xc0, !PT ;  /* 0x0000018019187812 */ /* 0x000fe200078ec0ff */
[----:B------:R-:W5:Y:S01]  /*1b920*/  LD.E.128 R8, desc[UR38][R8.64] ;  /* 0x0000002608087980 */ /* 0x000f62000c101d00 */
[----:B0-----:R-:W0:Y:S01]  /*1b930*/  @P1 LDC R51, c[0x0][0xbf0] ;  /* 0x0002fc00ff331b82 */ /* 0x001e220000000800 */
[----:B------:R-:W-:-:S02]  /*1b940*/  LOP3.LUT R28, R29, 0x180, RZ, 0xc0, !PT ;  /* 0x000001801d1c7812 */ /* 0x000fc400078ec0ff */
[----:B------:R-:W5:Y:S01]  /*1b950*/  LD.E.128 R12, desc[UR38][R12.64] ;  /* 0x000000260c0c7980 */ /* 0x000f62000c101d00 */
[----:B------:R-:W-:Y:S02]  /*1b960*/  SHF.R.U64 R7, R7, 0x3, RZ ;  /* 0x0000000307077819 */ /* 0x000fe400000012ff */
[----:B------:R-:W-:Y:S01]  /*1b970*/  SHF.R.U64 R4, R4, 0x3, RZ ;  /* 0x0000000304047819 */ /* 0x000fe200000012ff */
[----:B------:R-:W-:Y:S01]  /*1b980*/  IMAD R49, R40, UR5, R41 ;  /* 0x0000000528317c24 */ /* 0x000fe2000f8e0229 */
[----:B------:R-:W-:Y:S02]  /*1b990*/  SHF.R.U64 R24, R24, 0x3, RZ ;  /* 0x0000000318187819 */ /* 0x000fe400000012ff */
[----:B------:R-:W-:Y:S02]  /*1b9a0*/  SHF.R.U64 R28, R28, 0x3, RZ ;  /* 0x000000031c1c7819 */ /* 0x000fe400000012ff */
        /* <DEDUP_REMOVED lines=8> */
[----:B------:R1:W5:Y:S01]  /*1ba30*/  LD.E.128 R4, desc[UR38][R20.64] ;  /* 0x0000002614047980 */ /* 0x000362000c101d00 */
[----:B------:R-:W-:-:S03]  /*1ba40*/  IMAD R44, R44, UR4, RZ ;  /* 0x000000042c2c7c24 */ /* 0x000fc6000f8e02ff */
[----:B------:R-:W5:Y:S01]  /*1ba50*/  LD.E.128 R24, desc[UR38][R24.64] ;  /* 0x0000002618187980 */ /* 0x000f62000c101d00 */
[----:B------:R-:W-:-:S03]  /*1ba60*/  IMAD R3, R54, UR5, R44 ;  /* 0x0000000536037c24 */ /* 0x000fc6000f8e022c */
[----:B------:R-:W5:Y:S01]  /*1ba70*/  LD.E.128 R28, desc[UR38][R28.64] ;  /* 0x000000261c1c7980 */ /* 0x000f62000c101d00 */
[----:B-1----:R-:W-:Y:S02]  /*1ba80*/  IMAD.IADD R21, R41, 0x1, R49 ;  /* 0x0000000129157824 */ /* 0x002fe400078e0231 */
[----:B------:R-:W-:Y:S01]  /*1ba90*/  IMAD.MOV.U32 R20, RZ, RZ, R40 ;  /* 0x000000ffff147224 */ /* 0x000fe200078e0028 */
[----:B------:R-:W5:Y:S01]  /*1baa0*/  LD.E.128 R32, desc[UR38][R32.64] ;  /* 0x0000002620207980 */ /* 0x000f62000c101d00 */
[----:B------:R-:W-:Y:S02]  /*1bab0*/  IMAD.IADD R40, R52, 0x1, R39 ;  /* 0x0000000134287824 */ /* 0x000fe400078e0227 */
[----:B------:R-:W-:Y:S01]  /*1bac0*/  IMAD.WIDE.U32 R20, R54, UR4, R20 ;  /* 0x0000000436147c25 */ /* 0x000fe2000f8e0014 */
[----:B------:R-:W-:Y:S01]  /*1bad0*/  ULDC.64 UR4, c[0x0][0xaf0] ;  /* 0x0002bc0000047ab9 */ /* 0x000fe20000000a00 */
[----:B------:R-:W-:Y:S01]  /*1bae0*/  @!PT LDS RZ, [RZ] ;  /* 0x00000000fffff984 */ /* 0x000fe20000000800 */
[----:B------:R-:W-:Y:S01]  /*1baf0*/  @!PT LDS RZ, [RZ] ;  /* 0x00000000fffff984 */ /* 0x000fe20000000800 */
[----:B------:R-:W-:Y:S01]  /*1bb00*/  @!PT LDS RZ, [RZ] ;  /* 0x00000000fffff984 */ /* 0x000fe20000000800 */
[----:B------:R-:W-:Y:S01]  /*1bb10*/  @!PT LDS RZ, [RZ] ;  /* 0x00000000fffff984 */ /* 0x000fe20000000800 */
[----:B------:R1:W-:Y:S06]  /*1bb20*/  MEMBAR.ALL.CTA ;  /* 0x0000000000007992 */ /* 0x0003ec0000008000 */
[----:B-1----:R-:W1:Y:S01]  /*1bb30*/  FENCE.VIEW.ASYNC.S ;  /* 0x00000000000073c6 */ /* 0x002e620000000000 */
[----:B------:R-:W-:-:S04]  /*1bb40*/  @P1 IMAD.HI.U32 R0, R40, R53, RZ ;  /* 0x0000003528001227 */ /* 0x000fc800078e00ff */
[----:B------:R-:W-:Y:S02]  /*1bb50*/  IMAD.IADD R21, R21, 0x1, R3 ;  /* 0x0000000115157824 */ /* 0x000fe400078e0203 */
[----:B------:R-:W-:Y:S01]  /*1bb60*/  IMAD.MOV.U32 R3, RZ, RZ, R40 ;  /* 0x000000ffff037224 */ /* 0x000fe200078e0028 */
[----:B0-----:R-:W-:Y:S01]  /*1bb70*/  @P1 SHF.R.U32.HI R3, RZ, R51, R0 ;  /* 0x00000033ff031219 */ /* 0x001fe20000011600 */
[----:B------:R-:W-:-:S03]  /*1bb80*/  IMAD R47, R47, UR4, RZ ;  /* 0x000000042f2f7c24 */ /* 0x000fc6000f8e02ff */
        /* <DEDUP_REMOVED lines=14> */
[----:B------:R-:W-:Y:S02]  /*1bc70*/  IMAD.IADD R44, R43, 0x1, R52 ;  /* 0x000000012b2c7824 */ /* 0x000fe400078e0234 */
        /* <DEDUP_REMOVED lines=12> */
[----:B------:R-:W-:Y:S02]  /*1bd40*/  SHF.R.S32.HI R48, RZ, 0x1f, R37 ;  /* 0x0000001fff307819 */ /* 0x000fe40000011425 */
[----:B------:R-:W-:Y:S01]  /*1bd50*/  SHF.R.S32.HI R49, RZ, 0x1f, R38 ;  /* 0x0000001fff317819 */ /* 0x000fe20000011426 */
[----:B------:R-:W-:Y:S06]  /*1bd60*/  @P0 BRA `(.L_x_1565) ;  /* 0x0000000000300947 */ /* 0x000fec0003800000 */
        /* <DEDUP_REMOVED lines=12> */
.L_x_1565:
[----:B------:R-:W-:Y:S05]  /*1be30*/  BSYNC B1 ;  /* 0x0000000000017941 */ /* 0x000fea0003800000 */
.L_x_1564:
[----:B0-----:R-:W-:Y:S01]  /*1be40*/  VIADD R0, R44, 0x60 ;  /* 0x000000602c007836 */ /* 0x001fe20000000000 */
[----:B---3-5:R0:W3:Y:S04]  /*1be50*/  SHFL.IDX PT, R7, R3, 0x1, 0x1c1f ;  /* 0x003c1f0003077f89 */ /* 0x0280e800000e0000 */
[----:B------:R-:W-:Y:S01]  /*1be60*/  ISETP.GE.AND P0, PT, R0, R45, PT ;  /* 0x0000002d0000720c */ /* 0x000fe20003f06270 */
[----:B------:R0:W4:-:S12]  /*1be70*/  SHFL.IDX PT, R6, R39, 0x1, 0x1c1f ;  /* 0x003c1f0027067f89 */ /* 0x00011800000e0000 */
[----:B0-----:R-:W-:Y:S05]  /*1be80*/  @P0 BRA `(.L_x_1566) ;  /* 0x0000000800b00947 */ /* 0x001fea0003800000 */
[----:B------:R-:W-:Y:S02]  /*1be90*/  ULDC UR4, c[0x0][0xac8] ;  /* 0x0002b20000047ab9 */ /* 0x000fe40000000800 */
[----:B------:R-:W-:Y:S02]  /*1bea0*/  ISETP.GE.AND P2, PT, R37, UR4, PT ;  /* 0x0000000425007c0c */ /* 0x000fe4000bf46270 */
[----:B------:R-:W-:-:S11]  /*1beb0*/  ISETP.GE.AND P1, PT, R36, UR4, PT ;  /* 0x0000000424007c0c */ /* 0x000fd6000bf26270 */
[C---:B----4-:R-:W-:Y:S02]  /*1bec0*/  @!P2 LEA R12, P0, R37.reuse, R6, 0x1 ;  /* 0x00000006250ca211 */ /* 0x050fe400078008ff */
[----:B---3--:R-:W-:Y:S02]  /*1bed0*/  @!P1 IMAD.WIDE R4, R36, 0x2, R6 ;  /* 0x0000000224049825 */ /* 0x008fe400078e0206 */
        /* <DEDUP_REMOVED lines=9> */
.L_x_1562:
[----:B------:R-:W2:Y:S01]  /*1bf70*/  LDL R10, [R1+0x50] ;  /* 0x00005000010a7983 */ /* 0x000ea20000100800 */
[----:B------:R-:W-:Y:S01]  /*1bf80*/  ULDC.64 UR4, c[0x0][0xc00] ;  /* 0x0003000000047ab9 */ /* 0x000fe20000000a00 */
[----:B------:R-:W2:Y:S01]  /*1bf90*/  LDC.64 R4, c[0x0][0xc00] ;  /* 0x00030000ff047b82 */ /* 0x000ea20000000a00 */
[----:B------:R-:W-:Y:S01]  /*1bfa0*/  ISETP.NE.U32.AND P0, PT, RZ, UR4, PT ;  /* 0x00000004ff007c0c */ /* 0x000fe2000bf05070 */
[----:B------:R-:W-:-:S03]  /*1bfb0*/  IMAD.MOV.U32 R0, RZ, RZ, RZ ;  /* 0x000000ffff007224 */ /* 0x000fc600078e00ff */
[----:B------:R-:W-:Y:S01]  /*1bfc0*/  ISETP.NE.AND.EX P0, PT, RZ, UR5, PT, P0 ;  /* 0x00000005ff007c0c */ /* 0x000fe2000bf05300 */
[----:B------:R-:W-:Y:S02]  /*1bfd0*/  ULDC.64 UR4, c[0x0][0xc08] ;  /* 0x0003020000047ab9 */ /* 0x000fe40000000a00 */
[----:B------:R-:W-:Y:S01]  /*1bfe0*/  ISETP.NE.U32.AND P1, PT, RZ, UR4, PT ;  /* 0x00000004ff007c0c */ /* 0x000fe2000bf25070 */
[----:B------:R-:W0:Y:S03]  /*1bff0*/  LDC R25, c[0x0][0xbe8] ;  /* 0x0002fa00ff197b82 */ /* 0x000e260000000800 */
[----:B------:R-:W-:-:S13]  /*1c000*/  ISETP.NE.AND.EX P1, PT, RZ, UR5, PT, P1 ;  /* 0x00000005ff007c0c */ /* 0x000fda000bf25310 */
[----:B------:R-:W3:Y:S01]  /*1c010*/  @P1 LDC.64 R6, c[0x0][0xc08] ;  /* 0x00030200ff061b82 */ /* 0x000ee20000000a00 */
[----:B------:R-:W-:Y:S02]  /*1c020*/  ULDC UR4, c[0x0][0xa88] ;  /* 0x0002a20000047ab9 */ /* 0x000fe40000000800 */
[----:B------:R-:W-:Y:S02]  /*1c030*/  IMAD.U32 R8, RZ, RZ, UR4 ;  /* 0x00000004ff087e24 */ /* 0x000fe4000f8e00ff */
[----:B--2---:R-:W-:-:S04]  /*1c040*/  IMAD.WIDE R4, R10, 0x4, R4 ;  /* 0x000000040a047825 */ /* 0x004fc800078e0204 */
[----:B---3--:R-:W-:Y:S01]  /*1c050*/  @P1 IMAD.WIDE R6, R10, 0x4, R6 ;  /* 0x000000040a061825 */ /* 0x008fe200078e0206 */
[----:B------:R2:W5:Y:S04]  /*1c060*/  @P0 LDG.E R0, desc[UR38][R4.64] ;  /* 0x0000002604000981 */ /* 0x000568000c1e1900 */
[----:B------:R2:W5:Y:S01]  /*1c070*/  @P1 LDG.E R8, desc[UR38][R6.64] ;  /* 0x0000002606081981 */ /* 0x000562000c1e1900 */
[----:B0-----:R-:W-:Y:S02]  /*1c080*/  ISETP.NE.AND P2, PT, R25, 0x1, PT ;  /* 0x000000011900780c */ /* 0x001fe40003f45270 */
[----:B------:R-:W-:Y:S02]  /*1c090*/  ISETP.GE.AND P3, PT, R52, 0xc0, PT ;  /* 0x000000c03400780c */ /* 0x000fe40003f66270 */
[----:B------:R-:W-:-:S09]  /*1c0a0*/  SHF.R.S32.HI R9, RZ, 0x1f, R10 ;  /* 0x0000001fff097819 */ /* 0x000fd2000001140a */
[----:B------:R-:W0:Y:S08]  /*1c0b0*/  @P2 LDC R20, c[0x0][0xbec] ;  /* 0x0002fb00ff142b82 */ /* 0x000e300000000800 */
[----:B------:R-:W3:Y:S01]  /*1c0c0*/  @P2 LDC R27, c[0x0][0xbf0] ;  /* 0x0002fc00ff1b2b82 */ /* 0x000ee20000000800 */
[----:B--2---:R-:W-:Y:S05]  /*1c0d0*/  @P1 BRA `(.L_x_1567) ;  /* 0x0000000000101947 */ /* 0x004fea0003800000 */
[----:B------:R-:W-:Y:S05]  /*1c0e0*/  @!P0 BRA `(.L_x_1567) ;  /* 0x00000000000c8947 */ /* 0x000fea0003800000 */
[----:B------:R-:W2:Y:S04]  /*1c0f0*/  LDG.E R3, desc[UR38][R4.64] ;  /* 0x0000002604037981 */ /* 0x000ea8000c1e1900 */
[----:B-----5:R-:W2:Y:S02]  /*1c100*/  LDG.E R8, desc[UR38][R4.64+0x4] ;  /* 0x0000042604087981 */ /* 0x020ea4000c1e1900 */
[----:B--2---:R-:W-:-:S07]  /*1c110*/  IMAD.IADD R8, R8, 0x1, -R3 ;  /* 0x0000000108087824 */ /* 0x004fce00078e0a03 */
.L_x_1567:
[----:B------:R-:W2:Y:S04]  /*1c120*/  LDL R26, [R1+0x4c] ;  /* 0x00004c00011a7983 */ /* 0x000ea80000100800 */
[----:B------:R4:W5:Y:S01]  /*1c130*/  LDL R24, [R1+0x18] ;  /* 0x0000180001187983 */ /* 0x0009620000100800 */
[----:B------:R-:W-:Y:S01]  /*1c140*/  BSSY B1, `(.L_x_1568) ;  /* 0x000002d000017945 */ /* 0x000fe20003800000 */
[----:B------:R-:W-:Y:S02]  /*1c150*/  SEL R13, R10, RZ, !P0 ;  /* 0x000000ff0a0d7207 */ /* 0x000fe40004000000 */
[----:B------:R-:W-:Y:S02]  /*1c160*/  SEL R14, R9, RZ, !P0 ;  /* 0x000000ff090e7207 */ /* 0x000fe40004000000 */
[----:B-----5:R-:W-:-:S02]  /*1c170*/  SHF.R.S32.HI R11, RZ, 0x1f, R0 ;  /* 0x0000001fff0b7819 */ /* 0x020fc40000011400 */
[----:B--2---:R-:W-:Y:S01]  /*1c180*/  SHF.R.S32.HI R12, RZ, 0x1f, R26 ;  /* 0x0000001fff0c7819 */ /* 0x004fe2000001141a */
[----:B----4-:R-:W-:Y:S06]  /*1c190*/  @P3 BRA `(.L_x_1569) ;  /* 0x00000000009c3947 */ /* 0x010fec0003800000 */
[----:B------:R-:W2:Y:S01]  /*1c1a0*/  S2R R4, SR_TID.X ;  /* 0x0000000000047919 */ /* 0x000ea20000002100 */
[----:B------:R-:W4:Y:S02]  /*1c1b0*/  LDC R9, c[0x0][0xbe8] ;  /* 0x0002fa00ff097b82 */ /* 0x000f240000000800 */
[----:B----4-:R-:W-:Y:S01]  /*1c1c0*/  IMAD R3, R8, R9, RZ ;  /* 0x0000000908037224 */ /* 0x010fe200078e02ff */
[----:B--2---:R-:W-:-:S04]  /*1c1d0*/  IADD3 R10, R24, -0x80, R4 ;  /* 0xffffff80180a7810 */ /* 0x004fc80007ffe004 */
        /* <DEDUP_REMOVED lines=9> */
[----:B------:R-:W2:Y:S01]  /*1c270*/  @P0 LDC R15, c[0x0][0xbec] ;  /* 0x0002fb00ff0f0b82 */ /* 0x000ea20000000800 */
[----:B------:R-:W-:Y:S01]  /*1c280*/  IMAD R7, R26, UR5, R7 ;  /* 0x000000051a077c24 */ /* 0x000fe2000f8e0207 */
[----:B------:R-:W-:-:S03]  /*1c290*/  ULDC.64 UR4, c[0x0][0xb98] ;  /* 0x0002e60000047ab9 */ /* 0x000fc60000000a00 */
[----:B------:R-:W-:-:S03]  /*1c2a0*/  IMAD.IADD R5, R5, 0x1, R7 ;  /* 0x0000000105057824 */ /* 0x000fc600078e0207 */
[----:B------:R-:W4:Y:S01]  /*1c2b0*/  @P0 LDC R21, c[0x0][0xbf0] ;  /* 0x0002fc00ff150b82 */ /* 0x000f220000000800 */
[----:B------:R-:W-:-:S04]  /*1c2c0*/  IMAD.WIDE.U32 R4, R13, UR4, R4 ;  /* 0x000000040d047c25 */ /* 0x000fc8000f8e0004 */
[----:B--2---:R-:W-:-:S05]  /*1c2d0*/  @P0 IMAD.HI.U32 R6, R10, R15, RZ ;  /* 0x0000000f0a060227 */ /* 0x004fca00078e00ff */
[----:B----4-:R-:W-:Y:S01]  /*1c2e0*/  @P0 SHF.R.U32.HI R3, RZ, R21, R6 ;  /* 0x00000015ff030219 */ /* 0x010fe20000011606 */
[----:B------:R-:W-:-:S03]  /*1c2f0*/  IMAD R6, R14, UR4, RZ ;  /* 0x000000040e067c24 */ /* 0x000fc6000f8e02ff */
[----:B------:R-:W-:Y:S01]  /*1c300*/  IADD3 R4, P0, R3, R4, RZ ;  /* 0x0000000403047210 */ /* 0x000fe20007f1e0ff */
[--C-:B------:R-:W-:Y:S02]  /*1c310*/  IMAD.MOV R7, RZ, RZ, -R3.reuse ;  /* 0x000000ffff077224 */ /* 0x100fe400078e0a03 */
[----:B------:R-:W-:Y:S01]  /*1c320*/  IMAD R6, R13, UR5, R6 ;  /* 0x000000050d067c24 */ /* 0x000fe2000f8e0206 */
[----:B------:R-:W-:Y:S01]  /*1c330*/  ULDC.64 UR4, c[0x0][0xb88] ;  /* 0x0002e20000047ab9 */ /* 0x000fe20000000a00 */
[----:B------:R-:W-:Y:S01]  /*1c340*/  IMAD R7, R9, R7, R10 ;  /* 0x0000000709077224 */ /* 0x000fe200078e020a */
[----:B------:R-:W-:-:S04]  /*1c350*/  SHF.R.S32.HI R9, RZ, 0x1f, R3 ;  /* 0x0000001fff097819 */ /* 0x000fc80000011403 */
        /* <DEDUP_REMOVED lines=11> */
.L_x_1569:
[----:B------:R-:W-:Y:S05]  /*1c410*/  BSYNC B1 ;  /* 0x0000000000017941 */ /* 0x000fea0003800000 */
.L_x_1568:
[----:B------:R-:W-:Y:S01]  /*1c420*/  ULDC.64 UR4, c[0x0][0xaa0] ;  /* 0x0002a80000047ab9 */ /* 0x000fe20000000a00 */
[----:B------:R-:W-:Y:S01]  /*1c430*/  SHF.R.S32.HI R30, RZ, 0x2, R30 ;  /* 0x00000002ff1e7819 */ /* 0x000fe2000001141e */
[----:B--2---:R-:W-:Y:S01]  /*1c440*/  IMAD R3, R11, UR4, RZ ;  /* 0x000000040b037c24 */ /* 0x004fe2000f8e02ff */
[----:B------:R-:W-:Y:S01]  /*1c450*/  SHF.R.S32.HI R10, RZ, 0x1f, R37 ;  /* 0x0000001fff0a7819 */ /* 0x000fe20000011425 */
[----:B------:R-:W-:-:S04]  /*1c460*/  IMAD.WIDE.U32 R4, R0, UR4, RZ ;  /* 0x0000000400047c25 */ /* 0x000fc8000f8e00ff */
[----:B------:R-:W-:Y:S02]  /*1c470*/  IMAD R39, R39, 0x60, R30 ;  /* 0x0000006027277824 */ /* 0x000fe400078e021e */
[----:B------:R-:W-:Y:S01]  /*1c480*/  IMAD R3, R0, UR5, R3 ;  /* 0x0000000500037c24 */ /* 0x000fe2000f8e0203 */
[----:B------:R-:W-:Y:S01]  /*1c490*/  ULDC.64 UR4, c[0x0][0xae8] ;  /* 0x0002ba0000047ab9 */ /* 0x000fe20000000a00 */
[----:B------:R-:W-:Y:S02]  /*1c4a0*/  IMAD.IADD R39, R24, 0x1, R39 ;  /* 0x0000000118277824 */ /* 0x000fe400078e0227 */
[----:B------:R-:W-:Y:S02]  /*1c4b0*/  IMAD.IADD R5, R5, 0x1, R3 ;  /* 0x0000000105057824 */ /* 0x000fe400078e0203 */
[----:B------:R-:W-:Y:S02]  /*1c4c0*/  IMAD R6, R12, UR4, RZ ;  /* 0x000000040c067c24 */ /* 0x000fe4000f8e02ff */
[----:B0-----:R-:W-:-:S04]  /*1c4d0*/  @P2 IMAD.HI.U32 R0, R39, R20, RZ ;  /* 0x0000001427002227 */ /* 0x001fc800078e00ff */
[C---:B------:R-:W-:Y:S02]  /*1c4e0*/  IMAD R7, R26.reuse, UR5, R6 ;  /* 0x000000051a077c24 */ /* 0x040fe4000f8e0206 */
[----:B------:R-:W-:Y:S01]  /*1c4f0*/  IMAD.WIDE.U32 R4, R26, UR4, R4 ;  /* 0x000000041a047c25 */ /* 0x000fe2000f8e0004 */
[----:B------:R-:W-:-:S03]  /*1c500*/  ULDC.64 UR4, c[0x0][0xaf0] ;  /* 0x0002bc0000047ab9 */ /* 0x000fc60000000a00 */
[----:B------:R-:W-:Y:S01]  /*1c510*/  IMAD.MOV.U32 R3, RZ, RZ, R39 ;  /* 0x000000ffff037224 */ /* 0x000fe200078e0027 */
[----:B---3--:R-:W-:Y:S01]  /*1c520*/  @P2 SHF.R.U32.HI R3, RZ, R27, R0 ;  /* 0x0000001bff032219 */ /* 0x008fe20000011600 */
        /* <DEDUP_REMOVED lines=18> */
[----:B------:R-:W-:Y:S01]  /*1c650*/  ULDC.64 UR4, c[0x0][0xa80] ;  /* 0x0002a00000047ab9 */ /* 0x000fe20000000a00 */
[----:B------:R-:W-:Y:S02]  /*1c660*/  SHF.R.S32.HI R7, RZ, 0x1f, R38 ;  /* 0x0000001fff077819 */ /* 0x000fe40000011426 */
[----:B------:R-:W-:Y:S01]  /*1c670*/  IMAD.IADD R3, R5, 0x1, R3 ;  /* 0x0000000105037824 */ /* 0x000fe200078e0203 */
[----:B------:R-:W-:Y:S01]  /*1c680*/  LEA R0, P0, R4, UR4, 0x1 ;  /* 0x0000000404007c11 */ /* 0x000fe2000f8008ff */
[----:B------:R-:W-:-:S03]  /*1c690*/  UMOV UR4, 0xffffffff ;  /* 0xffffffff00047882 */ /* 0x000fc60000000000 */
[----:B------:R-:W-:Y:S01]  /*1c6a0*/  LEA.HI.X R4, R4, UR5, R3, 0x1, P0 ;  /* 0x0000000504047c11 */ /* 0x000fe200080f0c03 */
[----:B------:R-:W-:Y:S08]  /*1c6b0*/  BRA.DIV UR4, `(.L_x_1570) ;  /* 0x0000008e045c7947 */ /* 0x000ff0000b800000 */
[----:B------:R0:W2:Y:S04]  /*1c6c0*/  SHFL.IDX PT, R3, R4, RZ, 0x1c1f ;  /* 0x001c1fff04037589 */ /* 0x0000a800000e0000 */
[----:B------:R0:W3:Y:S02]  /*1c6d0*/  SHFL.IDX PT, R14, R0, RZ, 0x1c1f ;  /* 0x001c1fff000e7589 */ /* 0x0000e400000e0000 */
.L_x_1778:
[----:B------:R-:W-:Y:S01]  /*1c6e0*/  IMAD R25, R8, R25, RZ ;  /* 0x0000001908197224 */ /* 0x000fe200078e02ff */
[----:B------:R-:W-:Y:S01]  /*1c6f0*/  BSSY B1, `(.L_x_1571) ;  /* 0x0000011000017945 */ /* 0x000fe20003800000 */
[----:B------:R-:W-:-:S05]  /*1c700*/  IMAD.IADD R6, R30, 0x1, R24 ;  /* 0x000000011e067824 */ /* 0x000fca00078e0218 */
[----:B------:R-:W-:-:S13]  /*1c710*/  ISETP.GE.AND P0, PT, R6, R25, PT ;  /* 0x000000190600720c */ /* 0x000fda0003f06270 */
[----:B------:R-:W-:Y:S05]  /*1c720*/  @P0 BRA `(.L_x_1572) ;  /* 0x0000000000340947 */ /* 0x000fea0003800000 */
[----:B------:R-:W-:Y:S02]  /*1c730*/  ULDC UR4, c[0x0][0xac8] ;  /* 0x0002b20000047ab9 */ /* 0x000fe40000000800 */
[----:B------:R-:W-:Y:S02]  /*1c740*/  ISETP.GE.AND P2, PT, R36, UR4, PT ;  /* 0x0000000424007c0c */ /* 0x000fe4000bf46270 */
[----:B------:R-:W-:Y:S02]  /*1c750*/  ISETP.GE.AND P3, PT, R37, UR4, PT ;  /* 0x0000000425007c0c */ /* 0x000fe4000bf66270 */
[----:B------:R-:W-:-:S09]  /*1c760*/  ISETP.GE.AND P4, PT, R38, UR4, PT ;  /* 0x0000000426007c0c */ /* 0x000fd2000bf86270 */
[----:B--2---:R-:W-:Y:S02]  /*1c770*/  @!P2 IMAD.MOV.U32 R15, RZ, RZ, R3 ;  /* 0x000000ffff0fa224 */ /* 0x004fe400078e0003 */
[CC--:B---3--:R-:W-:Y:S02]  /*1c780*/  @!P3 LEA R12, P0, R37.reuse, R14.reuse, 0x1 ;  /* 0x0000000e250cb211 */ /* 0x0c8fe400078008ff */
[----:B------:R-:W-:Y:S01]  /*1c790*/  @!P4 LEA R20, P1, R38, R14, 0x1 ;  /* 0x0000000e2614c211 */ /* 0x000fe200078208ff */
[----:B------:R-:W-:Y:S01]  /*1c7a0*/  @!P2 IMAD.WIDE R8, R36, 0x2, R14 ;  /* 0x000000022408a825 */ /* 0x000fe200078e020e */
[-C--:B------:R-:W-:Y:S02]  /*1c7b0*/  @!P3 LEA.HI.X R13, R37, R3.reuse, R10, 0x1, P0 ;  /* 0x00000003250db211 */ /* 0x080fe400000f0c0a */
[----:B------:R-:W-:Y:S02]  /*1c7c0*/  @!P4 LEA.HI.X R21, R38, R3, R7, 0x1, P1 ;  /* 0x000000032615c211 */ /* 0x000fe400008f0c07 */
[----:B------:R4:W-:Y:S04]  /*1c7d0*/  @!P2 ST.E.128 desc[UR38][R8.64], RZ ;  /* 0x000000ff0800a985 */ /* 0x0009e8000c101d26 */
[----:B------:R4:W-:Y:S04]  /*1c7e0*/  @!P3 ST.E.128 desc[UR38][R12.64], RZ ;  /* 0x000000ff0c00b985 */ /* 0x0009e8000c101d26 */
[----:B------:R4:W-:Y:S02]  /*1c7f0*/  @!P4 ST.E.128 desc[UR38][R20.64], RZ ;  /* 0x000000ff1400c985 */ /* 0x0009e4000c101d26 */
.L_x_1572:
[----:B------:R-:W-:Y:S05]  /*1c800*/  BSYNC B1 ;  /* 0x0000000000017941 */ /* 0x000fea0003800000 */
.L_x_1571:
[----:B------:R-:W-:-:S03]  /*1c810*/  UMOV UR4, 0xffffffff ;  /* 0xffffffff00047882 */ /* 0x000fc60000000000 */
[----:B------:R-:W-:Y:S05]  /*1c820*/  BRA.DIV UR4, `(.L_x_1573) ;  /* 0x0000008e04347947 */ /* 0x000fea000b800000 */
[----:B--2---:R2:W0:Y:S04]  /*1c830*/  SHFL.IDX PT, R3, R4, 0x1, 0x1c1f ;  /* 0x003c1f0004037f89 */ /* 0x00442800000e0000 */
[----:B---3--:R2:W3:Y:S02]  /*1c840*/  SHFL.IDX PT, R14, R0, 0x1, 0x1c1f ;  /* 0x003c1f00000e7f89 */ /* 0x0084e400000e0000 */
.L_x_1782:
[----:B0-2---:R-:W-:-:S05]  /*1c850*/  VIADD R0, R6, 0x60 ;  /* 0x0000006006007836 */ /* 0x005fca0000000000 */
[----:B------:R-:W-:-:S13]  /*1c860*/  ISETP.GE.AND P0, PT, R0, R25, PT ;  /* 0x000000190000720c */ /* 0x000fda0003f06270 */
[----:B------:R-:W-:Y:S05]  /*1c870*/  @P0 BRA `(.L_x_1566) ;  /* 0x0000000000340947 */ /* 0x000fea0003800000 */
[----:B------:R-:W-:Y:S02]  /*1c880*/  ULDC UR4, c[0x0][0xac8] ;  /* 0x0002b20000047ab9 */ /* 0x000fe40000000800 */
[----:B------:R-:W-:Y:S02]  /*1c890*/  ISETP.GE.AND P2, PT, R36, UR4, PT ;  /* 0x0000000424007c0c */ /* 0x000fe4000bf46270 */
[----:B------:R-:W-:Y:S02]  /*1c8a0*/  ISETP.GE.AND P3, PT, R37, UR4, PT ;  /* 0x0000000425007c0c */ /* 0x000fe4000bf66270 */
[----:B------:R-:W-:-:S09]  /*1c8b0*/  ISETP.GE.AND P4, PT, R38, UR4, PT ;  /* 0x0000000426007c0c */ /* 0x000fd2000bf86270 */
[----:B------:R-:W-:Y:S02]  /*1c8c0*/  @!P2 IMAD.MOV.U32 R15, RZ, RZ, R3 ;  /* 0x000000ffff0fa224 */ /* 0x000fe400078e0003 */
[CC--:B---34-:R-:W-:Y:S02]  /*1c8d0*/  @!P3 LEA R8, P0, R37.reuse, R14.reuse, 0x1 ;  /* 0x0000000e2508b211 */ /* 0x0d8fe400078008ff */
[----:B------:R-:W-:Y:S01]  /*1c8e0*/  @!P4 LEA R6, P1, R38, R14, 0x1 ;  /* 0x0000000e2606c211 */ /* 0x000fe200078208ff */
[----:B------:R-:W-:Y:S01]  /*1c8f0*/  @!P2 IMAD.WIDE R4, R36, 0x2, R14 ;  /* 0x000000022404a825 */ /* 0x000fe200078e020e */
[-C--:B------:R-:W-:Y:S02]  /*1c900*/  @!P3 LEA.HI.X R9, R37, R3.reuse, R10, 0x1, P0 ;  /* 0x000000032509b211 */ /* 0x080fe400000f0c0a */
[----:B------:R-:W-:Y:S02]  /*1c910*/  @!P4 LEA.HI.X R7, R38, R3, R7, 0x1, P1 ;  /* 0x000000032607c211 */ /* 0x000fe400008f0c07 */
[----:B------:R0:W-:Y:S04]  /*1c920*/  @!P2 ST.E.128 desc[UR38][R4.64], RZ ;  /* 0x000000ff0400a985 */ /* 0x0001e8000c101d26 */
[----:B------:R0:W-:Y:S04]  /*1c930*/  @!P3 ST.E.128 desc[UR38][R8.64], RZ ;  /* 0x000000ff0800b985 */ /* 0x0001e8000c101d26 */
[----:B------:R0:W-:Y:S02]  /*1c940*/  @!P4 ST.E.128 desc[UR38][R6.64], RZ ;  /* 0x000000ff0600c985 */ /* 0x0001e4000c101d26 */
.L_x_1566:
[----:B------:R-:W-:Y:S05]  /*1c950*/  BSYNC B0 ;  /* 0x0000000000007941 */ /* 0x000fea0003800000 */
.L_x_1561:
[----:B------:R-:W-:Y:S02]  /*1c960*/  ULDC UR4, c[0x0][0xc3c] ;  /* 0x00030f0000047ab9 */ /* 0x000fe40000000800 */
[----:B-1----:R-:W-:-:S13]  /*1c970*/  ISETP.GE.AND P0, PT, R75, UR4, PT ;  /* 0x000000044b007c0c */ /* 0x002fda000bf06270 */
[----:B------:R-:W-:Y:S05]  /*1c980*/  @!P0 BRA `(.L_x_1574) ;  /* 0xfffffe4800288947 */ /* 0x000fea000383ffff */
[----:B------:R-:W-:Y:S05]  /*1c990*/  BRA `(.L_x_1369) ;  /* 0x0000008000647947 */ /* 0x000fea0003800000 */
.L_x_1367:
        /* <DEDUP_REMOVED lines=18> */
.L_x_1575:
        /* <DEDUP_REMOVED lines=42> */
.L_x_1581:
        /* <DEDUP_REMOVED lines=12> */
.L_x_1580:
[----:B------:R-:W-:Y:S05]  /*1ce20*/  BSYNC B0 ;  /* 0x0000000000007941 */ /* 0x000fea0003800000 */
.L_x_1579:
        /* <DEDUP_REMOVED lines=21> */
.L_x_1577:
        /* <DEDUP_REMOVED lines=21> */
.L_x_1582:
        /* <DEDUP_REMOVED lines=58> */
.L_x_1578:
[----:B------:R-:W-:Y:S02]  /*1d470*/  IMAD.MOV.U32 R17, RZ, RZ, RZ ;  /* 0x000000ffff117224 */ /* 0x000fe400078e00ff */
[----:B------:R-:W-:Y:S02]  /*1d480*/  IMAD.U32 R16, RZ, RZ, UR6 ;  /* 0x00000006ff107e24 */ /* 0x000fe4000f8e00ff */
[----:B------:R-:W-:-:S07]  /*1d490*/  IMAD.MOV.U32 R18, RZ, RZ, RZ ;  /* 0x000000ffff127224 */ /* 0x000fce00078e00ff */
.L_x_1583:
[----:B------:R-:W-:-:S13]  /*1d4a0*/  ISETP.NE.AND P0, PT, R5, RZ, PT ;  /* 0x000000ff0500720c */ /* 0x000fda0003f05270 */
[----:B------:R-:W0:Y:S01]  /*1d4b0*/  @!P0 S2R R3, SR_CgaCtaId ;  /* 0x0000000000038919 */ /* 0x000e220000008800 */
[----:B------:R-:W-:-:S04]  /*1d4c0*/  @!P0 MOV R0, 0x400 ;  /* 0x0000040000008802 */ /* 0x000fc80000000f00 */
[----:B0-----:R-:W-:-:S05]  /*1d4d0*/  @!P0 LEA R0, R3, R0, 0x18 ;  /* 0x0000000003008211 */ /* 0x001fca00078ec0ff */
[----:B------:R2:W-:Y:S01]  /*1d4e0*/  @!P0 STS.128 [R0+0x2d8d0], R16 ;  /* 0x02d8d01000008388 */ /* 0x0005e20000000c00 */
[----:B------:R-:W-:Y:S06]  /*1d4f0*/  BAR.ARV 0x5, 0x200 ;  /* 0x0148000000007b1d */ /* 0x000fec0000002000 */
.L_x_1576:
        /* <DEDUP_REMOVED lines=12> */
[----:B------:R-:W-:Y:S01]  /*1d5c0*/  ULDC.64 UR40, c[0x0][0x198] ;  /* 0x0000660000287ab9 */ /* 0x000fe20000000a00 */
[----:B------:R-:W-:Y:S01]  /*1d5d0*/  IMAD.MOV.U32 R28, RZ, RZ, RZ ;  /* 0x000000ffff1c7224 */ /* 0x000fe200078e00ff */
[----:B------:R-:W-:Y:S01]  /*1d5e0*/  ULDC UR37, c[0x0][0xc] ;  /* 0x0000030000257ab9 */ /* 0x000fe20000000800 */
[----:B------:R-:W-:Y:S02]  /*1d5f0*/  IMAD.MOV.U32 R23, RZ, RZ, RZ ;  /* 0x000000ffff177224 */ /* 0x000fe400078e00ff */
[----:B------:R-:W-:Y:S01]  /*1d600*/  IMAD.MOV.U32 R26, RZ, RZ, 0x1 ;  /* 0x00000001ff1a7424 */ /* 0x000fe200078e00ff */
        /* <DEDUP_REMOVED lines=18> */
.L_x_1744:
[----:B------:R-:W-:Y:S05]  /*1d730*/  YIELD ;  /* 0x0000000000007946 */ /* 0x000fea0003800000 */
[----:B------:R-:W-:Y:S01]  /*1d740*/  ULDC.64 UR4, c[0x0][0xa28] ;  /* 0x00028a0000047ab9 */ /* 0x000fe20000000a00 */
[----:B------:R-:W-:Y:S02]  /*1d750*/  CS2R R6, SRZ ;  /* 0x0000000000067805 */ /* 0x000fe4000001ff00 */
[----:B------:R-:W-:Y:S01]  /*1d760*/  ISETP.NE.U32.AND P0, PT, RZ, UR4, PT ;  /* 0x00000004ff007c0c */ /* 0x000fe2000bf05070 */
[----:B0-----:R-:W0:Y:S01]  /*1d770*/  LDC.64 R8, c[0x0][0xa00] ;  /* 0x00028000ff087b82 */ /* 0x001e220000000a00 */
[----:B------:R-:W-:Y:S01]  /*1d780*/  ULDC.64 UR6, c[0x0][0xa08] ;  /* 0x0002820000067ab9 */ /* 0x000fe20000000a00 */
[----:B------:R-:W-:Y:S01]  /*1d790*/  ULDC.64 UR8, c[0x0][0xa10] ;  /* 0x0002840000087ab9 */ /* 0x000fe20000000a00 */
[----:B------:R-:W-:Y:S01]  /*1d7a0*/  ISETP.NE.AND.EX P0, PT, RZ, UR5, PT, P0 ;  /* 0x00000005ff007c0c */ /* 0x000fe2000bf05300 */
[----:B------:R-:W-:-:S04]  /*1d7b0*/  ULDC.64 UR4, c[0x0][0xa18] ;  /* 0x0002860000047ab9 */ /* 0x000fc80000000a00 */
[----:B-1----:R-:W1:Y:S08]  /*1d7c0*/  LDC.64 R4, c[0x0][0xa08] ;  /* 0x00028200ff047b82 */ /* 0x002e700000000a00 */
[----:B----4-:R-:W2:Y:S02]  /*1d7d0*/  @P0 LDC.64 R2, c[0x0][0xa28] ;  /* 0x00028a00ff020b82 */ /* 0x010ea40000000a00 */
[----:B--2---:R-:W-:-:S05]  /*1d7e0*/  @P0 IMAD.WIDE R2, R19, 0x4, R2 ;  /* 0x0000000413020825 */ /* 0x004fca00078e0202 */
[----:B------:R2:W5:Y:S01]  /*1d7f0*/  @P0 LDG.E R7, desc[UR38][R2.64] ;  /* 0x0000002602070981 */ /* 0x000562000c1e1900 */
[----:B------:R-:W-:Y:S01]  /*1d800*/  ISETP.NE.U32.AND P0, PT, RZ, UR4, PT ;  /* 0x00000004ff007c0c */ /* 0x000fe2000bf05070 */
[----:B0-----:R-:W-:Y:S01]  /*1d810*/  IMAD.WIDE R8, R19, 0x4, R8 ;  /* 0x0000000413087825 */ /* 0x001fe200078e0208 */
[----:B------:R-:W-:Y:S02]  /*1d820*/  ISETP.NE.U32.AND P2, PT, RZ, UR6, PT ;  /* 0x00000006ff007c0c */ /* 0x000fe4000bf45070 */
[----:B------:R-:W-:Y:S01]  /*1d830*/  ISETP.NE.AND.EX P0, PT, RZ, UR5, PT, P0 ;  /* 0x00000005ff007c0c */ /* 0x000fe2000bf05300 */
[----:B------:R-:W-:Y:S01]  /*1d840*/  ULDC.64 UR4, c[0x0][0xa00] ;  /* 0x0002800000047ab9 */ /* 0x000fe20000000a00 */
[----:B------:R-:W-:Y:S01]  /*1d850*/  ISETP.NE.U32.AND P4, PT, RZ, UR8, PT ;  /* 0x00000008ff007c0c */ /* 0x000fe2000bf85070 */
[----:B------:R-:W-:Y:S01]  /*1d860*/  IMAD.MOV.U32 R27, RZ, RZ, RZ ;  /* 0x000000ffff1b7224 */ /* 0x000fe200078e00ff */
[----:B------:R-:W-:Y:S01]  /*1d870*/  ISETP.NE.U32.AND P1, PT, RZ, UR4, PT ;  /* 0x00000004ff007c0c */ /* 0x000fe2000bf25070 */
[----:B--2---:R-:W0:Y:S01]  /*1d880*/  LDC.64 R2, c[0x0][0xa10] ;  /* 0x00028400ff027b82 */ /* 0x004e220000000a00 */
[----:B------:R-:W-:-:S02]  /*1d890*/  IMAD.MOV.U32 R0, RZ, RZ, RZ ;  /* 0x000000ffff007224 */ /* 0x000fc400078e00ff */
[----:B------:R-:W-:Y:S01]  /*1d8a0*/  ISETP.NE.AND.EX P3, PT, RZ, UR5, PT, P1 ;  /* 0x00000005ff007c0c */ /* 0x000fe2000bf65310 */
[----:B-1----:R-:W-:-:S04]  /*1d8b0*/  IMAD.WIDE R4, R19, 0x4, R4 ;  /* 0x0000000413047825 */ /* 0x002fc800078e0204 */
[----:B------:R-:W1:Y:S01]  /*1d8c0*/  @P0 LDC.64 R10, c[0x0][0xa18] ;  /* 0x00028600ff0a0b82 */ /* 0x000e620000000a00 */
[----:B------:R-:W-:Y:S01]  /*1d8d0*/  ULDC UR4, c[0x0][0x288] ;  /* 0x0000a20000047ab9 */ /* 0x000fe20000000800 */
[----:B------:R-:W-:Y:S02]  /*1d8e0*/  ISETP.NE.AND.EX P1, PT, RZ, UR7, PT, P2 ;  /* 0x00000007ff007c0c */ /* 0x000fe4000bf25320 */
[----:B------:R-:W-:-:S04]  /*1d8f0*/  ISETP.NE.AND.EX P2, PT, RZ, UR9, PT, P4 ;  /* 0x00000009ff007c0c */ /* 0x000fc8000bf45340 */
[----:B------:R-:W2:Y:S07]  /*1d900*/  @P3 LDG.E R6, desc[UR38][R8.64] ;  /* 0x0000002608063981 */ /* 0x000eae000c1e1900 */
[----:B------:R-:W5:Y:S01]  /*1d910*/  @P1 LDG.E R27, desc[UR38][R4.64] ;  /* 0x00000026041b1981 */ /* 0x000f62000c1e1900 */
        /* <DEDUP_REMOVED lines=15> */
[----:B--2---:R0:W-:Y:S01]  /*1da10*/  STL [R1+0x1c], R6 ;  /* 0x00001c0601007387 */ /* 0x0041e20000100800 */
[----:B------:R-:W-:Y:S02]  /*1da20*/  IMAD.MOV.U32 R12, RZ, RZ, R6 ;  /* 0x000000ffff0c7224 */ /* 0x000fe400078e0006 */
[----:B0-----:R-:W-:Y:S01]  /*1da30*/  IMAD.U32 R6, RZ, RZ, UR5 ;  /* 0x00000005ff067e24 */ /* 0x001fe2000f8e00ff */
[----:B---3--:R-:W-:Y:S06]  /*1da40*/  @P0 BRA `(.L_x_1585) ;  /* 0x0000000000140947 */ /* 0x008fec0003800000 */
[----:B------:R-:W-:Y:S05]  /*1da50*/  @!P3 BRA `(.L_x_1585) ;  /* 0x000000000010b947 */ /* 0x000fea0003800000 */
[----:B------:R-:W2:Y:S04]  /*1da60*/  LDG.E R11, desc[UR38][R8.64] ;  /* 0x00000026080b7981 */ /* 0x000ea8000c1e1900 */
[----:B------:R-:W2:Y:S02]  /*1da70*/  LDG.E R8, desc[UR38][R8.64+0x4] ;  /* 0x0000042608087981 */ /* 0x000ea4000c1e1900 */
[----:B--2---:R-:W-:-:S05]  /*1da80*/  IMAD.IADD R12, R8, 0x1, -R11 ;  /* 0x00000001080c7824 */ /* 0x004fca00078e0a0b */
[----:B------:R0:W-:Y:S02]  /*1da90*/  STL [R1+0x1c], R12 ;  /* 0x00001c0c01007387 */ /* 0x0001e40000100800 */
.L_x_1585:
[----:B------:R-:W-:Y:S01]  /*1daa0*/  ULDC.64 UR4, c[0x0][0xa20] ;  /* 0x0002880000047ab9 */ /* 0x000fe20000000a00 */
[----:B-----5:R-:W-:Y:S01]  /*1dab0*/  IMAD.IADD R27, R27, 0x1, R7 ;  /* 0x000000011b1b7824 */ /* 0x020fe200078e0207 */
[----:B------:R-:W-:-:S04]  /*1dac0*/  ISETP.NE.U32.AND P0, PT, RZ, UR4, PT ;  /* 0x00000004ff007c0c */ /* 0x000fc8000bf05070 */
[----:B------:R-:W-:-:S13]  /*1dad0*/  ISETP.NE.AND.EX P0, PT, RZ, UR5, PT, P0 ;  /* 0x00000005ff007c0c */ /* 0x000fda000bf05300 */
[----:B------:R-:W-:Y:S05]  /*1dae0*/  @!P0 BRA `(.L_x_1586) ;  /* 0x0000000000108947 */ /* 0x000fea0003800000 */
[----:B------:R-:W1:Y:S02]  /*1daf0*/  LDC.64 R4, c[0x0][0xa20] ;  /* 0x00028800ff047b82 */ /* 0x000e640000000a00 */
[----:B-1----:R-:W-:-:S05]  /*1db00*/  IMAD.WIDE R4, R19, 0x4, R4 ;  /* 0x0000000413047825 */ /* 0x002fca00078e0204 */
[----:B------:R1:W5:Y:S01]  /*1db10*/  LDG.E R10, desc[UR38][R4.64] ;  /* 0x00000026040a7981 */ /* 0x000362000c1e1900 */
[----:B------:R-:W-:Y:S05]  /*1db20*/  BRA `(.L_x_1587) ;  /* 0x0000000000107947 */ /* 0x000fea0003800000 */
.L_x_1586:
[----:B------:R-:W-:Y:S05]  /*1db30*/  @!P1 BRA `(.L_x_1587) ;  /* 0x00000000000c9947 */ /* 0x000fea0003800000 */
[----:B------:R-:W2:Y:S04]  /*1db40*/  LDG.E R10, desc[UR38][R4.64] ;  /* 0x00000026040a7981 */ /* 0x000ea8000c1e1900 */
[----:B------:R-:W2:Y:S02]  /*1db50*/  LDG.E R4, desc[UR38][R4.64+0x4] ;  /* 0x0000042604047981 */ /* 0x000ea4000c1e1900 */
[----:B--2---:R-:W-:-:S07]  /*1db60*/  IMAD.IADD R10, R4, 0x1, -R10 ;  /* 0x00000001040a7824 */ /* 0x004fce00078e0a0a */
.L_x_1587:
[----:B-1----:R-:W2:Y:S04]  /*1db70*/  @P2 LDG.E R4, desc[UR38][R2.64] ;  /* 0x0000002602042981 */ /* 0x002ea8000c1e1900 */
[----:B------:R1:W2:Y:S01]  /*1db80*/  @P2 LDG.E R5, desc[UR38][R2.64+0x4] ;  /* 0x0000042602052981 */ /* 0x0002a2000c1e1900 */
[----:B------:R-:W-:Y:S02]  /*1db90*/  IMAD R13, R17, 0xc0, RZ ;  /* 0x000000c0110d7824 */ /* 0x000fe400078e02ff */
[----:B-----5:R-:W-:Y:S02]  /*1dba0*/  IMAD.IADD R8, R10, 0x1, -R7 ;  /* 0x000000010a087824 */ /* 0x020fe400078e0a07 */
[----:B------:R-:W-:Y:S01]  /*1dbb0*/  VIADD R10, R13, 0xbf ;  /* 0x000000bf0d0a7836 */ /* 0x000fe20000000000 */
[----:B------:R3:W-:Y:S01]  /*1dbc0*/  STL [R1+0x10], R13 ;  /* 0x0000100d01007387 */ /* 0x0007e20000100800 */
[----:B-1----:R-:W1:Y:S02]  /*1dbd0*/  LDC R2, c[0x0][0x448] ;  /* 0x00011200ff027b82 */ /* 0x002e640000000800 */
[----:B-1----:R-:W-:-:S13]  /*1dbe0*/  ISETP.NE.AND P1, PT, R2, 0x1, PT ;  /* 0x000000010200780c */ /* 0x002fda0003f25270 */
[----:B------:R-:W1:Y:S08]  /*1dbf0*/  @P1 LDC R3, c[0x0][0x44c] ;  /* 0x00011300ff031b82 */ /* 0x000e700000000800 */
[----:B------:R-:W4:Y:S01]  /*1dc00*/  @P1 LDC R2, c[0x0][0x450] ;  /* 0x00011400ff021b82 */ /* 0x000f220000000800 */
[----:B-1----:R-:W-:-:S05]  /*1dc10*/  @P1 IMAD.HI.U32 R3, R10, R3, RZ ;  /* 0x000000030a031227 */ /* 0x002fca00078e00ff */
[----:B----4-:R-:W-:Y:S01]  /*1dc20*/  @P1 SHF.R.U32.HI R10, RZ, R2, R3 ;  /* 0x00000002ff0a1219 */ /* 0x010fe20000011603 */
[----:B--2---:R-:W-:-:S04]  /*1dc30*/  @P2 IMAD.IADD R6, R5, 0x1, -R4 ;  /* 0x0000000105062824 */ /* 0x004fc800078e0a04 */
[----:B------:R-:W-:-:S04]  /*1dc40*/  IMAD.IADD R9, R8, 0x1, R6 ;  /* 0x0000000108097824 */ /* 0x000fc800078e0206 */
[C---:B------:R-:W-:Y:S01]  /*1dc50*/  VIADD R17, R9.reuse, 0x7f ;  /* 0x0000007f09117836 */ /* 0x040fe20000000000 */
[----:B------:R-:W-:-:S04]  /*1dc60*/  IADD3 R7, R9, 0x1, -R12 ;  /* 0x0000000109077810 */ /* 0x000fc80007ffe80c */
[----:B------:R-:W-:Y:S01]  /*1dc70*/  SHF.R.S32.HI R2, RZ, 0x1f, R17 ;  /* 0x0000001fff027819 */ /* 0x000fe20000011411 */
[----:B------:R-:W-:-:S03]  /*1dc80*/  IMAD.IADD R10, R7, 0x1, R10 ;  /* 0x00000001070a7824 */ /* 0x000fc600078e020a */
[----:B------:R-:W-:Y:S02]  /*1dc90*/  LEA.HI R17, R2, R17, RZ, 0x7 ;  /* 0x0000001102117211 */ /* 0x000fe400078f38ff */
[----:B------:R-:W1:Y:S02]  /*1dca0*/  LDC.64 R2, c[0x0][0x9e0] ;  /* 0x00027800ff027b82 */ /* 0x000e640000000a00 */
[----:B------:R-:W-:Y:S02]  /*1dcb0*/  SHF.R.S32.HI R17, RZ, 0x7, R17 ;  /* 0x00000007ff117819 */ /* 0x000fe40000011411 */
[----:B-1----:R-:W-:Y:S01]  /*1dcc0*/  ISETP.GE.AND P3, PT, R3, 0x1, PT ;  /* 0x000000010300780c */ /* 0x002fe20003f66270 */
[----:B------:R-:W-:-:S12]  /*1dcd0*/  IMAD.IADD R2, R10, 0x1, R2 ;  /* 0x000000010a027824 */ /* 0x000fd800078e0202 */
[----:B---3--:R-:W-:Y:S05]  /*1dce0*/  @!P3 BRA `(.L_x_1588) ;  /* 0x000000000048b947 */ /* 0x008fea0003800000 */
[C---:B------:R-:W-:Y:S01]  /*1dcf0*/  ISETP.GT.AND P0, PT, R10.reuse, RZ, PT ;  /* 0x000000ff0a00720c */ /* 0x040fe20003f04270 */
[----:B------:R-:W-:Y:S01]  /*1dd00*/  BSSY B0, `(.L_x_1589) ;  /* 0x000000e000007945 */ /* 0x000fe20003800000 */
[----:B------:R-:W-:-:S11]  /*1dd10*/  VIADD R11, R10, 0xffffffff ;  /* 0xffffffff0a0b7836 */ /* 0x000fd60000000000 */
[----:B------:R-:W-:Y:S05]  /*1dd20*/  @P0 BRA `(.L_x_1590) ;  /* 0x00000000001c0947 */ /* 0x000fea0003800000 */
[----:B------:R-:W-:Y:S01]  /*1dd30*/  ISETP.NE.AND P0, PT, R3, 0x1, PT ;  /* 0x000000010300780c */ /* 0x000fe20003f05270 */
[----:B------:R-:W-:-:S12]  /*1dd40*/  IMAD.MOV R10, RZ, RZ, -R10 ;  /* 0x000000ffff0a7224 */ /* 0x000fd800078e0a0a */
[----:B------:R-:W1:Y:S02]  /*1dd50*/  @P0 LDC.64 R4, c[0x0][0x9e8] ;  /* 0x00027a00ff040b82 */ /* 0x000e640000000a00 */
[----:B-1----:R-:W-:-:S05]  /*1dd60*/  @P0 IMAD.HI.U32 R4, R10, R4, RZ ;  /* 0x000000040a040227 */ /* 0x002fca00078e00ff */
[----:B------:R-:W-:-:S04]  /*1dd70*/  @P0 SHF.R.U32.HI R10, RZ, R5, R4 ;  /* 0x00000005ff0a0219 */ /* 0x000fc80000011604 */
[----:B------:R-:W-:Y:S01]  /*1dd80*/  LOP3.LUT R11, RZ, R10, RZ, 0x33, !PT ;  /* 0x0000000aff0b7212 */ /* 0x000fe200078e33ff */
[----:B------:R-:W-:Y:S06]  /*1dd90*/  BRA `(.L_x_1591) ;  /* 0x0000000000107947 */ /* 0x000fec0003800000 */
.L_x_1590:
[----:B------:R-:W-:-:S13]  /*1dda0*/  ISETP.NE.AND P0, PT, R3, 0x1, PT ;  /* 0x000000010300780c */ /* 0x000fda0003f05270 */
[----:B------:R-:W1:Y:S02]  /*1ddb0*/  @P0 LDC.64 R4, c[0x0][0x9e8] ;  /* 0x00027a00ff040b82 */ /* 0x000e640000000a00 */
[----:B-1----:R-:W-:-:S05]  /*1ddc0*/  @P0 IMAD.HI.U32 R4, R11, R4, RZ ;  /* 0x000000040b040227 */ /* 0x002fca00078e00ff */
[----:B------:R-:W-:-:S07]  /*1ddd0*/  @P0 SHF.R.U32.HI R11, RZ, R5, R4 ;  /* 0x00000005ff0b0219 */ /* 0x000fce0000011604 */
.L_x_1591:
[----:B------:R-:W-:Y:S05]  /*1dde0*/  BSYNC B0 ;  /* 0x0000000000007941 */ /* 0x000fea0003800000 */
.L_x_1589:
[----:B------:R-:W-:-:S05]  /*1ddf0*/  IMAD R11, R11, R3, R3 ;  /* 0x000000030b0b7224 */ /* 0x000fca00078e0203 */
[----:B------:R-:W-:-:S07]  /*1de00*/  VIMNMX R2, R2, R11, PT ;  /* 0x0000000b02027248 */ /* 0x000fce0003fe0100 */
.L_x_1588:
[----:B------:R-:W1:Y:S01]  /*1de10*/  @P1 LDC R10, c[0x0][0x44c] ;  /* 0x00011300ff0a1b82 */ /* 0x000e620000000800 */
[----:B------:R-:W-:Y:S01]  /*1de20*/  IMAD.MOV.U32 R4, RZ, RZ, R13 ;  /* 0x000000ffff047224 */ /* 0x000fe200078e000d */
[----:B------:R-:W-:Y:S01]  /*1de30*/  ULDC UR4, c[0x0][0x9dc] ;  /* 0x0002770000047ab9 */ /* 0x000fe20000000800 */
[----:B------:R-:W-:-:S05]  /*1de40*/  IMAD.IADD R9, R9, 0x1, -R12 ;  /* 0x0000000109097824 */ /* 0x000fca00078e0a0c */
[----:B------:R-:W2:Y:S01]  /*1de50*/  @P1 LDC R5, c[0x0][0x450] ;  /* 0x00011400ff051b82 */ /* 0x000ea20000000800 */
[----:B-1----:R-:W-:-:S05]  /*1de60*/  @P1 IMAD.HI.U32 R10, R13, R10, RZ ;  /* 0x0000000a0d0a1227 */ /* 0x002fca00078e00ff */
        /* <DEDUP_REMOVED lines=9> */
[----:B------:R-:W1:Y:S02]  /*1df00*/  @P0 LDC.64 R4, c[0x0][0x9e8] ;  /* 0x00027a00ff040b82 */ /* 0x000e640000000a00 */
[----:B-1----:R-:W-:-:S05]  /*1df10*/  @P0 IMAD.HI.U32 R4, R11, R4, RZ ;  /* 0x000000040b040227 */ /* 0x002fca00078e00ff */
[----:B------:R-:W-:-:S04]  /*1df20*/  @P0 SHF.R.U32.HI R11, RZ, R5, R4 ;  /* 0x00000005ff0b0219 */ /* 0x000fc80000011604 */
[----:B------:R-:W-:Y:S01]  /*1df30*/  LOP3.LUT R11, RZ, R11, RZ, 0x33, !PT ;  /* 0x0000000bff0b7212 */ /* 0x000fe200078e33ff */
[----:B------:R-:W-:Y:S06]  /*1df40*/  BRA `(.L_x_1595) ;  /* 0x0000000000107947 */ /* 0x000fec0003800000 */
.L_x_1594:
[----:B------:R-:W-:-:S13]  /*1df50*/  ISETP.NE.AND P0, PT, R3, 0x1, PT ;  /* 0x000000010300780c */ /* 0x000fda0003f05270 */
[----:B------:R-:W1:Y:S02]  /*1df60*/  @P0 LDC.64 R4, c[0x0][0x9e8] ;  /* 0x00027a00ff040b82 */ /* 0x000e640000000a00 */
[----:B-1----:R-:W-:-:S05]  /*1df70*/  @P0 IMAD.HI.U32 R4, R11, R4, RZ ;  /* 0x000000040b040227 */ /* 0x002fca00078e00ff */
[----:B------:R-:W-:-:S07]  /*1df80*/  @P0 SHF.R.U32.HI R11, RZ, R5, R4 ;  /* 0x00000005ff0b0219 */ /* 0x000fce0000011604 */
.L_x_1595:
[----:B------:R-:W-:Y:S05]  /*1df90*/  BSYNC B0 ;  /* 0x0000000000007941 */ /* 0x000fea0003800000 */
.L_x_1593:
[----:B------:R-:W-:-:S05]  /*1dfa0*/  IMAD R3, R11, R3, RZ ;  /* 0x000000030b037224 */ /* 0x000fca00078e02ff */
[----:B------:R-:W-:-:S07]  /*1dfb0*/  VIMNMX R10, R10, R3, !PT ;  /* 0x000000030a0a7248 */ /* 0x000fce0007fe0100 */
.L_x_1592:
[----:B------:R-:W-:Y:S01]  /*1dfc0*/  VIADD R2, R2, 0x7f ;  /* 0x0000007f02027836 */ /* 0x000fe20000000000 */
[----:B------:R-:W-:Y:S04]  /*1dfd0*/  BSSY B0, `(.L_x_1596) ;  /* 0x0000157000007945 */ /* 0x000fe80003800000 */
[----:B------:R-:W-:-:S04]  /*1dfe0*/  SHF.R.S32.HI R3, RZ, 0x1f, R2 ;  /* 0x0000001fff037819 */ /* 0x000fc80000011402 */
[----:B------:R-:W-:Y:S02]  /*1dff0*/  LEA.HI R3, R3, R2, RZ, 0x7 ;  /* 0x0000000203037211 */ /* 0x000fe400078f38ff */
[----:B------:R-:W-:Y:S02]  /*1e000*/  SHF.R.S32.HI R2, RZ, 0x1f, R10 ;  /* 0x0000001fff027819 */ /* 0x000fe4000001140a */
[----:B------:R-:W-:Y:S02]  /*1e010*/  SHF.R.S32.HI R3, RZ, 0x7, R3 ;  /* 0x00000007ff037819 */ /* 0x000fe40000011403 */
[----:B------:R-:W-:Y:S02]  /*1e020*/  LEA.HI R2, R2, R10, RZ, 0x7 ;  /* 0x0000000a02027211 */ /* 0x000fe400078f38ff */
[----:B------:R-:W-:Y:S02]  /*1e030*/  VIMNMX R3, R17, R3, PT ;  /* 0x0000000311037248 */ /* 0x000fe40003fe0100 */
[----:B------:R-:W-:-:S03]  /*1e040*/  SHF.R.S32.HI R2, RZ, 0x7, R2 ;  /* 0x00000007ff027819 */ /* 0x000fc60000011402 */
[----:B------:R-:W-:Y:S01]  /*1e050*/  IMAD R3, R3, 0x80, -R8 ;  /* 0x0000008003037824 */ /* 0x000fe200078e0a08 */
[----:B------:R-:W-:-:S04]  /*1e060*/  VIMNMX R2, RZ, R2, !PT ;  /* 0x00000002ff027248 */ /* 0x000fc80007fe0100 */
[----:B------:R-:W-:Y:S01]  /*1e070*/  VIMNMX R3, R3, R6, PT ;  /* 0x0000000603037248 */ /* 0x000fe20003fe0100 */
[----:B------:R-:W-:-:S05]  /*1e080*/  IMAD R2, R2, 0x80, -R8 ;  /* 0x0000008002027824 */ /* 0x000fca00078e0a08 */
[----:B------:R-:W-:-:S04]  /*1e090*/  VIMNMX R5, RZ, R2, !PT ;  /* 0x00000002ff057248 */ /* 0x000fc80007fe0100 */
[----:B------:R-:W-:Y:S02]  /*1e0a0*/  ISETP.GT.AND P0, PT, R3, R5, PT ;  /* 0x000000050300720c */ /* 0x000fe40003f04270 */
[----:B------:R-:W-:-:S11]  /*1e0b0*/  SHF.R.U32.HI R5, RZ, 0x7, R5 ;  /* 0x00000007ff057819 */ /* 0x000fd60000011605 */
[----:B------:R-:W-:-:S05]  /*1e0c0*/  @P0 VIADD R2, R3, 0x7f ;  /* 0x0000007f03020836 */ /* 0x000fca0000000000 */
[----:B------:R-:W-:-:S04]  /*1e0d0*/  @P0 SHF.R.S32.HI R3, RZ, 0x1f, R2 ;  /* 0x0000001fff030819 */ /* 0x000fc80000011402 */
[----:B------:R-:W-:Y:S01]  /*1e0e0*/  @P0 LEA.HI R3, R3, R2, RZ, 0x7 ;  /* 0x0000000203030211 */ /* 0x000fe200078f38ff */
[----:B------:R-:W-:-:S03]  /*1e0f0*/  IMAD.MOV.U32 R2, RZ, RZ, R5 ;  /* 0x000000ffff027224 */ /* 0x000fc600078e0005 */
[----:B------:R-:W-:Y:S02]  /*1e100*/  @P0 SHF.R.S32.HI R2, RZ, 0x7, R3 ;  /* 0x00000007ff020819 */ /* 0x000fe40000011403 */
[----:B------:R-:W-:Y:S02]  /*1e110*/  PLOP3.LUT P0, PT, PT, PT, PT, 0x80, 0x0 ;  /* 0x000000000000781c */ /* 0x000fe40003f0f070 */
[----:B------:R-:W-:-:S13]  /*1e120*/  ISETP.GT.AND P1, PT, R2, R5, PT ;  /* 0x000000050200720c */ /* 0x000fda0003f24270 */
[----:B------:R-:W-:Y:S05]  /*1e130*/  @!P1 BRA `(.L_x_1597) ;  /* 0x0000001400009947 */ /* 0x000fea0003800000 */
[----:B------:R-:W-:Y:S01]  /*1e140*/  UMOV UR4, 0xffffffff ;  /* 0xffffffff00047882 */ /* 0x000fe20000000000 */
[----:B------:R-:W-:Y:S02]  /*1e150*/  SEL R4, R19, RZ, !P2 ;  /* 0x000000ff13047207 */ /* 0x000fe40005000000 */
[----:B------:R-:W-:Y:S05]  /*1e160*/  BRA.DIV UR4, `(.L_x_1598) ;  /* 0x00000076042c7947 */ /* 0x000fea000b800000 */
[----:B------:R-:W1:Y:S02]  /*1e170*/  S2R R3, SR_TID.X ;  /* 0x0000000000037919 */ /* 0x000e640000002100 */
[----:B-1----:R-:W-:-:S04]  /*1e180*/  SHF.R.U32.HI R3, RZ, 0x5, R3 ;  /* 0x00000005ff037819 */ /* 0x002fc80000011603 */
[----:B------:R-:W-:-:S05]  /*1e190*/  LOP3.LUT R3, R3, 0x3, RZ, 0xc0, !PT ;  /* 0x0000000303037812 */ /* 0x000fca00078ec0ff */
[----:B------:R1:W2:Y:S02]  /*1e1a0*/  SHFL.IDX PT, R14, R3, RZ, 0x1f ;  /* 0x00001fff030e7589 */ /* 0x0002a400000e0000 */
.L_x_1785:
[----:B--2---:R-:W-:Y:S02]  /*1e1b0*/  ISETP.NE.AND P0, PT, R14, RZ, PT ;  /* 0x000000ff0e00720c */ /* 0x004fe40003f05270 */
[----:B------:R-:W-:-:S11]  /*1e1c0*/  PLOP3.LUT P6, PT, PT, PT, PT, 0x8, 0x0 ;  /* 0x000000000000781c */ /* 0x000fd60003fce170 */
[----:B------:R-:W-:Y:S05]  /*1e1d0*/  @P0 BRA `(.L_x_1599) ;  /* 0x00000000000c0947 */ /* 0x000fea0003800000 */
[----:B------:R-:W-:-:S03]  /*1e1e0*/  UMOV UR4, 0xffffffff ;  /* 0xffffffff00047882 */ /* 0x000fc60000000000 */
[----:B------:R-:W-:Y:S05]  /*1e1f0*/  BRA.DIV UR4, `(.L_x_1600) ;  /* 0x00000076043c7947 */ /* 0x000fea000b800000 */
[----:B------:R-:W-:-:S13]  /*1e200*/  ELECT P6, URZ, PT ;  /* 0x00000000003f782f */ /* 0x000fda00038c0000 */
.L_x_1599:
[----:B-1----:R-:W2:Y:S01]  /*1e210*/  LDL R3, [R1+0x24] ;  /* 0x0000240001037983 */ /* 0x002ea20000100800 */
[----:B------:R-:W-:Y:S01]  /*1e220*/  BSSY B1, `(.L_x_1601) ;  /* 0x0000008000017945 */ /* 0x000fe20003800000 */
[----:B--2---:R-:W-:-:S05]  /*1e230*/  VIADD R3, R3, 0x1 ;  /* 0x0000000103037836 */ /* 0x004fca0000000000 */
[----:B------:R-:W-:-:S04]  /*1e240*/  LEA.HI R6, R3, R3, RZ, 0x1 ;  /* 0x0000000303067211 */ /* 0x000fc800078f08ff */
[----:B------:R-:W-:-:S05]  /*1e250*/  LOP3.LUT R6, R6, 0xfffffffe, RZ, 0xc0, !PT ;  /* 0xfffffffe06067812 */ /* 0x000fca00078ec0ff */
[----:B------:R-:W-:-:S05]  /*1e260*/  IMAD.IADD R3, R3, 0x1, -R6 ;  /* 0x0000000103037824 */ /* 0x000fca00078e0a06 */
[----:B------:R-:W-:-:S04]  /*1e270*/  SHF.L.U32 R3, R3, 0x1f, RZ ;  /* 0x0000001f03037819 */ /* 0x000fc800000006ff */
[----:B------:R-:W1:Y:S02]  /*1e280*/  SYNCS.PHASECHK.TRANS64.TRYWAIT P0, [R22+URZ+0x2d820], R3 ;  /* 0x02d82003160075a7 */ /* 0x000e64000800017f */
[----:B-1----:R-:W-:Y:S05]  /*1e290*/  @!P0 BRA `(.L_x_1602) ;  /* 0x0000007400348947 */ /* 0x002fea0003800000 */
.L_x_1788:
[----:B------:R-:W-:Y:S05]  /*1e2a0*/  BSYNC B1 ;  /* 0x0000000000017941 */ /* 0x000fea0003800000 */
.L_x_1601:
[----:B------:R-:W-:Y:S04]  /*1e2b0*/  BSSY B1, `(.L_x_1603) ;  /* 0x000008b000017945 */ /* 0x000fe80003800000 */
[----:B------:R-:W-:Y:S05]  /*1e2c0*/  @!P6 BRA `(.L_x_1604) ;  /* 0x000000080024e947 */ /* 0x000fea0003800000 */
[----:B------:R-:W-:Y:S01]  /*1e2d0*/  IMAD R11, R28, 0x8, R22 ;  /* 0x000000081c0b7824 */ /* 0x000fe200078e0216 */
[----:B------:R-:W-:Y:S01]  /*1e2e0*/  SHF.L.U32 R10, R29, 0x1f, RZ ;  /* 0x0000001f1d0a7819 */ /* 0x000fe200000006ff */
[----:B------:R-:W2:Y:S01]  /*1e2f0*/  S2R R6, SR_TID.X ;  /* 0x0000000000067919 */ /* 0x000ea20000002100 */
[----:B------:R-:W-:Y:S02]  /*1e300*/  BSSY B2, `(.L_x_1605) ;  /* 0x0000005000027945 */ /* 0x000fe40003800000 */
[----:B------:R-:W3:Y:S01]  /*1e310*/  SYNCS.PHASECHK.TRANS64.TRYWAIT P0, [R11+URZ+0x2d8a0], R10 ;  /* 0x02d8a00a0b0075a7 */ /* 0x000ee2000800017f */
[----:B--2---:R-:W-:-:S04]  /*1e320*/  LOP3.LUT R6, R6, 0x7f, RZ, 0xc0, !PT ;  /* 0x0000007f06067812 */ /* 0x004fc800078ec0ff */
[----:B------:R-:W-:Y:S01]  /*1e330*/  ISETP.NE.AND P1, PT, R6, RZ, PT ;  /* 0x000000ff0600720c */ /* 0x000fe20003f25270 */
[----:B---3--:R-:W-:-:S12]  /*1e340*/  @!P0 BRA `(.L_x_1606) ;  /* 0x00000074001c8947 */ /* 0x008fd80003800000 */
.L_x_1789:
[----:B------:R-:W-:Y:S05]  /*1e350*/  BSYNC B2 ;  /* 0x0000000000027941 */ /* 0x000fea0003800000 */
.L_x_1605:
[----:B------:R-:W-:Y:S04]  /*1e360*/  BSSY B2, `(.L_x_1607) ;  /* 0x0000009000027945 */ /* 0x000fe80003800000 */
[----:B------:R-:W-:Y:S05]  /*1e370*/  @P1 BRA `(.L_x_1608) ;  /* 0x00000000001c1947 */ /* 0x000fea0003800000 */
[----:B-1----:R-:W1:Y:S02]  /*1e380*/  S2R R3, SR_TID.X ;  /* 0x0000000000037919 */ /* 0x002e640000002100 */
[----:B-1----:R-:W-:Y:S01]  /*1e390*/  LOP3.LUT R6, R3, 0x1f, RZ, 0xc0, !PT ;  /* 0x0000001f03067812 */ /* 0x002fe200078ec0ff */
[----:B------:R-:W-:-:S03]  /*1e3a0*/  IMAD.MOV.U32 R3, RZ, RZ, 0x6000 ;  /* 0x00006000ff037424 */ /* 0x000fc600078e00ff */
[----:B------:R-:W-:Y:S01]  /*1e3b0*/  ISETP.NE.AND P0, PT, R6, RZ, PT ;  /* 0x000000ff0600720c */ /* 0x000fe20003f05270 */
[----:B------:R3:W-:-:S12]  /*1e3c0*/  SYNCS.ARRIVE.TRANS64 RZ, [R11+URZ+0x2d890], R3 ;  /* 0x02d890030bff79a7 */ /* 0x0007d8000800003f */
[----:B---3--:R-:W-:Y:S05]  /*1e3d0*/  @!P0 BRA `(.L_x_1608) ;  /* 0x0000000000048947 */ /* 0x008fea0003800000 */
[----:B------:R-:W-:Y:S01]  /*1e3e0*/  BPT.TRAP 0x1 ;  /* 0x000000040000795c */ /* 0x000fe20000300000 */
.L_x_1608:
[----:B------:R-:W-:Y:S05]  /*1e3f0*/  BSYNC B2 ;  /* 0x0000000000027941 */ /* 0x000fea0003800000 */
.L_x_1607:
        /* <DEDUP_REMOVED lines=8> */
[----:B-1----:R-:W-:Y:S01]  /*1e480*/  VIADD R3, R11, 0x2d890 ;  /* 0x0002d8900b037836 */ /* 0x002fe20000000000 */
[----:B------:R-:W-:Y:S01]  /*1e490*/  UMOV UR6, 0x0 ;  /* 0x0000000000067882 */ /* 0x000fe20000000000 */
[----:B0-----:R-:W-:Y:S01]  /*1e4a0*/  VIADD R12, R8, 0x15400 ;  /* 0x00015400080c7836 */ /* 0x001fe20000000000 */
[----:B------:R-:W-:-:S09]  /*1e4b0*/  UMOV UR7, 0x12f00000 ;  /* 0x12f0000000077882 */ /* 0x000fd20000000000 */
.L_x_1609:
        /* <DEDUP_REMOVED lines=16> */
.L_x_1610:
        /* <DEDUP_REMOVED lines=16> */
.L_x_1611:
        /* <DEDUP_REMOVED lines=13> */
.L_x_1790:
[----:B------:R-:W-:Y:S05]  /*1e790*/  BSYNC B2 ;  /* 0x0000000000027941 */ /* 0x000fea0003800000 */
.L_x_1612:
        /* <DEDUP_REMOVED lines=11> */
.L_x_1615:
[----:B------:R-:W-:Y:S05]  /*1e850*/  BSYNC B2 ;  /* 0x0000000000027941 */ /* 0x000fea0003800000 */
.L_x_1614:
[----:B------:R-:W-:Y:S01]  /*1e860*/  R2UR UR10, R20 ;  /* 0x00000000140a72ca */ /* 0x000fe200000e0000 */
[----:B------:R-:W-:Y:S01]  /*1e870*/  UIADD3 UR4, UP0, UR40, 0x670, URZ ;  /* 0x0000067028047890 */ /* 0x000fe2000ff1e03f */
[----:B------:R-:W-:Y:S01]  /*1e880*/  R2UR UR6, R12 ;  /* 0x000000000c0672ca */ /* 0x000fe200000e0000 */
[----:B0-2---:R-:W-:Y:S01]  /*1e890*/  VIADD R11, R11, 0x2d8b0 ;  /* 0x0002d8b00b0b7836 */ /* 0x005fe20000000000 */
[----:B------:R-:W-:Y:S01]  /*1e8a0*/  R2UR UR7, R13 ;  /* 0x000000000d0772ca */ /* 0x000fe200000e0000 */
[----:B------:R-:W-:Y:S01]  /*1e8b0*/  VIADD R3, R8, 0x400 ;  /* 0x0000040008037836 */ /* 0x000fe20000000000 */
[----:B------:R-:W-:Y:S01]  /*1e8c0*/  PLOP3.LUT P0, PT, PT, PT, PT, 0x80, 0x0 ;  /* 0x000000000000781c */ /* 0x000fe20003f0f070 */
[----:B------:R-:W-:-:S12]  /*1e8d0*/  UIADD3.X UR5, URZ, UR41, URZ, UP0, !UPT ;  /* 0x000000293f057290 */ /* 0x000fd800087fe43f */
.L_x_1616:
        /* <DEDUP_REMOVED lines=15> */
.L_x_1617:
        /* <DEDUP_REMOVED lines=15> */
.L_x_1618:
        /* <DEDUP_REMOVED lines=10> */
.L_x_1604:
[----:B------:R-:W-:Y:S05]  /*1eb60*/  BSYNC B1 ;  /* 0x0000000000017941 */ /* 0x000fea0003800000 */
.L_x_1603:
[----:B------:R-:W-:Y:S01]  /*1eb70*/  VIADD R8, R2, 0xfffffffe ;  /* 0xfffffffe02087836 */ /* 0x000fe20000000000 */
[----:B------:R-:W-:Y:S01]  /*1eb80*/  PLOP3.LUT P0, PT, PT, PT, PT, 0x8, 0x0 ;  /* 0x000000000000781c */ /* 0x000fe20003f0e170 */
[----:B------:R-:W-:-:S03]  /*1eb90*/  VIADD R28, R28, 0x1 ;  /* 0x000000011c1c7836 */ /* 0x000fc60000000000 */
[----:B------:R-:W-:Y:S02]  /*1eba0*/  ISETP.GE.AND P2, PT, R8, R5, PT ;  /* 0x000000050800720c */ /* 0x000fe40003f46270 */
[----:B------:R-:W-:-:S04]  /*1ebb0*/  ISETP.NE.AND P1, PT, R28, 0x2, PT ;  /* 0x000000021c00780c */ /* 0x000fc80003f25270 */
[----:B------:R-:W-:Y:S02]  /*1ebc0*/  SEL R2, RZ, 0x1, P1 ;  /* 0x00000001ff027807 */ /* 0x000fe40000800000 */
[----:B------:R-:W-:Y:S02]  /*1ebd0*/  SEL R28, R28, RZ, P1 ;  /* 0x000000ff1c1c7207 */ /* 0x000fe40000800000 */
[----:B------:R-:W-:-:S03]  /*1ebe0*/  LOP3.LUT R29, R29, R2, RZ, 0x3c, !PT ;  /* 0x000000021d1d7212 */ /* 0x000fc600078e3cff */
[----:B------:R-:W-:Y:S05]  /*1ebf0*/  @!P2 BRA `(.L_x_1597) ;  /* 0x000000080050a947 */ /* 0x000fea0003800000 */
.L_x_1635:
[----:B------:R-:W-:Y:S05]  /*1ec00*/  YIELD ;  /* 0x0000000000007946 */ /* 0x000fea0003800000 */
[----:B------:R-:W-:Y:S04]  /*1ec10*/  BSSY B1, `(.L_x_1619) ;  /* 0x000008a000017945 */ /* 0x000fe80003800000 */
[----:B------:R-:W-:Y:S05]  /*1ec20*/  @!P6 BRA `(.L_x_1620) ;  /* 0x000000080020e947 */ /* 0x000fea0003800000 */
[----:B------:R-:W-:Y:S01]  /*1ec30*/  IMAD R6, R28, 0x8, R22 ;  /* 0x000000081c067824 */ /* 0x000fe200078e0216 */
[----:B-1----:R-:W-:Y:S01]  /*1ec40*/  SHF.L.U32 R3, R29, 0x1f, RZ ;  /* 0x0000001f1d037819 */ /* 0x002fe200000006ff */
[----:B------:R-:W1:Y:S01]  /*1ec50*/  S2R R2, SR_TID.X ;  /* 0x0000000000027919 */ /* 0x000e620000002100 */
[----:B------:R-:W-:Y:S02]  /*1ec60*/  BSSY B2, `(.L_x_1621) ;  /* 0x0000005000027945 */ /* 0x000fe40003800000 */
[----:B------:R-:W2:Y:S01]  /*1ec70*/  SYNCS.PHASECHK.TRANS64.TRYWAIT P1, [R6+URZ+0x2d8a0], R3 ;  /* 0x02d8a003060075a7 */ /* 0x000ea2000802017f */
[----:B-1----:R-:W-:-:S04]  /*1ec80*/  LOP3.LUT R2, R2, 0x7f, RZ, 0xc0, !PT ;  /* 0x0000007f02027812 */ /* 0x002fc800078ec0ff */
[----:B------:R-:W-:Y:S01]  /*1ec90*/  ISETP.NE.AND P2, PT, R2, RZ, PT ;  /* 0x000000ff0200720c */ /* 0x000fe20003f45270 */
[----:B--2---:R-:W-:-:S12]  /*1eca0*/  @!P1 BRA `(.L_x_1622) ;  /* 0x0000006800ec9947 */ /* 0x004fd80003800000 */
.L_x_1791:
[----:B------:R-:W-:Y:S05]  /*1ecb0*/  BSYNC B2 ;  /* 0x0000000000027941 */ /* 0x000fea0003800000 */
.L_x_1621:
[----:B------:R-:W-:Y:S04]  /*1ecc0*/  BSSY B2, `(.L_x_1623) ;  /* 0x0000009000027945 */ /* 0x000fe80003800000 */
[----:B------:R-:W-:Y:S05]  /*1ecd0*/  @P2 BRA `(.L_x_1624) ;  /* 0x00000000001c2947 */ /* 0x000fea0003800000 */
[----:B------:R-:W2:Y:S02]  /*1ece0*/  S2R R2, SR_TID.X ;  /* 0x0000000000027919 */ /* 0x000ea40000002100 */
[----:B--2---:R-:W-:Y:S01]  /*1ecf0*/  LOP3.LUT R10, R2, 0x1f, RZ, 0xc0, !PT ;  /* 0x0000001f020a7812 */ /* 0x004fe200078ec0ff */
[----:B------:R-:W-:-:S03]  /*1ed00*/  IMAD.MOV.U32 R2, RZ, RZ, 0x6000 ;  /* 0x00006000ff027424 */ /* 0x000fc600078e00ff */
[----:B------:R-:W-:Y:S01]  /*1ed10*/  ISETP.NE.AND P1, PT, R10, RZ, PT ;  /* 0x000000ff0a00720c */ /* 0x000fe20003f25270 */
[----:B------:R2:W-:-:S12]  /*1ed20*/  SYNCS.ARRIVE.TRANS64 RZ, [R6+URZ+0x2d890], R2 ;  /* 0x02d8900206ff79a7 */ /* 0x0005d8000800003f */
[----:B--2---:R-:W-:Y:S05]  /*1ed30*/  @!P1 BRA `(.L_x_1624) ;  /* 0x0000000000049947 */ /* 0x004fea0003800000 */
[----:B------:R-:W-:Y:S01]  /*1ed40*/  BPT.TRAP 0x1 ;  /* 0x000000040000795c */ /* 0x000fe20000300000 */
.L_x_1624:
[----:B------:R-:W-:Y:S05]  /*1ed50*/  BSYNC B2 ;  /* 0x0000000000027941 */ /* 0x000fea0003800000 */
.L_x_1623:
        /* <DEDUP_REMOVED lines=10> */
[----:B------:R-:W-:-:S10]  /*1ee00*/  UMOV UR7, 0x12f00000 ;  /* 0x12f0000000077882 */ /* 0x000fd40000000000 */
.L_x_1625:
        /* <DEDUP_REMOVED lines=16> */
.L_x_1626:
        /* <DEDUP_REMOVED lines=16> */
.L_x_1627:
        /* <DEDUP_REMOVED lines=13> */
.L_x_1792:
[----:B------:R-:W-:Y:S05]  /*1f0e0*/  BSYNC B2 ;  /* 0x0000000000027941 */ /* 0x000fea0003800000 */
.L_x_1628:
[----:B------:R-:W-:Y:S01]  /*1f0f0*/  BSSY B2, `(.L_x_1630) ;  /* 0x000000b000027945 */ /* 0x000fe20003800000 */
[----:B------:R-:W-:Y:S02]  /*1f100*/  IMAD.MOV.U32 R2, RZ, RZ, 0x0 ;  /* 0x00000000ff027424 */ /* 0x000fe400078e00ff */
[----:B01----:R-:W-:Y:S01]  /*1f110*/  IMAD.MOV.U32 R3, RZ, RZ, 0x12f00000 ;  /* 0x12f00000ff037424 */ /* 0x003fe200078e00ff */
        /* <DEDUP_REMOVED lines=8> */
.L_x_1631:
[----:B------:R-:W-:Y:S05]  /*1f1a0*/  BSYNC B2 ;  /* 0x0000000000027941 */ /* 0x000fea0003800000 */
.L_x_1630:
        /* <DEDUP_REMOVED lines=8> */
.L_x_1632:
        /* <DEDUP_REMOVED lines=15> */
.L_x_1633:
        /* <DEDUP_REMOVED lines=15> */
.L_x_1634:
        /* <DEDUP_REMOVED lines=10> */
.L_x_1620:
[----:B------:R-:W-:Y:S05]  /*1f4b0*/  BSYNC B1 ;  /* 0x0000000000017941 */ /* 0x000fea0003800000 */
.L_x_1619:
[----:B------:R-:W-:Y:S01]  /*1f4c0*/  ISETP.GT.AND P2, PT, R8, R5, PT ;  /* 0x000000050800720c */ /* 0x000fe20003f44270 */
[----:B------:R-:W-:Y:S02]  /*1f4d0*/  VIADD R28, R28, 0x1 ;  /* 0x000000011c1c7836 */ /* 0x000fe40000000000 */
[----:B------:R-:W-:-:S03]  /*1f4e0*/  VIADD R8, R8, 0xffffffff ;  /* 0xffffffff08087836 */ /* 0x000fc60000000000 */
[----:B------:R-:W-:-:S04]  /*1f4f0*/  ISETP.NE.AND P1, PT, R28, 0x2, PT ;  /* 0x000000021c00780c */ /* 0x000fc80003f25270 */
[----:B------:R-:W-:Y:S02]  /*1f500*/  SEL R2, RZ, 0x1, P1 ;  /* 0x00000001ff027807 */ /* 0x000fe40000800000 */
[----:B------:R-:W-:Y:S02]  /*1f510*/  SEL R28, R28, RZ, P1 ;  /* 0x000000ff1c1c7207 */ /* 0x000fe40000800000 */
[----:B------:R-:W-:Y:S01]  /*1f520*/  LOP3.LUT R29, R29, R2, RZ, 0x3c, !PT ;  /* 0x000000021d1d7212 */ /* 0x000fe200078e3cff */
[----:B------:R-:W-:Y:S06]  /*1f530*/  @P2 BRA `(.L_x_1635) ;  /* 0xfffffff400b02947 */ /* 0x000fec000383ffff */
.L_x_1597:
[----:B------:R-:W-:Y:S05]  /*1f540*/  BSYNC B0 ;  /* 0x0000000000007941 */ /* 0x000fea0003800000 */
.L_x_1596:
[----:B------:R-:W2:Y:S01]  /*1f550*/  LDL R6, [R1+0x10] ;  /* 0x0000100001067983 */ /* 0x000ea20000100800 */
[----:B------:R-:W3:Y:S01]  /*1f560*/  LDC R0, c[0x0][0x448] ;  /* 0x00011200ff007b82 */ /* 0x000ee20000000800 */
[----:B------:R-:W-:Y:S07]  /*1f570*/  @!P0 WARPSYNC.ALL ;  /* 0x0000000000008948 */ /* 0x000fee0003800000 */
[----:B------:R-:W-:Y:S01]  /*1f580*/  @!P0 BAR.SYNC.DEFER_BLOCKING 0xc, 0x200 ;  /* 0x0308000000008b1d */ /* 0x000fe20000010000 */
[----:B---3--:R-:W-:-:S13]  /*1f590*/  ISETP.NE.AND P1, PT, R0, 0x1, PT ;  /* 0x000000010000780c */ /* 0x008fda0003f25270 */
[----:B------:R-:W3:Y:S08]  /*1f5a0*/  @P1 LDC R5, c[0x0][0x44c] ;  /* 0x00011300ff051b82 */ /* 0x000ef00000000800 */
[----:B-1----:R-:W1:Y:S01]  /*1f5b0*/  @P1 LDC R3, c[0x0][0x450] ;  /* 0x00011400ff031b82 */ /* 0x002e620000000800 */
[----:B--2---:R-:W-:-:S04]  /*1f5c0*/  VIADD R2, R6, 0xbf ;  /* 0x000000bf06027836 */ /* 0x004fc80000000000 */
[----:B---3--:R-:W-:-:S05]  /*1f5d0*/  @P1 IMAD.HI.U32 R0, R2, R5, RZ ;  /* 0x0000000502001227 */ /* 0x008fca00078e00ff */
[----:B-1----:R-:W-:-:S05]  /*1f5e0*/  @P1 SHF.R.U32.HI R2, RZ, R3, R0 ;  /* 0x00000003ff021219 */ /* 0x002fca0000011600 */
[----:B------:R-:W-:Y:S02]  /*1f5f0*/  IMAD.IADD R7, R7, 0x1, R2 ;  /* 0x0000000107077824 */ /* 0x000fe400078e0202 */
[----:B------:R-:W1:Y:S02]  /*1f600*/  LDC.64 R2, c[0x0][0x9e0] ;  /* 0x00027800ff027b82 */ /* 0x000e640000000a00 */
[----:B-1----:R-:W-:Y:S01]  /*1f610*/  ISETP.GE.AND P2, PT, R3, 0x1, PT ;  /* 0x000000010300780c */ /* 0x002fe20003f46270 */
[----:B------:R-:W-:-:S12]  /*1f620*/  IMAD.IADD R2, R7, 0x1, R2 ;  /* 0x0000000107027824 */ /* 0x000fd800078e0202 */
[----:B------:R-:W-:Y:S05]  /*1f630*/  @!P2 BRA `(.L_x_1636) ;  /* 0x000000000048a947 */ /* 0x000fea0003800000 */
        /* <DEDUP_REMOVED lines=11> */
.L_x_1638:
[----:B------:R-:W-:-:S13]  /*1f6f0*/  ISETP.NE.AND P0, PT, R3, 0x1, PT ;  /* 0x000000010300780c */ /* 0x000fda0003f05270 */
[----:B------:R-:W1:Y:S02]  /*1f700*/  @P0 LDC.64 R4, c[0x0][0x9e8] ;  /* 0x00027a00ff040b82 */ /* 0x000e640000000a00 */
[----:B-1----:R-:W-:-:S05]  /*1f710*/  @P0 IMAD.HI.U32 R4, R0, R4, RZ ;  /* 0x0000000400040227 */ /* 0x002fca00078e00ff */
[----:B------:R-:W-:-:S07]  /*1f720*/  @P0 SHF.R.U32.HI R0, RZ, R5, R4 ;  /* 0x00000005ff000219 */ /* 0x000fce0000011604 */
.L_x_1639:
[----:B------:R-:W-:Y:S05]  /*1f730*/  BSYNC B0 ;  /* 0x0000000000007941 */ /* 0x000fea0003800000 */
.L_x_1637:
[----:B------:R-:W-:-:S05]  /*1f740*/  IMAD R5, R0, R3, R3 ;  /* 0x0000000300057224 */ /* 0x000fca00078e0203 */
[----:B------:R-:W-:-:S07]  /*1f750*/  VIMNMX R2, R2, R5, PT ;  /* 0x0000000502027248 */ /* 0x000fce0003fe0100 */
.L_x_1636:
[----:B------:R-:W-:Y:S01]  /*1f760*/  VIADD R2, R2, 0x7f ;  /* 0x0000007f02027836 */ /* 0x000fe20000000000 */
[----:B------:R-:W-:-:S04]  /*1f770*/  ULDC UR4, c[0x0][0x9dc] ;  /* 0x0002770000047ab9 */ /* 0x000fc80000000800 */
[----:B------:R-:W-:-:S04]  /*1f780*/  SHF.R.S32.HI R5, RZ, 0x1f, R2 ;  /* 0x0000001fff057819 */ /* 0x000fc80000011402 */
[----:B------:R-:W-:Y:S02]  /*1f790*/  LEA.HI R5, R5, R2, RZ, 0x7 ;  /* 0x0000000205057211 */ /* 0x000fe400078f38ff */
[----:B------:R-:W1:Y:S02]  /*1f7a0*/  @P1 LDC R2, c[0x0][0x44c] ;  /* 0x00011300ff021b82 */ /* 0x000e640000000800 */
[----:B------:R-:W-:-:S04]  /*1f7b0*/  SHF.R.S32.HI R0, RZ, 0x7, R5 ;  /* 0x00000007ff007819 */ /* 0x000fc80000011405 */
[----:B------:R-:W-:Y:S02]  /*1f7c0*/  VIMNMX R24, R17, R0, PT ;  /* 0x0000000011187248 */ /* 0x000fe40003fe0100 */
[----:B------:R-:W2:Y:S03]  /*1f7d0*/  @P1 LDC R0, c[0x0][0x450] ;  /* 0x00011400ff001b82 */ /* 0x000ea60000000800 */
[----:B------:R3:W-:Y:S01]  /*1f7e0*/  STL [R1+0x14], R24 ;  /* 0x0000141801007387 */ /* 0x0007e20000100800 */
[----:B-1----:R-:W-:-:S04]  /*1f7f0*/  @P1 IMAD.HI.U32 R5, R6, R2, RZ ;  /* 0x0000000206051227 */ /* 0x002fc800078e00ff */
[----:B------:R-:W-:Y:S01]  /*1f800*/  IMAD.MOV.U32 R2, RZ, RZ, R6 ;  /* 0x000000ffff027224 */ /* 0x000fe200078e0006 */
[----:B--2---:R-:W-:-:S05]  /*1f810*/  @P1 SHF.R.U32.HI R2, RZ, R0, R5 ;  /* 0x00000000ff021219 */ /* 0x004fca0000011605 */
[----:B------:R-:W-:-:S04]  /*1f820*/  IMAD.IADD R2, R9, 0x1, R2 ;  /* 0x0000000109027824 */ /* 0x000fc800078e0202 */
[----:B------:R-:W-:Y:S01]  /*1f830*/  VIADD R0, R2, -UR4 ;  /* 0x8000000402007c36 */ /* 0x000fe20008000000 */
[----:B---3--:R-:W-:Y:S06]  /*1f840*/  @!P2 BRA `(.L_x_1640) ;  /* 0x000000000044a947 */ /* 0x008fec0003800000 */
        /* <DEDUP_REMOVED lines=10> */
.L_x_1642:
[----:B------:R-:W-:-:S13]  /*1f8f0*/  ISETP.NE.AND P0, PT, R3, 0x1, PT ;  /* 0x000000010300780c */ /* 0x000fda0003f05270 */
[----:B------:R-:W1:Y:S02]  /*1f900*/  @P0 LDC.64 R4, c[0x0][0x9e8] ;  /* 0x00027a00ff040b82 */ /* 0x000e640000000a00 */
[----:B-1----:R-:W-:-:S05]  /*1f910*/  @P0 IMAD.HI.U32 R4, R2, R4, RZ ;  /* 0x0000000402040227 */ /* 0x002fca00078e00ff */
[----:B------:R-:W-:-:S07]  /*1f920*/  @P0 SHF.R.U32.HI R2, RZ, R5, R4 ;  /* 0x00000005ff020219 */ /* 0x000fce0000011604 */
.L_x_1643:
[----:B------:R-:W-:Y:S05]  /*1f930*/  BSYNC B0 ;  /* 0x0000000000007941 */ /* 0x000fea0003800000 */
.L_x_1641:
[----:B------:R-:W-:-:S05]  /*1f940*/  IMAD R3, R2, R3, RZ ;  /* 0x0000000302037224 */ /* 0x000fca00078e02ff */
[----:B------:R-:W-:-:S07]  /*1f950*/  VIMNMX R0, R0, R3, !PT ;  /* 0x0000000300007248 */ /* 0x000fce0007fe0100 */
.L_x_1640:
[----:B------:R-:W-:Y:S01]  /*1f960*/  SHF.R.S32.HI R3, RZ, 0x1f, R0 ;  /* 0x0000001fff037819 */ /* 0x000fe20000011400 */
[----:B------:R-:W-:Y:S03]  /*1f970*/  BSSY B7, `(.L_x_1644) ;  /* 0x0000421000077945 */ /* 0x000fe60003800000 */
[----:B------:R-:W-:-:S04]  /*1f980*/  LEA.HI R3, R3, R0, RZ, 0x7 ;  /* 0x0000000003037211 */ /* 0x000fc800078f38ff */
[----:B------:R-:W-:-:S04]  /*1f990*/  SHF.R.S32.HI R3, RZ, 0x7, R3 ;  /* 0x00000007ff037819 */ /* 0x000fc80000011403 */
[----:B------:R-:W-:-:S04]  /*1f9a0*/  VIMNMX R2, RZ, R3, !PT ;  /* 0x00000003ff027248 */ /* 0x000fc80007fe0100 */
[----:B------:R-:W-:Y:S01]  /*1f9b0*/  ISETP.GT.AND P0, PT, R24, R2, PT ;  /* 0x000000021800720c */ /* 0x000fe20003f04270 */
[----:B------:R1:W-:-:S12]  /*1f9c0*/  STL [R1+0x8], R2 ;  /* 0x0000080201007387 */ /* 0x0003d80000100800 */
[----:B-1----:R-:W-:Y:S05]  /*1f9d0*/  @P0 BRA `(.L_x_1645) ;  /* 0x0000000000440947 */ /* 0x002fea0003800000 */
[----:B------:R-:W1:Y:S02]  /*1f9e0*/  S2R R2, SR_TID.X ;  /* 0x0000000000027919 */ /* 0x000e640000002100 */
[----:B-1----:R-:W-:-:S04]  /*1f9f0*/  LOP3.LUT R2, R2, 0x7f, RZ, 0xc0, !PT ;  /* 0x0000007f02027812 */ /* 0x002fc800078ec0ff */
[----:B------:R-:W-:-:S13]  /*1fa00*/  ISETP.NE.AND P0, PT, R2, RZ, PT ;  /* 0x000000ff0200720c */ /* 0x000fda0003f05270 */
[----:B------:R-:W-:Y:S05]  /*1fa10*/  @P0 BRA `(.L_x_1646) ;  /* 0x0000004000580947 */ /* 0x000fea0003800000 */
[----:B------:R-:W1:Y:S01]  /*1fa20*/  S2R R5, SR_LANEID ;  /* 0x0000000000057919 */ /* 0x000e620000000000 */
[----:B------:R-:W-:Y:S01]  /*1fa30*/  VOTEU.ANY UR4, UPT, PT ;  /* 0x0000000000047886 */ /* 0x000fe200038e0100 */
[----:B------:R-:W2:Y:S01]  /*1fa40*/  LDC.64 R2, c[0x0][0xc60] ;  /* 0x00031800ff027b82 */ /* 0x000ea20000000a00 */
[----:B------:R-:W1:Y:S02]  /*1fa50*/  FLO.U32 R0, UR4 ;  /* 0x0000000400007d00 */ /* 0x000e6400080e0000 */
[----:B-1----:R-:W-:-:S06]  /*1fa60*/  ISETP.EQ.U32.AND P0, PT, R0, R5, PT ;  /* 0x000000050000720c */ /* 0x002fcc0003f02070 */
[----:B------:R-:W2:Y:S07]  /*1fa70*/  POPC R5, UR4 ;  /* 0x0000000400057d09 */ /* 0x000eae0008000000 */
[----:B--2---:R-:W2:Y:S01]  /*1fa80*/  @P0 ATOMG.E.ADD.STRONG.GPU PT, R3, desc[UR38][R2.64], R5 ;  /* 0x00000005020309a8 */ /* 0x004ea200081ee1e6 */
[----:B------:R-:W1:Y:S02]  /*1fa90*/  S2R R4, SR_LTMASK ;  /* 0x0000000000047919 */ /* 0x000e640000003900 */
[----:B-1----:R-:W-:-:S04]  /*1faa0*/  LOP3.LUT R4, R4, UR4, RZ, 0xc0, !PT ;  /* 0x0000000404047c12 */ /* 0x002fc8000f8ec0ff */
[----:B------:R-:W1:Y:S01]  /*1fab0*/  POPC R7, R4 ;  /* 0x0000000400077309 */ /* 0x000e620000000000 */
[----:B--2---:R-:W1:Y:S02]  /*1fac0*/  SHFL.IDX PT, R0, R3, R0, 0x1f ;  /* 0x00001f0003007589 */ /* 0x004e6400000e0000 */
[----:B-1----:R-:W-:Y:S01]  /*1fad0*/  IADD3 R16, R0, UR37, R7 ;  /* 0x0000002500107c10 */ /* 0x002fe2000fffe007 */
[----:B------:R-:W-:Y:S06]  /*1fae0*/  BRA `(.L_x_1646) ;  /* 0x0000004000247947 */ /* 0x000fec0003800000 */
.L_x_1645:
        /* <DEDUP_REMOVED lines=16> */
[----:B0-----:R-:W-:Y:S02]  /*1fbf0*/  IMAD.MOV.U32 R12, RZ, RZ, 0x1 ;  /* 0x00000001ff0c7424 */ /* 0x001fe400078e00ff */
[----:B------:R-:W-:-:S07]  /*1fc00*/  IMAD.MOV.U32 R13, RZ, RZ, RZ ;  /* 0x000000ffff0d7224 */ /* 0x000fce00078e00ff */
[----:B------:R-:W-:-:S07]  /*1fc10*/  LEPC R20, `(.L_x_1648) ;  /* 0x000000001014794e */ /* 0x000fce0000000000 */
[----:B-1----:R-:W-:Y:S05]  /*1fc20*/  CALL.ABS.NOINC R2 ;  /* 0x0000000002007343 */ /* 0x002fea0003c00000 */
.L_x_1648:
[----:B------:R-:W-:Y:S05]  /*1fc30*/  BSYNC B6 ;  /* 0x0000000000067941 */ /* 0x000fea0003800000 */
.L_x_1647:
        /* <DEDUP_REMOVED lines=9> */
[----:B------:R-:W-:Y:S02]  /*1fcd0*/  IMAD.U32 R4, RZ, RZ, UR6 ;  /* 0x00000006ff047e24 */ /* 0x000fe4000f8e00ff */
[----:B------:R-:W-:Y:S02]  /*1fce0*/  IMAD.U32 R5, RZ, RZ, UR7 ;  /* 0x00000007ff057e24 */ /* 0x000fe4000f8e00ff */
[----:B------:R-:W-:Y:S02]  /*1fcf0*/  IMAD.U32 R6, RZ, RZ, UR8 ;  /* 0x00000008ff067e24 */ /* 0x000fe4000f8e00ff */
[----:B------:R-:W-:-:S02]  /*1fd00*/  IMAD.U32 R7, RZ, RZ, UR9 ;  /* 0x00000009ff077e24 */ /* 0x000fc4000f8e00ff */
[----:B------:R-:W-:Y:S02]  /*1fd10*/  IMAD.U32 R10, RZ, RZ, UR4 ;  /* 0x00000004ff0a7e24 */ /* 0x000fe4000f8e00ff */
[----:B------:R-:W-:Y:S02]  /*1fd20*/  IMAD.U32 R11, RZ, RZ, UR5 ;  /* 0x00000005ff0b7e24 */ /* 0x000fe4000f8e00ff */
[----:B------:R-:W-:Y:S02]  /*1fd30*/  IMAD.MOV.U32 R8, RZ, RZ, 0x70 ;  /* 0x00000070ff087424 */ /* 0x000fe400078e00ff */
[----:B0-----:R-:W-:Y:S02]  /*1fd40*/  IMAD.MOV.U32 R12, RZ, RZ, 0x1 ;  /* 0x00000001ff0c7424 */ /* 0x001fe400078e00ff */
[----:B-1----:R-:W-:-:S07]  /*1fd50*/  IMAD.MOV.U32 R13, RZ, RZ, RZ ;  /* 0x000000ffff0d7224 */ /* 0x002fce00078e00ff */
[----:B------:R-:W-:-:S07]  /*1fd60*/  LEPC R20, `(.L_x_1651) ;  /* 0x000000001014794e */ /* 0x000fce0000000000 */
[----:B--2---:R-:W-:Y:S05]  /*1fd70*/  CALL.ABS.NOINC R2 ;  /* 0x0000000002007343 */ /* 0x004fea0003c00000 */
.L_x_1651:
        /* <DEDUP_REMOVED lines=15> */
.L_x_1650:
[----:B------:R-:W-:Y:S05]  /*1fe70*/  BSYNC B6 ;  /* 0x0000000000067941 */ /* 0x000fea0003800000 */
.L_x_1649:
[----:B------:R-:W-:Y:S01]  /*1fe80*/  ULDC.64 UR4, c[0x0][0x9f8] ;  /* 0x00027e0000047ab9 */ /* 0x000fe20000000a00 */
[----:B------:R-:W-:Y:S01]  /*1fe90*/  IMAD.MOV.U32 R25, RZ, RZ, R19 ;  /* 0x000000ffff197224 */ /* 0x000fe200078e0013 */
[----:B------:R-:W-:-:S04]  /*1fea0*/  ISETP.NE.U32.AND P0, PT, RZ, UR4, PT ;  /* 0x00000004ff007c0c */ /* 0x000fc8000bf05070 */
[----:B------:R-:W-:Y:S01]  /*1feb0*/  ISETP.NE.AND.EX P0, PT, RZ, UR5, PT, P0 ;  /* 0x00000005ff007c0c */ /* 0x000fe2000bf05300 */
[----:B------:R-:W-:-:S12]  /*1fec0*/  ULDC.64 UR4, c[0x0][0xa08] ;  /* 0x0002820000047ab9 */ /* 0x000fd80000000a00 */
[----:B------:R-:W1:Y:S02]  /*1fed0*/  @P0 LDC.64 R2, c[0x0][0x9f8] ;  /* 0x00027e00ff020b82 */ /* 0x000e640000000a00 */
[----:B-1----:R-:W-:-:S05]  /*1fee0*/  @P0 IMAD.WIDE R2, R19, 0x4, R2 ;  /* 0x0000000413020825 */ /* 0x002fca00078e0202 */
[----:B------:R1:W2:Y:S01]  /*1fef0*/  @P0 LDG.E R25, desc[UR38][R2.64] ;  /* 0x0000002602190981 */ /* 0x0002a2000c1e1900 */
[----:B------:R-:W-:Y:S01]  /*1ff00*/  VIADD R24, R24, 0xffffffff ;  /* 0xffffffff18187836 */ /* 0x000fe20000000000 */
[----:B-1----:R-:W1:Y:S02]  /*1ff10*/  LDC.64 R2, c[0x0][0x418] ;  /* 0x00010600ff027b82 */ /* 0x002e640000000a00 */
[----:B-1----:R-:W-:Y:S01]  /*1ff20*/  LOP3.LUT P0, RZ, R2, UR4, RZ, 0xfc, !PT ;  /* 0x0000000402ff7c12 */ /* 0x002fe2000f80fcff */
[----:B------:R-:W-:-:S03]  /*1ff30*/  UMOV UR4, 0xffffffff ;  /* 0xffffffff00047882 */ /* 0x000fc60000000000 */
[----:B------:R-:W-:Y:S02]  /*1ff40*/  LOP3.LUT P0, RZ, R3, UR5, RZ, 0xfc, P0 ;  /* 0x0000000503ff7c12 */ /* 0x000fe4000800fcff */
[----:B--2---:R-:W-:Y:S02]  /*1ff50*/  SHF.R.S32.HI R7, RZ, 0x1f, R25 ;  /* 0x0000001fff077819 */ /* 0x004fe40000011419 */
[----:B------:R-:W-:-:S03]  /*1ff60*/  SEL R17, R25, RZ, !P0 ;  /* 0x000000ff19117207 */ /* 0x000fc60004000000 */
[----:B------:R1:W-:Y:S01]  /*1ff70*/  STL [R1+0x4], R7 ;  /* 0x0000040701007387 */ /* 0x0003e20000100800 */
[----:B------:R-:W-:Y:S05]  /*1ff80*/  BRA.DIV UR4, `(.L_x_1652) ;  /* 0x0000005a045c7947 */ /* 0x000fea000b800000 */
[----:B------:R-:W2:Y:S02]  /*1ff90*/  S2R R0, SR_TID.X ;  /* 0x0000000000007919 */ /* 0x000ea40000002100 */
[----:B--2---:R-:W-:-:S04]  /*1ffa0*/  SHF.R.U32.HI R0, RZ, 0x5, R0 ;  /* 0x00000005ff007819 */ /* 0x004fc80000011600 */
[----:B------:R-:W-:-:S05]  /*1ffb0*/  LOP3.LUT R0, R0, 0x3, RZ, 0xc0, !PT ;  /* 0x0000000300007812 */ /* 0x000fca00078ec0ff */
[----:B------:R2:W3:Y:S02]  /*1ffc0*/  SHFL.IDX PT, R14, R0, RZ, 0x1f ;  /* 0x00001fff000e7589 */ /* 0x0004e400000e0000 */
.L_x_1795:
[----:B--2---:R-:W2:Y:S01]  /*1ffd0*/  LDL.LU R0, [R1] ;  /* 0x0000000001007983 */ /* 0x004ea20000300800 */
[----:B------:R-:W-:Y:S02]  /*1ffe0*/  PLOP3.LUT P1, PT, PT, PT, PT, 0x8, 0x0 ;  /* 0x000000000000781c */ /* 0x000fe40003f2e170 */
[----:B---3--:R-:W-:Y:S02]  /*1fff0*/  ISETP.NE.AND P0, PT, R14, RZ, PT ;  /* 0x000000ff0e00720c */ /* 0x008fe40003f05270 */
[----:B--2---:R-:W-:-:S09]  /*20000*/  LOP3.LUT R0, R0, 0xfffffffe, RZ, 0xc0, !PT ;  /* 0xfffffffe00007812 */ /* 0x004fd200078ec0ff */
[----:B------:R-:W-:-:S05]  /*20010*/  @P1 LOP3.LUT R0, R0, 0x1, RZ, 0xfc, !PT ;  /* 0x0000000100001812 */ /* 0x000fca00078efcff */
[----:B------:R2:W-:Y:S01]  /*20020*/  STL [R1], R0 ;  /* 0x0000000001007387 */ /* 0x0005e20000100800 */
[----:B------:R-:W-:Y:S05]  /*20030*/  @P0 BRA `(.L_x_1653) ;  /* 0x0000000400200947 */ /* 0x000fea0003800000 */
[----:B------:R-:W-:-:S03]  /*20040*/  UMOV UR4, 0xffffffff ;  /* 0xffffffff00047882 */ /* 0x000fc60000000000 */
[----:B------:R-:W-:Y:S05]  /*20050*/  BRA.DIV UR4, `(.L_x_1654) ;  /* 0x0000005a045c7947 */ /* 0x000fea000b800000 */
[----:B------:R-:W-:-:S13]  /*20060*/  ELECT P6, URZ, PT ;  /* 0x00000000003f782f */ /* 0x000fda00038c0000 */
.L_x_1798:
[----:B------:R-:W-:Y:S05]  /*20070*/  @!P6 BRA `(.L_x_1653) ;  /* 0x000000040010e947 */ /* 0x000fea0003800000 */
[----:B------:R-:W-:-:S04]  /*20080*/  ISETP.NE.U32.AND P0, PT, R2, RZ, PT ;  /* 0x000000ff0200720c */ /* 0x000fc80003f05070 */
[----:B------:R-:W-:-:S13]  /*20090*/  ISETP.NE.AND.EX P0, PT, R3, RZ, PT, P0 ;  /* 0x000000ff0300720c */ /* 0x000fda0003f05300 */
[----:B------:R-:W-:Y:S05]  /*200a0*/  @!P0 BRA `(.L_x_1655) ;  /* 0x0000000000448947 */ /* 0x000fea0003800000 */
[----:B------:R-:W3:Y:S01]  /*200b0*/  LDC R6, c[0x0][0x43c] ;  /* 0x00010f00ff067b82 */ /* 0x000ee20000000800 */
[----:B------:R-:W-:Y:S01]  /*200c0*/  ULDC.64 UR4, c[0x0][0x428] ;  /* 0x00010a0000047ab9 */ /* 0x000fe20000000a00 */
[----:B---3--:R-:W-:-:S13]  /*200d0*/  ISETP.NE.AND P0, PT, R6, 0x1, PT ;  /* 0x000000010600780c */ /* 0x008fda0003f05270 */
[----:B------:R-:W2:Y:S02]  /*200e0*/  @P0 LDC.64 R4, c[0x0][0x440] ;  /* 0x00011000ff040b82 */ /* 0x000ea40000000a00 */
[----:B--2---:R-:W-:-:S04]  /*200f0*/  @P0 IMAD.HI.U32 R0, R24, R4, RZ ;  /* 0x0000000418000227 */ /* 0x004fc800078e00ff */
        /* <DEDUP_REMOVED lines=12> */
.L_x_1655:
[----:B--2---:R-:W-:Y:S01]  /*201c0*/  IMAD R0, R23, 0x8, R22 ;  /* 0x0000000817007824 */ /* 0x004fe200078e0216 */
[----:B---3--:R-:W-:-:S04]  /*201d0*/  SHF.L.U32 R2, R26, 0x1f, RZ ;  /* 0x0000001f1a027819 */ /* 0x008fc800000006ff */
[----:B------:R-:W2:Y:S02]  /*201e0*/  SYNCS.PHASECHK.TRANS64.TRYWAIT P0, [R0+URZ+0x2d840], R2 ;  /* 0x02d84002000075a7 */ /* 0x000ea4000800017f */
[----:B--2---:R-:W-:Y:S05]  /*201f0*/  @!P0 BRA `(.L_x_1656) ;  /* 0x0000005800148947 */ /* 0x004fea0003800000 */
.L_x_1799:
[----:B------:R-:W3:Y:S02]  /*20200*/  S2R R3, SR_TID.X ;  /* 0x0000000000037919 */ /* 0x000ee40000002100 */
[----:B---3--:R-:W-:-:S04]  /*20210*/  LOP3.LUT R3, R3, 0x7f, RZ, 0xc0, !PT ;  /* 0x0000007f03037812 */ /* 0x008fc800078ec0ff */
[----:B------:R-:W-:-:S13]  /*20220*/  ISETP.NE.AND P0, PT, R3, RZ, PT ;  /* 0x000000ff0300720c */ /* 0x000fda0003f05270 */
[----:B------:R-:W-:Y:S05]  /*20230*/  @P0 BRA `(.L_x_1657) ;  /* 0x00000000001c0947 */ /* 0x000fea0003800000 */
[----:B------:R-:W3:Y:S01]  /*20240*/  S2R R3, SR_TID.X ;  /* 0x0000000000037919 */ /* 0x000ee20000002100 */
[----:B--2---:R-:W-:-:S04]  /*20250*/  IMAD.MOV.U32 R2, RZ, RZ, 0x6000 ;  /* 0x00006000ff027424 */ /* 0x004fc800078e00ff */
[----:B------:R4:W-:Y:S01]  /*20260*/  SYNCS.ARRIVE.TRANS64 RZ, [R0+URZ+0x2d830], R2 ;  /* 0x02d8300200ff79a7 */ /* 0x0009e2000800003f */
[----:B---3--:R-:W-:-:S04]  /*20270*/  LOP3.LUT R3, R3, 0x1f, RZ, 0xc0, !PT ;  /* 0x0000001f03037812 */ /* 0x008fc800078ec0ff */
[----:B------:R-:W-:-:S13]  /*20280*/  ISETP.NE.AND P0, PT, R3, RZ, PT ;  /* 0x000000ff0300720c */ /* 0x000fda0003f05270 */
[----:B----4-:R-:W-:Y:S05]  /*20290*/  @!P0 BRA `(.L_x_1657) ;  /* 0x0000000000048947 */ /* 0x010fea0003800000 */
[----:B------:R-:W-:Y:S01]  /*202a0*/  BPT.TRAP 0x1 ;  /* 0x000000040000795c */ /* 0x000fe20000300000 */
.L_x_1657:
[----:B--2---:R-:W2:Y:S01]  /*202b0*/  LDL.LU R2, [R1] ;  /* 0x0000000001027983 */ /* 0x004ea20000300800 */
        /* <DEDUP_REMOVED lines=22> */
[----:B---3--:R-:W-:Y:S01]  /*20420*/  UMOV UR8, UR15 ;  /* 0x0000000f00087c82 */ /* 0x008fe20008000000 */
[----:B------:R-:W-:Y:S02]  /*20430*/  UMOV UR10, UR17 ;  /* 0x00000011000a7c82 */ /* 0x000fe40008000000 */
[----:B------:R3:W-:Y:S02]  /*20440*/  UTMALDG.4D [UR8], [UR4], desc[UR6] ;  /* 0x00000608040075b4 */ /* 0x0007e40008019000 */
[----:B---3--:R-:W-:Y:S01]  /*20450*/  UMOV UR8, UR16 ;  /* 0x0000001000087c82 */ /* 0x008fe20008000000 */
[----:B------:R-:W-:-:S02]  /*20460*/  UMOV UR10, UR14 ;  /* 0x0000000e000a7c82 */ /* 0x000fc40008000000 */
[----:B------:R3:W-:Y:S01]  /*20470*/  UTMALDG.4D [UR8], [UR4], desc[UR6] ;  /* 0x00000608040075b4 */ /* 0x0007e20008019000 */
[----:B--2---:R-:W-:-:S04]  /*20480*/  LOP3.LUT R2, R2, 0xfffffffe, RZ, 0xc0, !PT ;  /* 0xfffffffe02027812 */ /* 0x004fc800078ec0ff */
[----:B------:R-:W-:-:S05]  /*20490*/  @P0 LOP3.LUT R2, R2, 0x1, RZ, 0xfc, !PT ;  /* 0x0000000102020812 */ /* 0x000fca00078efcff */
[----:B------:R3:W-:Y:S01]  /*204a0*/  STL [R1], R2 ;  /* 0x0000000201007387 */ /* 0x0007e20000100800 */
[----:B------:R-:W-:Y:S01]  /*204b0*/  NOP ;  /* 0x0000000000007918 */ /* 0x000fe20000000000 */
.L_x_1653:
[----:B------:R-:W4:Y:S01]  /*204c0*/  LDL.LU R3, [R1+0x20] ;  /* 0x0000200001037983 */ /* 0x000f220000300800 */
[----:B------:R-:W-:Y:S05]  /*204d0*/  WARPSYNC.ALL ;  /* 0x0000000000007948 */ /* 0x000fea0003800000 */
[----:B---3--:R-:W-:Y:S01]  /*204e0*/  ULDC.64 UR4, c[0x0][0x298] ;  /* 0x0000a60000047ab9 */ /* 0x008fe20000000a00 */
[----:B--2---:R-:W-:Y:S01]  /*204f0*/  VIADD R0, R22, 0xc400 ;  /* 0x0000c40016007836 */ /* 0x004fe20000000000 */
[----:B------:R-:W-:Y:S01]  /*20500*/  ULDC.64 UR6, c[0x0][0xa00] ;  /* 0x0002800000067ab9 */ /* 0x000fe20000000a00 */
[----:B------:R-:W-:Y:S01]  /*20510*/  BSSY B6, `(.L_x_1658) ;  /* 0x0000024000067945 */ /* 0x000fe20003800000 */
[----:B------:R-:W-:Y:S01]  /*20520*/  BAR.SYNC.DEFER_BLOCKING 0x8, 0x200 ;  /* 0x0208000000007b1d */ /* 0x000fe20000010000 */
[----:B------:R-:W-:-:S02]  /*20530*/  ISETP.NE.U32.AND P0, PT, RZ, UR6, PT ;  /* 0x00000006ff007c0c */ /* 0x000fc4000bf05070 */
[----:B------:R-:W-:Y:S02]  /*20540*/  LOP3.LUT P1, RZ, R0, 0x1bf, RZ, 0xc0, !PT ;  /* 0x000001bf00ff7812 */ /* 0x000fe4000782c0ff */
[----:B------:R-:W-:Y:S02]  /*20550*/  ISETP.NE.AND.EX P0, PT, RZ, UR7, PT, P0 ;  /* 0x00000007ff007c0c */ /* 0x000fe4000bf05300 */
[----:B----4-:R-:W-:Y:S01]  /*20560*/  SHF.R.S32.HI R2, RZ, 0x1f, R3 ;  /* 0x0000001fff027819 */ /* 0x010fe20000011403 */
[----:B------:R-:W-:-:S04]  /*20570*/  IMAD.WIDE.U32 R4, R3, UR4, RZ ;  /* 0x0000000403047c25 */ /* 0x000fc8000f8e00ff */
[----:B------:R-:W-:Y:S01]  /*20580*/  IMAD R2, R2, UR4, RZ ;  /* 0x0000000402027c24 */ /* 0x000fe2000f8e02ff */
[----:B------:R-:W-:Y:S03]  /*20590*/  STL.64 [R1+0x28], R4 ;  /* 0x0000280401007387 */ /* 0x000fe60000100a00 */
[----:B------:R-:W-:Y:S01]  /*205a0*/  IMAD R0, R3, UR5, R2 ;  /* 0x0000000503007c24 */ /* 0x000fe2000f8e0202 */
[----:B------:R-:W-:-:S03]  /*205b0*/  SHF.R.S32.HI R2, RZ, 0x1f, R19 ;  /* 0x0000001fff027819 */ /* 0x000fc60000011413 */
[----:B------:R-:W-:Y:S01]  /*205c0*/  IMAD.IADD R0, R5, 0x1, R0 ;  /* 0x0000000105007824 */ /* 0x000fe200078e0200 */
[----:B------:R-:W-:Y:S02]  /*205d0*/  SEL R3, R2, RZ, !P0 ;  /* 0x000000ff02037207 */ /* 0x000fe40004000000 */
[----:B------:R-:W-:Y:S02]  /*205e0*/  SHF.R.S32.HI R2, RZ, 0x1f, R18 ;  /* 0x0000001fff027819 */ /* 0x000fe40000011412 */
[----:B------:R2:W-:Y:S04]  /*205f0*/  STL [R1+0x30], R0 ;  /* 0x0000300001007387 */ /* 0x0005e80000100800 */
[----:B------:R3:W-:Y:S01]  /*20600*/  STL [R1+0x38], R3 ;  /* 0x0000380301007387 */ /* 0x0007e20000100800 */
[----:B--2---:R-:W-:-:S05]  /*20610*/  SEL R0, R19, RZ, !P0 ;  /* 0x000000ff13007207 */ /* 0x004fca0004000000 */
[----:B------:R3:W-:Y:S04]  /*20620*/  STL [R1+0x20], R0 ;  /* 0x0000200001007387 */ /* 0x0007e80000100800 */
[----:B------:R3:W-:Y:S01]  /*20630*/  STL [R1+0x34], R2 ;  /* 0x0000340201007387 */ /* 0x0007e20000100800 */
[----:B------:R-:W-:Y:S05]  /*20640*/  @!P1 BRA `(.L_x_1659) ;  /* 0x0000000000409947 */ /* 0x000fea0003800000 */
[----:B---3--:R-:W-:Y:S01]  /*20650*/  MOV R2, 0x0 ;  /* 0x0000000000027802 */ /* 0x008fe20000000f00 */
[----:B------:R-:W-:Y:S01]  /*20660*/  ULDC.64 UR4, c[0x4][0xa8] ;  /* 0x01002a0000047ab9 */ /* 0x000fe20000000a00 */
[----:B------:R-:W-:Y:S01]  /*20670*/  ULDC.64 UR6, c[0x4][0xb0] ;  /* 0x01002c0000067ab9 */ /* 0x000fe20000000a00 */
[----:B------:R-:W-:Y:S01]  /*20680*/  ULDC.64 UR8, c[0x4][0x20] ;  /* 0x0100080000087ab9 */ /* 0x000fe20000000a00 */
[----:B------:R-:W-:Y:S02]  /*20690*/  IMAD.U32 R4, RZ, RZ, UR4 ;  /* 0x00000004ff047e24 */ /* 0x000fe4000f8e00ff */
[----:B------:R-:W2:Y:S01]  /*206a0*/  LDC.64 R2, c[0x4][R2] ;  /* 0x0100000002027b82 */ /* 0x000ea20000000a00 */
[----:B------:R-:W-:Y:S02]  /*206b0*/  IMAD.U32 R5, RZ, RZ, UR5 ;  /* 0x00000005ff057e24 */ /* 0x000fe4000f8e00ff */
[----:B------:R-:W-:Y:S02]  /*206c0*/  IMAD.U32 R6, RZ, RZ, UR6 ;  /* 0x00000006ff067e24 */ /* 0x000fe4000f8e00ff */
[----:B-1----:R-:W-:-:S02]  /*206d0*/  IMAD.U32 R7, RZ, RZ, UR7 ;  /* 0x00000007ff077e24 */ /* 0x002fc4000f8e00ff */
[----:B------:R-:W-:Y:S02]  /*206e0*/  IMAD.U32 R10, RZ, RZ, UR8 ;  /* 0x00000008ff0a7e24 */ /* 0x000fe4000f8e00ff */
[----:B------:R-:W-:Y:S02]  /*206f0*/  IMAD.U32 R11, RZ, RZ, UR9 ;  /* 0x00000009ff0b7e24 */ /* 0x000fe4000f8e00ff */
[----:B------:R-:W-:Y:S02]  /*20700*/  IMAD.MOV.U32 R8, RZ, RZ, 0x70 ;  /* 0x00000070ff087424 */ /* 0x000fe400078e00ff */
[----:B0-----:R-:W-:Y:S02]  /*20710*/  IMAD.MOV.U32 R12, RZ, RZ, 0x1 ;  /* 0x00000001ff0c7424 */ /* 0x001fe400078e00ff */
[----:B------:R-:W-:-:S07]  /*20720*/  IMAD.MOV.U32 R13, RZ, RZ, RZ ;  /* 0x000000ffff0d7224 */ /* 0x000fce00078e00ff */
[----:B------:R-:W-:-:S07]  /*20730*/  LEPC R20, `(.L_x_1659) ;  /* 0x000000001014794e */ /* 0x000fce0000000000 */
[----:B--2---:R-:W-:Y:S05]  /*20740*/  CALL.ABS.NOINC R2 ;  /* 0x0000000002007343 */ /* 0x004fea0003c00000 */
.L_x_1659:
[----:B------:R-:W-:Y:S05]  /*20750*/  BSYNC B6 ;  /* 0x0000000000067941 */ /* 0x000fea0003800000 */
.L_x_1658:
[----:B---3--:R-:W2:Y:S01]  /*20760*/  LDL.LU R0, [R1+0x30] ;  /* 0x0000300001007983 */ /* 0x008ea20000300800 */
[----:B------:R-:W3:Y:S01]  /*20770*/  LDC R10, c[0x0][0x448] ;  /* 0x00011200ff0a7b82 */ /* 0x000ee20000000800 */
[----:B------:R-:W-:Y:S01]  /*20780*/  ULDC.64 UR4, c[0x0][0x2d8] ;  /* 0x0000b60000047ab9 */ /* 0x000fe20000000a00 */
[----:B------:R-:W-:Y:S01]  /*20790*/  ULDC.64 UR6, c[0x0][0x2c8] ;  /* 0x0000b20000067ab9 */ /* 0x000fe20000000a00 */
[----:B------:R-:W2:Y:S01]  /*207a0*/  LDL.LU.64 R2, [R1+0x28] ;  /* 0x0000280001027983 */ /* 0x000ea20000300a00 */
[----:B------:R-:W-:-:S03]  /*207b0*/  ULDC.64 UR8, c[0x0][0x280] ;  /* 0x0000a00000087ab9 */ /* 0x000fc60000000a00 */
[----:B------:R-:W4:Y:S04]  /*207c0*/  LDL.LU R20, [R1+0x34] ;  /* 0x0000340001147983 */ /* 0x000f280000300800 */
[----:B------:R-:W4:Y:S04]  /*207d0*/  LDL.LU R21, [R1+0x38] ;  /* 0x0000380001157983 */ /* 0x000f280000300800 */
[----:B------:R-:W4:Y:S04]  /*207e0*/  LDL.LU R4, [R1+0x20] ;  /* 0x0000200001047983 */ /* 0x000f280000300800 */
[----:B0-----:R-:W4:Y:S01]  /*207f0*/  LDL R12, [R1+0x10] ;  /* 0x00001000010c7983 */ /* 0x001f220000100800 */
[----:B---3--:R-:W-:-:S13]  /*20800*/  ISETP.NE.AND P1, PT, R10, 0x1, PT ;  /* 0x000000010a00780c */ /* 0x008fda0003f25270 */
[----:B------:R-:W0:Y:S01]  /*20810*/  @P1 LDC R5, c[0x0][0x450] ;  /* 0x00011400ff051b82 */ /* 0x000e220000000800 */
[----:B--2---:R-:W-:Y:S02]  /*20820*/  IMAD.MOV.U32 R3, RZ, RZ, R0 ;  /* 0x000000ffff037224 */ /* 0x004fe400078e0000 */
[----:B----4-:R-:W-:Y:S02]  /*20830*/  IMAD R0, R20, UR4, RZ ;  /* 0x0000000414007c24 */ /* 0x010fe4000f8e02ff */
[C---:B------:R-:W-:Y:S01]  /*20840*/  IMAD.WIDE.U32 R2, R18.reuse, UR4, R2 ;  /* 0x0000000412027c25 */ /* 0x040fe2000f8e0002 */
[----:B------:R-:W2:Y:S03]  /*20850*/  S2R R20, SR_TID.X ;  /* 0x0000000000147919 */ /* 0x000ea60000002100 */
[----:B------:R-:W-:Y:S01]  /*20860*/  IMAD R0, R18, UR5, R0 ;  /* 0x0000000512007c24 */ /* 0x000fe2000f8e0200 */
[----:B------:R-:W-:-:S03]  /*20870*/  ULDC.64 UR4, c[0x0][0x2e0] ;  /* 0x0000b80000047ab9 */ /* 0x000fc60000000a00 */
[----:B------:R-:W-:Y:S02]  /*20880*/  IMAD.IADD R3, R3, 0x1, R0 ;  /* 0x0000000103037824 */ /* 0x000fe400078e0200 */
[----:B------:R-:W-:Y:S02]  /*20890*/  IMAD R0, R21, UR4, RZ ;  /* 0x0000000415007c24 */ /* 0x000fe4000f8e02ff */
[----:B------:R-:W3:Y:S01]  /*208a0*/  S2R R21, SR_TID.X ;  /* 0x0000000000157919 */ /* 0x000ee20000002100 */
[----:B------:R-:W-:-:S04]  /*208b0*/  IMAD.WIDE.U32 R2, R4, UR4, R2 ;  /* 0x0000000404027c25 */ /* 0x000fc8000f8e0002 */
[----:B------:R-:W-:Y:S01]  /*208c0*/  IMAD R0, R4, UR5, R0 ;  /* 0x0000000504007c24 */ /* 0x000fe2000f8e0200 */
[----:B------:R-:W-:Y:S01]  /*208d0*/  ULDC.64 UR4, c[0x0][0x2d0] ;  /* 0x0000b40000047ab9 */ /* 0x000fe20000000a00 */
[----:B------:R-:W4:Y:S01]  /*208e0*/  @P1 LDC R4, c[0x0][0x44c] ;  /* 0x00011300ff041b82 */ /* 0x000f220000000800 */
[----:B--2---:R-:W-:-:S04]  /*208f0*/  LOP3.LUT R20, R20, 0x7f, RZ, 0xc0, !PT ;  /* 0x0000007f14147812 */ /* 0x004fc800078ec0ff */
[----:B------:R-:W-:Y:S01]  /*20900*/  SHF.R.U32.HI R20, RZ, 0x2, R20 ;  /* 0x00000002ff147819 */ /* 0x000fe20000011614 */
[----:B---3--:R-:W-:-:S05]  /*20910*/  IMAD.SHL.U32 R6, R21, 0x20, RZ ;  /* 0x0000002015067824 */ /* 0x008fca00078e00ff */
[----:B------:R-:W-:Y:S01]  /*20920*/  LOP3.LUT R6, R20, 0x60, R6, 0xf8, !PT ;  /* 0x0000006014067812 */ /* 0x000fe200078ef806 */
[----:B------:R-:W-:-:S04]  /*20930*/  IMAD.IADD R3, R3, 0x1, R0 ;  /* 0x0000000103037824 */ /* 0x000fc800078e0200 */
[----:B------:R-:W-:-:S04]  /*20940*/  IMAD.IADD R8, R6, 0x1, R12 ;  /* 0x0000000106087824 */ /* 0x000fc800078e020c */
[----:B----4-:R-:W-:-:S04]  /*20950*/  @P1 IMAD.HI.U32 R0, R8, R4, RZ ;  /* 0x0000000408001227 */ /* 0x010fc800078e00ff */
[----:B------:R-:W-:Y:S01]  /*20960*/  IMAD.MOV.U32 R4, RZ, RZ, R8 ;  /* 0x000000ffff047224 */ /* 0x000fe200078e0008 */
[----:B0-----:R-:W-:-:S04]  /*20970*/  @P1 SHF.R.U32.HI R4, RZ, R5, R0 ;  /* 0x00000005ff041219 */ /* 0x001fc80000011600 */
[----:B------:R-:W-:-:S05]  /*20980*/  SHF.R.S32.HI R0, RZ, 0x1f, R4 ;  /* 0x0000001fff007819 */ /* 0x000fca0000011404 */
[----:B------:R-:W-:-:S04]  /*20990*/  IMAD R0, R0, UR4, RZ ;  /* 0x0000000400007c24 */ /* 0x000fc8000f8e02ff */
[----:B------:R-:W-:Y:S02]  /*209a0*/  IMAD R6, R4, UR5, R0 ;  /* 0x0000000504067c24 */ /* 0x000fe4000f8e0200 */
[----:B------:R-:W-:-:S04]  /*209b0*/  IMAD.MOV R0, RZ, RZ, -R4 ;  /* 0x000000ffff007224 */ /* 0x000fc800078e0a04 */
[----:B------:R-:W-:Y:S02]  /*209c0*/  IMAD R0, R10, R0, R8 ;  /* 0x000000000a007224 */ /* 0x000fe400078e0208 */
[----:B------:R-:W-:-:S03]  /*209d0*/  IMAD.WIDE.U32 R4, R4, UR4, R2 ;  /* 0x0000000404047c25 */ /* 0x000fc6000f8e0002 */
[----:B------:R-:W-:Y:S01]  /*209e0*/  SHF.R.S32.HI R9, RZ, 0x1f, R0 ;  /* 0x0000001fff097819 */ /* 0x000fe20000011400 */
[----:B------:R-:W-:-:S04]  /*209f0*/  IMAD.IADD R5, R5, 0x1, R6 ;  /* 0x0000000105057824 */ /* 0x000fc800078e0206 */
[----:B------:R-:W-:Y:S02]  /*20a00*/  IMAD R9, R9, UR6, RZ ;  /* 0x0000000609097c24 */ /* 0x000fe4000f8e02ff */
[C---:B-1----:R-:W-:Y:S02]  /*20a10*/  IMAD.WIDE.U32 R6, R0.reuse, UR6, R4 ;  /* 0x0000000600067c25 */ /* 0x042fe4000f8e0004 */
[----:B------:R-:W0:Y:S02]  /*20a20*/  @P1 LDC R5, c[0x0][0x450] ;  /* 0x00011400ff051b82 */ /* 0x000e240000000800 */
[----:B------:R-:W-:Y:S02]  /*20a30*/  IMAD R0, R0, UR7, R9 ;  /* 0x0000000700007c24 */ /* 0x000fe4000f8e0209 */
[----:B------:R1:W5:Y:S01]  /*20a40*/  LDL R9, [R1+0xc] ;  /* 0x00000c0001097983 */ /* 0x0003620000100800 */
[----:B------:R-:W-:Y:S01]  /*20a50*/  LEA R4, P0, R6, UR8, 0x1 ;  /* 0x0000000806047c11 */ /* 0x000fe2000f8008ff */
[----:B------:R-:W-:-:S05]  /*20a60*/  IMAD.IADD R0, R7, 0x1, R0 ;  /* 0x0000000107007824 */ /* 0x000fca00078e0200 */
[----:B------:R-:W-:Y:S02]  /*20a70*/  LEA.HI.X R0, R6, UR9, R0, 0x1, P0 ;  /* 0x0000000906007c11 */ /* 0x000fe400080f0c00 */
[----:B------:R-:W2:Y:S01]  /*20a80*/  @P1 LDC R6, c[0x0][0x44c] ;  /* 0x00011300ff061b82 */ /* 0x000ea20000000800 */
[----:B------:R-:W3:Y:S01]  /*20a90*/  S2R R13, SR_TID.X ;  /* 0x00000000000d7919 */ /* 0x000ee20000002100 */
[----:B------:R-:W-:Y:S01]  /*20aa0*/  VIADD R8, R8, 0x80 ;  /* 0x0000008008087836 */ /* 0x000fe20000000000 */
[----:B------:R-:W4:Y:S03]  /*20ab0*/  S2R R11, SR_TID.X ;  /* 0x00000000000b7919 */ /* 0x000f260000002100 */
[----:B--2---:R-:W-:-:S04]  /*20ac0*/  @P1 IMAD.HI.U32 R7, R8, R6, RZ ;  /* 0x0000000608071227 */ /* 0x004fc800078e00ff */
[----:B------:R-:W-:Y:S01]  /*20ad0*/  IMAD.MOV.U32 R6, RZ, RZ, R8 ;  /* 0x000000ffff067224 */ /* 0x000fe200078e0008 */
[----:B0-----:R-:W-:-:S04]  /*20ae0*/  @P1 SHF.R.U32.HI R6, RZ, R5, R7 ;  /* 0x00000005ff061219 */ /* 0x001fc80000011607 */
[--C-:B------:R-:W-:Y:S01]  /*20af0*/  SHF.R.S32.HI R7, RZ, 0x1f, R6.reuse ;  /* 0x0000001fff077819 */ /* 0x100fe20000011406 */
[----:B------:R-:W-:-:S04]  /*20b00*/  IMAD.MOV R5, RZ, RZ, -R6 ;  /* 0x000000ffff057224 */ /* 0x000fc800078e0a06 */
[----:B------:R-:W-:Y:S02]  /*20b10*/  IMAD R5, R10, R5, R8 ;  /* 0x000000050a057224 */ /* 0x000fe400078e0208 */
[----:B------:R-:W-:Y:S02]  /*20b20*/  IMAD R7, R7, UR4, RZ ;  /* 0x0000000407077c24 */ /* 0x000fe4000f8e02ff */
[----:B------:R-:W-:Y:S01]  /*20b30*/  IMAD.WIDE.U32 R2, R6, UR4, R2 ;  /* 0x0000000406027c25 */ /* 0x000fe2000f8e0002 */
[----:B------:R-:W-:-:S03]  /*20b40*/  ULDC UR4, c[0x0][0x2b8] ;  /* 0x0000ae0000047ab9 */ /* 0x000fc60000000800 */
[----:B------:R-:W-:Y:S01]  /*20b50*/  IMAD R7, R6, UR5, R7 ;  /* 0x0000000506077c24 */ /* 0x000fe2000f8e0207 */
[----:B------:R-:W-:Y:S01]  /*20b60*/  SHF.R.S32.HI R6, RZ, 0x1f, R5 ;  /* 0x0000001fff067819 */ /* 0x000fe20000011405 */
[----:B---3--:R-:W-:Y:S02]  /*20b70*/  IMAD.SHL.U32 R21, R13, 0x8, RZ ;  /* 0x000000080d157824 */ /* 0x008fe400078e00ff */
[----:B------:R-:W-:Y:S02]  /*20b80*/  IMAD.IADD R3, R3, 0x1, R7 ;  /* 0x0000000103037824 */ /* 0x000fe400078e0207 */
[----:B------:R-:W-:Y:S01]  /*20b90*/  IMAD R6, R6, UR6, RZ ;  /* 0x0000000606067c24 */ /* 0x000fe2000f8e02ff */
[----:B------:R-:W-:Y:S01]  /*20ba0*/  LOP3.LUT R21, R21, 0x18, RZ, 0xc0, !PT ;  /* 0x0000001815157812 */ /* 0x000fe200078ec0ff */
[----:B----4-:R-:W-:Y:S02]  /*20bb0*/  IMAD.SHL.U32 R20, R11, 0x8, RZ ;  /* 0x000000080b147824 */ /* 0x010fe400078e00ff */
[----:B------:R-:W-:Y:S01]  /*20bc0*/  IMAD.WIDE.U32 R2, R5, UR6, R2 ;  /* 0x0000000605027c25 */ /* 0x000fe2000f8e0002 */
[----:B------:R-:W-:-:S03]  /*20bd0*/  LOP3.LUT R14, R21, 0x20, RZ, 0xfc, !PT ;  /* 0x00000020150e7812 */ /* 0x000fc600078efcff */
[----:B------:R-:W-:Y:S01]  /*20be0*/  IMAD R6, R5, UR7, R6 ;  /* 0x0000000705067c24 */ /* 0x000fe2000f8e0206 */
[----:B------:R-:W-:Y:S02]  /*20bf0*/  LOP3.LUT R20, R20, 0x18, RZ, 0xc0, !PT ;  /* 0x0000001814147812 */ /* 0x000fe400078ec0ff */
[----:B------:R-:W-:Y:S01]  /*20c00*/  LOP3.LUT R13, R21, 0x40, RZ, 0xfc, !PT ;  /* 0x00000040150d7812 */ /* 0x000fe200078efcff */
[----:B------:R-:W-:Y:S01]  /*20c10*/  IMAD.IADD R6, R3, 0x1, R6 ;  /* 0x0000000103067824 */ /* 0x000fe200078e0206 */
[----:B------:R-:W-:Y:S02]  /*20c20*/  LEA R8, P3, R2, UR8, 0x1 ;  /* 0x0000000802087c11 */ /* 0x000fe4000f8608ff */
[----:B------:R-:W-:Y:S02]  /*20c30*/  ISETP.GE.AND P2, PT, R20, UR4, PT ;  /* 0x0000000414007c0c */ /* 0x000fe4000bf46270 */
[----:B------:R-:W-:Y:S02]  /*20c40*/  ISETP.GE.AND P1, PT, R14, UR4, PT ;  /* 0x000000040e007c0c */ /* 0x000fe4000bf26270 */
[----:B------:R-:W-:Y:S01]  /*20c50*/  ISETP.GE.AND P0, PT, R13, UR4, PT ;  /* 0x000000040d007c0c */ /* 0x000fe2000bf06270 */
[----:B------:R-:W-:Y:S01]  /*20c60*/  UMOV UR4, 0xffffffff ;  /* 0xffffffff00047882 */ /* 0x000fe20000000000 */
[----:B------:R-:W-:-:S02]  /*20c70*/  LOP3.LUT R21, R11, 0x7f, RZ, 0xc0, !PT ;  /* 0x0000007f0b157812 */ /* 0x000fc400078ec0ff */
[----:B------:R-:W-:Y:S02]  /*20c80*/  LEA.HI.X R7, R2, UR9, R6, 0x1, P3 ;  /* 0x0000000902077c11 */ /* 0x000fe400098f0c06 */
[----:B------:R-:W-:Y:S01]  /*20c90*/  SHF.R.U32.HI R21, RZ, 0x2, R21 ;  /* 0x00000002ff157819 */ /* 0x000fe20000011615 */
[----:B-1----:R-:W-:Y:S06]  /*20ca0*/  BRA.DIV UR4, `(.L_x_1660) ;  /* 0x0000004e047c7947 */ /* 0x002fec000b800000 */
[----:B------:R-:W2:Y:S04]  /*20cb0*/  LDL.LU R3, [R1+0x1c] ;  /* 0x00001c0001037983 */ /* 0x000ea80000300800 */
[----:B------:R-:W3:Y:S04]  /*20cc0*/  LDL.LU R11, [R1+0x10] ;  /* 0x00001000010b7983 */ /* 0x000ee80000300800 */
[----:B------:R-:W-:Y:S01]  /*20cd0*/  SHFL.IDX PT, R2, R0, RZ, 0x1c1f ;  /* 0x001c1fff00027589 */ /* 0x000fe200000e0000 */
[----:B--2---:R-:W-:-:S03]  /*20ce0*/  IMAD R5, R3, R10, RZ ;  /* 0x0000000a03057224 */ /* 0x004fc600078e02ff */
[----:B------:R-:W0:Y:S01]  /*20cf0*/  SHFL.IDX PT, R3, R4, RZ, 0x1c1f ;  /* 0x001c1fff04037589 */ /* 0x000e2200000e0000 */
[----:B---3--:R-:W-:-:S05]  /*20d00*/  IMAD.IADD R6, R21, 0x1, R11 ;  /* 0x0000000115067824 */ /* 0x008fca00078e020b */
        /* <DEDUP_REMOVED lines=56> */
.L_x_1812:
[----:B------:R-:W-:Y:S02]  /*21090*/  VIADD R6, R6, 0xa0 ;  /* 0x000000a006067836 */ /* 0x000fe40000000000 */
[----:B0-----:R-:W-:-:S03]  /*210a0*/  VIADD R8, R22, 0x2d800 ;  /* 0x0002d80016087836 */ /* 0x001fc60000000000 */
        /* <DEDUP_REMOVED lines=11> */
.L_x_1661:
        /* <DEDUP_REMOVED lines=18> */
.L_x_1813:
[----:B------:R-:W-:Y:S05]  /*21280*/  BSYNC B0 ;  /* 0x0000000000007941 */ /* 0x000fea0003800000 */
.L_x_1662:
[----:B------:R-:W2:Y:S04]  /*21290*/  LDL R4, [R1+0x14] ;  /* 0x0000140001047983 */ /* 0x000ea80000100800 */
[----:B------:R-:W3:Y:S01]  /*212a0*/  LDL R2, [R1+0x8] ;  /* 0x0000080001027983 */ /* 0x000ee20000100800 */
[----:B------:R-:W-:Y:S01]  /*212b0*/  BSSY B0, `(.L_x_1664) ;  /* 0x000022d000007945 */ /* 0x000fe20003800000 */
[----:B--2---:R-:W-:-:S05]  /*212c0*/  VIADD R0, R4, 0xfffffffe ;  /* 0xfffffffe04007836 */ /* 0x004fca0000000000 */
[----:B---3--:R-:W-:-:S13]  /*212d0*/  ISETP.GE.AND P0, PT, R0, R2, PT ;  /* 0x000000020000720c */ /* 0x008fda0003f06270 */
[----:B------:R-:W-:Y:S05]  /*212e0*/  @!P0 BRA `(.L_x_1665) ;  /* 0x0000002000a48947 */ /* 0x000fea0003800000 */
[----:B------:R-:W-:Y:S01]  /*212f0*/  LOP3.LUT R7, RZ, R2, RZ, 0x33, !PT ;  /* 0x00000002ff077212 */ /* 0x000fe200078e33ff */
[----:B------:R-:W-:Y:S01]  /*21300*/  IMAD.MOV R2, RZ, RZ, -R4 ;  /* 0x000000ffff027224 */ /* 0x000fe200078e0a04 */
[----:B------:R-:W-:Y:S04]  /*21310*/  BSSY B2, `(.L_x_1666) ;  /* 0x00000bb000027945 */ /* 0x000fe80003800000 */
        /* <DEDUP_REMOVED lines=20> */
[----:B------:R-:W1:Y:S01]  /*21460*/  LDC R5, c[0x0][0x43c] ;  /* 0x00010f00ff057b82 */ /* 0x000e620000000800 */
[----:B------:R-:W-:Y:S01]  /*21470*/  ULDC.64 UR6, c[0x0][0x428] ;  /* 0x00010a0000067ab9 */ /* 0x000fe20000000a00 */
[----:B-1----:R-:W-:-:S13]  /*21480*/  ISETP.NE.AND P0, PT, R5, 0x1, PT ;  /* 0x000000010500780c */ /* 0x002fda0003f05270 */
[----:B0-----:R-:W0:Y:S02]  /*21490*/  @P0 LDC.64 R2, c[0x0][0x440] ;  /* 0x00011000ff020b82 */ /* 0x001e240000000a00 */
        /* <DEDUP_REMOVED lines=13> */
.L_x_1670:
[----:B0-----:R-:W-:Y:S01]  /*21570*/  IMAD R3, R6, 0x8, R22 ;  /* 0x0000000806037824 */ /* 0x001fe200078e0216 */
[----:B------:R-:W-:Y:S01]  /*21580*/  SHF.L.U32 R2, R9, 0x1f, RZ ;  /* 0x0000001f09027819 */ /* 0x000fe200000006ff */
[----:B------:R-:W-:Y:S03]  /*21590*/  BSSY B3, `(.L_x_1671) ;  /* 0x0000003000037945 */ /* 0x000fe60003800000 */
[----:B------:R-:W0:Y:S02]  /*215a0*/  SYNCS.PHASECHK.TRANS64.TRYWAIT P0, [R3+URZ+0x2d840], R2 ;  /* 0x02d84002030075a7 */ /* 0x000e24000800017f */
[----:B0-----:R-:W-:Y:S05]  /*215b0*/  @!P0 BRA `(.L_x_1672) ;  /* 0x0000004c00608947 */ /* 0x001fea0003800000 */
.L_x_1814:
[----:B------:R-:W-:Y:S05]  /*215c0*/  BSYNC B3 ;  /* 0x0000000000037941 */ /* 0x000fea0003800000 */
.L_x_1671:
[----:B-1----:R-:W1:Y:S01]  /*215d0*/  S2R R4, SR_TID.X ;  /* 0x0000000000047919 */ /* 0x002e620000002100 */
[----:B------:R-:W-:Y:S01]  /*215e0*/  BSSY B3, `(.L_x_1673) ;  /* 0x000000b000037945 */ /* 0x000fe20003800000 */
[----:B-1----:R-:W-:-:S04]  /*215f0*/  LOP3.LUT R4, R4, 0x7f, RZ, 0xc0, !PT ;  /* 0x0000007f04047812 */ /* 0x002fc800078ec0ff */
[----:B------:R-:W-:-:S13]  /*21600*/  ISETP.NE.AND P1, PT, R4, RZ, PT ;  /* 0x000000ff0400720c */ /* 0x000fda0003f25270 */
        /* <DEDUP_REMOVED lines=8> */
.L_x_1674:
[----:B------:R-:W-:Y:S05]  /*21690*/  BSYNC B3 ;  /* 0x0000000000037941 */ /* 0x000fea0003800000 */
.L_x_1673:
[----:B------:R-:W-:Y:S01]  /*216a0*/  IMAD.MOV.U32 R11, RZ, RZ, RZ ;  /* 0x000000ffff0b7224 */ /* 0x000fe200078e00ff */
[----:B------:R-:W-:Y:S01]  /*216b0*/  UIADD3 UR4, UP0, UR40, 0x370, URZ ;  /* 0x0000037028047890 */ /* 0x000fe2000ff1e03f */
[----:B------:R-:W-:Y:S01]  /*216c0*/  IMAD R4, R6, 0x6000, R22 ;  /* 0x0000600006047824 */ /* 0x000fe200078e0216 */
[----:B------:R-:W-:Y:S01]  /*216d0*/  PLOP3.LUT P0, PT, PT, PT, PT, 0x80, 0x0 ;  /* 0x000000000000781c */ /* 0x000fe20003f0f070 */
[----:B0-----:R-:W-:Y:S01]  /*216e0*/  VIADD R3, R3, 0x2d830 ;  /* 0x0002d83003037836 */ /* 0x001fe20000000000 */
[----:B------:R-:W-:Y:S01]  /*216f0*/  R2UR UR10, R11 ;  /* 0x000000000b0a72ca */ /* 0x000fe200000e0000 */
[----:B------:R-:W-:Y:S01]  /*21700*/  IMAD R2, R0, 0x80, R27 ;  /* 0x0000008000027824 */ /* 0x000fe200078e021b */
[----:B------:R-:W-:Y:S01]  /*21710*/  UIADD3.X UR5, URZ, UR41, URZ, UP0, !UPT ;  /* 0x000000293f057290 */ /* 0x000fe200087fe43f */
[----:B------:R-:W-:Y:S01]  /*21720*/  VIADD R10, R4, 0x15400 ;  /* 0x00015400040a7836 */ /* 0x000fe20000000000 */
[----:B------:R-:W-:Y:S01]  /*21730*/  UMOV UR6, 0x0 ;  /* 0x0000000000067882 */ /* 0x000fe20000000000 */
[----:B------:R-:W-:-:S10]  /*21740*/  UMOV UR7, 0x14f00000 ;  /* 0x14f0000000077882 */ /* 0x000fd40000000000 */
.L_x_1675:
        /* <DEDUP_REMOVED lines=16> */
.L_x_1676:
        /* <DEDUP_REMOVED lines=16> */
.L_x_1677:
        /* <DEDUP_REMOVED lines=15> */
.L_x_1815:
[----:B------:R-:W-:Y:S05]  /*21a40*/  BSYNC B3 ;  /* 0x0000000000037941 */ /* 0x000fea0003800000 */
.L_x_1678:
        /* <DEDUP_REMOVED lines=12> */
.L_x_1681:
[----:B------:R-:W-:Y:S05]  /*21b10*/  BSYNC B3 ;  /* 0x0000000000037941 */ /* 0x000fea0003800000 */
.L_x_1680:
        /* <DEDUP_REMOVED lines=11> */
.L_x_1682:
        /* <DEDUP_REMOVED lines=15> */
.L_x_1683:
        /* <DEDUP_REMOVED lines=15> */
.L_x_1684:
        /* <DEDUP_REMOVED lines=12> */
.L_x_1669:
[----:B------:R-:W-:Y:S05]  /*21e70*/  BSYNC B1 ;  /* 0x0000000000017941 */ /* 0x000fea0003800000 */
.L_x_1668:
[----:B------:R-:W2:Y:S01]  /*21e80*/  LDL R0, [R1+0x14] ;  /* 0x0000140001007983 */ /* 0x000ea20000100800 */
[----:B------:R-:W-:Y:S02]  /*21e90*/  IMAD.MOV.U32 R23, RZ, RZ, R6 ;  /* 0x000000ffff177224 */ /* 0x000fe400078e0006 */
[----:B------:R-:W-:Y:S02]  /*21ea0*/  IMAD.MOV.U32 R26, RZ, RZ, R9 ;  /* 0x000000ffff1a7224 */ /* 0x000fe400078e0009 */
[----:B--2---:R-:W-:-:S07]  /*21eb0*/  VIADD R0, R0, 0xfffffffd ;  /* 0xfffffffd00007836 */ /* 0x004fce0000000000 */
.L_x_1667:
[----:B------:R-:W-:Y:S05]  /*21ec0*/  BSYNC B2 ;  /* 0x0000000000027941 */ /* 0x000fea0003800000 */
.L_x_1666:
[----:B------:R-:W2:Y:S01]  /*21ed0*/  LDL.LU R2, [R1+0x14] ;  /* 0x0000140001027983 */ /* 0x000ea20000300800 */
[----:B------:R-:W-:Y:S01]  /*21ee0*/  VIADD R7, R7, 0xfffffffe ;  /* 0xfffffffe07077836 */ /* 0x000fe20000000000 */
[----:B--2---:R-:W-:-:S04]  /*21ef0*/  LOP3.LUT R2, RZ, R2, RZ, 0x33, !PT ;  /* 0x00000002ff027212 */ /* 0x004fc800078e33ff */
[----:B------:R-:W-:-:S13]  /*21f00*/  ISETP.NE.AND P0, PT, R7, R2, PT ;  /* 0x000000020700720c */ /* 0x000fda0003f05270 */
[----:B------:R-:W-:Y:S05]  /*21f10*/  @!P0 BRA `(.L_x_1665) ;  /* 0x0000001400988947 */ /* 0x000fea0003800000 */
[----:B------:R-:W-:-:S07]  /*21f20*/  IMAD.MOV.U32 R4, RZ, RZ, R17 ;  /* 0x000000ffff047224 */ /* 0x000fce00078e0011 */
.L_x_1719:
        /* <DEDUP_REMOVED lines=33> */
.L_x_1687:
[----:B0-----:R-:W-:Y:S01]  /*22140*/  IMAD R3, R6, 0x8, R22 ;  /* 0x0000000806037824 */ /* 0x001fe200078e0216 */
[----:B------:R-:W-:Y:S01]  /*22150*/  SHF.L.U32 R2, R7, 0x1f, RZ ;  /* 0x0000001f07027819 */ /* 0x000fe200000006ff */
[----:B------:R-:W-:Y:S03]  /*22160*/  BSSY B2, `(.L_x_1688) ;  /* 0x0000003000027945 */ /* 0x000fe60003800000 */
[----:B------:R-:W0:Y:S02]  /*22170*/  SYNCS.PHASECHK.TRANS64.TRYWAIT P0, [R3+URZ+0x2d840], R2 ;  /* 0x02d84002030075a7 */ /* 0x000e24000800017f */
[----:B0-----:R-:W-:Y:S05]  /*22180*/  @!P0 BRA `(.L_x_1689) ;  /* 0x0000004000948947 */ /* 0x001fea0003800000 */
.L_x_1816:
[----:B------:R-:W-:Y:S05]  /*22190*/  BSYNC B2 ;  /* 0x0000000000027941 */ /* 0x000fea0003800000 */
.L_x_1688:
        /* <DEDUP_REMOVED lines=12> */
.L_x_1691:
[----:B------:R-:W-:Y:S05]  /*22260*/  BSYNC B2 ;  /* 0x0000000000027941 */ /* 0x000fea0003800000 */
.L_x_1690:
        /* <DEDUP_REMOVED lines=11> */
.L_x_1692:
        /* <DEDUP_REMOVED lines=16> */
.L_x_1693:
        /* <DEDUP_REMOVED lines=16> */
.L_x_1694:
        /* <DEDUP_REMOVED lines=15> */
.L_x_1817:
[----:B------:R-:W-:Y:S05]  /*22610*/  BSYNC B2 ;  /* 0x0000000000027941 */ /* 0x000fea0003800000 */
.L_x_1695:
        /* <DEDUP_REMOVED lines=11> */
.L_x_1698:
[----:B------:R-:W-:Y:S05]  /*226d0*/  BSYNC B2 ;  /* 0x0000000000027941 */ /* 0x000fea0003800000 */
.L_x_1697:
        /* <DEDUP_REMOVED lines=10> */
.L_x_1699:
        /* <DEDUP_REMOVED lines=15> */
.L_x_1700:
        /* <DEDUP_REMOVED lines=15> */
.L_x_1701:
        /* <DEDUP_REMOVED lines=12> */
.L_x_1686:
[----:B------:R-:W-:Y:S05]  /*22a20*/  BSYNC B1 ;  /* 0x0000000000017941 */ /* 0x000fea0003800000 */
.L_x_1685:
        /* <DEDUP_REMOVED lines=33> */
.L_x_1704:
[----:B------:R-:W-:Y:S01]  /*22c40*/  IMAD R2, R23, 0x8, R22 ;  /* 0x0000000817027824 */ /* 0x000fe200078e0216 */
[----:B0-----:R-:W-:Y:S01]  /*22c50*/  SHF.L.U32 R3, R26, 0x1f, RZ ;  /* 0x0000001f1a037819 */ /* 0x001fe200000006ff */
[----:B------:R-:W-:Y:S03]  /*22c60*/  BSSY B2, `(.L_x_1705) ;  /* 0x0000003000027945 */ /* 0x000fe60003800000 */
[----:B------:R-:W0:Y:S02]  /*22c70*/  SYNCS.PHASECHK.TRANS64.TRYWAIT P0, [R2+URZ+0x2d840], R3 ;  /* 0x02d84003020075a7 */ /* 0x000e24000800017f */
[----:B0-----:R-:W-:Y:S05]  /*22c80*/  @!P0 BRA `(.L_x_1706) ;  /* 0x0000003400fc8947 */ /* 0x001fea0003800000 */
.L_x_1818:
[----:B------:R-:W-:Y:S05]  /*22c90*/  BSYNC B2 ;  /* 0x0000000000027941 */ /* 0x000fea0003800000 */
.L_x_1705:
        /* <DEDUP_REMOVED lines=12> */
.L_x_1708:
[----:B------:R-:W-:Y:S05]  /*22d60*/  BSYNC B2 ;  /* 0x0000000000027941 */ /* 0x000fea0003800000 */
.L_x_1707:
[----:B------:R-:W-:Y:S01]  /*22d70*/  IMAD.MOV.U32 R12, RZ, RZ, RZ ;  /* 0x000000ffff0c7224 */ /* 0x000fe200078e00ff */
[----:B------:R-:W-:Y:S01]  /*22d80*/  UIADD3 UR4, UP0, UR40, 0x370, URZ ;  /* 0x0000037028047890 */ /* 0x000fe2000ff1e03f */
[C---:B0-----:R-:W-:Y:S01]  /*22d90*/  IMAD R3, R23.reuse, 0x8, R8 ;  /* 0x0000000817037824 */ /* 0x041fe200078e0208 */
        /* <DEDUP_REMOVED lines=9> */
.L_x_1709:
        /* <DEDUP_REMOVED lines=16> */
.L_x_1710:
        /* <DEDUP_REMOVED lines=16> */
.L_x_1711:
        /* <DEDUP_REMOVED lines=15> */
.L_x_1819:
[----:B------:R-:W-:Y:S05]  /*23120*/  BSYNC B2 ;  /* 0x0000000000027941 */ /* 0x000fea0003800000 */
.L_x_1712:
        /* <DEDUP_REMOVED lines=11> */
.L_x_1715:
[----:B------:R-:W-:Y:S05]  /*231e0*/  BSYNC B2 ;  /* 0x0000000000027941 */ /* 0x000fea0003800000 */
.L_x_1714:
        /* <DEDUP_REMOVED lines=10> */
.L_x_1716:
        /* <DEDUP_REMOVED lines=15> */
.L_x_1717:
        /* <DEDUP_REMOVED lines=15> */
.L_x_1718:
        /* <DEDUP_REMOVED lines=12> */
.L_x_1703:
[----:B------:R-:W-:Y:S05]  /*23530*/  BSYNC B1 ;  /* 0x0000000000017941 */ /* 0x000fea0003800000 */
.L_x_1702:
[----:B------:R-:W2:Y:S01]  /*23540*/  LDL R2, [R1+0x8] ;  /* 0x0000080001027983 */ /* 0x000ea20000100800 */
[----:B------:R-:W-:Y:S01]  /*23550*/  VIADD R0, R0, 0xfffffffe ;  /* 0xfffffffe00007836 */ /* 0x000fe20000000000 */
[----:B--2---:R-:W-:-:S13]  /*23560*/  ISETP.GT.AND P0, PT, R9, R2, PT ;  /* 0x000000020900720c */ /* 0x004fda0003f04270 */
[----:B------:R-:W-:Y:S05]  /*23570*/  @P0 BRA `(.L_x_1719) ;  /* 0xffffffe8006c0947 */ /* 0x000fea000383ffff */
.L_x_1665:
[----:B------:R-:W-:Y:S05]  /*23580*/  BSYNC B0 ;  /* 0x0000000000007941 */ /* 0x000fea0003800000 */
.L_x_1664:
        /* <DEDUP_REMOVED lines=17> */
.L_x_1721:
[----:B------:R-:W-:Y:S05]  /*236a0*/  BSYNC B0 ;  /* 0x0000000000007941 */ /* 0x000fea0003800000 */
.L_x_1720:
        /* <DEDUP_REMOVED lines=10> */
.L_x_1820:
[----:B------:R-:W-:Y:S05]  /*23750*/  BSYNC B1 ;  /* 0x0000000000017941 */ /* 0x000fea0003800000 */
.L_x_1724:
        /* <DEDUP_REMOVED lines=9> */
.L_x_1727:
[----:B------:R-:W-:Y:S05]  /*237f0*/  BSYNC B1 ;  /* 0x0000000000017941 */ /* 0x000fea0003800000 */
.L_x_1726:
        /* <DEDUP_REMOVED lines=10> */
.L_x_1728:
        /* <DEDUP_REMOVED lines=15> */
.L_x_1729:
        /* <DEDUP_REMOVED lines=15> */
.L_x_1730:
        /* <DEDUP_REMOVED lines=10> */
.L_x_1723:
[----:B------:R-:W-:Y:S05]  /*23b20*/  BSYNC B0 ;  /* 0x0000000000007941 */ /* 0x000fea0003800000 */
.L_x_1722:
[----:B------:R-:W-:-:S05]  /*23b30*/  VIADD R23, R23, 0x1 ;  /* 0x0000000117177836 */ /* 0x000fca0000000000 */
[----:B------:R-:W-:-:S04]  /*23b40*/  ISETP.NE.AND P0, PT, R23, 0x2, PT ;  /* 0x000000021700780c */ /* 0x000fc80003f05270 */
[----:B0-----:R-:W-:Y:S02]  /*23b50*/  SEL R3, RZ, 0x1, P0 ;  /* 0x00000001ff037807 */ /* 0x001fe40000000000 */
[----:B------:R-:W-:Y:S02]  /*23b60*/  SEL R23, R23, RZ, P0 ;  /* 0x000000ff17177207 */ /* 0x000fe40000000000 */
[----:B------:R-:W-:-:S07]  /*23b70*/  LOP3.LUT R26, R26, R3, RZ, 0x3c, !PT ;  /* 0x000000031a1a7212 */ /* 0x000fce00078e3cff */
.L_x_1646:
[----:B------:R-:W-:Y:S05]  /*23b80*/  BSYNC B7 ;  /* 0x0000000000077941 */ /* 0x000fea0003800000 */
.L_x_1644:
[----:B------:R-:W2:Y:S02]  /*23b90*/  LDL R0, [R1] ;  /* 0x0000000001007983 */ /* 0x000ea40000100800 */
[----:B--2---:R-:W-:-:S13]  /*23ba0*/  LOP3.LUT P0, RZ, R0, 0x2, RZ, 0xc0, !PT ;  /* 0x0000000200ff7812 */ /* 0x004fda000780c0ff */
        /* <DEDUP_REMOVED lines=10> */
.L_x_1731:
        /* <DEDUP_REMOVED lines=35> */
[----:B------:R1:W2:Y:S02]  /*23e80*/  SHFL.IDX PT, R14, R3, 0x1f, 0x1f ;  /* 0x03e01f00030e7f89 */ /* 0x0002a400000e0000 */
.L_x_1830:
[----:B------:R-:W-:Y:S02]  /*23e90*/  ULDC UR4, c[0x0][0xc38] ;  /* 0x00030e0000047ab9 */ /* 0x000fe40000000800 */
[----:B------:R-:W-:-:S04]  /*23ea0*/  IMAD.U32 R4, RZ, RZ, UR4 ;  /* 0x00000004ff047e24 */ /* 0x000fc8000f8e00ff */
[----:B--2---:R-:W-:-:S04]  /*23eb0*/  IMAD R5, R14, R4, RZ ;  /* 0x000000040e057224 */ /* 0x004fc800078e02ff */
[----:B------:R-:W-:-:S05]  /*23ec0*/  IMAD.IADD R16, R16, 0x1, R5 ;  /* 0x0000000110107824 */ /* 0x000fca00078e0205 */
[----:B------:R-:W-:-:S13]  /*23ed0*/  ISETP.GT.AND P6, PT, R16, R0, PT ;  /* 0x000000001000720c */ /* 0x000fda0003fc4270 */
[----:B------:R-:W-:Y:S05]  /*23ee0*/  @P6 BRA `(.L_x_1734) ;  /* 0x00000000009c6947 */ /* 0x000fea0003800000 */
.L_x_1739:
[----:B------:R-:W2:Y:S01]  /*23ef0*/  LDC R4, c[0x0][0xc3c] ;  /* 0x00030f00ff047b82 */ /* 0x000ea20000000800 */
[----:B------:R-:W-:-:S05]  /*23f00*/  VIADD R19, R19, 0x1f ;  /* 0x0000001f13137836 */ /* 0x000fca0000000000 */
[----:B--2---:R-:W-:-:S13]  /*23f10*/  ISETP.GE.AND P6, PT, R19, R4, PT ;  /* 0x000000041300720c */ /* 0x004fda0003fc6270 */
[----:B------:R-:W-:Y:S05]  /*23f20*/  @P6 BRA `(.L_x_1735) ;  /* 0x0000000400d06947 */ /* 0x000fea0003800000 */
[----:B------:R-:W2:Y:S01]  /*23f30*/  S2R R2, SR_TID.X ;  /* 0x0000000000027919 */ /* 0x000ea20000002100 */
[----:B------:R-:W-:Y:S01]  /*23f40*/  BSSY B0, `(.L_x_1736) ;  /* 0x0000009000007945 */ /* 0x000fe20003800000 */
[----:B--2---:R-:W-:-:S05]  /*23f50*/  LOP3.LUT R2, R2, 0x1f, RZ, 0xc0, !PT ;  /* 0x0000001f02027812 */ /* 0x004fca00078ec0ff */
[----:B------:R-:W-:Y:S02]  /*23f60*/  IMAD.IADD R5, R19, 0x1, R2 ;  /* 0x0000000113057824 */ /* 0x000fe400078e0202 */
[----:B------:R-:W-:-:S03]  /*23f70*/  IMAD.MOV.U32 R2, RZ, RZ, RZ ;  /* 0x000000ffff027224 */ /* 0x000fc600078e00ff */
[----:B------:R-:W-:-:S13]  /*23f80*/  ISETP.GE.OR P6, PT, R5, R4, !P0 ;  /* 0x000000040500720c */ /* 0x000fda00047c6670 */
[----:B------:R-:W-:Y:S05]  /*23f90*/  @P6 BRA `(.L_x_1737) ;  /* 0x00000000000c6947 */ /* 0x000fea0003800000 */
[----:B-1----:R-:W1:Y:S02]  /*23fa0*/  LDC.64 R2, c[0x0][0xc80] ;  /* 0x00032000ff027b82 */ /* 0x002e640000000a00 */
[----:B-1----:R-:W-:-:S06]  /*23fb0*/  IMAD.WIDE R2, R5, 0x4, R2 ;  /* 0x0000000405027825 */ /* 0x002fcc00078e0202 */
[----:B------:R2:W5:Y:S02]  /*23fc0*/  LDG.E R2, desc[UR38][R2.64] ;  /* 0x0000002602027981 */ /* 0x000564000c1e1900 */
.L_x_1737:
[----:B------:R-:W-:Y:S05]  /*23fd0*/  BSYNC B0 ;  /* 0x0000000000007941 */ /* 0x000fea0003800000 */
.L_x_1736:
[----:B------:R-:W-:-:S03]  /*23fe0*/  UMOV UR4, 0xffffffff ;  /* 0xffffffff00047882 */ /* 0x000fc60000000000 */
[----:B------:R-:W-:Y:S05]  /*23ff0*/  BRA.DIV UR4, `(.L_x_1738) ;  /* 0x0000002a04807947 */ /* 0x000fea000b800000 */
[----:B-----5:R-:W3:Y:S02]  /*24000*/  SHFL.UP PT, R14, R2, 0x1, RZ ;  /* 0x04200000020e7989 */ /* 0x020ee400000e00ff */
[----:B---3--:R-:W-:-:S05]  /*24010*/  SEL R13, R14, RZ, P1 ;  /* 0x000000ff0e0d7207 */ /* 0x008fca0000800000 */
[----:B------:R-:W-:-:S05]  /*24020*/  IMAD.IADD R13, R2, 0x1, R13 ;  /* 0x00000001020d7824 */ /* 0x000fca00078e020d */
[----:B------:R-:W3:Y:S02]  /*24030*/  SHFL.UP PT, R14, R13, 0x2, RZ ;  /* 0x044000000d0e7989 */ /* 0x000ee400000e00ff */
[----:B---3--:R-:W-:-:S05]  /*24040*/  SEL R14, R14, RZ, P2 ;  /* 0x000000ff0e0e7207 */ /* 0x008fca0001000000 */
[----:B-12---:R-:W-:-:S05]  /*24050*/  IMAD.IADD R3, R13, 0x1, R14 ;  /* 0x000000010d037824 */ /* 0x006fca00078e020e */
        /* <DEDUP_REMOVED lines=10> */
.L_x_1838:
[----:B------:R-:W-:Y:S02]  /*24100*/  ULDC UR4, c[0x0][0xc38] ;  /* 0x00030e0000047ab9 */ /* 0x000fe40000000800 */
[----:B------:R-:W-:-:S04]  /*24110*/  IMAD.U32 R4, RZ, RZ, UR4 ;  /* 0x00000004ff047e24 */ /* 0x000fc8000f8e00ff */
[----:B--2---:R-:W-:-:S04]  /*24120*/  IMAD R5, R14, R4, RZ ;  /* 0x000000040e057224 */ /* 0x004fc800078e02ff */
[----:B------:R-:W-:-:S05]  /*24130*/  IMAD.IADD R16, R5, 0x1, R16 ;  /* 0x0000000105107824 */ /* 0x000fca00078e0210 */
[----:B------:R-:W-:-:S13]  /*24140*/  ISETP.GT.AND P6, PT, R16, R0, PT ;  /* 0x000000001000720c */ /* 0x000fda0003fc4270 */
[----:B------:R-:W-:Y:S05]  /*24150*/  @!P6 BRA `(.L_x_1739) ;  /* 0xfffffffc0064e947 */ /* 0x000fea000383ffff */
.L_x_1734:
[----:B------:R-:W-:Y:S01]  /*24160*/  IMAD.IADD R16, R16, 0x1, -R5 ;  /* 0x0000000110107824 */ /* 0x000fe200078e0a05 */
[----:B------:R-:W-:-:S03]  /*24170*/  UMOV UR4, 0xffffffff ;  /* 0xffffffff00047882 */ /* 0x000fc60000000000 */
[----:B------:R-:W-:-:S05]  /*24180*/  IMAD R5, R3, R4, R16 ;  /* 0x0000000403057224 */ /* 0x000fca00078e0210 */
[----:B------:R-:W-:Y:S01]  /*24190*/  ISETP.GT.AND P6, PT, R5, R0, PT ;  /* 0x000000000500720c */ /* 0x000fe20003fc4270 */
[----:B------:R-:W-:-:S12]  /*241a0*/  BRA.DIV UR4, `(.L_x_1740) ;  /* 0x0000002a04d07947 */ /* 0x000fd8000b800000 */
[----:B------:R-:W-:-:S04]  /*241b0*/  VOTE.ANY R5, PT, !P6 ;  /* 0x0000000000057806 */ /* 0x000fc800070e0100 */
[----:B------:R-:W2:Y:S02]  /*241c0*/  POPC R6, R5 ;  /* 0x0000000500067309 */ /* 0x000ea40000000000 */
[----:B--2---:R2:W3:Y:S02]  /*241d0*/  SHFL.IDX PT, R17, R2, R6, 0x1f ;  /* 0x00001f0602117589 */ /* 0x0044e400000e0000 */
.L_x_1842:
[----:B------:R-:W-:Y:S01]  /*241e0*/  ISETP.NE.AND P0, PT, R5, RZ, PT ;  /* 0x000000ff0500720c */ /* 0x000fe20003f05270 */
[----:B------:R-:W-:-:S12]  /*241f0*/  IMAD.MOV.U32 R5, RZ, RZ, RZ ;  /* 0x000000ffff057224 */ /* 0x000fd800078e00ff */
[----:B------:R-:W-:Y:S05]  /*24200*/  @!P0 BRA `(.L_x_1741) ;  /* 0x0000000000108947 */ /* 0x000fea0003800000 */
[----:B------:R-:W-:Y:S01]  /*24210*/  UMOV UR4, 0xffffffff ;  /* 0xffffffff00047882 */ /* 0x000fe20000000000 */
[----:B0-----:R-:W-:Y:S02]  /*24220*/  VIADD R12, R6, 0xffffffff ;  /* 0xffffffff060c7836 */ /* 0x001fe40000000000 */
[----:B------:R-:W-:Y:S05]  /*24230*/  BRA.DIV UR4, `(.L_x_1742) ;  /* 0x0000002a04f47947 */ /* 0x000fea000b800000 */
[----:B------:R4:W0:Y:S02]  /*24240*/  SHFL.IDX PT, R5, R3, R12, 0x1f ;  /* 0x00001f0c03057589 */ /* 0x00082400000e0000 */
.L_x_1741:
[----:B-12-4-:R-:W1:Y:S01]  /*24250*/  LDC.64 R2, c[0x0][0xc90] ;  /* 0x00032400ff027b82 */ /* 0x016e620000000a00 */
[----:B------:R-:W-:-:S04]  /*24260*/  IMAD.IADD R19, R6, 0x1, R19 ;  /* 0x0000000106137824 */ /* 0x000fc800078e0213 */
[----:B-1----:R-:W-:-:S05]  /*24270*/  IMAD.WIDE R2, R19, 0x4, R2 ;  /* 0x0000000413027825 */ /* 0x002fca00078e0202 */
[----:B------:R1:W3:Y:S01]  /*24280*/  LDG.E R7, desc[UR38][R2.64] ;  /* 0x0000002602077981 */ /* 0x0002e2000c1e1900 */
[----:B0-----:R-:W-:Y:S02]  /*24290*/  IMAD R16, R5, R4, R16 ;  /* 0x0000000405107224 */ /* 0x001fe400078e0210 */
[----:B-1----:R-:W-:Y:S02]  /*242a0*/  IMAD.MOV.U32 R2, RZ, RZ, RZ ;  /* 0x000000ffff027224 */ /* 0x002fe400078e00ff */
[----:B---3--:R-:W-:-:S05]  /*242b0*/  IMAD R6, R17, R7, RZ ;  /* 0x0000000711067224 */ /* 0x008fca00078e02ff */
[----:B------:R-:W-:-:S04]  /*242c0*/  IABS R8, R6 ;  /* 0x0000000600087213 */ /* 0x000fc80000000000 */
[----:B------:R-:W0:Y:S08]  /*242d0*/  I2F.RP R9, R8 ;  /* 0x0000000800097306 */ /* 0x000e300000209400 */
[----:B0-----:R-:W0:Y:S02]  /*242e0*/  MUFU.RCP R9, R9 ;  /* 0x0000000900097308 */ /* 0x001e240000001000 */
[----:B0-----:R-:W-:-:S06]  /*242f0*/  VIADD R10, R9, 0xffffffe ;  /* 0x0ffffffe090a7836 */ /* 0x001fcc0000000000 */
[----:B------:R-:W0:Y:S02]  /*24300*/  F2I.FTZ.U32.TRUNC.NTZ R3, R10 ;  /* 0x0000000a00037305 */ /* 0x000e24000021f000 */
[----:B0-----:R-:W-:-:S04]  /*24310*/  IMAD.MOV R11, RZ, RZ, -R3 ;  /* 0x000000ffff0b7224 */ /* 0x001fc800078e0a03 */
[----:B------:R-:W-:-:S04]  /*24320*/  IMAD R5, R11, R8, RZ ;  /* 0x000000080b057224 */ /* 0x000fc800078e02ff */
[----:B------:R-:W-:-:S04]  /*24330*/  IMAD.HI.U32 R2, R3, R5, R2 ;  /* 0x0000000503027227 */ /* 0x000fc800078e0002 */
[----:B------:R-:W-:Y:S01]  /*24340*/  IMAD.IADD R5, R0, 0x1, -R16 ;  /* 0x0000000100057824 */ /* 0x000fe200078e0a10 */
[----:B------:R-:W-:-:S04]  /*24350*/  IABS R0, R6 ;  /* 0x0000000600007213 */ /* 0x000fc80000000000 */
[----:B------:R-:W-:Y:S01]  /*24360*/  IABS R3, R5 ;  /* 0x0000000500037213 */ /* 0x000fe20000000000 */
[----:B------:R-:W-:-:S04]  /*24370*/  IMAD.MOV R0, RZ, RZ, -R0 ;  /* 0x000000ffff007224 */ /* 0x000fc800078e0a00 */
[----:B------:R-:W-:-:S04]  /*24380*/  IMAD.HI.U32 R2, R2, R3, RZ ;  /* 0x0000000302027227 */ /* 0x000fc800078e00ff */
[----:B------:R-:W-:Y:S01]  /*24390*/  IMAD R3, R2, R0, R3 ;  /* 0x0000000002037224 */ /* 0x000fe200078e0203 */
[----:B------:R-:W-:-:S04]  /*243a0*/  LOP3.LUT R0, R5, R6, RZ, 0x3c, !PT ;  /* 0x0000000605007212 */ /* 0x000fc800078e3cff */
[----:B------:R-:W-:Y:S02]  /*243b0*/  ISETP.GT.U32.AND P1, PT, R8, R3, PT ;  /* 0x000000030800720c */ /* 0x000fe40003f24070 */
[----:B------:R-:W-:-:S11]  /*243c0*/  ISETP.GE.AND P2, PT, R0, RZ, PT ;  /* 0x000000ff0000720c */ /* 0x000fd60003f46270 */
[----:B------:R-:W-:Y:S02]  /*243d0*/  @!P1 IMAD.IADD R3, R3, 0x1, -R8 ;  /* 0x0000000103039824 */ /* 0x000fe400078e0a08 */
[----:B------:R-:W-:Y:S01]  /*243e0*/  @!P1 VIADD R2, R2, 0x1 ;  /* 0x0000000102029836 */ /* 0x000fe20000000000 */
[----:B------:R-:W-:Y:S02]  /*243f0*/  ISETP.NE.AND P1, PT, R6, RZ, PT ;  /* 0x000000ff0600720c */ /* 0x000fe40003f25270 */
[----:B------:R-:W-:-:S13]  /*24400*/  ISETP.GE.U32.AND P0, PT, R3, R8, PT ;  /* 0x000000080300720c */ /* 0x000fda0003f06070 */
[----:B------:R-:W-:-:S04]  /*24410*/  @P0 VIADD R2, R2, 0x1 ;  /* 0x0000000102020836 */ /* 0x000fc80000000000 */
[----:B------:R-:W-:Y:S01]  /*24420*/  @!P2 IMAD.MOV R2, RZ, RZ, -R2 ;  /* 0x000000ffff02a224 */ /* 0x000fe200078e0a02 */
[----:B------:R-:W-:-:S05]  /*24430*/  @!P1 LOP3.LUT R2, RZ, R6, RZ, 0x33, !PT ;  /* 0x00000006ff029212 */ /* 0x000fca00078e33ff */
[----:B------:R-:W-:Y:S02]  /*24440*/  IMAD R0, R7, R2, RZ ;  /* 0x0000000207007224 */ /* 0x000fe400078e02ff */
[----:B------:R-:W-:Y:S02]  /*24450*/  IMAD.MOV R2, RZ, RZ, -R2 ;  /* 0x000000ffff027224 */ /* 0x000fe400078e0a02 */
[----:B------:R-:W-:Y:S02]  /*24460*/  IMAD.MOV R3, RZ, RZ, -R0 ;  /* 0x000000ffff037224 */ /* 0x000fe400078e0a00 */
[----:B------:R-:W-:-:S03]  /*24470*/  IMAD R5, R6, R2, R5 ;  /* 0x0000000206057224 */ /* 0x000fc600078e0205 */
[----:B------:R-:W-:-:S04]  /*24480*/  VIADDMNMX R4, R3, R4, R7, PT ;  /* 0x0000000403047246 */ /* 0x000fc80003800107 */
[-C--:B------:R-:W-:Y:S02]  /*24490*/  IABS R7, R4.reuse ;  /* 0x0000000400077213 */ /* 0x080fe40000000000 */
[----:B------:R-:W-:Y:S02]  /*244a0*/  IABS R6, R4 ;  /* 0x0000000400067213 */ /* 0x000fe40000000000 */
[----:B------:R-:W0:Y:S03]  /*244b0*/  I2F.RP R8, R7 ;  /* 0x0000000700087306 */ /* 0x000e260000209400 */
[----:B------:R-:W-:-:S05]  /*244c0*/  IMAD.MOV R6, RZ, RZ, -R6 ;  /* 0x000000ffff067224 */ /* 0x000fca00078e0a06 */
[----:B0-----:R-:W0:Y:S02]  /*244d0*/  MUFU.RCP R8, R8 ;  /* 0x0000000800087308 */ /* 0x001e240000001000 */
[----:B0-----:R-:W-:-:S06]  /*244e0*/  VIADD R3, R8, 0xffffffe ;  /* 0x0ffffffe08037836 */ /* 0x001fcc0000000000 */
[----:B------:R-:W0:Y:S02]  /*244f0*/  F2I.FTZ.U32.TRUNC.NTZ R3, R3 ;  /* 0x0000000300037305 */ /* 0x000e24000021f000 */
[----:B0-----:R-:W-:-:S04]  /*24500*/  IMAD.MOV R2, RZ, RZ, -R3 ;  /* 0x000000ffff027224 */ /* 0x001fc800078e0a03 */
[----:B------:R-:W-:Y:S02]  /*24510*/  IMAD R9, R2, R7, RZ ;  /* 0x0000000702097224 */ /* 0x000fe400078e02ff */
[----:B------:R-:W-:-:S04]  /*24520*/  IMAD.MOV.U32 R2, RZ, RZ, RZ ;  /* 0x000000ffff027224 */ /* 0x000fc800078e00ff */
[----:B------:R-:W-:Y:S01]  /*24530*/  IMAD.HI.U32 R2, R3, R9, R2 ;  /* 0x0000000903027227 */ /* 0x000fe200078e0002 */
[----:B------:R-:W-:Y:S02]  /*24540*/  IABS R9, R5 ;  /* 0x0000000500097213 */ /* 0x000fe40000000000 */
[C---:B------:R-:W-:Y:S01]  /*24550*/  LOP3.LUT R3, R5.reuse, R4, RZ, 0x3c, !PT ;  /* 0x0000000405037212 */ /* 0x040fe200078e3cff */
[----:B------:R-:W-:Y:S02]  /*24560*/  IMAD.IADD R5, R5, 0x1, R0 ;  /* 0x0000000105057824 */ /* 0x000fe400078e0200 */
[----:B------:R-:W-:Y:S01]  /*24570*/  IMAD.HI.U32 R2, R2, R9, RZ ;  /* 0x0000000902027227 */ /* 0x000fe200078e00ff */
[----:B------:R-:W-:-:S03]  /*24580*/  ISETP.GE.AND P2, PT, R3, RZ, PT ;  /* 0x000000ff0300720c */ /* 0x000fc60003f46270 */
        /* <DEDUP_REMOVED lines=14> */
.L_x_1735:
[----:B------:R-:W-:Y:S01]  /*24670*/  UMOV UR4, URZ ;  /* 0x0000003f00047c82 */ /* 0x000fe20008000000 */
[----:B------:R-:W-:Y:S01]  /*24680*/  UMOV UR5, URZ ;  /* 0x0000003f00057c82 */ /* 0x000fe20008000000 */
[----:B------:R-:W-:Y:S01]  /*24690*/  ULDC UR6, c[0x0][0xc3c] ;  /* 0x00030f0000067ab9 */ /* 0x000fe20000000800 */
[----:B------:R-:W-:Y:S02]  /*246a0*/  IMAD.MOV.U32 R16, RZ, RZ, R0 ;  /* 0x000000ffff107224 */ /* 0x000fe400078e0000 */
[----:B------:R-:W-:Y:S02]  /*246b0*/  IMAD.U32 R17, RZ, RZ, UR4 ;  /* 0x00000004ff117e24 */ /* 0x000fe4000f8e00ff */
[----:B------:R-:W-:Y:S02]  /*246c0*/  IMAD.U32 R18, RZ, RZ, UR5 ;  /* 0x00000005ff127e24 */ /* 0x000fe4000f8e00ff */
[----:B------:R-:W-:-:S07]  /*246d0*/  IMAD.U32 R19, RZ, RZ, UR6 ;  /* 0x00000006ff137e24 */ /* 0x000fce000f8e00ff */
.L_x_1743:
[----:B------:R-:W2:Y:S01]  /*246e0*/  S2R R0, SR_TID.X ;  /* 0x0000000000007919 */ /* 0x000ea20000002100 */
[----:B------:R-:W-:Y:S05]  /*246f0*/  WARPSYNC.ALL ;  /* 0x0000000000007948 */ /* 0x000fea0003800000 */
[----:B------:R-:W-:Y:S01]  /*24700*/  BAR.SYNC.DEFER_BLOCKING 0x4, 0x200 ;  /* 0x0108000000007b1d */ /* 0x000fe20000010000 */
[----:B--2---:R-:W-:-:S04]  /*24710*/  LOP3.LUT R0, R0, 0x1f, RZ, 0xc0, !PT ;  /* 0x0000001f00007812 */ /* 0x004fc800078ec0ff */
[----:B------:R-:W-:-:S13]  /*24720*/  ISETP.NE.AND P0, PT, R0, RZ, PT ;  /* 0x000000ff0000720c */ /* 0x000fda0003f05270 */
[----:B-1----:R-:W1:Y:S01]  /*24730*/  @!P0 S2R R3, SR_CgaCtaId ;  /* 0x0000000000038919 */ /* 0x002e620000008800 */
[----:B------:R-:W-:-:S04]  /*24740*/  @!P0 MOV R0, 0x400 ;  /* 0x0000040000008802 */ /* 0x000fc80000000f00 */
[----:B-1----:R-:W-:-:S05]  /*24750*/  @!P0 LEA R22, R3, R0, 0x18 ;  /* 0x0000000003168211 */ /* 0x002fca00078ec0ff */
[----:B------:R3:W-:Y:S01]  /*24760*/  @!P0 STS.128 [R22+0x2d8d0], R16 ;  /* 0x02d8d01016008388 */ /* 0x0007e20000000c00 */
[----:B------:R-:W-:Y:S06]  /*24770*/  BAR.ARV 0x5, 0x200 ;  /* 0x0148000000007b1d */ /* 0x000fec0000002000 */
.L_x_1732:
[----:B------:R-:W-:Y:S02]  /*24780*/  ULDC UR4, c[0x0][0xc3c] ;  /* 0x00030f0000047ab9 */ /* 0x000fe40000000800 */
[----:B--2---:R-:W-:-:S13]  /*24790*/  ISETP.GE.AND P0, PT, R19, UR4, PT ;  /* 0x0000000413007c0c */ /* 0x004fda000bf06270 */
[----:B------:R-:W-:Y:S05]  /*247a0*/  @!P0 BRA `(.L_x_1744) ;  /* 0xffffff8c00e08947 */ /* 0x000fea000383ffff */
[----:B------:R-:W-:Y:S05]  /*247b0*/  BSYNC B8 ;  /* 0x0000000000087941 */ /* 0x000fea0003800000 */
.L_x_1584:
        /* <DEDUP_REMOVED lines=12> */
.L_x_1845:
[----:B------:R-:W-:Y:S05]  /*24880*/  BSYNC B0 ;  /* 0x0000000000007941 */ /* 0x000fea0003800000 */
.L_x_1745:
[----:B------:R-:W-:-:S03]  /*24890*/  UMOV UR4, 0xffffffff ;  /* 0xffffffff00047882 */ /* 0x000fc60000000000 */
[----:B------:R-:W-:Y:S05]  /*248a0*/  BRA.DIV UR4, `(.L_x_1747) ;  /* 0x0000002604947947 */ /* 0x000fea000b800000 */
[----:B0-----:R-:W0:Y:S02]  /*248b0*/  S2R R0, SR_TID.X ;  /* 0x0000000000007919 */ /* 0x001e240000002100 */
[----:B0-----:R-:W-:-:S04]  /*248c0*/  SHF.R.U32.HI R0, RZ, 0x5, R0 ;  /* 0x00000005ff007819 */ /* 0x001fc80000011600 */
[----:B------:R-:W-:-:S05]  /*248d0*/  LOP3.LUT R0, R0, 0x3, RZ, 0xc0, !PT ;  /* 0x0000000300007812 */ /* 0x000fca00078ec0ff */
[----:B------:R0:W2:Y:S02]  /*248e0*/  SHFL.IDX PT, R14, R0, RZ, 0x1f ;  /* 0x00001fff000e7589 */ /* 0x0000a400000e0000 */
.L_x_1848:
[----:B--2---:R-:W-:-:S13]  /*248f0*/  ISETP.NE.AND P0, PT, R14, RZ, PT ;  /* 0x000000ff0e00720c */ /* 0x004fda0003f05270 */
[----:B------:R-:W-:Y:S05]  /*24900*/  @P0 BRA `(.L_x_1369) ;  /* 0x0000000000880947 */ /* 0x000fea0003800000 */
[----:B------:R-:W-:-:S03]  /*24910*/  UMOV UR4, 0xffffffff ;  /* 0xffffffff00047882 */ /* 0x000fc60000000000 */
[----:B------:R-:W-:Y:S05]  /*24920*/  BRA.DIV UR4, `(.L_x_1748) ;  /* 0x0000002604a87947 */ /* 0x000fea000b800000 */
[----:B------:R-:W-:-:S13]  /*24930*/  ELECT P6, URZ, PT ;  /* 0x00000000003f782f */ /* 0x000fda00038c0000 */
.L_x_1851:
[----:B------:R-:W-:Y:S05]  /*24940*/  @!P6 BRA `(.L_x_1369) ;  /* 0x000000000078e947 */ /* 0x000fea0003800000 */
[----:B------:R-:W-:-:S06]  /*24950*/  ULOP3.LUT UR4, UR36, 0x2, URZ, 0xfc, !UPT ;  /* 0x0000000224047892 */ /* 0x000fcc000f8efc3f */
[----:B0-----:R-:W-:-:S05]  /*24960*/  IMAD.U32 R0, RZ, RZ, UR4 ;  /* 0x00000004ff007e24 */ /* 0x001fca000f8e00ff */
[----:B------:R-:W-:-:S13]  /*24970*/  ISETP.NE.AND P2, PT, R0, 0x3, PT ;  /* 0x000000030000780c */ /* 0x000fda0003f45270 */
[----:B------:R-:W-:Y:S05]  /*24980*/  @!P2 BRA `(.L_x_1749) ;  /* 0x000000000004a947 */ /* 0x000fea0003800000 */
[----:B------:R-:W-:Y:S01]  /*24990*/  BPT.TRAP 0x1 ;  /* 0x000000040000795c */ /* 0x000fe20000300000 */
.L_x_1749:
        /* <DEDUP_REMOVED lines=12> */
.L_x_1852:
[----:B------:R-:W2:Y:S02]  /*24a60*/  SYNCS.PHASECHK.TRANS64.TRYWAIT P0, [R3+URZ], R2 ;  /* 0x00000002030075a7 */ /* 0x000ea4000800017f */
[----:B--2---:R-:W-:Y:S05]  /*24a70*/  @!P0 BRA `(.L_x_1751) ;  /* 0x0000002400888947 */ /* 0x004fea0003800000 */
.L_x_1853:
[----:B------:R-:W-:Y:S05]  /*24a80*/  @!P2 BRA `(.L_x_1752) ;  /* 0x000000000004a947 */ /* 0x000fea0003800000 */
[----:B------:R-:W-:Y:S01]  /*24a90*/  BPT.TRAP 0x1 ;  /* 0x000000040000795c */ /* 0x000fe20000300000 */
.L_x_1752:
[----:B------:R-:W-:-:S04]  /*24aa0*/  VIADD R0, R9, 0x2d860 ;  /* 0x0002d86009007836 */ /* 0x000fc80000000000 */
[----:B------:R-:W-:-:S04]  /*24ab0*/  IMAD R23, R23, 0x8, R0 ;  /* 0x0000000817177824 */ /* 0x000fc800078e0200 */
[----:B------:R-:W4:Y:S02]  /*24ac0*/  SYNCS.PHASECHK.TRANS64.TRYWAIT P0, [R23+URZ], R4 ;  /* 0x00000004170075a7 */ /* 0x000f24000800017f */
[----:B----4-:R-:W-:Y:S05]  /*24ad0*/  @!P0 BRA `(.L_x_1753) ;  /* 0x0000002400848947 */ /* 0x010fea0003800000 */
.L_x_1854:
[----:B------:R-:W-:-:S07]  /*24ae0*/  IMAD R7, R7, 0x8, R0 ;  /* 0x0000000807077824 */ /* 0x000fce00078e0200 */
.L_x_1754:
[----:B------:R0:W0:Y:S02]  /*24af0*/  SYNCS.PHASECHK.TRANS64.TRYWAIT P0, [R7+URZ], R2 ;  /* 0x00000002070075a7 */ /* 0x000024000800017f */
[----:B0-----:R-:W-:Y:S05]  /*24b00*/  @!P0 NANOSLEEP.SYNCS 0x989680 ;  /* 0x009896800000895d */ /* 0x001fea0003900000 */
[----:B------:R-:W0:Y:S02]  /*24b10*/  @!P0 SYNCS.PHASECHK.TRANS64 P0, [R7+URZ], R2 ;  /* 0x00000002070085a7 */ /* 0x000e24000800007f */
[----:B0-----:R-:W-:Y:S05]  /*24b20*/  @!P0 BRA `(.L_x_1754) ;  /* 0xfffffffc00f08947 */ /* 0x001fea000383ffff */
.L_x_1369:
[----:B------:R-:W-:Y:S05]  /*24b30*/  BSYNC B9 ;  /* 0x0000000000097941 */ /* 0x000fea0003800000 */
.L_x_1366:
[----:B------:R-:W-:Y:S05]  /*24b40*/  EXIT ;  /* 0x000000000000794d */ /* 0x000fea0003800000 */
.L_x_1393:
[----:B0-----:R0:W1:Y:S02]  /*24b50*/  SYNCS.PHASECHK.TRANS64.TRYWAIT P5, [R14+URZ+0x2d890], R85 ;  /* 0x02d890550e0075a7 */ /* 0x00106400080a017f */
[----:B-1----:R-:W-:Y:S05]  /*24b60*/  @!P5 NANOSLEEP.SYNCS 0x989680 ;  /* 0x009896800000d95d */ /* 0x002fea0003900000 */
[----:B------:R-:W1:Y:S02]  /*24b70*/  @!P5 SYNCS.PHASECHK.TRANS64 P5, [R14+URZ+0x2d890], R85 ;  /* 0x02d890550e00d5a7 */ /* 0x000e6400080a007f */
[----:B-1----:R-:W-:Y:S05]  /*24b80*/  @!P5 BRA `(.L_x_1393) ;  /* 0xfffffffc00f0d947 */ /* 0x002fea000383ffff */
[----:B------:R-:W-:Y:S05]  /*24b90*/  BRA `(.L_x_1755) ;  /* 0xfffffde8001c7947 */ /* 0x000fea000383ffff */
.L_x_1421:
[----:B0-----:R0:W1:Y:S02]  /*24ba0*/  SYNCS.PHASECHK.TRANS64.TRYWAIT P5, [R14+URZ+0x2d890], R85 ;  /* 0x02d890550e0075a7 */ /* 0x00106400080a017f */
[----:B-1----:R-:W-:Y:S05]  /*24bb0*/  @!P5 NANOSLEEP.SYNCS 0x989680 ;  /* 0x009896800000d95d */ /* 0x002fea0003900000 */
[----:B------:R-:W1:Y:S02]  /*24bc0*/  @!P5 SYNCS.PHASECHK.TRANS64 P5, [R14+URZ+0x2d890], R85 ;  /* 0x02d890550e00d5a7 */ /* 0x000e6400080a007f */
[----:B-1----:R-:W-:Y:S05]  /*24bd0*/  @!P5 BRA `(.L_x_1421) ;  /* 0xfffffffc00f0d947 */ /* 0x002fea000383ffff */
[----:B------:R-:W-:Y:S05]  /*24be0*/  BRA `(.L_x_1756) ;  /* 0xfffffe0000cc7947 */ /* 0x000fea000383ffff */
.L_x_1434:
[----:B0-----:R0:W1:Y:S02]  /*24bf0*/  SYNCS.PHASECHK.TRANS64.TRYWAIT P4, [R14+URZ+0x2d890], R85 ;  /* 0x02d890550e0075a7 */ /* 0x001064000808017f */
[----:B-1----:R-:W-:Y:S05]  /*24c00*/  @!P4 NANOSLEEP.SYNCS 0x989680 ;  /* 0x009896800000c95d */ /* 0x002fea0003900000 */
[----:B------:R-:W1:Y:S02]  /*24c10*/  @!P4 SYNCS.PHASECHK.TRANS64 P4, [R14+URZ+0x2d890], R85 ;  /* 0x02d890550e00c5a7 */ /* 0x000e64000808007f */
[----:B-1----:R-:W-:Y:S05]  /*24c20*/  @!P4 BRA `(.L_x_1434) ;  /* 0xfffffffc00f0c947 */ /* 0x002fea000383ffff */
[----:B------:R-:W-:Y:S05]  /*24c30*/  BRA `(.L_x_1757) ;  /* 0xfffffe1c00607947 */ /* 0x000fea000383ffff */
.L_x_1438:
[----:B--2---:R2:W3:Y:S02]  /*24c40*/  SYNCS.PHASECHK.TRANS64.TRYWAIT P3, [R14+URZ+0x2d8b0], R85 ;  /* 0x02d8b0550e0075a7 */ /* 0x0044e4000806017f */
[----:B---3--:R-:W-:Y:S05]  /*24c50*/  @!P3 NANOSLEEP.SYNCS 0x989680 ;  /* 0x009896800000b95d */ /* 0x008fea0003900000 */
[----:B------:R-:W3:Y:S02]  /*24c60*/  @!P3 SYNCS.PHASECHK.TRANS64 P3, [R14+URZ+0x2d8b0], R85 ;  /* 0x02d8b0550e00b5a7 */ /* 0x000ee4000806007f */
[----:B---3--:R-:W-:Y:S05]  /*24c70*/  @!P3 BRA `(.L_x_1438) ;  /* 0xfffffffc00f0b947 */ /* 0x008fea000383ffff */
[----:B------:R-:W-:Y:S05]  /*24c80*/  BRA `(.L_x_1758) ;  /* 0xfffffe1c00f87947 */ /* 0x000fea000383ffff */
.L_x_1452:
[----:B------:R-:W0:Y:S01]  /*24c90*/  S2R R8, SR_TID.X ;  /* 0x0000000000087919 */ /* 0x000e220000002100 */
[----:B------:R-:W-:Y:S01]  /*24ca0*/  BSSY B0, `(.L_x_1759) ;  /* 0x000000c000007945 */ /* 0x000fe20003800000 */
[----:B------:R-:W-:Y:S02]  /*24cb0*/  IMAD.MOV.U32 R12, RZ, RZ, RZ ;  /* 0x000000ffff0c7224 */ /* 0x000fe400078e00ff */
[----:B------:R-:W-:Y:S02]  /*24cc0*/  IMAD.MOV.U32 R11, RZ, RZ, 0x1f ;  /* 0x0000001fff0b7424 */ /* 0x000fe400078e00ff */
[----:B------:R-:W-:Y:S02]  /*24cd0*/  IMAD.MOV.U32 R15, RZ, RZ, -0x1 ;  /* 0xffffffffff0f7424 */ /* 0x000fe400078e00ff */
[----:B0-----:R-:W-:-:S05]  /*24ce0*/  VIADD R9, R8, 0xffffff80 ;  /* 0xffffff8008097836 */ /* 0x001fca0000000000 */
[----:B------:R-:W-:-:S04]  /*24cf0*/  SHF.R.S32.HI R8, RZ, 0x1f, R9 ;  /* 0x0000001fff087819 */ /* 0x000fc80000011409 */
[----:B------:R-:W-:-:S04]  /*24d00*/  LEA.HI R8, R8, R9, RZ, 0x7 ;  /* 0x0000000908087211 */ /* 0x000fc800078f38ff */
[----:B------:R-:W-:-:S05]  /*24d10*/  SHF.R.S32.HI R8, RZ, 0x7, R8 ;  /* 0x00000007ff087819 */ /* 0x000fca0000011408 */
[----:B------:R-:W-:-:S07]  /*24d20*/  IMAD.MOV.U32 R13, RZ, RZ, R8 ;  /* 0x000000ffff0d7224 */ /* 0x000fce00078e0008 */
[----:B-----5:R-:W-:Y:S05]  /*24d30*/  WARPSYNC.COLLECTIVE R15, `(.L_x_1760) ;  /* 0x000000000f087348 */ /* 0x020fea0003c00000 */
[----:B------:R0:W1:Y:S02]  /*24d40*/  SHFL.IDX P6, R14, R13, R12, R11 ;  /* 0x0000000c0d0e7389 */ /* 0x00006400000c000b */
[----:B01---5:R-:W-:Y:S01]  /*24d50*/  ENDCOLLECTIVE ;  /* 0x000000000000791b */ /* 0x023fe20003800000 */
.L_x_1760:
[----:B------:R-:W-:Y:S05]  /*24d60*/  BSYNC B0 ;  /* 0x0000000000007941 */ /* 0x000fea0003800000 */
.L_x_1759:
[----:B------:R-:W-:Y:S01]  /*24d70*/  IMAD.MOV.U32 R155, RZ, RZ, R14 ;  /* 0x000000ffff9b7224 */ /* 0x000fe200078e000e */
[----:B------:R-:W-:Y:S06]  /*24d80*/  BRA `(.L_x_1761) ;  /* 0xfffffe2800547947 */ /* 0x000fec000383ffff */
.L_x_1463:
[----:B------:R-:W-:Y:S01]  /*24d90*/  BSSY B1, `(.L_x_1762) ;  /* 0x0000007000017945 */ /* 0x000fe20003800000 */
[----:B------:R-:W-:Y:S02]  /*24da0*/  IMAD.MOV.U32 R12, RZ, RZ, RZ ;  /* 0x000000ffff0c7224 */ /* 0x000fe400078e00ff */
[----:B------:R-:W-:Y:S02]  /*24db0*/  IMAD.MOV.U32 R11, RZ, RZ, 0x1e1f ;  /* 0x00001e1fff0b7424 */ /* 0x000fe400078e00ff */
[----:B------:R-:W-:-:S07]  /*24dc0*/  IMAD.MOV.U32 R15, RZ, RZ, -0x1 ;  /* 0xffffffffff0f7424 */ /* 0x000fce00078e00ff */
[----:B------:R-:W-:Y:S05]  /*24dd0*/  WARPSYNC.COLLECTIVE R15, `(.L_x_1763) ;  /* 0x000000000f087348 */ /* 0x000fea0003c00000 */
[----:B------:R0:W1:Y:S02]  /*24de0*/  SHFL.IDX P6, R14, R13, R12, R11 ;  /* 0x0000000c0d0e7389 */ /* 0x00006400000c000b */
[----:B01----:R-:W-:Y:S01]  /*24df0*/  ENDCOLLECTIVE ;  /* 0x000000000000791b */ /* 0x003fe20003800000 */
.L_x_1763:
[----:B------:R-:W-:Y:S05]  /*24e00*/  BSYNC B1 ;  /* 0x0000000000017941 */ /* 0x000fea0003800000 */
.L_x_1762:
        /* <DEDUP_REMOVED lines=8> */
.L_x_1764:
[----:B------:R-:W-:Y:S02]  /*24e90*/  IMAD.MOV.U32 R13, RZ, RZ, R5 ;  /* 0x000000ffff0d7224 */ /* 0x000fe400078e0005 */
[----:B------:R-:W-:-:S07]  /*24ea0*/  IMAD.MOV.U32 R0, RZ, RZ, R14 ;  /* 0x000000ffff007224 */ /* 0x000fce00078e000e */
[----:B------:R-:W-:Y:S05]  /*24eb0*/  WARPSYNC.COLLECTIVE R15, `(.L_x_1765) ;  /* 0x000000000f087348 */ /* 0x000fea0003c00000 */
[----:B------:R0:W1:Y:S02]  /*24ec0*/  SHFL.IDX P6, R14, R13, R12, R11 ;  /* 0x0000000c0d0e7389 */ /* 0x00006400000c000b */
[----:B01----:R-:W-:Y:S01]  /*24ed0*/  ENDCOLLECTIVE ;  /* 0x000000000000791b */ /* 0x003fe20003800000 */
.L_x_1765:
[----:B------:R-:W-:Y:S02]  /*24ee0*/  IMAD.MOV.U32 R13, RZ, RZ, R4 ;  /* 0x000000ffff0d7224 */ /* 0x000fe400078e0004 */
[----:B------:R-:W-:-:S07]  /*24ef0*/  IMAD.MOV.U32 R5, RZ, RZ, R14 ;  /* 0x000000ffff057224 */ /* 0x000fce00078e000e */
[----:B------:R-:W-:Y:S05]  /*24f00*/  WARPSYNC.COLLECTIVE R15, `(.L_x_1766) ;  /* 0x000000000f087348 */ /* 0x000fea0003c00000 */
[----:B------:R0:W1:Y:S02]  /*24f10*/  SHFL.IDX P6, R14, R13, R12, R11 ;  /* 0x0000000c0d0e7389 */ /* 0x00006400000c000b */
[----:B01----:R-:W-:Y:S01]  /*24f20*/  ENDCOLLECTIVE ;  /* 0x000000000000791b */ /* 0x003fe20003800000 */
.L_x_1766:
[----:B------:R-:W-:Y:S05]  /*24f30*/  BRA `(.L_x_1767) ;  /* 0xfffffe2c00d07947 */ /* 0x000fea000383ffff */
.L_x_1467:
[----:B0-----:R0:W1:Y:S02]  /*24f40*/  SYNCS.PHASECHK.TRANS64.TRYWAIT P1, [R2+URZ+0x2d800], R3 ;  /* 0x02d80003020075a7 */ /* 0x001064000802017f */
[----:B-1----:R-:W-:Y:S05]  /*24f50*/  @!P1 NANOSLEEP.SYNCS 0x989680 ;  /* 0x009896800000995d */ /* 0x002fea0003900000 */
[----:B------:R-:W1:Y:S02]  /*24f60*/  @!P1 SYNCS.PHASECHK.TRANS64 P1, [R2+URZ+0x2d800], R3 ;  /* 0x02d80003020095a7 */ /* 0x000e64000802007f */
[----:B-1----:R-:W-:Y:S05]  /*24f70*/  @!P1 BRA `(.L_x_1467) ;  /* 0xfffffffc00f09947 */ /* 0x002fea000383ffff */
[----:B------:R-:W-:Y:S05]  /*24f80*/  BRA `(.L_x_1768) ;  /* 0xfffffe3800147947 */ /* 0x000fea000383ffff */
.L_x_1479:
[----:B------:R-:W-:Y:S01]  /*24f90*/  BSSY B1, `(.L_x_1769) ;  /* 0x0000007000017945 */ /* 0x000fe20003800000 */
[----:B------:R-:W-:Y:S02]  /*24fa0*/  IMAD.MOV.U32 R12, RZ, RZ, RZ ;  /* 0x000000ffff0c7224 */ /* 0x000fe400078e00ff */
[----:B------:R-:W-:Y:S02]  /*24fb0*/  IMAD.MOV.U32 R11, RZ, RZ, 0x1e1f ;  /* 0x00001e1fff0b7424 */ /* 0x000fe400078e00ff */
[----:B------:R-:W-:-:S07]  /*24fc0*/  IMAD.MOV.U32 R15, RZ, RZ, -0x1 ;  /* 0xffffffffff0f7424 */ /* 0x000fce00078e00ff */
[----:B------:R-:W-:Y:S05]  /*24fd0*/  WARPSYNC.COLLECTIVE R15, `(.L_x_1770) ;  /* 0x000000000f087348 */ /* 0x000fea0003c00000 */
[----:B------:R0:W1:Y:S02]  /*24fe0*/  SHFL.IDX P6, R14, R13, R12, R11 ;  /* 0x0000000c0d0e7389 */ /* 0x00006400000c000b */
[----:B01----:R-:W-:Y:S01]  /*24ff0*/  ENDCOLLECTIVE ;  /* 0x000000000000791b */ /* 0x003fe20003800000 */
.L_x_1770:
[----:B------:R-:W-:Y:S05]  /*25000*/  BSYNC B1 ;  /* 0x0000000000017941 */ /* 0x000fea0003800000 */
.L_x_1769:
        /* <DEDUP_REMOVED lines=8> */
.L_x_1771:
[----:B------:R-:W-:Y:S02]  /*25090*/  IMAD.MOV.U32 R37, RZ, RZ, R3 ;  /* 0x000000ffff257224 */ /* 0x000fe400078e0003 */
[----:B------:R-:W-:Y:S02]  /*250a0*/  IMAD.MOV.U32 R13, RZ, RZ, R5 ;  /* 0x000000ffff0d7224 */ /* 0x000fe400078e0005 */
[----:B------:R-:W-:-:S07]  /*250b0*/  IMAD.MOV.U32 R0, RZ, RZ, R14 ;  /* 0x000000ffff007224 */ /* 0x000fce00078e000e */
[----:B------:R-:W-:Y:S05]  /*250c0*/  WARPSYNC.COLLECTIVE R15, `(.L_x_1772) ;  /* 0x000000000f087348 */ /* 0x000fea0003c00000 */
[----:B------:R0:W1:Y:S02]  /*250d0*/  SHFL.IDX P6, R14, R13, R12, R11 ;  /* 0x0000000c0d0e7389 */ /* 0x00006400000c000b */
[----:B01----:R-:W-:Y:S01]  /*250e0*/  ENDCOLLECTIVE ;  /* 0x000000000000791b */ /* 0x003fe20003800000 */
.L_x_1772:
[----:B------:R-:W-:Y:S02]  /*250f0*/  IMAD.MOV.U32 R36, RZ, RZ, R0 ;  /* 0x000000ffff247224 */ /* 0x000fe400078e0000 */
[----:B------:R-:W-:Y:S02]  /*25100*/  IMAD.MOV.U32 R13, RZ, RZ, R4 ;  /* 0x000000ffff0d7224 */ /* 0x000fe400078e0004 */
[----:B------:R-:W-:-:S07]  /*25110*/  IMAD.MOV.U32 R5, RZ, RZ, R14 ;  /* 0x000000ffff057224 */ /* 0x000fce00078e000e */
[----:B------:R-:W-:Y:S05]  /*25120*/  WARPSYNC.COLLECTIVE R15, `(.L_x_1773) ;  /* 0x000000000f087348 */ /* 0x000fea0003c00000 */
[----:B------:R0:W1:Y:S02]  /*25130*/  SHFL.IDX P6, R14, R13, R12, R11 ;  /* 0x0000000c0d0e7389 */ /* 0x00006400000c000b */
[----:B01----:R-:W-:Y:S01]  /*25140*/  ENDCOLLECTIVE ;  /* 0x000000000000791b */ /* 0x003fe20003800000 */
.L_x_1773:
[----:B------:R-:W-:Y:S05]  /*25150*/  BRA `(.L_x_1774) ;  /* 0xfffffe4c006c7947 */ /* 0x000fea000383ffff */
.L_x_1483:
[----:B0-----:R0:W1:Y:S02]  /*25160*/  SYNCS.PHASECHK.TRANS64.TRYWAIT P1, [R2+URZ+0x2d800], R37 ;  /* 0x02d80025020075a7 */ /* 0x001064000802017f */
[----:B-1----:R-:W-:Y:S05]  /*25170*/  @!P1 NANOSLEEP.SYNCS 0x989680 ;  /* 0x009896800000995d */ /* 0x002fea0003900000 */
[----:B------:R-:W1:Y:S02]  /*25180*/  @!P1 SYNCS.PHASECHK.TRANS64 P1, [R2+URZ+0x2d800], R37 ;  /* 0x02d80025020095a7 */ /* 0x000e64000802007f */
[----:B-1----:R-:W-:Y:S05]  /*25190*/  @!P1 BRA `(.L_x_1483) ;  /* 0xfffffffc00f09947 */ /* 0x002fea000383ffff */
[----:B------:R-:W-:Y:S05]  /*251a0*/  BRA `(.L_x_1775) ;  /* 0xfffffe5400087947 */ /* 0x000fea000383ffff */
.L_x_1491:
[----:B-1----:R1:W2:Y:S02]  /*251b0*/  SYNCS.PHASECHK.TRANS64.TRYWAIT P2, [R0+URZ+0x2d830], R3 ;  /* 0x02d83003000075a7 */ /* 0x0022a4000804017f */
[----:B--2---:R-:W-:Y:S05]  /*251c0*/  @!P2 NANOSLEEP.SYNCS 0x989680 ;  /* 0x009896800000a95d */ /* 0x004fea0003900000 */
[----:B------:R-:W2:Y:S02]  /*251d0*/  @!P2 SYNCS.PHASECHK.TRANS64 P2, [R0+URZ+0x2d830], R3 ;  /* 0x02d830030000a5a7 */ /* 0x000ea4000804007f */
[----:B--2---:R-:W-:Y:S05]  /*251e0*/  @!P2 BRA `(.L_x_1491) ;  /* 0xfffffffc00f0a947 */ /* 0x004fea000383ffff */
[----:B------:R-:W-:Y:S05]  /*251f0*/  BRA `(.L_x_1490) ;  /* 0xfffffe6800c47947 */ /* 0x000fea000383ffff */
.L_x_1509:
[----:B-1----:R1:W2:Y:S02]  /*25200*/  SYNCS.PHASECHK.TRANS64.TRYWAIT P4, [R11+URZ+0x2d830], R10 ;  /* 0x02d8300a0b0075a7 */ /* 0x0022a4000808017f */
[----:B--2---:R-:W-:Y:S05]  /*25210*/  @!P4 NANOSLEEP.SYNCS 0x989680 ;  /* 0x009896800000c95d */ /* 0x004fea0003900000 */
[----:B------:R-:W2:Y:S02]  /*25220*/  @!P4 SYNCS.PHASECHK.TRANS64 P4, [R11+URZ+0x2d830], R10 ;  /* 0x02d8300a0b00c5a7 */ /* 0x000ea4000808007f */
[----:B--2---:R-:W-:Y:S05]  /*25230*/  @!P4 BRA `(.L_x_1509) ;  /* 0xfffffffc00f0c947 */ /* 0x004fea000383ffff */
[----:B------:R-:W-:Y:S05]  /*25240*/  BRA `(.L_x_1508) ;  /* 0xfffffea800507947 */ /* 0x000fea000383ffff */
.L_x_1513:
[----:B-1----:R1:W2:Y:S02]  /*25250*/  SYNCS.PHASECHK.TRANS64.TRYWAIT P3, [R11+URZ+0x2d850], R10 ;  /* 0x02d8500a0b0075a7 */ /* 0x0022a4000806017f */
[----:B--2---:R-:W-:Y:S05]  /*25260*/  @!P3 NANOSLEEP.SYNCS 0x989680 ;  /* 0x009896800000b95d */ /* 0x004fea0003900000 */
[----:B------:R-:W2:Y:S02]  /*25270*/  @!P3 SYNCS.PHASECHK.TRANS64 P3, [R11+URZ+0x2d850], R10 ;  /* 0x02d8500a0b00b5a7 */ /* 0x000ea4000806007f */
[----:B--2---:R-:W-:Y:S05]  /*25280*/  @!P3 BRA `(.L_x_1513) ;  /* 0xfffffffc00f0b947 */ /* 0x004fea000383ffff */
[----:B------:R-:W-:Y:S05]  /*25290*/  BRA `(.L_x_1510) ;  /* 0xfffffeac00507947 */ /* 0x000fea000383ffff */
.L_x_1532:
[----:B-1----:R1:W2:Y:S02]  /*252a0*/  SYNCS.PHASECHK.TRANS64.TRYWAIT P3, [R12+URZ+0x2d830], R13 ;  /* 0x02d8300d0c0075a7 */ /* 0x0022a4000806017f */
[----:B--2---:R-:W-:Y:S05]  /*252b0*/  @!P3 NANOSLEEP.SYNCS 0x989680 ;  /* 0x009896800000b95d */ /* 0x004fea0003900000 */
[----:B------:R-:W2:Y:S02]  /*252c0*/  @!P3 SYNCS.PHASECHK.TRANS64 P3, [R12+URZ+0x2d830], R13 ;  /* 0x02d8300d0c00b5a7 */ /* 0x000ea4000806007f */
[----:B--2---:R-:W-:Y:S05]  /*252d0*/  @!P3 BRA `(.L_x_1532) ;  /* 0xfffffffc00f0b947 */ /* 0x004fea000383ffff */
[----:B------:R-:W-:Y:S05]  /*252e0*/  BRA `(.L_x_1531) ;  /* 0xfffffee400b87947 */ /* 0x000fea000383ffff */
.L_x_1536:
[----:B-1----:R1:W2:Y:S02]  /*252f0*/  SYNCS.PHASECHK.TRANS64.TRYWAIT P2, [R13+URZ+0x2d850], R12 ;  /* 0x02d8500c0d0075a7 */ /* 0x0022a4000804017f */
[----:B--2---:R-:W-:Y:S05]  /*25300*/  @!P2 NANOSLEEP.SYNCS 0x989680 ;  /* 0x009896800000a95d */ /* 0x004fea0003900000 */
[----:B------:R-:W2:Y:S02]  /*25310*/  @!P2 SYNCS.PHASECHK.TRANS64 P2, [R13+URZ+0x2d850], R12 ;  /* 0x02d8500c0d00a5a7 */ /* 0x000ea4000804007f */
[----:B--2---:R-:W-:Y:S05]  /*25320*/  @!P2 BRA `(.L_x_1536) ;  /* 0xfffffffc00f0a947 */ /* 0x004fea000383ffff */
[----:B------:R-:W-:Y:S05]  /*25330*/  BRA `(.L_x_1533) ;  /* 0xfffffee800b87947 */ /* 0x000fea000383ffff */
.L_x_1543:
[----:B-1----:R1:W2:Y:S02]  /*25340*/  SYNCS.PHASECHK.TRANS64.TRYWAIT P3, [R12+URZ+0x2d830], R13 ;  /* 0x02d8300d0c0075a7 */ /* 0x0022a4000806017f */
[----:B--2---:R-:W-:Y:S05]  /*25350*/  @!P3 NANOSLEEP.SYNCS 0x989680 ;  /* 0x009896800000b95d */ /* 0x004fea0003900000 */
[----:B------:R-:W2:Y:S02]  /*25360*/  @!P3 SYNCS.PHASECHK.TRANS64 P3, [R12+URZ+0x2d830], R13 ;  /* 0x02d8300d0c00b5a7 */ /* 0x000ea4000806007f */
[----:B--2---:R-:W-:Y:S05]  /*25370*/  @!P3 BRA `(.L_x_1543) ;  /* 0xfffffffc00f0b947 */ /* 0x004fea000383ffff */
[----:B------:R-:W-:Y:S05]  /*25380*/  BRA `(.L_x_1542) ;  /* 0xffffff1000887947 */ /* 0x000fea000383ffff */
.L_x_1547:
[----:B-1----:R1:W2:Y:S02]  /*25390*/  SYNCS.PHASECHK.TRANS64.TRYWAIT P2, [R13+URZ+0x2d850], R12 ;  /* 0x02d8500c0d0075a7 */ /* 0x0022a4000804017f */
[----:B--2---:R-:W-:Y:S05]  /*253a0*/  @!P2 NANOSLEEP.SYNCS 0x989680 ;  /* 0x009896800000a95d */ /* 0x004fea0003900000 */
[----:B------:R-:W2:Y:S02]  /*253b0*/  @!P2 SYNCS.PHASECHK.TRANS64 P2, [R13+URZ+0x2d850], R12 ;  /* 0x02d8500c0d00a5a7 */ /* 0x000ea4000804007f */
[----:B--2---:R-:W-:Y:S05]  /*253c0*/  @!P2 BRA `(.L_x_1547) ;  /* 0xfffffffc00f0a947 */ /* 0x004fea000383ffff */
[----:B------:R-:W-:Y:S05]  /*253d0*/  BRA `(.L_x_1544) ;  /* 0xffffff1400887947 */ /* 0x000fea000383ffff */
.L_x_1560:
[----:B-1----:R1:W2:Y:S02]  /*253e0*/  SYNCS.PHASECHK.TRANS64.TRYWAIT P0, [R11+URZ+0x2d850], R0 ;  /* 0x02d850000b0075a7 */ /* 0x0022a4000800017f */
[----:B--2---:R-:W-:Y:S05]  /*253f0*/  @!P0 NANOSLEEP.SYNCS 0x989680 ;  /* 0x009896800000895d */ /* 0x004fea0003900000 */
[----:B------:R-:W2:Y:S02]  /*25400*/  @!P0 SYNCS.PHASECHK.TRANS64 P0, [R11+URZ+0x2d850], R0 ;  /* 0x02d850000b0085a7 */ /* 0x000ea4000800007f */
[----:B--2---:R-:W-:Y:S05]  /*25410*/  @!P0 BRA `(.L_x_1560) ;  /* 0xfffffffc00f08947 */ /* 0x004fea000383ffff */
[----:B------:R-:W-:Y:S05]  /*25420*/  BRA `(.L_x_1559) ;  /* 0xffffff4c00507947 */ /* 0x000fea000383ffff */
.L_x_1570:
[----:B------:R-:W-:Y:S02]  /*25430*/  IMAD.MOV.U32 R13, RZ, RZ, R4 ;  /* 0x000000ffff0d7224 */ /* 0x000fe400078e0004 */
[----:B------:R-:W-:Y:S02]  /*25440*/  IMAD.MOV.U32 R12, RZ, RZ, RZ ;  /* 0x000000ffff0c7224 */ /* 0x000fe400078e00ff */
[----:B------:R-:W-:Y:S02]  /*25450*/  IMAD.MOV.U32 R11, RZ, RZ, 0x1c1f ;  /* 0x00001c1fff0b7424 */ /* 0x000fe400078e00ff */
[----:B------:R-:W-:-:S07]  /*25460*/  IMAD.MOV.U32 R15, RZ, RZ, -0x1 ;  /* 0xffffffffff0f7424 */ /* 0x000fce00078e00ff */
[----:B-1----:R-:W-:Y:S05]  /*25470*/  WARPSYNC.COLLECTIVE R15, `(.L_x_1776) ;  /* 0x000000000f087348 */ /* 0x002fea0003c00000 */
[----:B------:R0:W2:Y:S02]  /*25480*/  SHFL.IDX P6, R14, R13, R12, R11 ;  /* 0x0000000c0d0e7389 */ /* 0x0000a400000c000b */
[----:B012---:R-:W-:Y:S01]  /*25490*/  ENDCOLLECTIVE ;  /* 0x000000000000791b */ /* 0x007fe20003800000 */
.L_x_1776:
[----:B------:R-:W-:Y:S02]  /*254a0*/  IMAD.MOV.U32 R13, RZ, RZ, R0 ;  /* 0x000000ffff0d7224 */ /* 0x000fe400078e0000 */
[----:B------:R-:W-:-:S07]  /*254b0*/  IMAD.MOV.U32 R3, RZ, RZ, R14 ;  /* 0x000000ffff037224 */ /* 0x000fce00078e000e */
[----:B------:R-:W-:Y:S05]  /*254c0*/  WARPSYNC.COLLECTIVE R15, `(.L_x_1777) ;  /* 0x000000000f087348 */ /* 0x000fea0003c00000 */
[----:B------:R0:W1:Y:S02]  /*254d0*/  SHFL.IDX P6, R14, R13, R12, R11 ;  /* 0x0000000c0d0e7389 */ /* 0x00006400000c000b */
[----:B01----:R-:W-:Y:S01]  /*254e0*/  ENDCOLLECTIVE ;  /* 0x000000000000791b */ /* 0x003fe20003800000 */
.L_x_1777:
[----:B------:R-:W-:Y:S05]  /*254f0*/  BRA `(.L_x_1778) ;  /* 0xffffff7000787947 */ /* 0x000fea000383ffff */
.L_x_1573:
[----:B------:R-:W-:Y:S01]  /*25500*/  BSSY B1, `(.L_x_1779) ;  /* 0x0000008000017945 */ /* 0x000fe20003800000 */
[----:B----4-:R-:W-:Y:S02]  /*25510*/  IMAD.MOV.U32 R13, RZ, RZ, R4 ;  /* 0x000000ffff0d7224 */ /* 0x010fe400078e0004 */
[----:B------:R-:W-:Y:S02]  /*25520*/  IMAD.MOV.U32 R12, RZ, RZ, 0x1 ;  /* 0x00000001ff0c7424 */ /* 0x000fe400078e00ff */
[----:B------:R-:W-:Y:S02]  /*25530*/  IMAD.MOV.U32 R11, RZ, RZ, 0x1c1f ;  /* 0x00001c1fff0b7424 */ /* 0x000fe400078e00ff */
[----:B------:R-:W-:-:S07]  /*25540*/  IMAD.MOV.U32 R15, RZ, RZ, -0x1 ;  /* 0xffffffffff0f7424 */ /* 0x000fce00078e00ff */
[----:B0123--:R-:W-:Y:S05]  /*25550*/  WARPSYNC.COLLECTIVE R15, `(.L_x_1780) ;  /* 0x000000000f087348 */ /* 0x00ffea0003c00000 */
[----:B---3--:R3:W4:Y:S02]  /*25560*/  SHFL.IDX P6, R14, R13, R12, R11 ;  /* 0x0000000c0d0e7389 */ /* 0x00872400000c000b */
[----:B01234-:R-:W-:Y:S01]  /*25570*/  ENDCOLLECTIVE ;  /* 0x000000000000791b */ /* 0x01ffe20003800000 */
.L_x_1780:
[----:B------:R-:W-:Y:S05]  /*25580*/  BSYNC B1 ;  /* 0x0000000000017941 */ /* 0x000fea0003800000 */
.L_x_1779:
        /* <DEDUP_REMOVED lines=8> */
.L_x_1781:
[----:B------:R-:W-:Y:S05]  /*25610*/  BRA `(.L_x_1782) ;  /* 0xffffff70008c7947 */ /* 0x000fea000383ffff */
.L_x_1598:
[----:B------:R-:W1:Y:S01]  /*25620*/  S2R R11, SR_TID.X ;  /* 0x00000000000b7919 */ /* 0x000e620000002100 */
[----:B------:R-:W-:Y:S01]  /*25630*/  BSSY B1, `(.L_x_1783) ;  /* 0x000000a000017945 */ /* 0x000fe20003800000 */
[----:B0-----:R-:W-:Y:S02]  /*25640*/  IMAD.MOV.U32 R12, RZ, RZ, RZ ;  /* 0x000000ffff0c7224 */ /* 0x001fe400078e00ff */
[----:B------:R-:W-:Y:S01]  /*25650*/  IMAD.MOV.U32 R15, RZ, RZ, -0x1 ;  /* 0xffffffffff0f7424 */ /* 0x000fe200078e00ff */
[----:B-1----:R-:W-:-:S04]  /*25660*/  SHF.R.U32.HI R11, RZ, 0x5, R11 ;  /* 0x00000005ff0b7819 */ /* 0x002fc8000001160b */
[----:B------:R-:W-:-:S05]  /*25670*/  LOP3.LUT R11, R11, 0x3, RZ, 0xc0, !PT ;  /* 0x000000030b0b7812 */ /* 0x000fca00078ec0ff */
[----:B------:R-:W-:Y:S02]  /*25680*/  IMAD.MOV.U32 R13, RZ, RZ, R11 ;  /* 0x000000ffff0d7224 */ /* 0x000fe400078e000b */
[----:B------:R-:W-:-:S07]  /*25690*/  IMAD.MOV.U32 R11, RZ, RZ, 0x1f ;  /* 0x0000001fff0b7424 */ /* 0x000fce00078e00ff */
[----:B------:R-:W-:Y:S05]  /*256a0*/  WARPSYNC.COLLECTIVE R15, `(.L_x_1784) ;  /* 0x000000000f087348 */ /* 0x000fea0003c00000 */
[----:B------:R0:W1:Y:S02]  /*256b0*/  SHFL.IDX P6, R14, R13, R12, R11 ;  /* 0x0000000c0d0e7389 */ /* 0x00006400000c000b */
[----:B01----:R-:W-:Y:S01]  /*256c0*/  ENDCOLLECTIVE ;  /* 0x000000000000791b */ /* 0x003fe20003800000 */
.L_x_1784:
[----:B------:R-:W-:Y:S05]  /*256d0*/  BSYNC B1 ;  /* 0x0000000000017941 */ /* 0x000fea0003800000 */
.L_x_1783:
[----:B------:R-:W-:Y:S05]  /*256e0*/  BRA `(.L_x_1785) ;  /* 0xffffff8800b07947 */ /* 0x000fea000383ffff */
.L_x_1600:
[----:B------:R-:W-:Y:S01]  /*256f0*/  BSSY B1, `(.L_x_1786) ;  /* 0x0000006000017945 */ /* 0x000fe20003800000 */
[----:B------:R-:W-:-:S07]  /*25700*/  IMAD.MOV.U32 R15, RZ, RZ, -0x1 ;  /* 0xffffffffff0f7424 */ /* 0x000fce00078e00ff */
[----:B01----:R-:W-:Y:S05]  /*25710*/  WARPSYNC.COLLECTIVE R15, `(.L_x_1787) ;  /* 0x000000000f0c7348 */ /* 0x003fea0003c00000 */
[----:B------:R-:W-:Y:S02]  /*25720*/  ELECT P6, UR62, PT ;  /* 0x00000000003e782f */ /* 0x000fe400038c0000 */
[----:B------:R-:W-:Y:S01]  /*25730*/  MOV R14, UR62 ;  /* 0x0000003e000e7c02 */ /* 0x000fe20008000f00 */
[----:B01----:R-:W-:Y:S10]  /*25740*/  ENDCOLLECTIVE ;  /* 0x000000000000791b */ /* 0x003ff40003800000 */
.L_x_1787:
[----:B------:R-:W-:Y:S05]  /*25750*/  BSYNC B1 ;  /* 0x0000000000017941 */ /* 0x000fea0003800000 */
.L_x_1786:
[----:B------:R-:W-:Y:S05]  /*25760*/  BRA `(.L_x_1599) ;  /* 0xffffff8800a87947 */ /* 0x000fea000383ffff */
.L_x_1602:
[----:B-1----:R1:W2:Y:S02]  /*25770*/  SYNCS.PHASECHK.TRANS64.TRYWAIT P0, [R22+URZ+0x2d820], R3 ;  /* 0x02d82003160075a7 */ /* 0x0022a4000800017f */
[----:B--2---:R-:W-:Y:S05]  /*25780*/  @!P0 NANOSLEEP.SYNCS 0x989680 ;  /* 0x009896800000895d */ /* 0x004fea0003900000 */
[----:B------:R-:W2:Y:S02]  /*25790*/  @!P0 SYNCS.PHASECHK.TRANS64 P0, [R22+URZ+0x2d820], R3 ;  /* 0x02d82003160085a7 */ /* 0x000ea4000800007f */
[----:B--2---:R-:W-:Y:S05]  /*257a0*/  @!P0 BRA `(.L_x_1602) ;  /* 0xfffffffc00f08947 */ /* 0x004fea000383ffff */
[----:B------:R-:W-:Y:S05]  /*257b0*/  BRA `(.L_x_1788) ;  /* 0xffffff8800b87947 */ /* 0x000fea000383ffff */
.L_x_1606:
[----:B--2---:R2:W3:Y:S02]  /*257c0*/  SYNCS.PHASECHK.TRANS64.TRYWAIT P0, [R11+URZ+0x2d8a0], R10 ;  /* 0x02d8a00a0b0075a7 */ /* 0x0044e4000800017f */
[----:B---3--:R-:W-:Y:S05]  /*257d0*/  @!P0 NANOSLEEP.SYNCS 0x989680 ;  /* 0x009896800000895d */ /* 0x008fea0003900000 */
[----:B------:R-:W3:Y:S02]  /*257e0*/  @!P0 SYNCS.PHASECHK.TRANS64 P0, [R11+URZ+0x2d8a0], R10 ;  /* 0x02d8a00a0b0085a7 */ /* 0x000ee4000800007f */
[----:B---3--:R-:W-:Y:S05]  /*257f0*/  @!P0 BRA `(.L_x_1606) ;  /* 0xfffffffc00f08947 */ /* 0x008fea000383ffff */
[----:B------:R-:W-:Y:S05]  /*25800*/  BRA `(.L_x_1789) ;  /* 0xffffff8800d07947 */ /* 0x000fea000383ffff */
.L_x_1613:
[----:B0-----:R0:W1:Y:S02]  /*25810*/  SYNCS.PHASECHK.TRANS64.TRYWAIT P0, [R11+URZ+0x2d8c0], R10 ;  /* 0x02d8c00a0b0075a7 */ /* 0x001064000800017f */
[----:B-1----:R-:W-:Y:S05]  /*25820*/  @!P0 NANOSLEEP.SYNCS 0x989680 ;  /* 0x009896800000895d */ /* 0x002fea0003900000 */
[----:B------:R-:W1:Y:S02]  /*25830*/  @!P0 SYNCS.PHASECHK.TRANS64 P0, [R11+URZ+0x2d8c0], R10 ;  /* 0x02d8c00a0b0085a7 */ /* 0x000e64000800007f */
[----:B-1----:R-:W-:Y:S05]  /*25840*/  @!P0 BRA `(.L_x_1613) ;  /* 0xfffffffc00f08947 */ /* 0x002fea000383ffff */
[----:B------:R-:W-:Y:S05]  /*25850*/  BRA `(.L_x_1790) ;  /* 0xffffff8c00cc7947 */ /* 0x000fea000383ffff */
.L_x_1622:
[----:B-1----:R1:W2:Y:S02]  /*25860*/  SYNCS.PHASECHK.TRANS64.TRYWAIT P1, [R6+URZ+0x2d8a0], R3 ;  /* 0x02d8a003060075a7 */ /* 0x0022a4000802017f */
[----:B--2---:R-:W-:Y:S05]  /*25870*/  @!P1 NANOSLEEP.SYNCS 0x989680 ;  /* 0x009896800000995d */ /* 0x004fea0003900000 */
[----:B------:R-:W2:Y:S02]  /*25880*/  @!P1 SYNCS.PHASECHK.TRANS64 P1, [R6+URZ+0x2d8a0], R3 ;  /* 0x02d8a003060095a7 */ /* 0x000ea4000802007f */
[----:B--2---:R-:W-:Y:S05]  /*25890*/  @!P1 BRA `(.L_x_1622) ;  /* 0xfffffffc00f09947 */ /* 0x004fea000383ffff */
[----:B------:R-:W-:Y:S05]  /*258a0*/  BRA `(.L_x_1791) ;  /* 0xffffff9400007947 */ /* 0x000fea000383ffff */
.L_x_1629:
[----:B0-----:R0:W2:Y:S02]  /*258b0*/  SYNCS.PHASECHK.TRANS64.TRYWAIT P1, [R6+URZ+0x2d8c0], R3 ;  /* 0x02d8c003060075a7 */ /* 0x0010a4000802017f */
[----:B--2---:R-:W-:Y:S05]  /*258c0*/  @!P1 NANOSLEEP.SYNCS 0x989680 ;  /* 0x009896800000995d */ /* 0x004fea0003900000 */
[----:B------:R-:W2:Y:S02]  /*258d0*/  @!P1 SYNCS.PHASECHK.TRANS64 P1, [R6+URZ+0x2d8c0], R3 ;  /* 0x02d8c003060095a7 */ /* 0x000ea4000802007f */
[----:B--2---:R-:W-:Y:S05]  /*258e0*/  @!P1 BRA `(.L_x_1629) ;  /* 0xfffffffc00f09947 */ /* 0x004fea000383ffff */
[----:B------:R-:W-:Y:S05]  /*258f0*/  BRA `(.L_x_1792) ;  /* 0xffffff9400f87947 */ /* 0x000fea000383ffff */
.L_x_1652:
[----:B------:R-:W2:Y:S01]  /*25900*/  S2R R20, SR_TID.X ;  /* 0x0000000000147919 */ /* 0x000ea20000002100 */
[----:B------:R-:W-:Y:S01]  /*25910*/  BSSY B0, `(.L_x_1793) ;  /* 0x000000a000007945 */ /* 0x000fe20003800000 */
[----:B0-----:R-:W-:Y:S02]  /*25920*/  IMAD.MOV.U32 R12, RZ, RZ, RZ ;  /* 0x000000ffff0c7224 */ /* 0x001fe400078e00ff */
[----:B------:R-:W-:Y:S02]  /*25930*/  IMAD.MOV.U32 R11, RZ, RZ, 0x1f ;  /* 0x0000001fff0b7424 */ /* 0x000fe400078e00ff */
[----:B------:R-:W-:Y:S01]  /*25940*/  IMAD.MOV.U32 R15, RZ, RZ, -0x1 ;  /* 0xffffffffff0f7424 */ /* 0x000fe200078e00ff */
[----:B--2---:R-:W-:-:S04]  /*25950*/  SHF.R.U32.HI R20, RZ, 0x5, R20 ;  /* 0x00000005ff147819 */ /* 0x004fc80000011614 */
[----:B------:R-:W-:-:S05]  /*25960*/  LOP3.LUT R20, R20, 0x3, RZ, 0xc0, !PT ;  /* 0x0000000314147812 */ /* 0x000fca00078ec0ff */
[----:B------:R-:W-:-:S07]  /*25970*/  IMAD.MOV.U32 R13, RZ, RZ, R20 ;  /* 0x000000ffff0d7224 */ /* 0x000fce00078e0014 */
[----:B-1----:R-:W-:Y:S05]  /*25980*/  WARPSYNC.COLLECTIVE R15, `(.L_x_1794) ;  /* 0x000000000f087348 */ /* 0x002fea0003c00000 */
[----:B------:R0:W2:Y:S02]  /*25990*/  SHFL.IDX P6, R14, R13, R12, R11 ;  /* 0x0000000c0d0e7389 */ /* 0x0000a400000c000b */
[----:B012---:R-:W-:Y:S01]  /*259a0*/  ENDCOLLECTIVE ;  /* 0x000000000000791b */ /* 0x007fe20003800000 */
.L_x_1794:
[----:B------:R-:W-:Y:S05]  /*259b0*/  BSYNC B0 ;  /* 0x0000000000007941 */ /* 0x000fea0003800000 */
.L_x_1793:
[----:B------:R-:W-:Y:S05]  /*259c0*/  BRA `(.L_x_1795) ;  /* 0xffffffa400807947 */ /* 0x000fea000383ffff */
.L_x_1654:
[----:B------:R-:W-:Y:S01]  /*259d0*/  BSSY B0, `(.L_x_1796) ;  /* 0x0000006000007945 */ /* 0x000fe20003800000 */
[----:B------:R-:W-:-:S07]  /*259e0*/  IMAD.MOV.U32 R15, RZ, RZ, -0x1 ;  /* 0xffffffffff0f7424 */ /* 0x000fce00078e00ff */
[----:B012---:R-:W-:Y:S05]  /*259f0*/  WARPSYNC.COLLECTIVE R15, `(.L_x_1797) ;  /* 0x000000000f0c7348 */ /* 0x007fea0003c00000 */
[----:B------:R-:W-:Y:S02]  /*25a00*/  ELECT P6, UR62, PT ;  /* 0x00000000003e782f */ /* 0x000fe400038c0000 */
[----:B------:R-:W-:Y:S01]  /*25a10*/  MOV R14, UR62 ;  /* 0x0000003e000e7c02 */ /* 0x000fe20008000f00 */
[----:B012---:R-:W-:Y:S10]  /*25a20*/  ENDCOLLECTIVE ;  /* 0x000000000000791b */ /* 0x007ff40003800000 */
.L_x_1797:
[----:B------:R-:W-:Y:S05]  /*25a30*/  BSYNC B0 ;  /* 0x0000000000007941 */ /* 0x000fea0003800000 */
.L_x_1796:
[----:B------:R-:W-:Y:S05]  /*25a40*/  BRA `(.L_x_1798) ;  /* 0xffffffa400887947 */ /* 0x000fea000383ffff */
.L_x_1656:
[----:B--2---:R2:W3:Y:S02]  /*25a50*/  SYNCS.PHASECHK.TRANS64.TRYWAIT P0, [R0+URZ+0x2d840], R2 ;  /* 0x02d84002000075a7 */ /* 0x0044e4000800017f */
[----:B---3--:R-:W-:Y:S05]  /*25a60*/  @!P0 NANOSLEEP.SYNCS 0x989680 ;  /* 0x009896800000895d */ /* 0x008fea0003900000 */
[----:B------:R-:W3:Y:S02]  /*25a70*/  @!P0 SYNCS.PHASECHK.TRANS64 P0, [R0+URZ+0x2d840], R2 ;  /* 0x02d84002000085a7 */ /* 0x000ee4000800007f */
[----:B---3--:R-:W-:Y:S05]  /*25a80*/  @!P0 BRA `(.L_x_1656) ;  /* 0xfffffffc00f08947 */ /* 0x008fea000383ffff */
[----:B------:R-:W-:Y:S05]  /*25a90*/  BRA `(.L_x_1799) ;  /* 0xffffffa400d87947 */ /* 0x000fea000383ffff */
.L_x_1660:
        /* <DEDUP_REMOVED lines=13> */
.L_x_1800:
[----:B------:R-:W-:Y:S02]  /*25b70*/  IMAD.MOV.U32 R13, RZ, RZ, R4 ;  /* 0x000000ffff0d7224 */ /* 0x000fe400078e0004 */
[----:B------:R-:W-:-:S07]  /*25b80*/  IMAD.MOV.U32 R2, RZ, RZ, R14 ;  /* 0x000000ffff027224 */ /* 0x000fce00078e000e */
[----:B------:R-:W-:Y:S05]  /*25b90*/  WARPSYNC.COLLECTIVE R15, `(.L_x_1801) ;  /* 0x000000000f087348 */ /* 0x000fea0003c00000 */
[----:B------:R0:W1:Y:S02]  /*25ba0*/  SHFL.IDX P6, R14, R13, R12, R11 ;  /* 0x0000000c0d0e7389 */ /* 0x00006400000c000b */
[----:B01----:R-:W-:Y:S01]  /*25bb0*/  ENDCOLLECTIVE ;  /* 0x000000000000791b */ /* 0x003fe20003800000 */
.L_x_1801:
[----:B------:R-:W-:Y:S02]  /*25bc0*/  IMAD.MOV.U32 R13, RZ, RZ, R0 ;  /* 0x000000ffff0d7224 */ /* 0x000fe400078e0000 */
[----:B------:R-:W-:Y:S02]  /*25bd0*/  IMAD.MOV.U32 R12, RZ, RZ, 0x1 ;  /* 0x00000001ff0c7424 */ /* 0x000fe400078e00ff */
[----:B------:R-:W-:-:S07]  /*25be0*/  IMAD.MOV.U32 R3, RZ, RZ, R14 ;  /* 0x000000ffff037224 */ /* 0x000fce00078e000e */
[----:B------:R-:W-:Y:S05]  /*25bf0*/  WARPSYNC.COLLECTIVE R15, `(.L_x_1802) ;  /* 0x000000000f087348 */ /* 0x000fea0003c00000 */
[----:B------:R0:W1:Y:S02]  /*25c00*/  SHFL.IDX P6, R14, R13, R12, R11 ;  /* 0x0000000c0d0e7389 */ /* 0x00006400000c000b */
[----:B01----:R-:W-:Y:S01]  /*25c10*/  ENDCOLLECTIVE ;  /* 0x000000000000791b */ /* 0x003fe20003800000 */
.L_x_1802:
        /* <DEDUP_REMOVED lines=17> */
.L_x_1803:
[----:B------:R-:W-:Y:S02]  /*25d30*/  IMAD.MOV.U32 R13, RZ, RZ, R0 ;  /* 0x000000ffff0d7224 */ /* 0x000fe400078e0000 */
[----:B------:R-:W-:Y:S02]  /*25d40*/  IMAD.MOV.U32 R12, RZ, RZ, 0x2 ;  /* 0x00000002ff0c7424 */ /* 0x000fe400078e00ff */
[----:B------:R-:W-:-:S07]  /*25d50*/  IMAD.MOV.U32 R3, RZ, RZ, R14 ;  /* 0x000000ffff037224 */ /* 0x000fce00078e000e */
[----:B------:R-:W-:Y:S05]  /*25d60*/  WARPSYNC.COLLECTIVE R15, `(.L_x_1804) ;  /* 0x000000000f087348 */ /* 0x000fea0003c00000 */
[----:B------:R0:W1:Y:S02]  /*25d70*/  SHFL.IDX P6, R14, R13, R12, R11 ;  /* 0x0000000c0d0e7389 */ /* 0x00006400000c000b */
[----:B01----:R-:W-:Y:S01]  /*25d80*/  ENDCOLLECTIVE ;  /* 0x000000000000791b */ /* 0x003fe20003800000 */
.L_x_1804:
        /* <DEDUP_REMOVED lines=18> */
.L_x_1805:
[----:B------:R-:W-:Y:S02]  /*25eb0*/  IMAD.MOV.U32 R13, RZ, RZ, R0 ;  /* 0x000000ffff0d7224 */ /* 0x000fe400078e0000 */
[----:B------:R-:W-:Y:S02]  /*25ec0*/  IMAD.MOV.U32 R12, RZ, RZ, 0x3 ;  /* 0x00000003ff0c7424 */ /* 0x000fe400078e00ff */
[----:B------:R-:W-:-:S07]  /*25ed0*/  IMAD.MOV.U32 R3, RZ, RZ, R14 ;  /* 0x000000ffff037224 */ /* 0x000fce00078e000e */
[----:B------:R-:W-:Y:S05]  /*25ee0*/  WARPSYNC.COLLECTIVE R15, `(.L_x_1806) ;  /* 0x000000000f087348 */ /* 0x000fea0003c00000 */
[----:B------:R0:W1:Y:S02]  /*25ef0*/  SHFL.IDX P6, R14, R13, R12, R11 ;  /* 0x0000000c0d0e7389 */ /* 0x00006400000c000b */
[----:B01----:R-:W-:Y:S01]  /*25f00*/  ENDCOLLECTIVE ;  /* 0x000000000000791b */ /* 0x003fe20003800000 */
.L_x_1806:
        /* <DEDUP_REMOVED lines=10> */
.L_x_1807:
        /* <DEDUP_REMOVED lines=13> */
.L_x_1808:
        /* <DEDUP_REMOVED lines=8> */
.L_x_1809:
        /* <DEDUP_REMOVED lines=12> */
.L_x_1810:
        /* <DEDUP_REMOVED lines=8> */
.L_x_1811:
        /* <DEDUP_REMOVED lines=11> */
.L_x_1663:
[----:B0-----:R0:W1:Y:S02]  /*262f0*/  SYNCS.PHASECHK.TRANS64.TRYWAIT P0, [R22+URZ+0x2d820], R3 ;  /* 0x02d82003160075a7 */ /* 0x001064000800017f */
[----:B-1----:R-:W-:Y:S05]  /*26300*/  @!P0 NANOSLEEP.SYNCS 0x989680 ;  /* 0x009896800000895d */ /* 0x002fea0003900000 */
[----:B------:R-:W1:Y:S02]  /*26310*/  @!P0 SYNCS.PHASECHK.TRANS64 P0, [R22+URZ+0x2d820], R3 ;  /* 0x02d82003160085a7 */ /* 0x000e64000800007f */
[----:B-1----:R-:W-:Y:S05]  /*26320*/  @!P0 BRA `(.L_x_1663) ;  /* 0xfffffffc00f08947 */ /* 0x002fea000383ffff */
[----:B------:R-:W-:Y:S05]  /*26330*/  BRA `(.L_x_1813) ;  /* 0xffffffac00d07947 */ /* 0x000fea000383ffff */
.L_x_1672:
[----:B0-----:R0:W2:Y:S02]  /*26340*/  SYNCS.PHASECHK.TRANS64.TRYWAIT P0, [R3+URZ+0x2d840], R2 ;  /* 0x02d84002030075a7 */ /* 0x0010a4000800017f */
[----:B--2---:R-:W-:Y:S05]  /*26350*/  @!P0 NANOSLEEP.SYNCS 0x989680 ;  /* 0x009896800000895d */ /* 0x004fea0003900000 */
[----:B------:R-:W2:Y:S02]  /*26360*/  @!P0 SYNCS.PHASECHK.TRANS64 P0, [R3+URZ+0x2d840], R2 ;  /* 0x02d84002030085a7 */ /* 0x000ea4000800007f */
[----:B--2---:R-:W-:Y:S05]  /*26370*/  @!P0 BRA `(.L_x_1672) ;  /* 0xfffffffc00f08947 */ /* 0x004fea000383ffff */
[----:B------:R-:W-:Y:S05]  /*26380*/  BRA `(.L_x_1814) ;  /* 0xffffffb0008c7947 */ /* 0x000fea000383ffff */
.L_x_1679:
[----:B0-----:R0:W1:Y:S02]  /*26390*/  SYNCS.PHASECHK.TRANS64.TRYWAIT P0, [R3+URZ+0x60], R2 ;  /* 0x00006002030075a7 */ /* 0x001064000800017f */
[----:B-1----:R-:W-:Y:S05]  /*263a0*/  @!P0 NANOSLEEP.SYNCS 0x989680 ;  /* 0x009896800000895d */ /* 0x002fea0003900000 */
[----:B------:R-:W1:Y:S02]  /*263b0*/  @!P0 SYNCS.PHASECHK.TRANS64 P0, [R3+URZ+0x60], R2 ;  /* 0x00006002030085a7 */ /* 0x000e64000800007f */
[----:B-1----:R-:W-:Y:S05]  /*263c0*/  @!P0 BRA `(.L_x_1679) ;  /* 0xfffffffc00f08947 */ /* 0x002fea000383ffff */
[----:B------:R-:W-:Y:S05]  /*263d0*/  BRA `(.L_x_1815) ;  /* 0xffffffb400987947 */ /* 0x000fea000383ffff */
.L_x_1689:
[----:B0-----:R0:W2:Y:S02]  /*263e0*/  SYNCS.PHASECHK.TRANS64.TRYWAIT P0, [R3+URZ+0x2d840], R2 ;  /* 0x02d84002030075a7 */ /* 0x0010a4000800017f */
[----:B--2---:R-:W-:Y:S05]  /*263f0*/  @!P0 NANOSLEEP.SYNCS 0x989680 ;  /* 0x009896800000895d */ /* 0x004fea0003900000 */
[----:B------:R-:W2:Y:S02]  /*26400*/  @!P0 SYNCS.PHASECHK.TRANS64 P0, [R3+URZ+0x2d840], R2 ;  /* 0x02d84002030085a7 */ /* 0x000ea4000800007f */
[----:B--2---:R-:W-:Y:S05]  /*26410*/  @!P0 BRA `(.L_x_1689) ;  /* 0xfffffffc00f08947 */ /* 0x004fea000383ffff */
[----:B------:R-:W-:Y:S05]  /*26420*/  BRA `(.L_x_1816) ;  /* 0xffffffbc00587947 */ /* 0x000fea000383ffff */
.L_x_1696:
[----:B0-----:R0:W1:Y:S02]  /*26430*/  SYNCS.PHASECHK.TRANS64.TRYWAIT P0, [R11+URZ+0x60], R26 ;  /* 0x0000601a0b0075a7 */ /* 0x001064000800017f */
[----:B-1----:R-:W-:Y:S05]  /*26440*/  @!P0 NANOSLEEP.SYNCS 0x989680 ;  /* 0x009896800000895d */ /* 0x002fea0003900000 */
[----:B------:R-:W1:Y:S02]  /*26450*/  @!P0 SYNCS.PHASECHK.TRANS64 P0, [R11+URZ+0x60], R26 ;  /* 0x0000601a0b0085a7 */ /* 0x000e64000800007f */
[----:B-1----:R-:W-:Y:S05]  /*26460*/  @!P0 BRA `(.L_x_1696) ;  /* 0xfffffffc00f08947 */ /* 0x002fea000383ffff */
[----:B------:R-:W-:Y:S05]  /*26470*/  BRA `(.L_x_1817) ;  /* 0xffffffc000647947 */ /* 0x000fea000383ffff */
.L_x_1706:
[----:B0-----:R0:W2:Y:S02]  /*26480*/  SYNCS.PHASECHK.TRANS64.TRYWAIT P0, [R2+URZ+0x2d840], R3 ;  /* 0x02d84003020075a7 */ /* 0x0010a4000800017f */
[----:B--2---:R-:W-:Y:S05]  /*26490*/  @!P0 NANOSLEEP.SYNCS 0x989680 ;  /* 0x009896800000895d */ /* 0x004fea0003900000 */
[----:B------:R-:W2:Y:S02]  /*264a0*/  @!P0 SYNCS.PHASECHK.TRANS64 P0, [R2+URZ+0x2d840], R3 ;  /* 0x02d84003020085a7 */ /* 0x000ea4000800007f */
[----:B--2---:R-:W-:Y:S05]  /*264b0*/  @!P0 BRA `(.L_x_1706) ;  /* 0xfffffffc00f08947 */ /* 0x004fea000383ffff */
[----:B------:R-:W-:Y:S05]  /*264c0*/  BRA `(.L_x_1818) ;  /* 0xffffffc400f07947 */ /* 0x000fea000383ffff */
.L_x_1713:
[----:B0-----:R0:W1:Y:S02]  /*264d0*/  SYNCS.PHASECHK.TRANS64.TRYWAIT P0, [R7+URZ+0x60], R2 ;  /* 0x00006002070075a7 */ /* 0x001064000800017f */
[----:B-1----:R-:W-:Y:S05]  /*264e0*/  @!P0 NANOSLEEP.SYNCS 0x989680 ;  /* 0x009896800000895d */ /* 0x002fea0003900000 */
[----:B------:R-:W1:Y:S02]  /*264f0*/  @!P0 SYNCS.PHASECHK.TRANS64 P0, [R7+URZ+0x60], R2 ;  /* 0x00006002070085a7 */ /* 0x000e64000800007f */
[----:B-1----:R-:W-:Y:S05]  /*26500*/  @!P0 BRA `(.L_x_1713) ;  /* 0xfffffffc00f08947 */ /* 0x002fea000383ffff */
[----:B------:R-:W-:Y:S05]  /*26510*/  BRA `(.L_x_1819) ;  /* 0xffffffcc00007947 */ /* 0x000fea000383ffff */
.L_x_1725:
[----:B0-----:R0:W1:Y:S02]  /*26520*/  SYNCS.PHASECHK.TRANS64.TRYWAIT P0, [R3+URZ+0x2d860], R0 ;  /* 0x02d86000030075a7 */ /* 0x001064000800017f */
[----:B-1----:R-:W-:Y:S05]  /*26530*/  @!P0 NANOSLEEP.SYNCS 0x989680 ;  /* 0x009896800000895d */ /* 0x002fea0003900000 */
[----:B------:R-:W1:Y:S02]  /*26540*/  @!P0 SYNCS.PHASECHK.TRANS64 P0, [R3+URZ+0x2d860], R0 ;  /* 0x02d86000030085a7 */ /* 0x000e64000800007f */
[----:B-1----:R-:W-:Y:S05]  /*26550*/  @!P0 BRA `(.L_x_1725) ;  /* 0xfffffffc00f08947 */ /* 0x002fea000383ffff */
[----:B------:R-:W-:Y:S05]  /*26560*/  BRA `(.L_x_1820) ;  /* 0xffffffd000787947 */ /* 0x000fea000383ffff */
.L_x_1733:
[----:B------:R-:W-:Y:S01]  /*26570*/  BSSY B0, `(.L_x_1821) ;  /* 0x0000008000007945 */ /* 0x000fe20003800000 */
[----:B------:R-:W-:Y:S02]  /*26580*/  IMAD.MOV.U32 R13, RZ, RZ, R16 ;  /* 0x000000ffff0d7224 */ /* 0x000fe400078e0010 */
[----:B0-----:R-:W-:Y:S02]  /*26590*/  IMAD.MOV.U32 R12, RZ, RZ, RZ ;  /* 0x000000ffff0c7224 */ /* 0x001fe400078e00ff */
[----:B------:R-:W-:Y:S02]  /*265a0*/  IMAD.MOV.U32 R11, RZ, RZ, 0x1f ;  /* 0x0000001fff0b7424 */ /* 0x000fe400078e00ff */
[----:B------:R-:W-:-:S07]  /*265b0*/  IMAD.MOV.U32 R15, RZ, RZ, -0x1 ;  /* 0xffffffffff0f7424 */ /* 0x000fce00078e00ff */
[----:B------:R-:W-:Y:S05]  /*265c0*/  WARPSYNC.COLLECTIVE R15, `(.L_x_1822) ;  /* 0x000000000f087348 */ /* 0x000fea0003c00000 */
[----:B------:R0:W1:Y:S02]  /*265d0*/  SHFL.IDX P6, R14, R13, R12, R11 ;  /* 0x0000000c0d0e7389 */ /* 0x00006400000c000b */
[----:B01----:R-:W-:Y:S01]  /*265e0*/  ENDCOLLECTIVE ;  /* 0x000000000000791b */ /* 0x003fe20003800000 */
.L_x_1822:
[----:B------:R-:W-:Y:S05]  /*265f0*/  BSYNC B0 ;  /* 0x0000000000007941 */ /* 0x000fea0003800000 */
.L_x_1821:
        /* <DEDUP_REMOVED lines=9> */
.L_x_1823:
        /* <DEDUP_REMOVED lines=18> */
.L_x_1824:
[----:B------:R-:W-:Y:S01]  /*267b0*/  IMAD.MOV.U32 R12, RZ, RZ, 0x2 ;  /* 0x00000002ff0c7424 */ /* 0x000fe200078e00ff */
[----:B------:R-:W-:-:S05]  /*267c0*/  SEL R5, R14, RZ, P1 ;  /* 0x000000ff0e057207 */ /* 0x000fca0000800000 */
[----:B------:R-:W-:-:S04]  /*267d0*/  IMAD.IADD R4, R2, 0x1, R5 ;  /* 0x0000000102047824 */ /* 0x000fc800078e0205 */
[----:B------:R-:W-:-:S07]  /*267e0*/  IMAD.MOV.U32 R13, RZ, RZ, R4 ;  /* 0x000000ffff0d7224 */ /* 0x000fce00078e0004 */
[----:B------:R-:W-:Y:S05]  /*267f0*/  WARPSYNC.COLLECTIVE R15, `(.L_x_1825) ;  /* 0x000000000f087348 */ /* 0x000fea0003c00000 */
[----:B------:R0:W1:Y:S02]  /*26800*/  SHFL.UP P6, R14, R13, R12, R11 ;  /* 0x0400000c0d0e7389 */ /* 0x00006400000c000b */
[----:B01----:R-:W-:Y:S01]  /*26810*/  ENDCOLLECTIVE ;  /* 0x000000000000791b */ /* 0x003fe20003800000 */
.L_x_1825:
[----:B------:R-:W-:Y:S01]  /*26820*/  IMAD.MOV.U32 R12, RZ, RZ, 0x4 ;  /* 0x00000004ff0c7424 */ /* 0x000fe200078e00ff */
[----:B------:R-:W-:-:S05]  /*26830*/  SEL R5, R14, RZ, P2 ;  /* 0x000000ff0e057207 */ /* 0x000fca0001000000 */
[----:B------:R-:W-:-:S04]  /*26840*/  IMAD.IADD R5, R4, 0x1, R5 ;  /* 0x0000000104057824 */ /* 0x000fc800078e0205 */
[----:B------:R-:W-:-:S07]  /*26850*/  IMAD.MOV.U32 R13, RZ, RZ, R5 ;  /* 0x000000ffff0d7224 */ /* 0x000fce00078e0005 */
[----:B------:R-:W-:Y:S05]  /*26860*/  WARPSYNC.COLLECTIVE R15, `(.L_x_1826) ;  /* 0x000000000f087348 */ /* 0x000fea0003c00000 */
[----:B------:R0:W1:Y:S02]  /*26870*/  SHFL.UP P6, R14, R13, R12, R11 ;  /* 0x0400000c0d0e7389 */ /* 0x00006400000c000b */
[----:B01----:R-:W-:Y:S01]  /*26880*/  ENDCOLLECTIVE ;  /* 0x000000000000791b */ /* 0x003fe20003800000 */
.L_x_1826:
[----:B------:R-:W-:Y:S01]  /*26890*/  IMAD.MOV.U32 R12, RZ, RZ, 0x8 ;  /* 0x00000008ff0c7424 */ /* 0x000fe200078e00ff */
[----:B------:R-:W-:-:S05]  /*268a0*/  SEL R6, R14, RZ, P3 ;  /* 0x000000ff0e067207 */ /* 0x000fca0001800000 */
[----:B------:R-:W-:-:S04]  /*268b0*/  IMAD.IADD R6, R5, 0x1, R6 ;  /* 0x0000000105067824 */ /* 0x000fc800078e0206 */
[----:B------:R-:W-:-:S07]  /*268c0*/  IMAD.MOV.U32 R13, RZ, RZ, R6 ;  /* 0x000000ffff0d7224 */ /* 0x000fce00078e0006 */
[----:B------:R-:W-:Y:S05]  /*268d0*/  WARPSYNC.COLLECTIVE R15, `(.L_x_1827) ;  /* 0x000000000f087348 */ /* 0x000fea0003c00000 */
[----:B------:R0:W1:Y:S02]  /*268e0*/  SHFL.UP P6, R14, R13, R12, R11 ;  /* 0x0400000c0d0e7389 */ /* 0x00006400000c000b */
[----:B01----:R-:W-:Y:S01]  /*268f0*/  ENDCOLLECTIVE ;  /* 0x000000000000791b */ /* 0x003fe20003800000 */
.L_x_1827:
[----:B------:R-:W-:Y:S01]  /*26900*/  IMAD.MOV.U32 R12, RZ, RZ, 0x10 ;  /* 0x00000010ff0c7424 */ /* 0x000fe200078e00ff */
[----:B------:R-:W-:-:S05]  /*26910*/  SEL R3, R14, RZ, P4 ;  /* 0x000000ff0e037207 */ /* 0x000fca0002000000 */
[----:B------:R-:W-:-:S04]  /*26920*/  IMAD.IADD R4, R6, 0x1, R3 ;  /* 0x0000000106047824 */ /* 0x000fc800078e0203 */
[----:B------:R-:W-:-:S07]  /*26930*/  IMAD.MOV.U32 R13, RZ, RZ, R4 ;  /* 0x000000ffff0d7224 */ /* 0x000fce00078e0004 */
[----:B------:R-:W-:Y:S05]  /*26940*/  WARPSYNC.COLLECTIVE R15, `(.L_x_1828) ;  /* 0x000000000f087348 */ /* 0x000fea0003c00000 */
[----:B------:R0:W1:Y:S02]  /*26950*/  SHFL.UP P6, R14, R13, R12, R11 ;  /* 0x0400000c0d0e7389 */ /* 0x00006400000c000b */
[----:B01----:R-:W-:Y:S01]  /*26960*/  ENDCOLLECTIVE ;  /* 0x000000000000791b */ /* 0x003fe20003800000 */
.L_x_1828:
        /* <DEDUP_REMOVED lines=8> */
.L_x_1829:
[----:B------:R-:W-:Y:S05]  /*269f0*/  BRA `(.L_x_1830) ;  /* 0xffffffd400247947 */ /* 0x000fea000383ffff */
.L_x_1738:
[----:B------:R-:W-:Y:S01]  /*26a00*/  BSSY B0, `(.L_x_1831) ;  /* 0x0000008000007945 */ /* 0x000fe20003800000 */
[----:B-----5:R-:W-:Y:S02]  /*26a10*/  IMAD.MOV.U32 R13, RZ, RZ, R2 ;  /* 0x000000ffff0d7224 */ /* 0x020fe400078e0002 */
[----:B0-----:R-:W-:Y:S02]  /*26a20*/  IMAD.MOV.U32 R12, RZ, RZ, 0x1 ;  /* 0x00000001ff0c7424 */ /* 0x001fe400078e00ff */
[----:B------:R-:W-:Y:S02]  /*26a30*/  IMAD.MOV.U32 R11, RZ, RZ, RZ ;  /* 0x000000ffff0b7224 */ /* 0x000fe400078e00ff */
[----:B------:R-:W-:-:S07]  /*26a40*/  IMAD.MOV.U32 R15, RZ, RZ, -0x1 ;  /* 0xffffffffff0f7424 */ /* 0x000fce00078e00ff */
[----:B-12---:R-:W-:Y:S05]  /*26a50*/  WARPSYNC.COLLECTIVE R15, `(.L_x_1832) ;  /* 0x000000000f087348 */ /* 0x006fea0003c00000 */
[----:B------:R0:W3:Y:S02]  /*26a60*/  SHFL.UP P6, R14, R13, R12, R11 ;  /* 0x0400000c0d0e7389 */ /* 0x0000e400000c000b */
[----:B0123--:R-:W-:Y:S01]  /*26a70*/  ENDCOLLECTIVE ;  /* 0x000000000000791b */ /* 0x00ffe20003800000 */
.L_x_1832:
[----:B------:R-:W-:Y:S05]  /*26a80*/  BSYNC B0 ;  /* 0x0000000000007941 */ /* 0x000fea0003800000 */
.L_x_1831:
        /* <DEDUP_REMOVED lines=8> */
.L_x_1833:
[----:B------:R-:W-:Y:S01]  /*26b10*/  IMAD.MOV.U32 R12, RZ, RZ, 0x4 ;  /* 0x00000004ff0c7424 */ /* 0x000fe200078e00ff */
[----:B------:R-:W-:-:S05]  /*26b20*/  SEL R14, R14, RZ, P2 ;  /* 0x000000ff0e0e7207 */ /* 0x000fca0001000000 */
[----:B------:R-:W-:-:S04]  /*26b30*/  IMAD.IADD R3, R13, 0x1, R14 ;  /* 0x000000010d037824 */ /* 0x000fc800078e020e */
[----:B------:R-:W-:-:S07]  /*26b40*/  IMAD.MOV.U32 R13, RZ, RZ, R3 ;  /* 0x000000ffff0d7224 */ /* 0x000fce00078e0003 */
[----:B------:R-:W-:Y:S05]  /*26b50*/  WARPSYNC.COLLECTIVE R15, `(.L_x_1834) ;  /* 0x000000000f087348 */ /* 0x000fea0003c00000 */
[----:B------:R0:W1:Y:S02]  /*26b60*/  SHFL.UP P6, R14, R13, R12, R11 ;  /* 0x0400000c0d0e7389 */ /* 0x00006400000c000b */
[----:B01----:R-:W-:Y:S01]  /*26b70*/  ENDCOLLECTIVE ;  /* 0x000000000000791b */ /* 0x003fe20003800000 */
.L_x_1834:
[----:B------:R-:W-:Y:S01]  /*26b80*/  IMAD.MOV.U32 R12, RZ, RZ, 0x8 ;  /* 0x00000008ff0c7424 */ /* 0x000fe200078e00ff */
[----:B------:R-:W-:-:S05]  /*26b90*/  SEL R4, R14, RZ, P3 ;  /* 0x000000ff0e047207 */ /* 0x000fca0001800000 */
[----:B------:R-:W-:-:S04]  /*26ba0*/  IMAD.IADD R4, R3, 0x1, R4 ;  /* 0x0000000103047824 */ /* 0x000fc800078e0204 */
[----:B------:R-:W-:-:S07]  /*26bb0*/  IMAD.MOV.U32 R13, RZ, RZ, R4 ;  /* 0x000000ffff0d7224 */ /* 0x000fce00078e0004 */
[----:B------:R-:W-:Y:S05]  /*26bc0*/  WARPSYNC.COLLECTIVE R15, `(.L_x_1835) ;  /* 0x000000000f087348 */ /* 0x000fea0003c00000 */
[----:B------:R0:W1:Y:S02]  /*26bd0*/  SHFL.UP P6, R14, R13, R12, R11 ;  /* 0x0400000c0d0e7389 */ /* 0x00006400000c000b */
[----:B01----:R-:W-:Y:S01]  /*26be0*/  ENDCOLLECTIVE ;  /* 0x000000000000791b */ /* 0x003fe20003800000 */
.L_x_1835:
[----:B------:R-:W-:Y:S01]  /*26bf0*/  IMAD.MOV.U32 R12, RZ, RZ, 0x10 ;  /* 0x00000010ff0c7424 */ /* 0x000fe200078e00ff */
[----:B------:R-:W-:-:S05]  /*26c00*/  SEL R5, R14, RZ, P4 ;  /* 0x000000ff0e057207 */ /* 0x000fca0002000000 */
[----:B------:R-:W-:-:S04]  /*26c10*/  IMAD.IADD R5, R4, 0x1, R5 ;  /* 0x0000000104057824 */ /* 0x000fc800078e0205 */
[----:B------:R-:W-:-:S07]  /*26c20*/  IMAD.MOV.U32 R13, RZ, RZ, R5 ;  /* 0x000000ffff0d7224 */ /* 0x000fce00078e0005 */
[----:B------:R-:W-:Y:S05]  /*26c30*/  WARPSYNC.COLLECTIVE R15, `(.L_x_1836) ;  /* 0x000000000f087348 */ /* 0x000fea0003c00000 */
[----:B------:R0:W1:Y:S02]  /*26c40*/  SHFL.UP P6, R14, R13, R12, R11 ;  /* 0x0400000c0d0e7389 */ /* 0x00006400000c000b */
[----:B01----:R-:W-:Y:S01]  /*26c50*/  ENDCOLLECTIVE ;  /* 0x000000000000791b */ /* 0x003fe20003800000 */
.L_x_1836:
        /* <DEDUP_REMOVED lines=8> */
.L_x_1837:
[----:B------:R-:W-:Y:S05]  /*26ce0*/  BRA `(.L_x_1838) ;  /* 0xffffffd400047947 */ /* 0x000fea000383ffff */
.L_x_1740:
[----:B------:R-:W-:Y:S01]  /*26cf0*/  BSSY B0, `(.L_x_1839) ;  /* 0x0000006000007945 */ /* 0x000fe20003800000 */
[----:B------:R-:W-:Y:S01]  /*26d00*/  PLOP3.LUT P6, PT, P6, PT, PT, 0x8, 0x0 ;  /* 0x000000000000781c */ /* 0x000fe200037ce170 */
[----:B------:R-:W-:-:S12]  /*26d10*/  IMAD.MOV.U32 R15, RZ, RZ, -0x1 ;  /* 0xffffffffff0f7424 */ /* 0x000fd800078e00ff */
[----:B01----:R-:W-:Y:S05]  /*26d20*/  WARPSYNC.COLLECTIVE R15, `(.L_x_1840) ;  /* 0x000000000f087348 */ /* 0x003fea0003c00000 */
[----:B------:R-:W-:Y:S01]  /*26d30*/  VOTE.ANY R14, PT, P6 ;  /* 0x00000000000e7806 */ /* 0x000fe200030e0100 */
[----:B01----:R-:W-:Y:S06]  /*26d40*/  ENDCOLLECTIVE ;  /* 0x000000000000791b */ /* 0x003fec0003800000 */
.L_x_1840:
[----:B------:R-:W-:Y:S05]  /*26d50*/  BSYNC B0 ;  /* 0x0000000000007941 */ /* 0x000fea0003800000 */
.L_x_1839:
        /* <DEDUP_REMOVED lines=9> */
.L_x_1841:
[----:B------:R-:W-:Y:S01]  /*26df0*/  IMAD.MOV.U32 R17, RZ, RZ, R14 ;  /* 0x000000ffff117224 */ /* 0x000fe200078e000e */
[----:B------:R-:W-:Y:S06]  /*26e00*/  BRA `(.L_x_1842) ;  /* 0xffffffd000f47947 */ /* 0x000fec000383ffff */
.L_x_1742:
[----:B------:R-:W-:Y:S01]  /*26e10*/  BSSY B0, `(.L_x_1843) ;  /* 0x0000007000007945 */ /* 0x000fe20003800000 */
[----:B------:R-:W-:Y:S02]  /*26e20*/  IMAD.MOV.U32 R13, RZ, RZ, R3 ;  /* 0x000000ffff0d7224 */ /* 0x000fe400078e0003 */
[----:B------:R-:W-:Y:S02]  /*26e30*/  IMAD.MOV.U32 R11, RZ, RZ, 0x1f ;  /* 0x0000001fff0b7424 */ /* 0x000fe400078e00ff */
[----:B------:R-:W-:-:S07]  /*26e40*/  IMAD.MOV.U32 R15, RZ, RZ, -0x1 ;  /* 0xffffffffff0f7424 */ /* 0x000fce00078e00ff */
[----:B-123--:R-:W-:Y:S05]  /*26e50*/  WARPSYNC.COLLECTIVE R15, `(.L_x_1844) ;  /* 0x000000000f087348 */ /* 0x00efea0003c00000 */
[----:B------:R0:W4:Y:S02]  /*26e60*/  SHFL.IDX P6, R14, R13, R12, R11 ;  /* 0x0000000c0d0e7389 */ /* 0x00012400000c000b */
[----:B01234-:R-:W-:Y:S01]  /*26e70*/  ENDCOLLECTIVE ;  /* 0x000000000000791b */ /* 0x01ffe20003800000 */
.L_x_1844:
[----:B------:R-:W-:Y:S05]  /*26e80*/  BSYNC B0 ;  /* 0x0000000000007941 */ /* 0x000fea0003800000 */
.L_x_1843:
[----:B------:R-:W-:Y:S01]  /*26e90*/  IMAD.MOV.U32 R5, RZ, RZ, R14 ;  /* 0x000000ffff057224 */ /* 0x000fe200078e000e */
[----:B------:R-:W-:Y:S06]  /*26ea0*/  BRA `(.L_x_1741) ;  /* 0xffffffd000e87947 */ /* 0x000fec000383ffff */
.L_x_1746:
[----:B0-----:R0:W2:Y:S02]  /*26eb0*/  SYNCS.PHASECHK.TRANS64.TRYWAIT P0, [R9+URZ+0x2d820], R0 ;  /* 0x02d82000090075a7 */ /* 0x0010a4000800017f */
[----:B--2---:R-:W-:Y:S05]  /*26ec0*/  @!P0 NANOSLEEP.SYNCS 0x989680 ;  /* 0x009896800000895d */ /* 0x004fea0003900000 */
[----:B------:R-:W2:Y:S02]  /*26ed0*/  @!P0 SYNCS.PHASECHK.TRANS64 P0, [R9+URZ+0x2d820], R0 ;  /* 0x02d82000090085a7 */ /* 0x000ea4000800007f */
[----:B--2---:R-:W-:Y:S05]  /*26ee0*/  @!P0 BRA `(.L_x_1746) ;  /* 0xfffffffc00f08947 */ /* 0x004fea000383ffff */
[----:B------:R-:W-:Y:S05]  /*26ef0*/  BRA `(.L_x_1845) ;  /* 0xffffffd800607947 */ /* 0x000fea000383ffff */
.L_x_1747:
        /* <DEDUP_REMOVED lines=11> */
.L_x_1847:
[----:B------:R-:W-:Y:S05]  /*26fb0*/  BSYNC B0 ;  /* 0x0000000000007941 */ /* 0x000fea0003800000 */
.L_x_1846:
[----:B------:R-:W-:Y:S05]  /*26fc0*/  BRA `(.L_x_1848) ;  /* 0xffffffd800487947 */ /* 0x000fea000383ffff */
.L_x_1748:
[----:B------:R-:W-:Y:S01]  /*26fd0*/  BSSY B0, `(.L_x_1849) ;  /* 0x0000006000007945 */ /* 0x000fe20003800000 */
[----:B------:R-:W-:-:S07]  /*26fe0*/  IMAD.MOV.U32 R15, RZ, RZ, -0x1 ;  /* 0xffffffffff0f7424 */ /* 0x000fce00078e00ff */
[----:B01-3--:R-:W-:Y:S05]  /*26ff0*/  WARPSYNC.COLLECTIVE R15, `(.L_x_1850) ;  /* 0x000000000f0c7348 */ /* 0x00bfea0003c00000 */
[----:B------:R-:W-:Y:S02]  /*27000*/  ELECT P6, UR62, PT ;  /* 0x00000000003e782f */ /* 0x000fe400038c0000 */
[----:B------:R-:W-:Y:S01]  /*27010*/  MOV R14, UR62 ;  /* 0x0000003e000e7c02 */ /* 0x000fe20008000f00 */
[----:B01-3--:R-:W-:Y:S10]  /*27020*/  ENDCOLLECTIVE ;  /* 0x000000000000791b */ /* 0x00bff40003800000 */
.L_x_1850:
[----:B------:R-:W-:Y:S05]  /*27030*/  BSYNC B0 ;  /* 0x0000000000007941 */ /* 0x000fea0003800000 */
.L_x_1849:
[----:B------:R-:W-:Y:S05]  /*27040*/  BRA `(.L_x_1851) ;  /* 0xffffffd8003c7947 */ /* 0x000fea000383ffff */
.L_x_1750:
[----:B0-----:R0:W2:Y:S02]  /*27050*/  SYNCS.PHASECHK.TRANS64.TRYWAIT P0, [R5+URZ], R4 ;  /* 0x00000004050075a7 */ /* 0x0010a4000800017f */
[----:B--2---:R-:W-:Y:S05]  /*27060*/  @!P0 NANOSLEEP.SYNCS 0x989680 ;  /* 0x009896800000895d */ /* 0x004fea0003900000 */
[----:B------:R-:W2:Y:S02]  /*27070*/  @!P0 SYNCS.PHASECHK.TRANS64 P0, [R5+URZ], R4 ;  /* 0x00000004050085a7 */ /* 0x000ea4000800007f */
[----:B--2---:R-:W-:Y:S05]  /*27080*/  @!P0 BRA `(.L_x_1750) ;  /* 0xfffffffc00f08947 */ /* 0x004fea000383ffff */
[----:B------:R-:W-:Y:S05]  /*27090*/  BRA `(.L_x_1852) ;  /* 0xffffffd800707947 */ /* 0x000fea000383ffff */
.L_x_1751:
[----:B--2---:R2:W4:Y:S02]  /*270a0*/  SYNCS.PHASECHK.TRANS64.TRYWAIT P0, [R3+URZ], R2 ;  /* 0x00000002030075a7 */ /* 0x004524000800017f */
[----:B----4-:R-:W-:Y:S05]  /*270b0*/  @!P0 NANOSLEEP.SYNCS 0x989680 ;  /* 0x009896800000895d */ /* 0x010fea0003900000 */
[----:B------:R-:W4:Y:S02]  /*270c0*/  @!P0 SYNCS.PHASECHK.TRANS64 P0, [R3+URZ], R2 ;  /* 0x00000002030085a7 */ /* 0x000f24000800007f */
[----:B----4-:R-:W-:Y:S05]  /*270d0*/  @!P0 BRA `(.L_x_1751) ;  /* 0xfffffffc00f08947 */ /* 0x010fea000383ffff */
[----:B------:R-:W-:Y:S05]  /*270e0*/  BRA `(.L_x_1853) ;  /* 0xffffffd800647947 */ /* 0x000fea000383ffff */
.L_x_1753:
[----:B----4-:R4:W0:Y:S02]  /*270f0*/  SYNCS.PHASECHK.TRANS64.TRYWAIT P0, [R23+URZ], R4 ;  /* 0x00000004170075a7 */ /* 0x010824000800017f */
[----:B0-----:R-:W-:Y:S05]  /*27100*/  @!P0 NANOSLEEP.SYNCS 0x989680 ;  /* 0x009896800000895d */ /* 0x001fea0003900000 */
[----:B------:R-:W0:Y:S02]  /*27110*/  @!P0 SYNCS.PHASECHK.TRANS64 P0, [R23+URZ], R4 ;  /* 0x00000004170085a7 */ /* 0x000e24000800007f */
[----:B0-----:R-:W-:Y:S05]  /*27120*/  @!P0 BRA `(.L_x_1753) ;  /* 0xfffffffc00f08947 */ /* 0x001fea000383ffff */
[----:B------:R-:W-:Y:S05]  /*27130*/  BRA `(.L_x_1854) ;  /* 0xffffffd800687947 */ /* 0x000fea000383ffff */
.L_x_1855:
        /* <DEDUP_REMOVED lines=12> */
.L_x_2729:


//--------------------- .text._ZN7cutlass13device_kernelIN5flash11enable_sm90INS1_16FlashAttnFwdSm90INS1_25CollectiveMainloopFwdSm90ILi2EN4cute5tupleIJNS5_1CILi1EEES8_S8_EEENS6_IJNS7_ILi192EEENS7_ILi144EEENS7_ILi96EEEEEELi96ENS_10bfloat16_tEfNS_4arch4Sm90ELb1ELb0ELb1ELb0ELb0ELb0ELb0ELb0ELb1ELb1ELb0ELb0EEENS1_21CollectiveEpilogueFwdINS6_IJSA_SC_SB_EEES9_SE_SG_Li384ELb0ELb1ELb0ELb0EEENS1_30DynamicPersistentTileSchedulerILi384ELi128ELb0ELb1ELb1EEEEEEEEEvNT_6ParamsE --------------------------
	.section	.text._ZN7cutlass13device_kernelIN5flash11enable_sm90INS1_16FlashAttnFwdSm90INS1_25CollectiveMainloopFwdSm90ILi2EN4cute5tupleIJNS5_1CILi1EEES8_S8_EEENS6_IJNS7_ILi192EEENS7_ILi144EEENS7_ILi96EEEEEELi96ENS_10bfloat16_tEfNS_4arch4Sm90ELb1ELb0ELb1ELb0ELb0ELb0ELb0ELb0ELb1ELb1ELb0ELb0EEENS1_21CollectiveEpilogueFwdINS6_IJSA_SC_SB_EEES9_SE_SG_Li384ELb0ELb1ELb0ELb0EEENS1_30DynamicPersistentTileSchedulerILi384ELi128ELb0ELb1ELb1EEEEEEEEEvNT_6ParamsE,"ax",@progbits
	.align	128
.text._ZN7cutlass13device_kernelIN5flash11enable_sm90INS1_16FlashAttnFwdSm90INS1_25CollectiveMainloopFwdSm90ILi2EN4cute5tupleIJNS5_1CILi1EEES8_S8_EEENS6_IJNS7_ILi192EEENS7_ILi144EEENS7_ILi96EEEEEELi96ENS_10bfloat16_tEfNS_4arch4Sm90ELb1ELb0ELb1ELb0ELb0ELb0ELb0ELb0ELb1ELb1ELb0ELb0EEENS1_21CollectiveEpilogueFwdINS6_IJSA_SC_SB_EEES9_SE_SG_Li384ELb0ELb1ELb0ELb0EEENS1_30DynamicPersistentTileSchedulerILi384ELi128ELb0ELb1ELb1EEEEEEEEEvNT_6ParamsE:
        .type           _ZN7cutlass13device_kernelIN5flash11enable_sm90INS1_16FlashAttnFwdSm90INS1_25CollectiveMainloopFwdSm90ILi2EN4cute5tupleIJNS5_1CILi1EEES8_S8_EEENS6_IJNS7_ILi192EEENS7_ILi144EEENS7_ILi96EEEEEELi96ENS_10bfloat16_tEfNS_4arch4Sm90ELb1ELb0ELb1ELb0ELb0ELb0ELb0ELb0ELb1ELb1ELb0ELb0EEENS1_21CollectiveEpilogueFwdINS6_IJSA_SC_SB_EEES9_SE_SG_Li384ELb0ELb1ELb0ELb0EEENS1_30DynamicPersistentTileSchedulerILi384ELi128ELb0ELb1ELb1EEEEEEEEEvNT_6ParamsE,@function
        .size           _ZN7cutlass13device_kernelIN5flash11enable_sm90INS1_16FlashAttnFwdSm90INS1_25CollectiveMainloopFwdSm90ILi2EN4cute5tupleIJNS5_1CILi1EEES8_S8_EEENS6_IJNS7_ILi192EEENS7_ILi144EEENS7_ILi96EEEEEELi96ENS_10bfloat16_tEfNS_4arch4Sm90ELb1ELb0ELb1ELb0ELb0ELb0ELb0ELb0ELb1ELb1ELb0ELb0EEENS1_21CollectiveEpilogueFwdINS6_IJSA_SC_SB_EEES9_SE_SG_Li384ELb0ELb1ELb0ELb0EEENS1_30DynamicPersistentTileSchedulerILi384ELi128ELb0ELb1ELb1EEEEEEEEEvNT_6ParamsE,(.L_x_2730 - _ZN7cutlass13device_kernelIN5flash11enable_sm90INS1_16FlashAttnFwdSm90INS1_25CollectiveMainloopFwdSm90ILi2EN4cute5tupleIJNS5_1CILi1EEES8_S8_EEENS6_IJNS7_ILi192EEENS7_ILi144EEENS7_ILi96EEEEEELi96ENS_10bfloat16_tEfNS_4arch4Sm90ELb1ELb0ELb1ELb0ELb0ELb0ELb0ELb0ELb1ELb1ELb0ELb0EEENS1_21CollectiveEpilogueFwdINS6_IJSA_SC_SB_EEES9_SE_SG_Li384ELb0ELb1ELb0ELb0EEENS1_30DynamicPersistentTileSchedulerILi384ELi128ELb0ELb1ELb1EEEEEEEEEvNT_6ParamsE)
        .other          _ZN7cutlass13device_kernelIN5flash11enable_sm90INS1_16FlashAttnFwdSm90INS1_25CollectiveMainloopFwdSm90ILi2EN4cute5tupleIJNS5_1CILi1EEES8_S8_EEENS6_IJNS7_ILi192EEENS7_ILi144EEENS7_ILi96EEEEEELi96ENS_10bfloat16_tEfNS_4arch4Sm90ELb1ELb0ELb1ELb0ELb0ELb0ELb0ELb0ELb1ELb1ELb0ELb0EEENS1_21CollectiveEpilogueFwdINS6_IJSA_SC_SB_EEES9_SE_SG_Li384ELb0ELb1ELb0ELb0EEENS1_30DynamicPersistentTileSchedulerILi384ELi128ELb0ELb1ELb1EEEEEEEEEvNT_6ParamsE,@"STO_CUDA_ENTRY STV_DEFAULT"
_ZN7cutlass13device_kernelIN5flash11enable_sm90INS1_16FlashAttnFwdSm90INS1_25CollectiveMainloopFwdSm90ILi2EN4cute5tupleIJNS5_1CILi1EEES8_S8_EEENS6_IJNS7_ILi192EEENS7_ILi144EEENS7_ILi96EEEEEELi96ENS_10bfloat16_tEfNS_4arch4Sm90ELb1ELb0ELb1ELb0ELb0ELb0ELb0ELb0ELb1ELb1ELb0ELb0EEENS1_21CollectiveEpilogueFwdINS6_IJSA_SC_SB_EEES9_SE_SG_Li384ELb0ELb1ELb0ELb0EEENS1_30DynamicPersistentTileSchedulerILi384ELi128ELb0ELb1ELb1EEEEEEEEEvNT_6ParamsE:
        /* <DEDUP_REMOVED lines=18> */
.L_x_1857:
[----:B------:R-:W-:Y:S05]  /*0120*/  BSYNC B0 ;  /* 0x0000000000007941 */ /* 0x000fea0003800000 */
.L_x_1856:
        /* <DEDUP_REMOVED lines=41> */
.L_x_1858:
        /* <DEDUP_REMOVED lines=22> */
.L_x_1859:
        /* <DEDUP_REMOVED lines=18> */
.L_x_1860:
        /* <DEDUP_REMOVED lines=22> */
.L_x_1861:
        /* <DEDUP_REMOVED lines=22> */
.L_x_1862:
[----:B0-----:R-:W-:Y:S01]  /*0900*/  UMOV UR4, 0x1 ;  /* 0x0000000100047882 */ /* 0x001fe20000000000 */
[----:B------:R-:W-:Y:S01]  /*0910*/  PLOP3.LUT P0, PT, PT, PT, UP0, 0x80, 0x0 ;  /* 0x000000000000781c */ /* 0x000fe20003f0f008 */
[----:B------:R-:W-:Y:S01]  /*0920*/  USEL UR4, UR4, 0x2, !UP0 ;  /* 0x0000000204047887 */ /* 0x000fe2000c000000 */
[----:B------:R-:W-:-:S05]  /*0930*/  NOP ;  /* 0x0000000000007918 */ /* 0x000fca0000000000 */
[----:B------:R-:W-:-:S05]  /*0940*/  IMAD.U32 R2, RZ, RZ, UR4 ;  /* 0x00000004ff027e24 */ /* 0x000fca000f8e00ff */
[----:B------:R0:W-:Y:S01]  /*0950*/  STL [R1+0x8], R2 ;  /* 0x0000080201007387 */ /* 0x0001e20000100800 */
[----:B-12-4-:R-:W-:Y:S06]  /*0960*/  BAR.SYNC.DEFER_BLOCKING 0x0 ;  /* 0x0000000000007b1d */ /* 0x016fec0000010000 */
[----:B------:R-:W-:Y:S05]  /*0970*/  @!P0 BRA `(.L_x_1863) ;  /* 0x0000010000688947 */ /* 0x000fea0003800000 */
.L_x_1864:
[----:B------:R-:W-:-:S08]  /*0980*/  NOP ;  /* 0x0000000000007918 */ /* 0x000fd00000000000 */
[----:B------:R-:W1:Y:S02]  /*0990*/  USETMAXREG.TRY_ALLOC.CTAPOOL UP0, 0xa0 ;  /* 0x000000a0000079c8 */ /* 0x000e640008000600 */
[----:B-1----:R-:W-:-:S13]  /*09a0*/  PLOP3.LUT P0, PT, PT, PT, UP0, 0x80, 0x0 ;  /* 0x000000000000781c */ /* 0x002fda0003f0f008 */
[----:B------:R-:W-:Y:S05]  /*09b0*/  @!P0 BRA `(.L_x_1864) ;  /* 0xfffffffc00f08947 */ /* 0x000fea000383ffff */
[----:B0-----:R-:W0:Y:S01]  /*09c0*/  S2R R2, SR_TID.X ;  /* 0x0000000000027919 */ /* 0x001e220000002100 */
        /* <DEDUP_REMOVED lines=9> */
[----:B------:R-:W2:Y:S01]  /*0a60*/  LDL R3, [R1+0x8] ;  /* 0x0000080001037983 */ /* 0x000ea20000100800 */
[----:B------:R-:W-:Y:S01]  /*0a70*/  VIADD R13, R2, 0xffffff80 ;  /* 0xffffff80020d7836 */ /* 0x000fe20000000000 */
[----:B------:R-:W0:Y:S01]  /*0a80*/  S2UR UR5, SR_CgaCtaId ;  /* 0x00000000000579c3 */ /* 0x000e220000008800 */
[----:B------:R-:W-:Y:S01]  /*0a90*/  UMOV UR37, 0x400 ;  /* 0x0000040000257882 */ /* 0x000fe20000000000 */
[----:B------:R-:W-:Y:S01]  /*0aa0*/  UMOV UR60, URZ ;  /* 0x0000003f003c7c82 */ /* 0x000fe20008000000 */
[----:B------:R-:W-:Y:S01]  /*0ab0*/  UMOV UR36, URZ ;  /* 0x0000003f00247c82 */ /* 0x000fe20008000000 */
[----:B------:R-:W-:-:S04]  /*0ac0*/  SHF.R.S32.HI R0, RZ, 0x1f, R13 ;  /* 0x0000001fff007819 */ /* 0x000fc8000001140d */
[CC--:B------:R-:W-:Y:S02]  /*0ad0*/  LEA.HI R2, R0.reuse, R13.reuse, RZ, 0x4 ;  /* 0x0000000d00027211 */ /* 0x0c0fe400078f20ff */
[CC--:B------:R-:W-:Y:S02]  /*0ae0*/  LEA.HI R152, R0.reuse, R13.reuse, RZ, 0x7 ;  /* 0x0000000d00987211 */ /* 0x0c0fe400078f38ff */
[-C--:B------:R-:W-:Y:S02]  /*0af0*/  LEA.HI R5, R0, R13.reuse, RZ, 0x5 ;  /* 0x0000000d00057211 */ /* 0x080fe400078f28ff */
[----:B------:R-:W-:Y:S02]  /*0b00*/  LOP3.LUT R151, R152, 0xffffff80, RZ, 0xc0, !PT ;  /* 0xffffff8098977812 */ /* 0x000fe400078ec0ff */
[----:B------:R-:W-:Y:S02]  /*0b10*/  SHF.R.S32.HI R8, RZ, 0x5, R5 ;  /* 0x00000005ff087819 */ /* 0x000fe40000011405 */
[----:B------:R-:W-:Y:S01]  /*0b20*/  SHF.R.S32.HI R5, RZ, 0x4, R2 ;  /* 0x00000004ff057819 */ /* 0x000fe20000011402 */
[----:B------:R-:W-:Y:S01]  /*0b30*/  IMAD.IADD R151, R13, 0x1, -R151 ;  /* 0x000000010d977824 */ /* 0x000fe200078e0a97 */
[----:B------:R-:W-:-:S02]  /*0b40*/  LEA.HI R0, R0, R13, RZ, 0x2 ;  /* 0x0000000d00007211 */ /* 0x000fc400078f10ff */
[----:B------:R-:W-:Y:S02]  /*0b50*/  SHF.R.S32.HI R152, RZ, 0x7, R152 ;  /* 0x00000007ff987819 */ /* 0x000fe40000011498 */
[----:B------:R-:W-:Y:S01]  /*0b60*/  SHF.R.S32.HI R10, RZ, 0x1f, R151 ;  /* 0x0000001fff0a7819 */ /* 0x000fe20000011497 */
[----:B0-----:R-:W-:Y:S01]  /*0b70*/  ULEA UR37, UR5, UR37, 0x18 ;  /* 0x0000002505257291 */ /* 0x001fe2000f8ec03f */
[----:B------:R-:W-:Y:S02]  /*0b80*/  LOP3.LUT R148, R0, 0xfffffffc, RZ, 0xc0, !PT ;  /* 0xfffffffc00947812 */ /* 0x000fe400078ec0ff */
[----:B------:R-:W-:-:S03]  /*0b90*/  SHF.R.S32.HI R149, RZ, 0x2, R0 ;  /* 0x00000002ff957819 */ /* 0x000fc60000011400 */
[----:B------:R-:W-:-:S04]  /*0ba0*/  IMAD.IADD R148, R13, 0x1, -R148 ;  /* 0x000000010d947824 */ /* 0x000fc800078e0a94 */
[----:B------:R-:W-:-:S04]  /*0bb0*/  IMAD.SHL.U32 R23, R148, 0x8, RZ ;  /* 0x0000000894177824 */ /* 0x000fc800078e00ff */
[C---:B------:R-:W-:Y:S02]  /*0bc0*/  VIADD R144, R23.reuse, 0x20 ;  /* 0x0000002017907836 */ /* 0x040fe40000000000 */
[----:B------:R-:W-:-:S03]  /*0bd0*/  VIADD R147, R23, 0x40 ;  /* 0x0000004017937836 */ /* 0x000fc60000000000 */
[----:B------:R-:W-:Y:S02]  /*0be0*/  SHF.R.S32.HI R157, RZ, 0x1f, R144 ;  /* 0x0000001fff9d7819 */ /* 0x000fe40000011490 */
[----:B------:R-:W-:Y:S02]  /*0bf0*/  SHF.R.S32.HI R156, RZ, 0x1f, R147 ;  /* 0x0000001fff9c7819 */ /* 0x000fe40000011493 */
[----:B--2---:R-:W-:Y:S02]  /*0c00*/  R2UR UR6, R3 ;  /* 0x00000000030672ca */ /* 0x004fe400000e0000 */
[C---:B------:R-:W-:Y:S02]  /*0c10*/  LOP3.LUT R3, R2.reuse, 0xfffffff0, RZ, 0xc0, !PT ;  /* 0xfffffff002037812 */ /* 0x040fe400078ec0ff */
[----:B------:R-:W-:-:S03]  /*0c20*/  LEA.HI R2, R2, R5, RZ, 0x1 ;  /* 0x0000000502027211 */ /* 0x000fc600078f08ff */
[----:B------:R-:W-:Y:S01]  /*0c30*/  IMAD.IADD R3, R13, 0x1, -R3 ;  /* 0x000000010d037824 */ /* 0x000fe200078e0a03 */
[----:B------:R-:W-:-:S03]  /*0c40*/  LOP3.LUT R2, R2, 0x1ffffffe, RZ, 0xc0, !PT ;  /* 0x1ffffffe02027812 */ /* 0x000fc600078ec0ff */
[--C-:B------:R-:W-:Y:S01]  /*0c50*/  IMAD R154, R8, 0x10, R3.reuse ;  /* 0x00000010089a7824 */ /* 0x100fe200078e0203 */
[----:B------:R-:W-:Y:S01]  /*0c60*/  SHF.R.S32.HI R4, RZ, 0x1f, R3 ;  /* 0x0000001fff047819 */ /* 0x000fe20000011403 */
[----:B------:R-:W-:Y:S01]  /*0c70*/  IMAD.IADD R2, R5, 0x1, -R2 ;  /* 0x0000000105027824 */ /* 0x000fe200078e0a02 */
[----:B------:R-:W-:Y:S02]  /*0c80*/  ULOP3.LUT UR7, UR6, 0x1, URZ, 0xfc, !UPT ;  /* 0x0000000106077892 */ /* 0x000fe4000f8efc3f */
[CC--:B------:R-:W-:Y:S01]  /*0c90*/  LEA.HI R6, R4.reuse, R3.reuse, RZ, 0x3 ;  /* 0x0000000304067211 */ /* 0x0c0fe200078f18ff */
[----:B------:R-:W-:Y:S01]  /*0ca0*/  UMOV UR6, URZ ;  /* 0x0000003f00067c82 */ /* 0x000fe20008000000 */
[----:B------:R-:W-:Y:S01]  /*0cb0*/  LEA.HI R4, R4, R3, RZ, 0x2 ;  /* 0x0000000304047211 */ /* 0x000fe200078f10ff */
[----:B------:R-:W-:Y:S02]  /*0cc0*/  IMAD.U32 R150, RZ, RZ, UR6 ;  /* 0x00000006ff967e24 */ /* 0x000fe4000f8e00ff */
[----:B------:R-:W-:Y:S01]  /*0cd0*/  IMAD.SHL.U32 R7, R6, 0x10, RZ ;  /* 0x0000001006077824 */ /* 0x000fe200078e00ff */
[----:B------:R-:W-:Y:S01]  /*0ce0*/  LOP3.LUT R6, R4, 0x7fffffc, RZ, 0xc0, !PT ;  /* 0x07fffffc04067812 */ /* 0x000fe200078ec0ff */
[----:B------:R-:W-:Y:S01]  /*0cf0*/  IMAD.U32 R155, RZ, RZ, UR7 ;  /* 0x00000007ff9b7e24 */ /* 0x000fe2000f8e00ff */
[----:B------:R-:W-:-:S02]  /*0d00*/  SHF.R.S32.HI R4, RZ, 0x2, R4 ;  /* 0x00000002ff047819 */ /* 0x000fc40000011404 */
[----:B------:R-:W-:Y:S01]  /*0d10*/  LOP3.LUT R7, R7, 0x7fffff80, RZ, 0xc0, !PT ;  /* 0x7fffff8007077812 */ /* 0x000fe200078ec0ff */
[----:B------:R-:W-:Y:S02]  /*0d20*/  IMAD.IADD R6, R3, 0x1, -R6 ;  /* 0x0000000103067824 */ /* 0x000fe400078e0a06 */
[----:B------:R-:W-:Y:S02]  /*0d30*/  IMAD.SHL.U32 R4, R4, 0x40, RZ ;  /* 0x0000004004047824 */ /* 0x000fe400078e00ff */
[----:B------:R-:W-:Y:S01]  /*0d40*/  IMAD R7, R8, 0x100, R7 ;  /* 0x0000010008077824 */ /* 0x000fe200078e0207 */
[----:B------:R-:W-:Y:S01]  /*0d50*/  LEA.HI R8, R10, R151, RZ, 0x2 ;  /* 0x000000970a087211 */ /* 0x000fe200078f10ff */
[----:B------:R-:W-:Y:S01]  /*0d60*/  IMAD.SHL.U32 R3, R2, 0x8, RZ ;  /* 0x0000000802037824 */ /* 0x000fe200078e00ff */
[----:B------:R-:W-:Y:S01]  /*0d70*/  LOP3.LUT R4, R4, 0x40, RZ, 0xc0, !PT ;  /* 0x0000004004047812 */ /* 0x000fe200078ec0ff */
[----:B------:R-:W-:Y:S01]  /*0d80*/  IMAD R7, R6, 0x10, R7 ;  /* 0x0000001006077824 */ /* 0x000fe200078e0207 */
[--C-:B------:R-:W-:Y:S01]  /*0d90*/  SHF.R.S32.HI R11, RZ, 0x2, R8.reuse ;  /* 0x00000002ff0b7819 */ /* 0x100fe20000011408 */
[----:B------:R-:W-:Y:S01]  /*0da0*/  IMAD.U32 R154, R154, 0x20, R3 ;  /* 0x000000209a9a7824 */ /* 0x000fe200078e0003 */
[----:B------:R-:W-:-:S02]  /*0db0*/  SHF.R.S32.HI R6, RZ, 0x1f, R8 ;  /* 0x0000001fff067819 */ /* 0x000fc40000011408 */
[----:B------:R-:W-:Y:S02]  /*0dc0*/  LEA.HI R10, R10, R151, RZ, 0x5 ;  /* 0x000000970a0a7211 */ /* 0x000fe400078f28ff */
[----:B------:R-:W-:Y:S01]  /*0dd0*/  LEA.HI R2, R6, R11, RZ, 0x3 ;  /* 0x0000000b06027211 */ /* 0x000fe200078f18ff */
[----:B------:R-:W-:Y:S01]  /*0de0*/  IMAD.HI R6, R152, 0x55555556, RZ ;  /* 0x5555555698067827 */ /* 0x000fe200078e02ff */
[----:B------:R-:W-:Y:S02]  /*0df0*/  SHF.R.U32.HI R5, RZ, 0x3, R4 ;  /* 0x00000003ff057819 */ /* 0x000fe40000011604 */
[----:B------:R-:W-:Y:S02]  /*0e00*/  LOP3.LUT R12, R2, 0xfffffff8, RZ, 0xc0, !PT ;  /* 0xfffffff8020c7812 */ /* 0x000fe400078ec0ff */
[----:B------:R-:W-:Y:S02]  /*0e10*/  LOP3.LUT R2, R4, 0x8, R3, 0xf8, !PT ;  /* 0x0000000804027812 */ /* 0x000fe400078ef803 */
[----:B------:R-:W-:Y:S01]  /*0e20*/  LEA.HI R9, R6, R6, RZ, 0x1 ;  /* 0x0000000606097211 */ /* 0x000fe200078f08ff */
[----:B------:R-:W-:Y:S01]  /*0e30*/  IMAD.IADD R11, R11, 0x1, -R12 ;  /* 0x000000010b0b7824 */ /* 0x000fe200078e0a0c */
[----:B------:R-:W-:-:S02]  /*0e40*/  SHF.R.S32.HI R10, RZ, 0x5, R10 ;  /* 0x00000005ff0a7819 */ /* 0x000fc4000001140a */
[----:B------:R-:W-:Y:S01]  /*0e50*/  LEA.HI R3, R148, R148, RZ, 0x1 ;  /* 0x0000009494037211 */ /* 0x000fe200078f08ff */
[----:B------:R-:W-:Y:S01]  /*0e60*/  IMAD R9, R9, -0x3, R152 ;  /* 0xfffffffd09097824 */ /* 0x000fe200078e0298 */
[----:B------:R-:W-:Y:S01]  /*0e70*/  LOP3.LUT R2, R2, R5, RZ, 0x3c, !PT ;  /* 0x0000000502027212 */ /* 0x000fe200078e3cff */
[----:B------:R-:W-:Y:S01]  /*0e80*/  IMAD R10, R10, 0x10, R11 ;  /* 0x000000100a0a7824 */ /* 0x000fe200078e020b */
[----:B------:R-:W-:Y:S02]  /*0e90*/  LOP3.LUT R3, R3, 0x1ffffffe, RZ, 0xc0, !PT ;  /* 0x1ffffffe03037812 */ /* 0x000fe400078ec0ff */
[----:B------:R-:W-:Y:S01]  /*0ea0*/  LOP3.LUT R8, R8, 0x7ffffffc, RZ, 0xc0, !PT ;  /* 0x7ffffffc08087812 */ /* 0x000fe200078ec0ff */
[----:B------:R-:W-:Y:S02]  /*0eb0*/  IMAD.IADD R2, R2, 0x1, R7 ;  /* 0x0000000102027824 */ /* 0x000fe400078e0207 */
[----:B------:R-:W-:Y:S02]  /*0ec0*/  IMAD R153, R9, 0x40, R10 ;  /* 0x0000004009997824 */ /* 0x000fe400078e020a */
[----:B------:R-:W-:Y:S01]  /*0ed0*/  IMAD.IADD R22, R148, 0x1, -R3 ;  /* 0x0000000194167824 */ /* 0x000fe200078e0a03 */
[----:B------:R-:W-:Y:S01]  /*0ee0*/  LEA R2, R2, UR37, 0x1 ;  /* 0x0000002502027c11 */ /* 0x000fe2000f8e08ff */
[----:B------:R-:W-:-:S02]  /*0ef0*/  IMAD.IADD R19, R151, 0x1, -R8 ;  /* 0x0000000197137824 */ /* 0x000fc400078e0a08 */
[----:B------:R-:W-:-:S07]  /*0f00*/  IMAD R22, R22, 0x8, R153 ;  /* 0x0000000816167824 */ /* 0x000fce00078e0299 */
.L_x_1907:
        /* <DEDUP_REMOVED lines=21> */
.L_x_1865:
[----:B------:R-:W-:Y:S01]  /*1060*/  ULDC UR8, c[0x0][0xc54] ;  /* 0x0003150000087ab9 */ /* 0x000fe20000000800 */
[----:B------:R-:W-:Y:S01]  /*1070*/  UMOV UR4, UR9 ;  /* 0x0000000900047c82 */ /* 0x000fe20008000000 */
[----:B------:R-:W-:-:S11]  /*1080*/  UISETP.NE.AND UP0, UPT, UR8, 0x1, UPT ;  /* 0x000000010800788c */ /* 0x000fd6000bf05270 */
[----:B------:R-:W-:Y:S02]  /*1090*/  @UP0 ULDC.64 UR10, c[0x0][0xc58] ;  /* 0x00031600000a0ab9 */ /* 0x000fe40000000a00 */
[----:B------:R-:W-:-:S04]  /*10a0*/  UIMAD.WIDE.U32 UR6, UR9, UR10, URZ ;  /* 0x0000000a090672a5 */ /* 0x000fc8000f8e003f */
[----:B------:R-:W-:-:S04]  /*10b0*/  @UP0 USHF.R.U32.HI UR4, URZ, UR11, UR7 ;  /* 0x0000000b3f040299 */ /* 0x000fc80008011607 */
[----:B------:R-:W-:-:S12]  /*10c0*/  UIMAD UR6, UR4, UR8, URZ ;  /* 0x00000008040672a4 */ /* 0x000fd8000f8e023f */
.L_x_1866:
[----:B------:R-:W-:Y:S01]  /*10d0*/  ULDC.64 UR10, c[0x0][0x418] ;  /* 0x00010600000a7ab9 */ /* 0x000fe20000000a00 */
[----:B------:R-:W-:Y:S01]  /*10e0*/  ULOP3.LUT UR4, URZ, UR4, URZ, 0x33, !UPT ;  /* 0x000000043f047292 */ /* 0x000fe2000f8e333f */
[----:B------:R-:W-:Y:S01]  /*10f0*/  PLOP3.LUT P0, PT, PT, PT, PT, 0x80, 0x0 ;  /* 0x000000000000781c */ /* 0x000fe20003f0f070 */
[----:B------:R-:W-:Y:S01]  /*1100*/  UISETP.NE.U32.AND UP0, UPT, UR10, URZ, UPT ;  /* 0x0000003f0a00728c */ /* 0x000fe2000bf05070 */
[----:B------:R-:W-:Y:S01]  /*1110*/  IMAD.MOV.U32 R3, RZ, RZ, RZ ;  /* 0x000000ffff037224 */ /* 0x000fe200078e00ff */
[----:B------:R-:W-:Y:S01]  /*1120*/  UIADD3 UR10, UR9, -UR6, URZ ;  /* 0x80000006090a7290 */ /* 0x000fe2000fffe03f */
[----:B------:R-:W-:Y:S01]  /*1130*/  IMAD.MOV.U32 R0, RZ, RZ, RZ ;  /* 0x000000ffff007224 */ /* 0x000fe200078e00ff */
[----:B------:R-:W-:Y:S01]  /*1140*/  ULDC UR7, c[0x0][0x448] ;  /* 0x0001120000077ab9 */ /* 0x000fe20000000800 */
[----:B------:R-:W-:Y:S01]  /*1150*/  ULDC UR6, c[0x0][0xc3c] ;  /* 0x00030f0000067ab9 */ /* 0x000fe20000000800 */
[----:B------:R-:W-:Y:S01]  /*1160*/  UISETP.NE.AND UP2, UPT, UR7, 0x1, UPT ;  /* 0x000000010700788c */ /* 0x000fe2000bf45270 */
[----:B------:R-:W-:Y:S01]  /*1170*/  CS2R R64, SRZ ;  /* 0x0000000000407805 */ /* 0x000fe2000001ff00 */
[----:B------:R-:W-:Y:S01]  /*1180*/  UIADD3 UR4, UR4, UR6, URZ ;  /* 0x0000000604047290 */ /* 0x000fe2000fffe03f */
[----:B------:R-:W-:Y:S01]  /*1190*/  CS2R R38, SRZ ;  /* 0x0000000000267805 */ /* 0x000fe2000001ff00 */
[----:B------:R-:W-:Y:S01]  /*11a0*/  UISETP.NE.AND.EX UP0, UPT, UR11, URZ, UPT, UP0 ;  /* 0x0000003f0b00728c */ /* 0x000fe2000bf05300 */
[----:B------:R-:W-:Y:S01]  /*11b0*/  CS2R R68, SRZ ;  /* 0x0000000000447805 */ /* 0x000fe2000001ff00 */
[----:B------:R-:W-:Y:S01]  /*11c0*/  UIMAD UR14, UR4, 0xc0, URZ ;  /* 0x000000c0040e78a4 */ /* 0x000fe2000f8e023f */
[----:B------:R-:W-:Y:S01]  /*11d0*/  CS2R R66, SRZ ;  /* 0x0000000000427805 */ /* 0x000fe2000001ff00 */
[----:B------:R-:W-:Y:S01]  /*11e0*/  ULDC UR9, c[0x0][0x424] ;  /* 0x0001090000097ab9 */ /* 0x000fe20000000800 */
[----:B------:R-:W-:Y:S01]  /*11f0*/  ULDC UR8, c[0x0][0x288] ;  /* 0x0000a20000087ab9 */ /* 0x000fe20000000800 */
[----:B------:R-:W-:Y:S01]  /*1200*/  UIADD3 UR4, UR14, 0xbf, URZ ;  /* 0x000000bf0e047890 */ /* 0x000fe2000fffe03f */
[----:B------:R-:W-:Y:S01]  /*1210*/  CS2R R36, SRZ ;  /* 0x0000000000247805 */ /* 0x000fe2000001ff00 */
[----:B------:R-:W-:Y:S01]  /*1220*/  @UP2 ULDC UR6, c[0x0][0x44c] ;  /* 0x0001130000062ab9 */ /* 0x000fe20000000800 */
[----:B------:R-:W-:Y:S01]  /*1230*/  IMAD.U32 R18, RZ, RZ, UR14 ;  /* 0x0000000eff127e24 */ /* 0x000fe2000f8e00ff */
[----:B------:R-:W-:Y:S01]  /*1240*/  UIADD3 UR8, -UR8, 0x90, URZ ;  /* 0x0000009008087890 */ /* 0x000fe2000fffe13f */
[----:B------:R-:W-:Y:S01]  /*1250*/  CS2R R26, SRZ ;  /* 0x00000000001a7805 */ /* 0x000fe2000001ff00 */
[----:B------:R-:W-:Y:S01]  /*1260*/  UIMAD.WIDE.U32 UR6, UR4, UR6, URZ ;  /* 0x00000006040672a5 */ /* 0x000fe2000f8e003f */
[----:B------:R-:W-:Y:S01]  /*1270*/  CS2R R60, SRZ ;  /* 0x00000000003c7805 */ /* 0x000fe2000001ff00 */
[----:B------:R-:W-:Y:S01]  /*1280*/  USEL UR14, UR9, 0x1, UP0 ;  /* 0x00000001090e7887 */ /* 0x000fe20008000000 */
[----:B------:R-:W-:Y:S01]  /*1290*/  IMAD.MOV.U32 R59, RZ, RZ, RZ ;  /* 0x000000ffff3b7224 */ /* 0x000fe200078e00ff */
[----:B------:R-:W-:Y:S01]  /*12a0*/  ULDC UR12, c[0x0][0x2f0] ;  /* 0x0000bc00000c7ab9 */ /* 0x000fe20000000800 */
[----:B------:R-:W-:Y:S01]  /*12b0*/  @UP2 ULDC UR9, c[0x0][0x450] ;  /* 0x0001140000092ab9 */ /* 0x000fe20000000800 */
[----:B------:R-:W-:Y:S01]  /*12c0*/  UIMAD UR8, UR14, UR12, UR8 ;  /* 0x0000000c0e0872a4 */ /* 0x000fe2000f8e0208 */
[----:B------:R-:W-:Y:S01]  /*12d0*/  CS2R R56, SRZ ;  /* 0x0000000000387805 */ /* 0x000fe2000001ff00 */
[----:B------:R-:W-:Y:S01]  /*12e0*/  @UP2 USHF.R.U32.HI UR4, URZ, UR9, UR7 ;  /* 0x000000093f042299 */ /* 0x000fe20008011607 */
[----:B------:R-:W-:Y:S01]  /*12f0*/  IMAD.U32 R17, RZ, RZ, UR14 ;  /* 0x0000000eff117e24 */ /* 0x000fe2000f8e00ff */
[----:B------:R-:W-:Y:S01]  /*1300*/  UIMAD UR6, UR14, UR12, 0x8f ;  /* 0x0000008f0e0674a4 */ /* 0x000fe2000f8e020c */
[----:B------:R-:W-:Y:S01]  /*1310*/  CS2R R54, SRZ ;  /* 0x0000000000367805 */ /* 0x000fe2000001ff00 */
[----:B------:R-:W-:Y:S01]  /*1320*/  UIADD3 UR8, UR8, UR4, URZ ;  /* 0x0000000408087290 */ /* 0x000fe2000fffe03f */
[----:B------:R-:W-:Y:S01]  /*1330*/  CS2R R52, SRZ ;  /* 0x0000000000347805 */ /* 0x000fe2000001ff00 */
[----:B------:R-:W-:Y:S01]  /*1340*/  UIMAD.WIDE UR6, UR6, 0x38e38e39, URZ ;  /* 0x38e38e39060678a5 */ /* 0x000fe2000f8e023f */
[----:B------:R-:W-:Y:S01]  /*1350*/  CS2R R50, SRZ ;  /* 0x0000000000327805 */ /* 0x000fe2000001ff00 */
[----:B------:R-:W-:Y:S01]  /*1360*/  UIMAD.WIDE UR8, UR8, 0x38e38e39, URZ ;  /* 0x38e38e39080878a5 */ /* 0x000fe2000f8e023f */
[----:B------:R-:W-:Y:S01]  /*1370*/  CS2R R48, SRZ ;  /* 0x0000000000307805 */ /* 0x000fe2000001ff00 */
[----:B------:R-:W-:Y:S01]  /*1380*/  ULDC UR13, c[0x0][0xc54] ;  /* 0x00031500000d7ab9 */ /* 0x000fe20000000800 */
[----:B------:R-:W-:Y:S01]  /*1390*/  USHF.R.U32.HI UR4, URZ, 0x1f, UR7 ;  /* 0x0000001f3f047899 */ /* 0x000fe20008011607 */
[----:B------:R-:W-:Y:S01]  /*13a0*/  CS2R R46, SRZ ;  /* 0x00000000002e7805 */ /* 0x000fe2000001ff00 */
[----:B------:R-:W-:Y:S01]  /*13b0*/  UIMAD UR12, UR5, UR13, UR10 ;  /* 0x0000000d050c72a4 */ /* 0x000fe2000f8e020a */
[----:B------:R-:W-:Y:S01]  /*13c0*/  CS2R R44, SRZ ;  /* 0x00000000002c7805 */ /* 0x000fe2000001ff00 */
[----:B------:R-:W-:Y:S01]  /*13d0*/  USHF.R.U32.HI UR5, URZ, 0x1f, UR9 ;  /* 0x0000001f3f057899 */ /* 0x000fe20008011609 */
[----:B------:R-:W-:Y:S01]  /*13e0*/  CS2R R42, SRZ ;  /* 0x00000000002a7805 */ /* 0x000fe2000001ff00 */
[----:B------:R-:W-:Y:S01]  /*13f0*/  ULDC UR11, c[0x0][0xc48] ;  /* 0x00031200000b7ab9 */ /* 0x000fe20000000800 */
[----:B------:R-:W-:Y:S01]  /*1400*/  ULEA.HI.SX32 UR7, UR7, UR4, 0x1b ;  /* 0x0000000407077291 */ /* 0x000fe2000f8fda3f */
[----:B------:R-:W-:Y:S01]  /*1410*/  CS2R R40, SRZ ;  /* 0x0000000000287805 */ /* 0x000fe2000001ff00 */
[----:B------:R-:W-:Y:S01]  /*1420*/  UISETP.NE.AND UP1, UPT, UR11, 0x1, UPT ;  /* 0x000000010b00788c */ /* 0x000fe2000bf25270 */
[----:B------:R-:W-:Y:S01]  /*1430*/  CS2R R80, SRZ ;  /* 0x0000000000507805 */ /* 0x000fe2000001ff00 */
[----:B------:R-:W-:Y:S01]  /*1440*/  ULEA.HI.SX32 UR9, UR9, UR5, 0x1b ;  /* 0x0000000509097291 */ /* 0x000fe2000f8fda3f */
[----:B------:R-:W-:Y:S01]  /*1450*/  CS2R R74, SRZ ;  /* 0x00000000004a7805 */ /* 0x000fe2000001ff00 */
[----:B------:R-:W-:Y:S01]  /*1460*/  UMOV UR14, UR12 ;  /* 0x0000000c000e7c82 */ /* 0x000fe20008000000 */
[----:B------:R-:W-:Y:S01]  /*1470*/  CS2R R72, SRZ ;  /* 0x0000000000487805 */ /* 0x000fe2000001ff00 */
[----:B------:R-:W-:Y:S01]  /*1480*/  UISETP.LT.AND UP0, UPT, UR7, UR9, UPT ;  /* 0x000000090700728c */ /* 0x000fe2000bf01270 */
[----:B------:R-:W-:-:S02]  /*1490*/  CS2R R78, SRZ ;  /* 0x00000000004e7805 */ /* 0x000fc4000001ff00 */
[----:B------:R-:W-:Y:S02]  /*14a0*/  CS2R R82, SRZ ;  /* 0x0000000000527805 */ /* 0x000fe4000001ff00 */
[----:B------:R-:W-:Y:S01]  /*14b0*/  CS2R R76, SRZ ;  /* 0x00000000004c7805 */ /* 0x000fe2000001ff00 */
[----:B------:R-:W-:Y:S01]  /*14c0*/  USEL UR38, UR7, UR9, UP0 ;  /* 0x0000000907267287 */ /* 0x000fe20008000000 */
[----:B------:R-:W-:Y:S01]  /*14d0*/  CS2R R6, SRZ ;  /* 0x0000000000067805 */ /* 0x000fe2000001ff00 */
[----:B------:R-:W-:Y:S01]  /*14e0*/  @UP1 ULDC UR10, c[0x0][0xc4c] ;  /* 0x00031300000a1ab9 */ /* 0x000fe20000000800 */
[----:B------:R-:W-:Y:S01]  /*14f0*/  @UP1 ULDC UR6, c[0x0][0xc50] ;  /* 0x0003140000061ab9 */ /* 0x000fe20000000800 */
[----:B------:R-:W-:Y:S01]  /*1500*/  UIMAD.WIDE.U32 UR4, UR12, UR10, URZ ;  /* 0x0000000a0c0472a5 */ /* 0x000fe2000f8e003f */
[----:B------:R-:W-:Y:S01]  /*1510*/  IMAD.MOV.U32 R84, RZ, RZ, RZ ;  /* 0x000000ffff547224 */ /* 0x000fe200078e00ff */
[----:B------:R-:W-:Y:S02]  /*1520*/  UISETP.GE.AND UP0, UPT, UR38, 0x1, UPT ;  /* 0x000000012600788c */ /* 0x000fe4000bf06270 */
[----:B------:R-:W-:-:S04]  /*1530*/  @UP1 USHF.R.U32.HI UR14, URZ, UR6, UR5 ;  /* 0x000000063f0e1299 */ /* 0x000fc80008011605 */
[----:B------:R-:W-:Y:S01]  /*1540*/  PLOP3.LUT P1, PT, PT, PT, UP0, 0x80, 0x0 ;  /* 0x000000000000781c */ /* 0x000fe20003f2f008 */
[----:B------:R-:W-:Y:S02]  /*1550*/  UIADD3 UR4, -UR14, URZ, URZ ;  /* 0x0000003f0e047290 */ /* 0x000fe4000fffe13f */
[----:B------:R-:W-:Y:S02]  /*1560*/  IMAD.U32 R146, RZ, RZ, UR14 ;  /* 0x0000000eff927e24 */ /* 0x000fe4000f8e00ff */
[----:B------:R-:W-:-:S06]  /*1570*/  UIMAD UR4, UR11, UR4, UR12 ;  /* 0x000000040b0472a4 */ /* 0x000fcc000f8e020c */
[----:B------:R-:W-:Y:S02]  /*1580*/  IMAD.U32 R145, RZ, RZ, UR4 ;  /* 0x00000004ff917e24 */ /* 0x000fe4000f8e00ff */
[----:B------:R-:W-:Y:S05]  /*1590*/  @!P1 BRA `(.L_x_1867) ;  /* 0x000000dc002c9947 */ /* 0x000fea0003800000 */
[----:B------:R-:W0:Y:S01]  /*15a0*/  SHFL.IDX PT, R0, R152, RZ, 0x1f ;  /* 0x00001fff98007589 */ /* 0x000e2200000e0000 */
[----:B------:R-:W-:-:S04]  /*15b0*/  UIADD3 UR6, UR37, 0x24300, URZ ;  /* 0x0002430025067890 */ /* 0x000fc8000fffe03f */
[----:B------:R-:W-:-:S06]  /*15c0*/  ULOP3.LUT UP0, URZ, UR6, 0x9f, URZ, 0xc0, !UPT ;  /* 0x0000009f063f7892 */ /* 0x000fcc000f80c03f */
[----:B------:R-:W-:Y:S02]  /*15d0*/  PLOP3.LUT P0, PT, PT, PT, UP0, 0x80, 0x0 ;  /* 0x000000000000781c */ /* 0x000fe40003f0f008 */
[----:B0-----:R-:W-:-:S13]  /*15e0*/  R2UR UR7, R0 ;  /* 0x00000000000772ca */ /* 0x001fda00000e0000 */
[----:B------:R-:W-:Y:S02]  /*15f0*/  UIMAD.WIDE UR4, UR7, 0x55555556, URZ ;  /* 0x55555556070478a5 */ /* 0x000fe4000f8e023f */
[----:B------:R-:W-:Y:S02]  /*1600*/  IMAD.U32 R16, RZ, RZ, UR7 ;  /* 0x00000007ff107e24 */ /* 0x000fe4000f8e00ff */
[----:B------:R-:W-:-:S04]  /*1610*/  ULEA.HI UR5, UR5, UR5, URZ, 0x1 ;  /* 0x0000000505057291 */ /* 0x000fc8000f8f083f */
[----:B------:R-:W-:-:S04]  /*1620*/  UIMAD UR5, UR5, -0x3, UR7 ;  /* 0xfffffffd050578a4 */ /* 0x000fc8000f8e0207 */
[----:B------:R-:W-:Y:S02]  /*1630*/  ULEA UR4, UR5, UR37, 0xc ;  /* 0x0000002505047291 */ /* 0x000fe4000f8e603f */
[----:B------:R-:W-:Y:S02]  /*1640*/  ULEA UR5, UR5, UR6, 0xb ;  /* 0x0000000605057291 */ /* 0x000fe4000f8e583f */
[----:B------:R-:W-:Y:S02]  /*1650*/  UIADD3 UR4, UR4, 0xda00, URZ ;  /* 0x0000da0004047890 */ /* 0x000fe4000fffe03f */
[----:B------:R-:W-:Y:S02]  /*1660*/  USHF.R.U32.HI UR5, URZ, 0x4, UR5 ;  /* 0x000000043f057899 */ /* 0x000fe40008011605 */
[----:B------:R-:W-:Y:S02]  /*1670*/  USHF.R.U32.HI UR4, URZ, 0x4, UR4 ;  /* 0x000000043f047899 */ /* 0x000fe40008011604 */
[----:B------:R-:W-:-:S02]  /*1680*/  ULOP3.LUT UR61, UR5, 0x3fff, URZ, 0xc0, !UPT ;  /* 0x00003fff053d7892 */ /* 0x000fc4000f8ec03f */
        /* <DEDUP_REMOVED lines=18> */
.L_x_1868:
[----:B------:R-:W-:Y:S02]  /*17b0*/  R2UR UR6, R150 ;  /* 0x00000000960672ca */ /* 0x000fe400000e0000 */
[----:B------:R-:W-:-:S11]  /*17c0*/  R2UR UR5, R155 ;  /* 0x000000009b0572ca */ /* 0x000fd600000e0000 */
[----:B------:R-:W-:Y:S02]  /*17d0*/  ULEA.HI UR4, UR6, UR6, URZ, 0x1 ;  /* 0x0000000606047291 */ /* 0x000fe4000f8f083f */
[----:B------:R-:W-:Y:S02]  /*17e0*/  IMAD.U32 R3, RZ, RZ, UR5 ;  /* 0x00000005ff037e24 */ /* 0x000fe4000f8e00ff */
[----:B------:R-:W-:-:S03]  /*17f0*/  ULOP3.LUT UR4, UR4, 0xfffffffe, URZ, 0xc0, !UPT ;  /* 0xfffffffe04047892 */ /* 0x000fc6000f8ec03f */
[----:B------:R-:W-:Y:S01]  /*1800*/  ISETP.NE.AND P0, PT, R3, 0x3, PT ;  /* 0x000000030300780c */ /* 0x000fe20003f05270 */
[----:B------:R-:W-:-:S06]  /*1810*/  UIADD3 UR4, UR6, -UR4, URZ ;  /* 0x8000000406047290 */ /* 0x000fcc000fffe03f */
[----:B------:R-:W-:-:S05]  /*1820*/  IMAD.U32 R0, RZ, RZ, UR4 ;  /* 0x00000004ff007e24 */ /* 0x000fca000f8e00ff */
[----:B------:R-:W-:-:S04]  /*1830*/  SHF.L.U32 R0, R0, 0x1f, RZ ;  /* 0x0000001f00007819 */ /* 0x000fc800000006ff */
[----:B------:R-:W0:Y:S02]  /*1840*/  SYNCS.PHASECHK.TRANS64.TRYWAIT P1, [UR37+0x31c00], R0 ;  /* 0x031c0000ff0075a7 */ /* 0x000e240008020165 */
[----:B0-----:R-:W-:Y:S05]  /*1850*/  @!P1 BRA `(.L_x_1869) ;  /* 0x0000013c00889947 */ /* 0x001fea0003800000 */
.L_x_2013:
[----:B------:R-:W-:Y:S05]  /*1860*/  @!P0 BRA `(.L_x_1870) ;  /* 0x0000000000048947 */ /* 0x000fea0003800000 */
[----:B------:R-:W-:Y:S01]  /*1870*/  BPT.TRAP 0x1 ;  /* 0x000000040000795c */ /* 0x000fe20000300000 */
.L_x_1870:
[----:B0-----:R-:W-:Y:S02]  /*1880*/  IMAD.U32 R0, RZ, RZ, UR36 ;  /* 0x00000024ff007e24 */ /* 0x001fe4000f8e00ff */
[----:B------:R-:W-:-:S03]  /*1890*/  IMAD.U32 R3, RZ, RZ, UR60 ;  /* 0x0000003cff037e24 */ /* 0x000fc6000f8e00ff */
[----:B------:R-:W-:Y:S02]  /*18a0*/  LEA R0, R0, UR37, 0x3 ;  /* 0x0000002500007c11 */ /* 0x000fe4000f8e18ff */
[----:B------:R-:W-:-:S04]  /*18b0*/  SHF.L.U32 R3, R3, 0x1f, RZ ;  /* 0x0000001f03037819 */ /* 0x000fc800000006ff */
[----:B------:R0:W1:Y:S01]  /*18c0*/  SYNCS.PHASECHK.TRANS64.TRYWAIT P2, [R0+URZ+0x31c30], R3 ;  /* 0x031c3003000075a7 */ /* 0x000062000804017f */
[----:B------:R-:W-:Y:S05]  /*18d0*/  @!P0 BRA `(.L_x_1871) ;  /* 0x0000000000048947 */ /* 0x000fea0003800000 */
[----:B------:R-:W-:Y:S01]  /*18e0*/  BPT.TRAP 0x1 ;  /* 0x000000040000795c */ /* 0x000fe20000300000 */
.L_x_1871:
[----:B------:R-:W2:Y:S02]  /*18f0*/  S2R R4, SR_TID.X ;  /* 0x0000000000047919 */ /* 0x000ea40000002100 */
[----:B--2---:R-:W-:Y:S01]  /*1900*/  LOP3.LUT P1, RZ, R4, 0x7f, RZ, 0xc0, !PT ;  /* 0x0000007f04ff7812 */ /* 0x004fe2000782c0ff */
[----:B-1----:R-:W-:-:S12]  /*1910*/  @P2 BRA `(.L_x_1872) ;  /* 0x0000000000082947 */ /* 0x002fd80003800000 */
[----:B------:R-:W1:Y:S02]  /*1920*/  SYNCS.PHASECHK.TRANS64.TRYWAIT P2, [R0+URZ+0x31c30], R3 ;  /* 0x031c3003000075a7 */ /* 0x000e64000804017f */
[----:B-1----:R-:W-:Y:S05]  /*1930*/  @!P2 BRA `(.L_x_1873) ;  /* 0x0000013c0068a947 */ /* 0x002fea0003800000 */
.L_x_1872:
[----:B------:R-:W-:Y:S05]  /*1940*/  WARPSYNC.ALL ;  /* 0x0000000000007948 */ /* 0x000fea0003800000 */
[----:B------:R-:W-:Y:S01]  /*1950*/  UIADD3 UR4, UR37, 0x16a00, URZ ;  /* 0x00016a0025047890 */ /* 0x000fe2000fffe03f */
[----:B------:R-:W-:Y:S01]  /*1960*/  WARPGROUP.ARRIVE ;  /* 0x00000000000079c5 */ /* 0x000fe20000000000 */
[----:B------:R-:W-:Y:S01]  /*1970*/  ULOP3.LUT UR5, UR39, 0x10000, URZ, 0xfc, !UPT ;  /* 0x0001000027057892 */ /* 0x000fe2000f8efc3f */
[----:B------:R-:W-:Y:S01]  /*1980*/  R2UR UR57, R18 ;  /* 0x00000000123972ca */ /* 0x000fe200000e0000 */
[----:B------:R-:W-:Y:S01]  /*1990*/  USHF.R.U32.HI UR4, URZ, 0x4, UR4 ;  /* 0x000000043f047899 */ /* 0x000fe20008011604 */
[----:B------:R-:W-:Y:S01]  /*19a0*/  R2UR UR56, R17 ;  /* 0x00000000113872ca */ /* 0x000fe200000e0000 */
[----:B------:R-:W-:Y:S01]  /*19b0*/  UMOV UR29, 0x80000020 ;  /* 0x80000020001d7882 */ /* 0x000fe20000000000 */
[----:B------:R-:W-:Y:S01]  /*19c0*/  UMOV UR31, 0x80000020 ;  /* 0x80000020001f7882 */ /* 0x000fe20000000000 */
[----:B------:R-:W-:Y:S01]  /*19d0*/  ULOP3.LUT UR4, UR4, 0x3fff, URZ, 0xc0, !UPT ;  /* 0x00003fff04047892 */ /* 0x000fe2000f8ec03f */
[----:B01----:R-:W-:Y:S01]  /*19e0*/  @!P1 VIADD R0, R0, 0x31c40 ;  /* 0x00031c4000009836 */ /* 0x003fe20000000000 */
[----:B------:R-:W-:Y:S01]  /*19f0*/  UMOV UR28, UR5 ;  /* 0x00000005001c7c82 */ /* 0x000fe20008000000 */
[----:B------:R-:W-:Y:S01]  /*1a00*/  UMOV UR9, UR29 ;  /* 0x0000001d00097c82 */ /* 0x000fe20008000000 */
[----:B------:R-:W-:Y:S01]  /*1a10*/  ULOP3.LUT UR6, UR4, 0x10000, URZ, 0xfc, !UPT ;  /* 0x0001000004067892 */ /* 0x000fe2000f8efc3f */
[----:B------:R-:W-:Y:S01]  /*1a20*/  UMOV UR8, UR28 ;  /* 0x0000001c00087c82 */ /* 0x000fe20008000000 */
[----:B------:R-:W-:-:S02]  /*1a30*/  UMOV UR11, 0x80000020 ;  /* 0x80000020000b7882 */ /* 0x000fc40000000000 */
[----:B------:R-:W-:Y:S01]  /*1a40*/  UIMAD UR4, UR36, 0x6c0, UR6 ;  /* 0x000006c0240478a4 */ /* 0x000fe2000f8e0206 */
[----:B------:R-:W-:Y:S01]  /*1a50*/  UMOV UR12, UR28 ;  /* 0x0000001c000c7c82 */ /* 0x000fe20008000000 */
[----:B------:R-:W-:Y:S02]  /*1a60*/  UMOV UR13, UR29 ;  /* 0x0000001d000d7c82 */ /* 0x000fe40008000000 */
[----:B------:R-:W-:Y:S02]  /*1a70*/  UIADD3 UR10, UR4, 0x40, URZ ;  /* 0x00000040040a7890 */ /* 0x000fe4000fffe03f */
[----:B------:R-:W-:Y:S02]  /*1a80*/  UIADD3 UR14, UR4, 0x80, URZ ;  /* 0x00000080040e7890 */ /* 0x000fe4000fffe03f */
[----:B------:R-:W-:Y:S01]  /*1a90*/  UMOV UR30, UR4 ;  /* 0x00000004001e7c82 */ /* 0x000fe20008000000 */
[----:B------:R-:W-:Y:S01]  /*1aa0*/  UMOV UR15, 0x80000020 ;  /* 0x80000020000f7882 */ /* 0x000fe20000000000 */
[----:B------:R-:W-:Y:S01]  /*1ab0*/  HGMMA.64x16x16.F32.BF16 R88, gdesc[UR28], RZ, !UPT, gsb0 ;  /* 0x002000001c5879f0 */ /* 0x000fe2000c0018ff */
        /* <DEDUP_REMOVED lines=13> */
[----:B------:R-:W-:Y:S01]  /*1b90*/  UMOV UR31, 0x80000020 ;  /* 0x80000020001f7882 */ /* 0x000fe20000000000 */
[----:B------:R-:W-:Y:S01]  /*1ba0*/  UIADD3 UR34, UR4, 0x1c0, URZ ;  /* 0x000001c004227890 */ /* 0x000fe2000fffe03f */
[----:B------:R-:W-:Y:S01]  /*1bb0*/  UMOV UR32, UR28 ;  /* 0x0000001c00207c82 */ /* 0x000fe20008000000 */
[----:B------:R-:W-:Y:S01]  /*1bc0*/  UMOV UR33, UR29 ;  /* 0x0000001d00217c82 */ /* 0x000fe20008000000 */
[----:B------:R-:W-:Y:S01]  /*1bd0*/  UMOV UR35, 0x80000020 ;  /* 0x8000002000237882 */ /* 0x000fe20000000000 */
[----:B------:R-:W-:-:S02]  /*1be0*/  UIADD3 UR7, UR5, 0x2, URZ ;  /* 0x0000000205077890 */ /* 0x000fc4000fffe03f */
        /* <DEDUP_REMOVED lines=18> */
[----:B------:R-:W-:Y:S02]  /*1d10*/  UIADD3 UR12, UR4, 0x2, URZ ;  /* 0x00000002040c7890 */ /* 0x000fe4000fffe03f */
[----:B------:R-:W-:Y:S01]  /*1d20*/  UIADD3 UR14, UR4, 0x82, URZ ;  /* 0x00000082040e7890 */ /* 0x000fe2000fffe03f */
[----:B------:R-:W-:Y:S01]  /*1d30*/  UMOV UR15, 0x80000020 ;  /* 0x80000020000f7882 */ /* 0x000fe20000000000 */
[----:B------:R-:W-:Y:S02]  /*1d40*/  WARPGROUP.DEPBAR.LE gsb0, 0x0 ;  /* 0x00008000000079c5 */ /* 0x000fe40000010000 */
        /* <DEDUP_REMOVED lines=16> */
[----:B------:R-:W-:Y:S03]  /*1e50*/  HGMMA.64x16x16.F32.BF16 R40, gdesc[UR28], RZ, !UPT, gsb0 ;  /* 0x002000001c2879f0 */ /* 0x000fe6000c0018ff */
        /* <DEDUP_REMOVED lines=8> */
[----:B------:R-:W-:Y:S01]  /*1ee0*/  UMOV UR8, UR7 ;  /* 0x0000000700087c82 */ /* 0x000fe20008000000 */
[----:B------:R-:W-:Y:S01]  /*1ef0*/  UMOV UR9, 0x80000020 ;  /* 0x8000002000097882 */ /* 0x000fe20000000000 */
[----:B------:R-:W-:Y:S01]  /*1f00*/  UMOV UR10, UR12 ;  /* 0x0000000c000a7c82 */ /* 0x000fe20008000000 */
[----:B------:R-:W-:Y:S01]  /*1f10*/  UMOV UR11, 0x80000020 ;  /* 0x80000020000b7882 */ /* 0x000fe20000000000 */
[----:B------:R-:W-:Y:S01]  /*1f20*/  UMOV UR12, UR8 ;  /* 0x00000008000c7c82 */ /* 0x000fe20008000000 */
        /* <DEDUP_REMOVED lines=11> */
[----:B------:R-:W-:Y:S01]  /*1fe0*/  UIADD3 UR7, UR5, 0x300, URZ ;  /* 0x0000030005077890 */ /* 0x000fe2000fffe03f */
[----:B------:R-:W-:-:S02]  /*1ff0*/  WARPGROUP.DEPBAR.LE gsb0, 0x0 ;  /* 0x00008000000079c5 */ /* 0x000fc40000010000 */
        /* <DEDUP_REMOVED lines=14> */
[----:B------:R-:W-:Y:S01]  /*20e0*/  UMOV UR13, 0x80000020 ;  /* 0x80000020000d7882 */ /* 0x000fe20000000000 */
[----:B------:R-:W-:Y:S01]  /*20f0*/  UMOV UR15, 0x80000020 ;  /* 0x80000020000f7882 */ /* 0x000fe20000000000 */
[----:B------:R-:W-:Y:S01]  /*2100*/  UMOV UR44, UR12 ;  /* 0x0000000c002c7c82 */ /* 0x000fe20008000000 */
[----:B------:R-:W-:Y:S01]  /*2110*/  UMOV UR45, UR13 ;  /* 0x0000000d002d7c82 */ /* 0x000fe20008000000 */
[----:B------:R-:W-:Y:S01]  /*2120*/  UIADD3 UR7, UR5, 0x302, URZ ;  /* 0x0000030205077890 */ /* 0x000fe2000fffe03f */
        /* <DEDUP_REMOVED lines=57> */
[----:B------:R-:W-:Y:S02]  /*24c0*/  UIADD3 UR7, UR5, 0x600, URZ ;  /* 0x0000060005077890 */ /* 0x000fe4000fffe03f */
[----:B------:R-:W-:Y:S01]  /*24d0*/  UIADD3 UR5, UR5, 0x602, URZ ;  /* 0x0000060205057890 */ /* 0x000fe2000fffe03f */
[----:B------:R-:W-:-:S02]  /*24e0*/  WARPGROUP.DEPBAR.LE gsb0, 0x0 ;  /* 0x00008000000079c5 */ /* 0x000fc40000010000 */
        /* <DEDUP_REMOVED lines=37> */
[----:B------:R-:W-:Y:S02]  /*2740*/  ULDC UR14, c[0x0][0x2f0] ;  /* 0x0000bc00000e7ab9 */ /* 0x000fe40000000800 */
        /* <DEDUP_REMOVED lines=19> */
[----:B------:R-:W-:Y:S02]  /*2880*/  ULDC UR7, c[0x0][0x448] ;  /* 0x0001120000077ab9 */ /* 0x000fe40000000800 */
[----:B------:R-:W-:-:S06]  /*2890*/  UISETP.NE.AND UP0, UPT, UR7, 0x1, UPT ;  /* 0x000000010700788c */ /* 0x000fcc000bf05270 */
[----:B------:R-:W-:-:S05]  /*28a0*/  PLOP3.LUT P2, PT, PT, PT, UP0, 0x80, 0x0 ;  /* 0x000000000000781c */ /* 0x000fca0003f4f008 */
[----:B------:R-:W-:Y:S01]  /*28b0*/  @UP0 ULDC UR7, c[0x0][0x44c] ;  /* 0x0001130000070ab9 */ /* 0x000fe20000000800 */
[----:B------:R-:W-:Y:S01]  /*28c0*/  @UP0 ULDC UR10, c[0x0][0x450] ;  /* 0x00011400000a0ab9 */ /* 0x000fe20000000800 */
        /* <DEDUP_REMOVED lines=55> */
[----:B------:R-:W-:Y:S01]  /*2c40*/  ULDC UR5, c[0x0][0x9d8] ;  /* 0x0002760000057ab9 */ /* 0x000fe20000000800 */
        /* <DEDUP_REMOVED lines=38> */
[----:B------:R-:W0:Y:S01]  /*2eb0*/  MUFU.TANH R88, R88 ;  /* 0x0000005800587308 */ /* 0x000e220000002400 */
[----:B------:R-:W-:Y:S01]  /*2ec0*/  FMUL.FTZ R5, R95, UR5 ;  /* 0x000000055f057c20 */ /* 0x000fe20008410000 */
[----:B------:R-:W-:-:S06]  /*2ed0*/  FMUL.FTZ R6, R94, UR5 ;  /* 0x000000055e067c20 */ /* 0x000fcc0008410000 */
[----:B------:R-:W1:Y:S08]  /*2ee0*/  MUFU.TANH R89, R89 ;  /* 0x0000005900597308 */ /* 0x000e700000002400 */
[----:B------:R-:W2:Y:S08]  /*2ef0*/  MUFU.TANH R90, R90 ;  /* 0x0000005a005a7308 */ /* 0x000eb00000002400 */
[----:B------:R-:W3:Y:S08]  /*2f00*/  MUFU.TANH R91, R91 ;  /* 0x0000005b005b7308 */ /* 0x000ef00000002400 */
        /* <DEDUP_REMOVED lines=43> */
[----:B------:R-:W-:Y:S02]  /*31c0*/  VIADD R70, R22, UR57 ;  /* 0x0000003916467c36 */ /* 0x000fe40008000000 */
[----:B------:R-:W-:Y:S01]  /*31d0*/  FMUL.FTZ R15, R66, UR5 ;  /* 0x00000005420f7c20 */ /* 0x000fe20008410000 */
[----:B------:R-:W-:Y:S01]  /*31e0*/  FMUL.FTZ R84, R68, UR5 ;  /* 0x0000000544547c20 */ /* 0x000fe20008410000 */
[----:B------:R-:W-:Y:S01]  /*31f0*/  FMUL.FTZ R78, R64, UR5 ;  /* 0x00000005404e7c20 */ /* 0x000fe20008410000 */
[----:B------:R-:W-:Y:S01]  /*3200*/  HGMMA.64x16x16.F32.BF16 R56, gdesc[UR24], R56, gsb0 ;  /* 0x00200000183879f0 */ /* 0x000fe20008001838 */
[----:B------:R-:W-:Y:S01]  /*3210*/  UIADD3 UR26, UR4, 0x5c2, URZ ;  /* 0x000005c2041a7890 */ /* 0x000fe2000fffe03f */
[----:B------:R-:W-:Y:S01]  /*3220*/  FMUL.FTZ R65, R65, UR5 ;  /* 0x0000000541417c20 */ /* 0x000fe20008410000 */
[----:B------:R-:W-:Y:S01]  /*3230*/  UMOV UR27, 0x80000020 ;  /* 0x80000020001b7882 */ /* 0x000fe20000000000 */
[----:B------:R-:W-:Y:S01]  /*3240*/  FMUL.FTZ R86, R69, UR5 ;  /* 0x0000000545567c20 */ /* 0x000fe20008410000 */
        /* <DEDUP_REMOVED lines=12> */
[----:B------:R-:W-:Y:S01]  /*3310*/  @P2 IMAD.HI.U32 R58, R70, UR7, RZ ;  /* 0x00000007463a2c27 */ /* 0x000fe2000f8e00ff */
[----:B------:R-:W-:-:S03]  /*3320*/  UIMAD UR7, UR38, -0x90, URZ ;  /* 0xffffff70260778a4 */ /* 0x000fc6000f8e023f */
[----:B------:R-:W-:Y:S01]  /*3330*/  FMUL.FTZ R96, R61, UR5 ;  /* 0x000000053d607c20 */ /* 0x000fe20008410000 */
[----:B------:R-:W-:Y:S01]  /*3340*/  HGMMA.64x16x16.F32.BF16 R48, gdesc[UR24], R48, gsb0 ;  /* 0x00200000183079f0 */ /* 0x000fe20008001830 */
[----:B------:R-:W-:Y:S01]  /*3350*/  UIADD3 UR26, UR4, 0x602, URZ ;  /* 0x00000602041a7890 */ /* 0x000fe2000fffe03f */
[----:B------:R-:W-:Y:S01]  /*3360*/  @P2 SHF.R.U32.HI R70, RZ, UR10, R58 ;  /* 0x0000000aff462c19 */ /* 0x000fe2000801163a */
[----:B------:R-:W-:Y:S01]  /*3370*/  UMOV UR27, 0x80000020 ;  /* 0x80000020001b7882 */ /* 0x000fe20000000000 */
[----:B------:R-:W-:Y:S01]  /*3380*/  UIADD3 UR10, UR7, 0x91, URZ ;  /* 0x00000091070a7890 */ /* 0x000fe2000fffe03f */
[----:B------:R-:W-:Y:S01]  /*3390*/  IMAD.U32 R61, RZ, RZ, UR14 ;  /* 0x0000000eff3d7e24 */ /* 0x000fe2000f8e00ff */
[----:B------:R-:W-:Y:S01]  /*33a0*/  UIMAD UR7, UR56, UR14, UR7 ;  /* 0x0000000e380772a4 */ /* 0x000fe2000f8e0207 */
[----:B------:R-:W0:Y:S01]  /*33b0*/  SHFL.IDX PT, R76, R70, RZ, 0x1c1f ;  /* 0x001c1fff464c7589 */ /* 0x000e2200000e0000 */
[----:B------:R-:W-:Y:S01]  /*33c0*/  FMUL.FTZ R94, R57, UR5 ;  /* 0x00000005395e7c20 */ /* 0x000fe20008410000 */
[----:B------:R-:W5:Y:S01]  /*33d0*/  MUFU.TANH R92, R92 ;  /* 0x0000005c005c7308 */ /* 0x000f620000002400 */
[----:B------:R-:W-:Y:S01]  /*33e0*/  IMAD.U32 R66, RZ, RZ, UR10 ;  /* 0x0000000aff427e24 */ /* 0x000fe2000f8e00ff */
[----:B------:R-:W-:Y:S01]  /*33f0*/  UIADD3 UR7, UR7, 0x90, URZ ;  /* 0x0000009007077890 */ /* 0x000fe2000fffe03f */
[----:B------:R-:W-:Y:S01]  /*3400*/  FMUL.FTZ R60, R60, UR5 ;  /* 0x000000053c3c7c20 */ /* 0x000fe20008410000 */
[----:B------:R-:W-:Y:S01]  /*3410*/  FMUL.FTZ R57, R59, UR5 ;  /* 0x000000053b397c20 */ /* 0x000fe20008410000 */
[----:B------:R-:W-:-:S02]  /*3420*/  IMAD R66, R19, -0x2, R66 ;  /* 0xfffffffe13427824 */ /* 0x000fc400078e0242 */
[----:B------:R-:W-:Y:S01]  /*3430*/  FMUL.FTZ R59, R63, UR5 ;  /* 0x000000053f3b7c20 */ /* 0x000fe20008410000 */
[----:B------:R-:W-:Y:S01]  /*3440*/  FMUL.FTZ R58, R62, UR5 ;  /* 0x000000053e3a7c20 */ /* 0x000fe20008410000 */
[----:B------:R-:W-:Y:S01]  /*3450*/  IMAD.U32 R68, RZ, RZ, UR7 ;  /* 0x00000007ff447e24 */ /* 0x000fe2000f8e00ff */
[----:B------:R-:W-:Y:S01]  /*3460*/  ULDC UR7, c[0x0][0x288] ;  /* 0x0000a20000077ab9 */ /* 0x000fe20000000800 */
[----:B------:R-:W-:Y:S01]  /*3470*/  IMAD R66, R61, UR56, R66 ;  /* 0x000000383d427c24 */ /* 0x000fe2000f8e0242 */
[----:B------:R-:W5:Y:S01]  /*3480*/  MUFU.TANH R94, R94 ;  /* 0x0000005e005e7308 */ /* 0x000f620000002400 */
[----:B------:R-:W-:Y:S01]  /*3490*/  IMAD R68, R19, -0x2, R68 ;  /* 0xfffffffe13447824 */ /* 0x000fe200078e0244 */
[----:B------:R-:W-:Y:S01]  /*34a0*/  @UP0 ULDC UR10, c[0x0][0x44c] ;  /* 0x00011300000a0ab9 */ /* 0x000fe20000000800 */
[----:B------:R-:W-:Y:S01]  /*34b0*/  VIADD R61, R66, -UR7 ;  /* 0x80000007423d7c36 */ /* 0x000fe20008000000 */
[----:B------:R-:W-:Y:S02]  /*34c0*/  UIMAD.WIDE.U32 UR10, UR57, UR10, URZ ;  /* 0x0000000a390a72a5 */ /* 0x000fe4000f8e003f */
[----:B------:R-:W-:-:S02]  /*34d0*/  UIADD3 UR38, UR38, -0x2, URZ ;  /* 0xfffffffe26267890 */ /* 0x000fc4000fffe03f */
[----:B------:R-:W5:Y:S01]  /*34e0*/  MUFU.TANH R60, R60 ;  /* 0x0000003c003c7308 */ /* 0x000f620000002400 */
[----:B0-----:R-:W-:-:S04]  /*34f0*/  VIADDMNMX R76, R76, R61, R68, PT ;  /* 0x0000003d4c4c7246 */ /* 0x001fc80003800144 */
[----:B------:R-:W-:-:S03]  /*3500*/  ISETP.GT.AND P3, PT, R76, RZ, PT ;  /* 0x000000ff4c00720c */ /* 0x000fc60003f64270 */
[----:B------:R-:W0:Y:S01]  /*3510*/  MUFU.TANH R96, R96 ;  /* 0x0000006000607308 */ /* 0x000e220000002400 */
[C---:B------:R-:W-:Y:S02]  /*3520*/  ISETP.GT.AND P4, PT, R76.reuse, 0x1, PT ;  /* 0x000000014c00780c */ /* 0x040fe40003f84270 */
[----:B------:R-:W-:Y:S02]  /*3530*/  ISETP.GT.AND P5, PT, R76, 0x8, PT ;  /* 0x000000084c00780c */ /* 0x000fe40003fa4270 */
[----:B------:R-:W-:Y:S02]  /*3540*/  FSEL R85, R88, -INF , P3 ;  /* 0xff80000058557808 */ /* 0x000fe40001800000 */
[----:B-1----:R-:W-:Y:S01]  /*3550*/  FSEL R89, R89, -INF , P4 ;  /* 0xff80000059597808 */ /* 0x002fe20002000000 */
[----:B------:R-:W-:Y:S01]  /*3560*/  MUFU.TANH R11, R11 ;  /* 0x0000000b000b7308 */ /* 0x000fe20000002400 */
[----:B------:R-:W-:Y:S02]  /*3570*/  ISETP.GT.AND P6, PT, R76, 0x9, PT ;  /* 0x000000094c00780c */ /* 0x000fe40003fc4270 */
[----:B--2---:R-:W-:-:S02]  /*3580*/  FSEL R93, R90, -INF , P5 ;  /* 0xff8000005a5d7808 */ /* 0x004fc40002800000 */
[----:B------:R-:W-:Y:S02]  /*3590*/  ISETP.GT.AND P3, PT, R76, 0x10, PT ;  /* 0x000000104c00780c */ /* 0x000fe40003f64270 */
[----:B---3--:R-:W-:Y:S01]  /*35a0*/  FSEL R95, R91, -INF , P6 ;  /* 0xff8000005b5f7808 */ /* 0x008fe20003000000 */
[----:B------:R-:W-:Y:S02]  /*35b0*/  WARPGROUP.DEPBAR.LE gsb0, 0x0 ;  /* 0x00008000000079c5 */ /* 0x000fe40000010000 */
[----:B------:R-:W-:Y:S01]  /*35c0*/  WARPGROUP.ARRIVE ;  /* 0x00000000000079c5 */ /* 0x000fe20000000000 */
[----:B------:R-:W-:Y:S01]  /*35d0*/  FMUL.FTZ R98, R48, UR5 ;  /* 0x0000000530627c20 */ /* 0x000fe20008410000 */
[----:B------:R-:W-:Y:S01]  /*35e0*/  FMUL.FTZ R48, R50, UR5 ;  /* 0x0000000532307c20 */ /* 0x000fe20008410000 */
[----:B------:R-:W-:Y:S01]  /*35f0*/  FMNMX.FTZ R50, R85, R89, !PT ;  /* 0x0000005955327209 */ /* 0x000fe20007810000 */
[----:B------:R-:W-:Y:S01]  /*3600*/  FMUL.FTZ R99, R49, UR5 ;  /* 0x0000000531637c20 */ /* 0x000fe20008410000 */
[----:B------:R-:W-:Y:S01]  /*3610*/  ISETP.GT.AND P4, PT, R76, 0x11, PT ;  /* 0x000000114c00780c */ /* 0x000fe20003f84270 */
[----:B------:R-:W-:Y:S01]  /*3620*/  HGMMA.64x16x16.F32.BF16 R40, gdesc[UR24], R40, gsb0 ;  /* 0x00200000182879f0 */ /* 0x000fe20008001828 */
[----:B------:R-:W-:Y:S01]  /*3630*/  UIADD3 UR26, UR4, 0x642, URZ ;  /* 0x00000642041a7890 */ /* 0x000fe2000fffe03f */
[----:B------:R-:W-:Y:S01]  /*3640*/  FMNMX.FTZ R50, R93, R50, !PT ;  /* 0x000000325d327209 */ /* 0x000fe20007810000 */
[----:B------:R-:W-:Y:S01]  /*3650*/  UMOV UR27, 0x80000020 ;  /* 0x80000020001b7882 */ /* 0x000fe20000000000 */
[----:B----4-:R-:W-:Y:S01]  /*3660*/  FSEL R97, R80, -INF , P3 ;  /* 0xff80000050617808 */ /* 0x010fe20001800000 */
[----:B------:R-:W1:Y:S01]  /*3670*/  MUFU.TANH R98, R98 ;  /* 0x0000006200627308 */ /* 0x000e620000002400 */
[----:B------:R-:W-:Y:S01]  /*3680*/  FMNMX.FTZ R50, R95, R50, !PT ;  /* 0x000000325f327209 */ /* 0x000fe20007810000 */
[----:B------:R-:W-:Y:S01]  /*3690*/  FMUL.FTZ R52, R52, UR5 ;  /* 0x0000000534347c20 */ /* 0x000fe20008410000 */
[C---:B------:R-:W-:Y:S01]  /*36a0*/  ISETP.GT.AND P5, PT, R76.reuse, 0x18, PT ;  /* 0x000000184c00780c */ /* 0x040fe20003fa4270 */
[----:B------:R-:W-:Y:S01]  /*36b0*/  FMUL.FTZ R53, R53, UR5 ;  /* 0x0000000535357c20 */ /* 0x000fe20008410000 */
[----:B-----5:R-:W-:Y:S01]  /*36c0*/  FSEL R91, R81, -INF , P4 ;  /* 0xff800000515b7808 */ /* 0x020fe20002000000 */
[----:B------:R-:W-:Y:S01]  /*36d0*/  FMUL.FTZ R49, R51, UR5 ;  /* 0x0000000533317c20 */ /* 0x000fe20008410000 */
[----:B------:R-:W-:Y:S01]  /*36e0*/  FMNMX.FTZ R50, R97, R50, !PT ;  /* 0x0000003261327209 */ /* 0x000fe20007810000 */
[----:B------:R-:W2:Y:S01]  /*36f0*/  MUFU.TANH R99, R99 ;  /* 0x0000006300637308 */ /* 0x000ea20000002400 */
[----:B------:R-:W-:Y:S01]  /*3700*/  ISETP.GT.AND P3, PT, R76, 0x19, PT ;  /* 0x000000194c00780c */ /* 0x000fe20003f64270 */
[----:B------:R-:W-:Y:S01]  /*3710*/  ULDC UR4, c[0x0][0x988] ;  /* 0x0002620000047ab9 */ /* 0x000fe20000000800 */
[----:B------:R-:W-:-:S02]  /*3720*/  FSEL R87, R82, -INF , P5 ;  /* 0xff80000052577808 */ /* 0x000fc40002800000 */
[----:B------:R-:W-:Y:S02]  /*3730*/  FMNMX.FTZ R50, R91, R50, !PT ;  /* 0x000000325b327209 */ /* 0x000fe40007810000 */
[C---:B------:R-:W-:Y:S01]  /*3740*/  ISETP.GT.AND P4, PT, R76.reuse, 0x20, PT ;  /* 0x000000204c00780c */ /* 0x040fe20003f84270 */
[----:B------:R-:W3:Y:S01]  /*3750*/  MUFU.TANH R52, R52 ;  /* 0x0000003400347308 */ /* 0x000ee20000002400 */
[----:B------:R-:W-:Y:S02]  /*3760*/  FSEL R81, R83, -INF , P3 ;  /* 0xff80000053517808 */ /* 0x000fe40001800000 */
[----:B------:R-:W-:Y:S02]  /*3770*/  FMNMX.FTZ R50, R87, R50, !PT ;  /* 0x0000003257327209 */ /* 0x000fe40007810000 */
[----:B------:R-:W-:Y:S02]  /*3780*/  ISETP.GT.AND P5, PT, R76, 0x21, PT ;  /* 0x000000214c00780c */ /* 0x000fe40003fa4270 */
[----:B------:R-:W-:Y:S01]  /*3790*/  FSEL R79, R72, -INF , P4 ;  /* 0xff800000484f7808 */ /* 0x000fe20002000000 */
[----:B------:R-:W4:Y:S01]  /*37a0*/  MUFU.TANH R80, R53 ;  /* 0x0000003500507308 */ /* 0x000f220000002400 */
[----:B------:R-:W-:-:S02]  /*37b0*/  FMNMX.FTZ R50, R81, R50, !PT ;  /* 0x0000003251327209 */ /* 0x000fc40007810000 */
[C---:B------:R-:W-:Y:S02]  /*37c0*/  ISETP.GT.AND P3, PT, R76.reuse, 0x28, PT ;  /* 0x000000284c00780c */ /* 0x040fe40003f64270 */
[----:B------:R-:W-:Y:S02]  /*37d0*/  FSEL R77, R73, -INF , P5 ;  /* 0xff800000494d7808 */ /* 0x000fe40002800000 */
[----:B------:R-:W-:Y:S01]  /*37e0*/  FMNMX.FTZ R50, R79, R50, !PT ;  /* 0x000000324f327209 */ /* 0x000fe20007810000 */
[----:B------:R-:W-:Y:S01]  /*37f0*/  MUFU.TANH R12, R12 ;  /* 0x0000000c000c7308 */ /* 0x000fe20000002400 */
[----:B------:R-:W-:Y:S02]  /*3800*/  ISETP.GT.AND P4, PT, R76, 0x29, PT ;  /* 0x000000294c00780c */ /* 0x000fe40003f84270 */
[----:B------:R-:W-:Y:S02]  /*3810*/  FSEL R75, R75, -INF , P3 ;  /* 0xff8000004b4b7808 */ /* 0x000fe40001800000 */
[----:B------:R-:W-:-:S02]  /*3820*/  FMNMX.FTZ R50, R77, R50, !PT ;  /* 0x000000324d327209 */ /* 0x000fc40007810000 */
[----:B------:R-:W-:Y:S01]  /*3830*/  ISETP.GT.AND P5, PT, R76, 0x30, PT ;  /* 0x000000304c00780c */ /* 0x000fe20003fa4270 */
[----:B------:R-:W-:Y:S01]  /*3840*/  MUFU.TANH R13, R13 ;  /* 0x0000000d000d7308 */ /* 0x000fe20000002400 */
[----:B------:R-:W-:Y:S02]  /*3850*/  FSEL R71, R74, -INF , P4 ;  /* 0xff8000004a477808 */ /* 0x000fe40002000000 */
[----:B------:R-:W-:Y:S02]  /*3860*/  FMNMX.FTZ R50, R75, R50, !PT ;  /* 0x000000324b327209 */ /* 0x000fe40007810000 */
[----:B------:R-:W-:Y:S01]  /*3870*/  ISETP.GT.AND P3, PT, R76, 0x31, PT ;  /* 0x000000314c00780c */ /* 0x000fe20003f64270 */
[----:B------:R-:W-:Y:S02]  /*3880*/  WARPGROUP.DEPBAR.LE gsb0, 0x0 ;  /* 0x00008000000079c5 */ /* 0x000fe40000010000 */
[----:B------:R-:W-:Y:S01]  /*3890*/  WARPGROUP.ARRIVE ;  /* 0x00000000000079c5 */ /* 0x000fe20000000000 */
[----:B------:R-:W-:Y:S01]  /*38a0*/  FSEL R67, R78, -INF , P5 ;  /* 0xff8000004e437808 */ /* 0x000fe20002800000 */
[----:B------:R-:W-:Y:S01]  /*38b0*/  FMUL.FTZ R41, R41, UR5 ;  /* 0x0000000529297c20 */ /* 0x000fe20008410000 */
[----:B------:R-:W-:Y:S01]  /*38c0*/  FMNMX.FTZ R50, R71, R50, !PT ;  /* 0x0000003247327209 */ /* 0x000fe20007810000 */
[----:B------:R-:W-:Y:S01]  /*38d0*/  FMUL.FTZ R40, R40, UR5 ;  /* 0x0000000528287c20 */ /* 0x000fe20008410000 */
[----:B------:R-:W-:Y:S01]  /*38e0*/  ISETP.GT.AND P4, PT, R76, 0x38, PT ;  /* 0x000000384c00780c */ /* 0x000fe20003f84270 */
[----:B------:R-:W-:Y:S01]  /*38f0*/  HGMMA.64x16x16.F32.BF16 R32, gdesc[UR24], R32, gsb0 ;  /* 0x00200000182079f0 */ /* 0x000fe20008001820 */
[----:B------:R-:W-:Y:S01]  /*3900*/  FSEL R69, R65, -INF , P3 ;  /* 0xff80000041457808 */ /* 0x000fe20001800000 */
[----:B------:R5:W-:Y:S01]  /*3910*/  MUFU.TANH R82, R41 ;  /* 0x0000002900527308 */ /* 0x000be20000002400 */
[----:B------:R-:W-:Y:S01]  /*3920*/  FMNMX.FTZ R50, R67, R50, !PT ;  /* 0x0000003243327209 */ /* 0x000fe20007810000 */
[----:B------:R-:W-:Y:S01]  /*3930*/  FMUL.FTZ R44, R44, UR5 ;  /* 0x000000052c2c7c20 */ /* 0x000fe20008410000 */
[----:B------:R-:W-:Y:S01]  /*3940*/  ISETP.GT.AND P3, PT, R76, 0x39, PT ;  /* 0x000000394c00780c */ /* 0x000fe20003f64270 */
[----:B------:R-:W-:Y:S01]  /*3950*/  FMUL.FTZ R45, R45, UR5 ;  /* 0x000000052d2d7c20 */ /* 0x000fe20008410000 */
[----:B------:R-:W-:-:S02]  /*3960*/  FSEL R73, R84, -INF , P4 ;  /* 0xff80000054497808 */ /* 0x000fc40002000000 */
[----:B------:R-:W-:Y:S01]  /*3970*/  FMNMX.FTZ R50, R69, R50, !PT ;  /* 0x0000003245327209 */ /* 0x000fe20007810000 */
[----:B------:R0:W4:Y:S01]  /*3980*/  MUFU.TANH R72, R40 ;  /* 0x0000002800487308 */ /* 0x0001220000002400 */
[----:B------:R-:W-:Y:S02]  /*3990*/  ISETP.GT.AND P4, PT, R76, 0x40, PT ;  /* 0x000000404c00780c */ /* 0x000fe40003f84270 */
[----:B------:R-:W-:Y:S02]  /*39a0*/  FSEL R65, R86, -INF , P3 ;  /* 0xff80000056417808 */ /* 0x000fe40001800000 */
[----:B------:R-:W-:Y:S02]  /*39b0*/  FMNMX.FTZ R50, R73, R50, !PT ;  /* 0x0000003249327209 */ /* 0x000fe40007810000 */
[----:B------:R-:W-:Y:S01]  /*39c0*/  ISETP.GT.AND P3, PT, R76, 0x41, PT ;  /* 0x000000414c00780c */ /* 0x000fe20003f64270 */
[----:B------:R-:W4:Y:S01]  /*39d0*/  MUFU.TANH R74, R44 ;  /* 0x0000002c004a7308 */ /* 0x000f220000002400 */
[----:B------:R-:W-:-:S02]  /*39e0*/  FSEL R63, R92, -INF , P4 ;  /* 0xff8000005c3f7808 */ /* 0x000fc40002000000 */
[----:B------:R-:W-:Y:S02]  /*39f0*/  FMNMX.FTZ R50, R65, R50, !PT ;  /* 0x0000003241327209 */ /* 0x000fe40007810000 */
[----:B------:R-:W-:Y:S02]  /*3a00*/  ISETP.GT.AND P4, PT, R76, 0x48, PT ;  /* 0x000000484c00780c */ /* 0x000fe40003f84270 */
[----:B------:R-:W-:Y:S01]  /*3a10*/  FSEL R62, R94, -INF , P3 ;  /* 0xff8000005e3e7808 */ /* 0x000fe20001800000 */
[----:B------:R-:W-:Y:S01]  /*3a20*/  MUFU.TANH R78, R45 ;  /* 0x0000002d004e7308 */ /* 0x000fe20000002400 */
[----:B-----5:R-:W-:Y:S02]  /*3a30*/  FMNMX.FTZ R41, R63, R50, !PT ;  /* 0x000000323f297209 */ /* 0x020fe40007810000 */
[----:B------:R-:W-:Y:S02]  /*3a40*/  ISETP.GT.AND P3, PT, R76, 0x49, PT ;  /* 0x000000494c00780c */ /* 0x000fe40003f64270 */
[----:B------:R-:W-:-:S02]  /*3a50*/  FSEL R61, R60, -INF , P4 ;  /* 0xff8000003c3d7808 */ /* 0x000fc40002000000 */
[----:B0-----:R-:W-:Y:S01]  /*3a60*/  FMNMX.FTZ R40, R62, R41, !PT ;  /* 0x000000293e287209 */ /* 0x001fe20007810000 */
[----:B------:R-:W-:Y:S01]  /*3a70*/  MUFU.TANH R14, R14 ;  /* 0x0000000e000e7308 */ /* 0x000fe20000002400 */
[----:B------:R-:W-:Y:S02]  /*3a80*/  ISETP.GT.AND P4, PT, R76, 0x50, PT ;  /* 0x000000504c00780c */ /* 0x000fe40003f84270 */
[----:B------:R-:W-:Y:S02]  /*3a90*/  FSEL R53, R96, -INF , P3 ;  /* 0xff80000060357808 */ /* 0x000fe40001800000 */
[----:B------:R-:W-:Y:S02]  /*3aa0*/  FMNMX.FTZ R40, R61, R40, !PT ;  /* 0x000000283d287209 */ /* 0x000fe40007810000 */
[----:B------:R-:W-:Y:S01]  /*3ab0*/  ISETP.GT.AND P3, PT, R76, 0x51, PT ;  /* 0x000000514c00780c */ /* 0x000fe20003f64270 */
[----:B------:R-:W-:Y:S01]  /*3ac0*/  MUFU.TANH R15, R15 ;  /* 0x0000000f000f7308 */ /* 0x000fe20000002400 */
[----:B-1----:R-:W-:-:S02]  /*3ad0*/  FSEL R60, R98, -INF , P4 ;  /* 0xff800000623c7808 */ /* 0x002fc40002000000 */
[----:B------:R-:W-:Y:S02]  /*3ae0*/  FMNMX.FTZ R41, R53, R40, !PT ;  /* 0x0000002835297209 */ /* 0x000fe40007810000 */
[C---:B------:R-:W-:Y:S02]  /*3af0*/  ISETP.GT.AND P4, PT, R76.reuse, 0x58, PT ;  /* 0x000000584c00780c */ /* 0x040fe40003f84270 */
[----:B--2---:R-:W-:Y:S01]  /*3b00*/  FSEL R51, R99, -INF , P3 ;  /* 0xff80000063337808 */ /* 0x004fe20001800000 */
[----:B------:R-:W-:Y:S01]  /*3b10*/  MUFU.TANH R20, R20 ;  /* 0x0000001400147308 */ /* 0x000fe20000002400 */
[----:B------:R-:W-:Y:S01]  /*3b20*/  ISETP.GT.AND P3, PT, R76, 0x59, PT ;  /* 0x000000594c00780c */ /* 0x000fe20003f64270 */
[----:B------:R-:W-:Y:S02]  /*3b30*/  WARPGROUP.DEPBAR.LE gsb0, 0x0 ;  /* 0x00008000000079c5 */ /* 0x000fe40000010000 */
[----:B------:R-:W-:Y:S01]  /*3b40*/  WARPGROUP.ARRIVE ;  /* 0x00000000000079c5 */ /* 0x000fe20000000000 */
[----:B------:R-:W-:Y:S01]  /*3b50*/  FMUL.FTZ R32, R32, UR5 ;  /* 0x0000000520207c20 */ /* 0x000fe20008410000 */
[----:B------:R-:W-:Y:S01]  /*3b60*/  FMUL.FTZ R33, R33, UR5 ;  /* 0x0000000521217c20 */ /* 0x000fe20008410000 */
[----:B---3--:R-:W-:Y:S01]  /*3b70*/  FSEL R52, R52, -INF , P4 ;  /* 0xff80000034347808 */ /* 0x008fe20002000000 */
[----:B------:R-:W-:Y:S01]  /*3b80*/  FMUL.FTZ R36, R36, UR5 ;  /* 0x0000000524247c20 */ /* 0x000fe20008410000 */
[----:B------:R0:W1:Y:S01]  /*3b90*/  MUFU.TANH R83, R32 ;  /* 0x0000002000537308 */ /* 0x0000620000002400 */
[----:B------:R-:W-:Y:S01]  /*3ba0*/  HGMMA.64x16x16.F32.BF16 R24, gdesc[UR32], R24, gsb0 ;  /* 0x00200000201879f0 */ /* 0x000fe20008001818 */
[----:B------:R-:W-:Y:S01]  /*3bb0*/  ISETP.GT.AND P4, PT, R76, 0x60, PT ;  /* 0x000000604c00780c */ /* 0x000fe20003f84270 */
[----:B------:R-:W-:Y:S01]  /*3bc0*/  FMUL.FTZ R37, R37, UR5 ;  /* 0x0000000525257c20 */ /* 0x000fe20008410000 */
[----:B----4-:R-:W-:Y:S01]  /*3bd0*/  FSEL R50, R80, -INF , P3 ;  /* 0xff80000050327808 */ /* 0x010fe20001800000 */
[----:B------:R-:W-:Y:S01]  /*3be0*/  FMUL.FTZ R88, R34, UR5 ;  /* 0x0000000522587c20 */ /* 0x000fe20008410000 */
[----:B------:R-:W-:Y:S01]  /*3bf0*/  ISETP.GT.AND P3, PT, R76, 0x61, PT ;  /* 0x000000614c00780c */ /* 0x000fe20003f64270 */
[----:B------:R-:W-:Y:S01]  /*3c00*/  FMUL.FTZ R90, R35, UR5 ;  /* 0x00000005235a7c20 */ /* 0x000fe20008410000 */
[----:B------:R2:W3:Y:S01]  /*3c10*/  MUFU.TANH R84, R33 ;  /* 0x0000002100547308 */ /* 0x0004e20000002400 */
[----:B0-----:R-:W-:-:S02]  /*3c20*/  FMNMX.FTZ R32, R60, R41, !PT ;  /* 0x000000293c207209 */ /* 0x001fc40007810000 */
[----:B------:R-:W-:Y:S01]  /*3c30*/  FSEL R45, R72, -INF , P4 ;  /* 0xff800000482d7808 */ /* 0x000fe20002000000 */
[----:B------:R-:W-:Y:S01]  /*3c40*/  FMUL.FTZ R72, R54, UR5 ;  /* 0x0000000536487c20 */ /* 0x000fe20008410000 */
[----:B------:R-:W-:Y:S02]  /*3c50*/  ISETP.GT.AND P4, PT, R76, 0x68, PT ;  /* 0x000000684c00780c */ /* 0x000fe40003f84270 */
[----:B------:R-:W-:Y:S01]  /*3c60*/  FSEL R44, R82, -INF , P3 ;  /* 0xff800000522c7808 */ /* 0x000fe20001800000 */
[----:B------:R-:W0:Y:S01]  /*3c70*/  MUFU.TANH R36, R36 ;  /* 0x0000002400247308 */ /* 0x000e220000002400 */
[----:B--2---:R-:W-:Y:S02]  /*3c80*/  FMNMX.FTZ R33, R51, R32, !PT ;  /* 0x0000002033217209 */ /* 0x004fe40007810000 */
[----:B------:R-:W-:Y:S02]  /*3c90*/  ISETP.GT.AND P3, PT, R76, 0x69, PT ;  /* 0x000000694c00780c */ /* 0x000fe40003f64270 */
[----:B------:R-:W-:-:S02]  /*3ca0*/  FMNMX.FTZ R33, R52, R33, !PT ;  /* 0x0000002134217209 */ /* 0x000fc40007810000 */
[----:B------:R-:W-:Y:S01]  /*3cb0*/  FSEL R41, R74, -INF , P4 ;  /* 0xff8000004a297808 */ /* 0x000fe20002000000 */
[----:B------:R2:W4:Y:S01]  /*3cc0*/  MUFU.TANH R86, R37 ;  /* 0x0000002500567308 */ /* 0x0005220000002400 */
[----:B------:R-:W-:Y:S02]  /*3cd0*/  FMNMX.FTZ R32, R50, R33, !PT ;  /* 0x0000002132207209 */ /* 0x000fe40007810000 */
[----:B------:R-:W-:Y:S02]  /*3ce0*/  ISETP.GT.AND P4, PT, R76, 0x70, PT ;  /* 0x000000704c00780c */ /* 0x000fe40003f84270 */
[----:B------:R-:W-:Y:S02]  /*3cf0*/  FMNMX.FTZ R33, R45, R32, !PT ;  /* 0x000000202d217209 */ /* 0x000fe40007810000 */
[----:B-1----:R-:W-:Y:S01]  /*3d00*/  FSEL R40, R83, -INF , P4 ;  /* 0xff80000053287808 */ /* 0x002fe20002000000 */
[----:B------:R-:W-:Y:S01]  /*3d10*/  MUFU.TANH R21, R21 ;  /* 0x0000001500157308 */ /* 0x000fe20000002400 */
[----:B------:R-:W-:-:S02]  /*3d20*/  FMNMX.FTZ R32, R44, R33, !PT ;  /* 0x000000212c207209 */ /* 0x000fc40007810000 */
[----:B--2---:R-:W-:Y:S02]  /*3d30*/  FSEL R37, R78, -INF , P3 ;  /* 0xff8000004e257808 */ /* 0x004fe40001800000 */
[----:B------:R-:W-:Y:S02]  /*3d40*/  FMNMX.FTZ R32, R41, R32, !PT ;  /* 0x0000002029207209 */ /* 0x000fe40007810000 */
[C---:B------:R-:W-:Y:S01]  /*3d50*/  ISETP.GT.AND P3, PT, R76.reuse, 0x71, PT ;  /* 0x000000714c00780c */ /* 0x040fe20003f64270 */
[----:B------:R-:W-:Y:S01]  /*3d60*/  MUFU.TANH R64, R64 ;  /* 0x0000004000407308 */ /* 0x000fe20000002400 */
[----:B------:R-:W-:Y:S02]  /*3d70*/  FMNMX.FTZ R83, R37, R32, !PT ;  /* 0x0000002025537209 */ /* 0x000fe40007810000 */
[----:B------:R-:W-:Y:S02]  /*3d80*/  ISETP.GT.AND P4, PT, R76, 0x78, PT ;  /* 0x000000784c00780c */ /* 0x000fe40003f84270 */
[----:B---3--:R-:W-:Y:S01]  /*3d90*/  FSEL R33, R84, -INF , P3 ;  /* 0xff80000054217808 */ /* 0x008fe20001800000 */
[----:B------:R-:W-:Y:S01]  /*3da0*/  FMUL.FTZ R84, R43, UR5 ;  /* 0x000000052b547c20 */ /* 0x000fe20008410000 */
[----:B------:R-:W-:Y:S01]  /*3db0*/  FMNMX.FTZ R32, R40, R83, !PT ;  /* 0x0000005328207209 */ /* 0x000fe20007810000 */
[----:B------:R-:W-:Y:S01]  /*3dc0*/  MUFU.TANH R56, R56 ;  /* 0x0000003800387308 */ /* 0x000fe20000002400 */
[----:B------:R-:W-:-:S02]  /*3dd0*/  ISETP.GT.AND P3, PT, R76, 0x79, PT ;  /* 0x000000794c00780c */ /* 0x000fc40003f64270 */
[----:B0-----:R-:W-:Y:S01]  /*3de0*/  FSEL R36, R36, -INF , P4 ;  /* 0xff80000024247808 */ /* 0x001fe20002000000 */
[----:B------:R-:W-:Y:S02]  /*3df0*/  WARPGROUP.DEPBAR.LE gsb0, 0x0 ;  /* 0x00008000000079c5 */ /* 0x000fe40000010000 */
[----:B------:R-:W-:Y:S01]  /*3e00*/  FMUL.FTZ R24, R24, UR5 ;  /* 0x0000000518187c20 */ /* 0x000fe20008410000 */
[----:B------:R-:W-:Y:S01]  /*3e10*/  FMUL.FTZ R25, R25, UR5 ;  /* 0x0000000519197c20 */ /* 0x000fe20008410000 */
[----:B------:R-:W-:Y:S01]  /*3e20*/  FMUL.FTZ R28, R28, UR5 ;  /* 0x000000051c1c7c20 */ /* 0x000fe20008410000 */
[----:B------:R-:W-:Y:S01]  /*3e30*/  ISETP.GT.AND P4, PT, R76, 0x80, PT ;  /* 0x000000804c00780c */ /* 0x000fe20003f84270 */
[----:B------:R0:W1:Y:S01]  /*3e40*/  MUFU.TANH R80, R24 ;  /* 0x0000001800507308 */ /* 0x0000620000002400 */
[----:B------:R-:W-:-:S07]  /*3e50*/  FMUL.FTZ R43, R26, UR5 ;  /* 0x000000051a2b7c20 */ /* 0x000fce0008410000 */
[----:B------:R2:W3:Y:S01]  /*3e60*/  MUFU.TANH R82, R25 ;  /* 0x0000001900527308 */ /* 0x0004e20000002400 */
[----:B0-----:R-:W-:Y:S01]  /*3e70*/  FMUL.FTZ R24, R29, UR5 ;  /* 0x000000051d187c20 */ /* 0x001fe20008410000 */
[----:B----4-:R-:W-:Y:S01]  /*3e80*/  FSEL R29, R86, -INF , P3 ;  /* 0xff800000561d7808 */ /* 0x010fe20001800000 */
[----:B------:R-:W-:Y:S01]  /*3e90*/  FMUL.FTZ R86, R47, UR5 ;  /* 0x000000052f567c20 */ /* 0x000fe20008410000 */
[----:B------:R-:W-:Y:S01]  /*3ea0*/  ISETP.GT.AND P3, PT, R76, 0x81, PT ;  /* 0x000000814c00780c */ /* 0x000fe20003f64270 */
[----:B------:R-:W-:-:S03]  /*3eb0*/  FMUL.FTZ R47, R27, UR5 ;  /* 0x000000051b2f7c20 */ /* 0x000fc60008410000 */
[----:B------:R3:W0:Y:S01]  /*3ec0*/  MUFU.TANH R78, R28 ;  /* 0x0000001c004e7308 */ /* 0x0006220000002400 */
[----:B--2---:R-:W-:Y:S02]  /*3ed0*/  FMNMX.FTZ R25, R33, R32, !PT ;  /* 0x0000002021197209 */ /* 0x004fe40007810000 */
[----:B-1----:R-:W-:Y:S01]  /*3ee0*/  FSEL R32, R80, -INF , P4 ;  /* 0xff80000050207808 */ /* 0x002fe20002000000 */
[----:B------:R-:W-:Y:S01]  /*3ef0*/  FMUL.FTZ R80, R55, UR5 ;  /* 0x0000000537507c20 */ /* 0x000fe20008410000 */
[----:B------:R-:W-:Y:S02]  /*3f00*/  FMNMX.FTZ R74, R36, R25, !PT ;  /* 0x00000019244a7209 */ /* 0x000fe40007810000 */
[----:B------:R-:W-:Y:S01]  /*3f10*/  ISETP.GT.AND P4, PT, R76, 0x88, PT ;  /* 0x000000884c00780c */ /* 0x000fe20003f84270 */
[----:B------:R-:W1:Y:S01]  /*3f20*/  MUFU.TANH R24, R24 ;  /* 0x0000001800187308 */ /* 0x000e620000002400 */
[----:B------:R-:W-:Y:S02]  /*3f30*/  FMNMX.FTZ R25, R29, R74, !PT ;  /* 0x0000004a1d197209 */ /* 0x000fe40007810000 */
[----:B---3--:R-:W-:Y:S01]  /*3f40*/  FSEL R28, R82, -INF , P3 ;  /* 0xff800000521c7808 */ /* 0x008fe20001800000 */
[----:B------:R-:W-:Y:S01]  /*3f50*/  FMUL.FTZ R82, R42, UR5 ;  /* 0x000000052a527c20 */ /* 0x000fe20008410000 */
[----:B------:R-:W-:-:S02]  /*3f60*/  FMNMX.FTZ R83, R32, R25, !PT ;  /* 0x0000001920537209 */ /* 0x000fc40007810000 */
[----:B------:R-:W-:Y:S01]  /*3f70*/  ISETP.GT.AND P3, PT, R76, 0x89, PT ;  /* 0x000000894c00780c */ /* 0x000fe20003f64270 */
[----:B------:R-:W2:Y:S01]  /*3f80*/  MUFU.TANH R57, R57 ;  /* 0x0000003900397308 */ /* 0x000ea20000002400 */
[----:B0-----:R-:W-:Y:S02]  /*3f90*/  FSEL R25, R78, -INF , P4 ;  /* 0xff8000004e197808 */ /* 0x001fe40002000000 */
[----:B------:R-:W-:Y:S01]  /*3fa0*/  FMNMX.FTZ R54, R28, R83, !PT ;  /* 0x000000531c367209 */ /* 0x000fe20007810000 */
[----:B------:R-:W-:Y:S01]  /*3fb0*/  FMUL.FTZ R83, R46, UR5 ;  /* 0x000000052e537c20 */ /* 0x000fe20008410000 */
[----:B------:R-:W-:Y:S02]  /*3fc0*/  FMUL.FTZ R46, R39, UR5 ;  /* 0x00000005272e7c20 */ /* 0x000fe40008410000 */
[----:B------:R-:W-:Y:S01]  /*3fd0*/  FMNMX.FTZ R55, R25, R54, !PT ;  /* 0x0000003619377209 */ /* 0x000fe20007810000 */
[----:B------:R-:W0:Y:S01]  /*3fe0*/  MUFU.TANH R58, R58 ;  /* 0x0000003a003a7308 */ /* 0x000e220000002400 */
[----:B-1----:R-:W-:Y:S01]  /*3ff0*/  FSEL R24, R24, -INF , P3 ;  /* 0xff80000018187808 */ /* 0x002fe20001800000 */
[----:B------:R-:W-:-:S03]  /*4000*/  FMUL.FTZ R54, R30, UR5 ;  /* 0x000000051e367c20 */ /* 0x000fc60008410000 */
[----:B------:R-:W-:-:S03]  /*4010*/  FMNMX.FTZ R55, R24, R55, !PT ;  /* 0x0000003718377209 */ /* 0x000fc60007810000 */
[----:B------:R-:W1:Y:S02]  /*4020*/  MUFU.TANH R59, R59 ;  /* 0x0000003b003b7308 */ /* 0x000e640000002400 */
[----:B------:R-:W3:Y:S06]  /*4030*/  SHFL.BFLY PT, R42, R55, 0x2, 0x1f ;  /* 0x0c401f00372a7f89 */ /* 0x000eec00000e0000 */
[----:B------:R-:W4:Y:S08]  /*4040*/  MUFU.TANH R48, R48 ;  /* 0x0000003000307308 */ /* 0x000f300000002400 */
[----:B------:R-:W5:Y:S08]  /*4050*/  MUFU.TANH R49, R49 ;  /* 0x0000003100317308 */ /* 0x000f700000002400 */
[----:B------:R-:W5:Y:S01]  /*4060*/  MUFU.TANH R72, R72 ;  /* 0x0000004800487308 */ /* 0x000f620000002400 */
[----:B---3--:R-:W-:Y:S01]  /*4070*/  FMNMX.FTZ R34, R55, R42, !PT ;  /* 0x0000002a37227209 */ /* 0x008fe20007810000 */
[----:B------:R-:W-:Y:S01]  /*4080*/  FMUL.FTZ R42, R38, UR5 ;  /* 0x00000005262a7c20 */ /* 0x000fe20008410000 */
[----:B------:R-:W-:Y:S01]  /*4090*/  FMUL.FTZ R55, R31, UR5 ;  /* 0x000000051f377c20 */ /* 0x000fe20008410000 */
[----:B------:R-:W-:-:S02]  /*40a0*/  UMOV UR5, UR57 ;  /* 0x0000003900057c82 */ /* 0x000fc40008000000 */
[----:B------:R-:W3:Y:S02]  /*40b0*/  SHFL.BFLY PT, R35, R34, 0x1, 0x1f ;  /* 0x0c201f0022237f89 */ /* 0x000ee400000e0000 */
[----:B------:R-:W5:Y:S08]  /*40c0*/  MUFU.TANH R80, R80 ;  /* 0x0000005000507308 */ /* 0x000f700000002400 */
[----:B------:R-:W5:Y:S08]  /*40d0*/  MUFU.TANH R82, R82 ;  /* 0x0000005200527308 */ /* 0x000f700000002400 */
[----:B------:R-:W5:Y:S01]  /*40e0*/  MUFU.TANH R84, R84 ;  /* 0x0000005400547308 */ /* 0x000f620000002400 */
[----:B---3--:R-:W-:-:S07]  /*40f0*/  FMNMX.FTZ R74, R34, R35, !PT ;  /* 0x00000023224a7209 */ /* 0x008fce0007810000 */
[----:B------:R-:W3:Y:S01]  /*4100*/  MUFU.TANH R83, R83 ;  /* 0x0000005300537308 */ /* 0x000ee20000002400 */
[----:B------:R-:W2:Y:S01]  /*4110*/  SHFL.IDX PT, R35, R70, 0x1, 0x1c1f ;  /* 0x003c1f0046237f89 */ /* 0x000ea200000e0000 */
[C---:B------:R-:W-:Y:S01]  /*4120*/  FSETP.NEU.FTZ.AND P3, PT, R74.reuse, -INF , PT ;  /* 0xff8000004a00780b */ /* 0x040fe20003f7d000 */
[----:B------:R-:W-:-:S05]  /*4130*/  FMUL.FTZ R26, R74, UR4 ;  /* 0x000000044a1a7c20 */ /* 0x000fca0008410000 */
[----:B------:R-:W3:Y:S01]  /*4140*/  MUFU.TANH R86, R86 ;  /* 0x0000005600567308 */ /* 0x000ee20000002400 */
[----:B------:R-:W-:-:S05]  /*4150*/  FSEL R26, R26, RZ, P3 ;  /* 0x000000ff1a1a7208 */ /* 0x000fca0001800000 */
[--C-:B------:R-:W-:Y:S01]  /*4160*/  FFMA.FTZ R27, R85, UR4, -R26.reuse ;  /* 0x00000004551b7c23 */ /* 0x100fe2000801081a */
[--C-:B------:R-:W-:Y:S01]  /*4170*/  FFMA.FTZ R78, R79, UR4, -R26.reuse ;  /* 0x000000044f4e7c23 */ /* 0x100fe2000801081a */
[----:B------:R-:W3:Y:S01]  /*4180*/  MUFU.TANH R88, R88 ;  /* 0x0000005800587308 */ /* 0x000ee20000002400 */
[--C-:B------:R-:W-:Y:S01]  /*4190*/  FFMA.FTZ R62, R62, UR4, -R26.reuse ;  /* 0x000000043e3e7c23 */ /* 0x100fe2000801081a */
[--C-:B------:R-:W-:Y:S01]  /*41a0*/  FFMA.FTZ R30, R89, UR4, -R26.reuse ;  /* 0x00000004591e7c23 */ /* 0x100fe2000801081a */
[--C-:B------:R-:W-:Y:S01]  /*41b0*/  FFMA.FTZ R31, R93, UR4, -R26.reuse ;  /* 0x000000045d1f7c23 */ /* 0x100fe2000801081a */
[--C-:B------:R-:W-:Y:S01]  /*41c0*/  FFMA.FTZ R38, R95, UR4, -R26.reuse ;  /* 0x000000045f267c23 */ /* 0x100fe2000801081a */
[--C-:B------:R-:W-:Y:S01]  /*41d0*/  FFMA.FTZ R34, R97, UR4, -R26.reuse ;  /* 0x0000000461227c23 */ /* 0x100fe2000801081a */
[--C-:B------:R-:W-:Y:S01]  /*41e0*/  FFMA.FTZ R53, R53, UR4, -R26.reuse ;  /* 0x0000000435357c23 */ /* 0x100fe2000801081a */
[----:B------:R-:W-:Y:S01]  /*41f0*/  FFMA.FTZ R51, R51, UR4, -R26 ;  /* 0x0000000433337c23 */ /* 0x000fe2000801081a */
[----:B------:R-:W3:Y:S01]  /*4200*/  MUFU.TANH R90, R90 ;  /* 0x0000005a005a7308 */ /* 0x000ee20000002400 */
[----:B--2---:R-:W-:Y:S01]  /*4210*/  IADD3 R35, R35, -UR7, R66 ;  /* 0x8000000723237c10 */ /* 0x004fe2000fffe042 */
[--C-:B------:R-:W-:Y:S01]  /*4220*/  FFMA.FTZ R44, R44, UR4, -R26.reuse ;  /* 0x000000042c2c7c23 */ /* 0x100fe2000801081a */
[--C-:B------:R-:W-:Y:S01]  /*4230*/  FFMA.FTZ R41, R41, UR4, -R26.reuse ;  /* 0x0000000429297c23 */ /* 0x100fe2000801081a */
[----:B------:R-:W-:Y:S01]  /*4240*/  FFMA.FTZ R28, R28, UR4, -R26 ;  /* 0x000000041c1c7c23 */ /* 0x000fe2000801081a */
[----:B------:R-:W-:Y:S01]  /*4250*/  VIMNMX R85, R68, R35, PT ;  /* 0x0000002344557248 */ /* 0x000fe20003fe0100 */
[----:B------:R-:W-:-:S02]  /*4260*/  UIMAD UR7, UR56, UR14, -UR7 ;  /* 0x0000000e380772a4 */ /* 0x000fc4000f8e0a07 */
[----:B------:R-:W2:Y:S01]  /*4270*/  MUFU.TANH R42, R42 ;  /* 0x0000002a002a7308 */ /* 0x000ea20000002400 */
[C---:B------:R-:W-:Y:S01]  /*4280*/  ISETP.GT.AND P3, PT, R85.reuse, RZ, PT ;  /* 0x000000ff5500720c */ /* 0x040fe20003f64270 */
[----:B------:R-:W-:Y:S01]  /*4290*/  @UP0 ULDC UR14, c[0x0][0x450] ;  /* 0x00011400000e0ab9 */ /* 0x000fe20000000800 */
[C---:B------:R-:W-:Y:S01]  /*42a0*/  ISETP.GT.AND P4, PT, R85.reuse, 0x1, PT ;  /* 0x000000015500780c */ /* 0x040fe20003f84270 */
[----:B------:R-:W-:Y:S01]  /*42b0*/  @UP0 USHF.R.U32.HI UR5, URZ, UR14, UR11 ;  /* 0x0000000e3f050299 */ /* 0x000fe2000801160b */
[----:B------:R-:W-:Y:S02]  /*42c0*/  ISETP.GT.AND P5, PT, R85, 0x8, PT ;  /* 0x000000085500780c */ /* 0x000fe40003fa4270 */
[----:B------:R-:W-:Y:S01]  /*42d0*/  FSEL R4, R4, -INF , P3 ;  /* 0xff80000004047808 */ /* 0x000fe20001800000 */
[----:B------:R-:W2:Y:S01]  /*42e0*/  MUFU.TANH R46, R46 ;  /* 0x0000002e002e7308 */ /* 0x000ea20000002400 */
[----:B------:R-:W-:Y:S01]  /*42f0*/  FSEL R39, R3, -INF , P4 ;  /* 0xff80000003277808 */ /* 0x000fe20002000000 */
[----:B------:R-:W-:Y:S01]  /*4300*/  FFMA.FTZ R3, R91, UR4, -R26 ;  /* 0x000000045b037c23 */ /* 0x000fe2000801081a */
[----:B------:R-:W-:Y:S01]  /*4310*/  ISETP.GT.AND P3, PT, R85, 0x9, PT ;  /* 0x000000095500780c */ /* 0x000fe20003f64270 */
[----:B------:R-:W-:Y:S01]  /*4320*/  UIADD3 UR7, UR7, UR5, URZ ;  /* 0x0000000507077290 */ /* 0x000fe2000fffe03f */
[----:B------:R-:W-:-:S02]  /*4330*/  FSEL R6, R6, -INF , P5 ;  /* 0xff80000006067808 */ /* 0x000fc40002800000 */
[----:B------:R-:W-:Y:S01]  /*4340*/  FMNMX.FTZ R35, R4, R39, !PT ;  /* 0x0000002704237209 */ /* 0x000fe20007810000 */
[----:B------:R-:W2:Y:S01]  /*4350*/  MUFU.TANH R43, R43 ;  /* 0x0000002b002b7308 */ /* 0x000ea20000002400 */
[----:B------:R-:W-:Y:S01]  /*4360*/  ISETP.GT.AND P4, PT, R85, 0x10, PT ;  /* 0x000000105500780c */ /* 0x000fe20003f84270 */
[----:B------:R-:W-:Y:S01]  /*4370*/  UIMAD.WIDE UR10, UR7, 0x38e38e39, URZ ;  /* 0x38e38e39070a78a5 */ /* 0x000fe2000f8e023f */
[----:B------:R-:W-:Y:S02]  /*4380*/  FSEL R5, R5, -INF , P3 ;  /* 0xff80000005057808 */ /* 0x000fe40001800000 */
[----:B------:R-:W-:Y:S01]  /*4390*/  FMNMX.FTZ R66, R6, R35, !PT ;  /* 0x0000002306427209 */ /* 0x000fe20007810000 */
[----:B------:R-:W-:Y:S01]  /*43a0*/  FFMA.FTZ R35, R87, UR4, -R26 ;  /* 0x0000000457237c23 */ /* 0x000fe2000801081a */
[----:B------:R-:W-:Y:S01]  /*43b0*/  ISETP.GT.AND P3, PT, R85, 0x11, PT ;  /* 0x000000115500780c */ /* 0x000fe20003f64270 */
[----:B------:R-:W2:Y:S01]  /*43c0*/  MUFU.TANH R47, R47 ;  /* 0x0000002f002f7308 */ /* 0x000ea20000002400 */
[----:B------:R-:W-:Y:S01]  /*43d0*/  FSEL R8, R8, -INF , P4 ;  /* 0xff80000008087808 */ /* 0x000fe20002000000 */
[----:B------:R-:W-:Y:S01]  /*43e0*/  USHF.R.U32.HI UR5, URZ, 0x1f, UR11 ;  /* 0x0000001f3f057899 */ /* 0x000fe2000801160b */
[----:B------:R-:W-:-:S02]  /*43f0*/  FMNMX.FTZ R87, R5, R66, !PT ;  /* 0x0000004205577209 */ /* 0x000fc40007810000 */
[----:B------:R-:W-:Y:S01]  /*4400*/  ISETP.GT.AND P4, PT, R85, 0x18, PT ;  /* 0x000000185500780c */ /* 0x000fe20003f84270 */
[----:B------:R-:W-:Y:S01]  /*4410*/  ULEA.HI.SX32 UR5, UR11, UR5, 0x1b ;  /* 0x000000050b057291 */ /* 0x000fe2000f8fda3f */
[----:B------:R-:W-:Y:S01]  /*4420*/  FSEL R7, R7, -INF , P3 ;  /* 0xff80000007077808 */ /* 0x000fe20001800000 */
[----:B------:R-:W2:Y:S01]  /*4430*/  MUFU.TANH R54, R54 ;  /* 0x0000003600367308 */ /* 0x000ea20000002400 */
[----:B------:R-:W-:Y:S01]  /*4440*/  FMNMX.FTZ R68, R8, R87, !PT ;  /* 0x0000005708447209 */ /* 0x000fe20007810000 */
[----:B------:R-:W-:Y:S01]  /*4450*/  UISETP.LT.AND UP1, UPT, URZ, UR5, UPT ;  /* 0x000000053f00728c */ /* 0x000fe2000bf21270 */
[----:B------:R-:W-:Y:S01]  /*4460*/  FSEL R66, R10, -INF , P4 ;  /* 0xff8000000a427808 */ /* 0x000fe20002000000 */
[----:B------:R-:W-:Y:S01]  /*4470*/  FFMA.FTZ R10, R81, UR4, -R26 ;  /* 0x00000004510a7c23 */ /* 0x000fe2000801081a */
[----:B------:R-:W-:Y:S01]  /*4480*/  ISETP.GT.AND P3, PT, R85, 0x19, PT ;  /* 0x000000195500780c */ /* 0x000fe20003f64270 */
[----:B------:R-:W-:Y:S01]  /*4490*/  USEL UR15, URZ, UR5, !UP1 ;  /* 0x000000053f0f7287 */ /* 0x000fe2000c800000 */
[----:B------:R-:W-:Y:S01]  /*44a0*/  FMNMX.FTZ R81, R7, R68, !PT ;  /* 0x0000004407517209 */ /* 0x000fe20007810000 */
[----:B------:R-:W2:Y:S01]  /*44b0*/  MUFU.TANH R55, R55 ;  /* 0x0000003700377308 */ /* 0x000ea20000002400 */
[----:B------:R-:W-:Y:S01]  /*44c0*/  ISETP.GT.AND P4, PT, R85, 0x20, PT ;  /* 0x000000205500780c */ /* 0x000fe20003f84270 */
[----:B------:R-:W-:Y:S01]  /*44d0*/  UISETP.GE.AND UP1, UPT, UR38, UR15, UPT ;  /* 0x0000000f2600728c */ /* 0x000fe2000bf26270 */
[----:B------:R-:W-:-:S02]  /*44e0*/  FSEL R9, R9, -INF , P3 ;  /* 0xff80000009097808 */ /* 0x000fc40001800000 */
[----:B------:R-:W-:Y:S02]  /*44f0*/  FMNMX.FTZ R68, R66, R81, !PT ;  /* 0x0000005142447209 */ /* 0x000fe40007810000 */
[----:B------:R-:W-:Y:S01]  /*4500*/  ISETP.GT.AND P3, PT, R85, 0x21, PT ;  /* 0x000000215500780c */ /* 0x000fe20003f64270 */
[----:B------:R-:W-:Y:S01]  /*4510*/  MUFU.EX2 R27, R27 ;  /* 0x0000001b001b7308 */ /* 0x000fe20000000800 */
[----:B------:R-:W-:Y:S02]  /*4520*/  FSEL R11, R11, -INF , P4 ;  /* 0xff8000000b0b7808 */ /* 0x000fe40002000000 */
[----:B------:R-:W-:Y:S02]  /*4530*/  FMNMX.FTZ R70, R9, R68, !PT ;  /* 0x0000004409467209 */ /* 0x000fe40007810000 */
[----:B------:R-:W-:Y:S02]  /*4540*/  ISETP.GT.AND P4, PT, R85, 0x28, PT ;  /* 0x000000285500780c */ /* 0x000fe40003f84270 */
[----:B------:R-:W-:Y:S01]  /*4550*/  FSEL R68, R12, -INF , P3 ;  /* 0xff8000000c447808 */ /* 0x000fe20001800000 */
[----:B------:R-:W2:Y:S01]  /*4560*/  MUFU.EX2 R30, R30 ;  /* 0x0000001e001e7308 */ /* 0x000ea20000000800 */
[----:B------:R-:W-:-:S02]  /*4570*/  FMNMX.FTZ R79, R11, R70, !PT ;  /* 0x000000460b4f7209 */ /* 0x000fc40007810000 */
[----:B------:R-:W-:Y:S02]  /*4580*/  ISETP.GT.AND P3, PT, R85, 0x29, PT ;  /* 0x000000295500780c */ /* 0x000fe40003f64270 */
[----:B------:R-:W-:Y:S01]  /*4590*/  FSEL R70, R13, -INF , P4 ;  /* 0xff8000000d467808 */ /* 0x000fe20002000000 */
[--C-:B------:R-:W-:Y:S01]  /*45a0*/  FFMA.FTZ R13, R77, UR4, -R26.reuse ;  /* 0x000000044d0d7c23 */ /* 0x100fe2000801081a */
[----:B------:R-:W-:Y:S01]  /*45b0*/  FMNMX.FTZ R79, R68, R79, !PT ;  /* 0x0000004f444f7209 */ /* 0x000fe20007810000 */
[----:B------:R0:W-:Y:S01]  /*45c0*/  MUFU.EX2 R12, R78 ;  /* 0x0000004e000c7308 */ /* 0x0001e20000000800 */
[----:B------:R-:W-:Y:S02]  /*45d0*/  ISETP.GT.AND P4, PT, R85, 0x30, PT ;  /* 0x000000305500780c */ /* 0x000fe40003f84270 */
[----:B------:R-:W-:Y:S01]  /*45e0*/  FSEL R76, R14, -INF , P3 ;  /* 0xff8000000e4c7808 */ /* 0x000fe20001800000 */
[----:B------:R-:W-:Y:S01]  /*45f0*/  FFMA.FTZ R14, R75, UR4, -R26 ;  /* 0x000000044b0e7c23 */ /* 0x000fe2000801081a */
[----:B------:R-:W-:-:S02]  /*4600*/  FMNMX.FTZ R79, R70, R79, !PT ;  /* 0x0000004f464f7209 */ /* 0x000fc40007810000 */
[----:B------:R-:W-:Y:S01]  /*4610*/  ISETP.GT.AND P3, PT, R85, 0x31, PT ;  /* 0x000000315500780c */ /* 0x000fe20003f64270 */
[----:B------:R-:W2:Y:S01]  /*4620*/  MUFU.EX2 R31, R31 ;  /* 0x0000001f001f7308 */ /* 0x000ea20000000800 */
[----:B------:R-:W-:Y:S01]  /*4630*/  FSEL R77, R15, -INF , P4 ;  /* 0xff8000000f4d7808 */ /* 0x000fe20002000000 */
[----:B------:R-:W-:Y:S01]  /*4640*/  FFMA.FTZ R15, R71, UR4, -R26 ;  /* 0x00000004470f7c23 */ /* 0x000fe2000801081a */
[----:B0-----:R-:W-:Y:S02]  /*4650*/  FMNMX.FTZ R78, R76, R79, !PT ;  /* 0x0000004f4c4e7209 */ /* 0x001fe40007810000 */
[----:B------:R-:W-:Y:S02]  /*4660*/  ISETP.GT.AND P4, PT, R85, 0x38, PT ;  /* 0x000000385500780c */ /* 0x000fe40003f84270 */
[----:B------:R-:W-:Y:S01]  /*4670*/  FSEL R75, R20, -INF , P3 ;  /* 0xff800000144b7808 */ /* 0x000fe20001800000 */
[----:B------:R-:W0:Y:S01]  /*4680*/  MUFU.EX2 R38, R38 ;  /* 0x0000002600267308 */ /* 0x000e220000000800 */
[----:B------:R-:W-:-:S02]  /*4690*/  FMNMX.FTZ R20, R77, R78, !PT ;  /* 0x0000004e4d147209 */ /* 0x000fc40007810000 */
[----:B------:R-:W-:Y:S02]  /*46a0*/  FSEL R78, R21, -INF , P4 ;  /* 0xff800000154e7808 */ /* 0x000fe40002000000 */
[----:B------:R-:W-:Y:S02]  /*46b0*/  ISETP.GT.AND P3, PT, R85, 0x39, PT ;  /* 0x000000395500780c */ /* 0x000fe40003f64270 */
[----:B------:R-:W-:Y:S01]  /*46c0*/  FMNMX.FTZ R21, R75, R20, !PT ;  /* 0x000000144b157209 */ /* 0x000fe20007810000 */
[----:B------:R-:W-:Y:S01]  /*46d0*/  FFMA.FTZ R20, R67, UR4, -R26 ;  /* 0x0000000443147c23 */ /* 0x000fe2000801081a */
[----:B------:R-:W-:Y:S01]  /*46e0*/  ISETP.GT.AND P4, PT, R85, 0x40, PT ;  /* 0x000000405500780c */ /* 0x000fe20003f84270 */
[----:B------:R-:W-:Y:S01]  /*46f0*/  MUFU.EX2 R34, R34 ;  /* 0x0000002200227308 */ /* 0x000fe20000000800 */
[----:B------:R-:W-:Y:S02]  /*4700*/  FSEL R64, R64, -INF , P3 ;  /* 0xff80000040407808 */ /* 0x000fe40001800000 */
[----:B------:R-:W-:-:S02]  /*4710*/  FMNMX.FTZ R21, R78, R21, !PT ;  /* 0x000000154e157209 */ /* 0x000fc40007810000 */
[----:B------:R-:W-:Y:S02]  /*4720*/  FSEL R71, R56, -INF , P4 ;  /* 0xff80000038477808 */ /* 0x000fe40002000000 */
[----:B------:R-:W-:Y:S01]  /*4730*/  ISETP.GT.AND P3, PT, R85, 0x41, PT ;  /* 0x000000415500780c */ /* 0x000fe20003f64270 */
[----:B------:R-:W-:Y:S01]  /*4740*/  MUFU.EX2 R3, R3 ;  /* 0x0000000300037308 */ /* 0x000fe20000000800 */
[----:B------:R-:W-:Y:S01]  /*4750*/  FMNMX.FTZ R56, R64, R21, !PT ;  /* 0x0000001540387209 */ /* 0x000fe20007810000 */
[----:B------:R-:W-:Y:S01]  /*4760*/  FFMA.FTZ R21, R69, UR4, -R26 ;  /* 0x0000000445157c23 */ /* 0x000fe2000801081a */
[----:B------:R-:W-:Y:S02]  /*4770*/  ISETP.GT.AND P4, PT, R85, 0x48, PT ;  /* 0x000000485500780c */ /* 0x000fe40003f84270 */
[----:B------:R-:W-:Y:S02]  /*4780*/  FSEL R79, R57, -INF , P3 ;  /* 0xff800000394f7808 */ /* 0x000fe40001800000 */
[----:B------:R-:W-:Y:S01]  /*4790*/  FMNMX.FTZ R56, R71, R56, !PT ;  /* 0x0000003847387209 */ /* 0x000fe20007810000 */
[----:B------:R-:W-:Y:S01]  /*47a0*/  MUFU.EX2 R35, R35 ;  /* 0x0000002300237308 */ /* 0x000fe20000000800 */
[----:B------:R-:W-:-:S02]  /*47b0*/  ISETP.GT.AND P3, PT, R85, 0x49, PT ;  /* 0x000000495500780c */ /* 0x000fc40003f64270 */
[----:B------:R-:W-:Y:S02]  /*47c0*/  FSEL R81, R58, -INF , P4 ;  /* 0xff8000003a517808 */ /* 0x000fe40002000000 */
[----:B------:R-:W-:Y:S02]  /*47d0*/  FMNMX.FTZ R56, R79, R56, !PT ;  /* 0x000000384f387209 */ /* 0x000fe40007810000 */
[----:B------:R-:W-:Y:S01]  /*47e0*/  ISETP.GT.AND P4, PT, R85, 0x50, PT ;  /* 0x000000505500780c */ /* 0x000fe20003f84270 */
[----:B------:R-:W-:Y:S01]  /*47f0*/  MUFU.EX2 R10, R10 ;  /* 0x0000000a000a7308 */ /* 0x000fe20000000800 */
[----:B-1----:R-:W-:Y:S02]  /*4800*/  FSEL R69, R59, -INF , P3 ;  /* 0xff8000003b457808 */ /* 0x002fe40001800000 */
[----:B------:R-:W-:Y:S02]  /*4810*/  FMNMX.FTZ R56, R81, R56, !PT ;  /* 0x0000003851387209 */ /* 0x000fe40007810000 */
[----:B------:R-:W-:-:S02]  /*4820*/  ISETP.GT.AND P3, PT, R85, 0x51, PT ;  /* 0x000000515500780c */ /* 0x000fc40003f64270 */
[----:B----4-:R-:W-:Y:S01]  /*4830*/  FSEL R87, R48, -INF , P4 ;  /* 0xff80000030577808 */ /* 0x010fe20002000000 */
[--C-:B------:R-:W-:Y:S01]  /*4840*/  FFMA.FTZ R48, R73, UR4, -R26.reuse ;  /* 0x0000000449307c23 */ /* 0x100fe2000801081a */
[----:B------:R-:W-:Y:S01]  /*4850*/  FMNMX.FTZ R56, R69, R56, !PT ;  /* 0x0000003845387209 */ /* 0x000fe20007810000 */
[----:B------:R-:W-:Y:S01]  /*4860*/  MUFU.EX2 R13, R13 ;  /* 0x0000000d000d7308 */ /* 0x000fe20000000800 */
[----:B------:R-:W-:Y:S02]  /*4870*/  ISETP.GT.AND P4, PT, R85, 0x58, PT ;  /* 0x000000585500780c */ /* 0x000fe40003f84270 */
[----:B-----5:R-:W-:Y:S01]  /*4880*/  FSEL R73, R49, -INF , P3 ;  /* 0xff80000031497808 */ /* 0x020fe20001800000 */
[--C-:B------:R-:W-:Y:S01]  /*4890*/  FFMA.FTZ R49, R65, UR4, -R26.reuse ;  /* 0x0000000441317c23 */ /* 0x100fe2000801081a */
[----:B------:R-:W-:Y:S02]  /*48a0*/  FMNMX.FTZ R56, R87, R56, !PT ;  /* 0x0000003857387209 */ /* 0x000fe40007810000 */
[----:B------:R-:W-:Y:S01]  /*48b0*/  ISETP.GT.AND P3, PT, R85, 0x59, PT ;  /* 0x000000595500780c */ /* 0x000fe20003f64270 */
[----:B------:R-:W-:Y:S01]  /*48c0*/  MUFU.EX2 R14, R14 ;  /* 0x0000000e000e7308 */ /* 0x000fe20000000800 */
[----:B------:R-:W-:Y:S01]  /*48d0*/  FSEL R59, R72, -INF , P4 ;  /* 0xff800000483b7808 */ /* 0x000fe20002000000 */
[----:B------:R-:W-:Y:S01]  /*48e0*/  FFMA.FTZ R72, R63, UR4, -R26 ;  /* 0x000000043f487c23 */ /* 0x000fe2000801081a */
[----:B------:R-:W-:-:S02]  /*48f0*/  FMNMX.FTZ R56, R73, R56, !PT ;  /* 0x0000003849387209 */ /* 0x000fc40007810000 */
[----:B------:R-:W-:Y:S02]  /*4900*/  ISETP.GT.AND P4, PT, R85, 0x60, PT ;  /* 0x000000605500780c */ /* 0x000fe40003f84270 */
[----:B------:R-:W-:Y:S01]  /*4910*/  FSEL R65, R80, -INF , P3 ;  /* 0xff80000050417808 */ /* 0x000fe20001800000 */
[----:B------:R-:W-:Y:S01]  /*4920*/  MUFU.EX2 R15, R15 ;  /* 0x0000000f000f7308 */ /* 0x000fe20000000800 */
[----:B------:R-:W-:Y:S02]  /*4930*/  FMNMX.FTZ R56, R59, R56, !PT ;  /* 0x000000383b387209 */ /* 0x000fe40007810000 */
        /* <DEDUP_REMOVED lines=8> */
[----:B------:R1:W-:Y:S01]  /*49c0*/  MUFU.EX2 R56, R72 ;  /* 0x0000004800387308 */ /* 0x0003e20000000800 */
[----:B---3--:R-:W-:Y:S02]  /*49d0*/  FSEL R83, R83, -INF , P4 ;  /* 0xff80000053537808 */ /* 0x008fe40002000000 */
[----:B------:R-:W-:Y:S02]  /*49e0*/  FMNMX.FTZ R58, R84, R57, !PT ;  /* 0x00000039543a7209 */ /* 0x000fe40007810000 */
[----:B------:R-:W-:-:S02]  /*49f0*/  ISETP.GT.AND P4, PT, R85, 0x70, PT ;  /* 0x000000705500780c */ /* 0x000fc40003f84270 */
[----:B------:R-:W-:Y:S01]  /*4a00*/  FSEL R86, R86, -INF , P3 ;  /* 0xff80000056567808 */ /* 0x000fe20001800000 */
[----:B------:R3:W-:Y:S01]  /*4a10*/  MUFU.EX2 R57, R62 ;  /* 0x0000003e00397308 */ /* 0x0007e20000000800 */
[----:B------:R-:W-:Y:S01]  /*4a20*/  FMNMX.FTZ R63, R83, R58, !PT ;  /* 0x0000003a533f7209 */ /* 0x000fe20007810000 */
[--C-:B------:R-:W-:Y:S01]  /*4a30*/  FFMA.FTZ R58, R61, UR4, -R26.reuse ;  /* 0x000000043d3a7c23 */ /* 0x100fe2000801081a */
[C---:B------:R-:W-:Y:S01]  /*4a40*/  ISETP.GT.AND P3, PT, R85.reuse, 0x71, PT ;  /* 0x000000715500780c */ /* 0x040fe20003f64270 */
[----:B-1----:R-:W-:Y:S01]  /*4a50*/  FFMA.FTZ R72, R52, UR4, -R26 ;  /* 0x0000000434487c23 */ /* 0x002fe2000801081a */
[----:B------:R-:W-:Y:S02]  /*4a60*/  FSEL R88, R88, -INF , P4 ;  /* 0xff80000058587808 */ /* 0x000fe40002000000 */
[----:B------:R-:W-:Y:S01]  /*4a70*/  FMNMX.FTZ R63, R86, R63, !PT ;  /* 0x0000003f563f7209 */ /* 0x000fe20007810000 */
[----:B------:R-:W-:Y:S01]  /*4a80*/  MUFU.EX2 R21, R21 ;  /* 0x0000001500157308 */ /* 0x000fe20000000800 */
[----:B------:R-:W-:-:S02]  /*4a90*/  ISETP.GT.AND P4, PT, R85, 0x78, PT ;  /* 0x000000785500780c */ /* 0x000fc40003f84270 */
[----:B------:R-:W-:Y:S02]  /*4aa0*/  FSEL R90, R90, -INF , P3 ;  /* 0xff8000005a5a7808 */ /* 0x000fe40001800000 */
[----:B------:R-:W-:Y:S02]  /*4ab0*/  FMNMX.FTZ R63, R88, R63, !PT ;  /* 0x0000003f583f7209 */ /* 0x000fe40007810000 */
[----:B--2---:R-:W-:Y:S01]  /*4ac0*/  FSEL R61, R42, -INF , P4 ;  /* 0xff8000002a3d7808 */ /* 0x004fe20002000000 */
[----:B------:R-:W-:Y:S01]  /*4ad0*/  MUFU.EX2 R48, R48 ;  /* 0x0000003000307308 */ /* 0x000fe20000000800 */
[C---:B------:R-:W-:Y:S02]  /*4ae0*/  ISETP.GT.AND P3, PT, R85.reuse, 0x79, PT ;  /* 0x000000795500780c */ /* 0x040fe40003f64270 */
[----:B------:R-:W-:Y:S02]  /*4af0*/  FMNMX.FTZ R42, R90, R63, !PT ;  /* 0x0000003f5a2a7209 */ /* 0x000fe40007810000 */
[----:B------:R-:W-:-:S02]  /*4b00*/  ISETP.GT.AND P4, PT, R85, 0x80, PT ;  /* 0x000000805500780c */ /* 0x000fc40003f84270 */
[----:B---3--:R-:W-:Y:S01]  /*4b10*/  FSEL R62, R46, -INF , P3 ;  /* 0xff8000002e3e7808 */ /* 0x008fe20001800000 */
        /* <DEDUP_REMOVED lines=8> */
[----:B------:R-:W-:Y:S01]  /*4ba0*/  FSEL R60, R47, -INF , P3 ;  /* 0xff8000002f3c7808 */ /* 0x000fe20001800000 */
[--C-:B------:R-:W-:Y:S01]  /*4bb0*/  FFMA.FTZ R47, R50, UR4, -R26.reuse ;  /* 0x00000004322f7c23 */ /* 0x100fe2000801081a */
[----:B------:R-:W-:Y:S01]  /*4bc0*/  FMNMX.FTZ R43, R63, R46, !PT ;  /* 0x0000002e3f2b7209 */ /* 0x000fe20007810000 */
[--C-:B------:R-:W-:Y:S01]  /*4bd0*/  FFMA.FTZ R50, R37, UR4, -R26.reuse ;  /* 0x0000000425327c23 */ /* 0x100fe2000801081a */
[----:B------:R-:W-:Y:S01]  /*4be0*/  ISETP.GT.AND P3, PT, R85, 0x89, PT ;  /* 0x000000895500780c */ /* 0x000fe20003f64270 */
[--C-:B------:R-:W-:Y:S01]  /*4bf0*/  FFMA.FTZ R37, R40, UR4, -R26.reuse ;  /* 0x0000000428257c23 */ /* 0x100fe2000801081a */
[----:B------:R-:W-:Y:S01]  /*4c00*/  FSEL R54, R54, -INF , P4 ;  /* 0xff80000036367808 */ /* 0x000fe20002000000 */
[--C-:B------:R-:W-:Y:S01]  /*4c10*/  FFMA.FTZ R40, R33, UR4, -R26.reuse ;  /* 0x0000000421287c23 */ /* 0x100fe2000801081a */
[----:B------:R-:W-:Y:S01]  /*4c20*/  FMNMX.FTZ R43, R60, R43, !PT ;  /* 0x0000002b3c2b7209 */ /* 0x000fe20007810000 */
[--C-:B------:R-:W-:Y:S01]  /*4c30*/  FFMA.FTZ R33, R36, UR4, -R26.reuse ;  /* 0x0000000424217c23 */ /* 0x100fe2000801081a */
[----:B------:R-:W-:Y:S01]  /*4c40*/  FSEL R55, R55, -INF , P3 ;  /* 0xff80000037377808 */ /* 0x000fe20001800000 */
[--C-:B------:R-:W-:Y:S01]  /*4c50*/  FFMA.FTZ R36, R29, UR4, -R26.reuse ;  /* 0x000000041d247c23 */ /* 0x100fe2000801081a */
[----:B------:R-:W-:Y:S01]  /*4c60*/  FMNMX.FTZ R46, R54, R43, !PT ;  /* 0x0000002b362e7209 */ /* 0x000fe20007810000 */
[--C-:B------:R-:W-:Y:S01]  /*4c70*/  FFMA.FTZ R29, R32, UR4, -R26.reuse ;  /* 0x00000004201d7c23 */ /* 0x100fe2000801081a */
[--C-:B------:R-:W-:Y:S01]  /*4c80*/  FFMA.FTZ R32, R25, UR4, -R26.reuse ;  /* 0x0000000419207c23 */ /* 0x100fe2000801081a */
[--C-:B------:R-:W-:Y:S01]  /*4c90*/  FFMA.FTZ R43, R45, UR4, -R26.reuse ;  /* 0x000000042d2b7c23 */ /* 0x100fe2000801081a */
[----:B------:R-:W-:Y:S01]  /*4ca0*/  FMNMX.FTZ R52, R55, R46, !PT ;  /* 0x0000002e37347209 */ /* 0x000fe20007810000 */
[----:B------:R-:W-:Y:S01]  /*4cb0*/  FFMA.FTZ R45, R24, UR4, -R26 ;  /* 0x00000004182d7c23 */ /* 0x000fe2000801081a */
[----:B------:R1:W-:Y:S03]  /*4cc0*/  MUFU.EX2 R46, R72 ;  /* 0x00000048002e7308 */ /* 0x0003e60000000800 */
[----:B------:R-:W2:Y:S05]  /*4cd0*/  SHFL.BFLY PT, R85, R52, 0x2, 0x1f ;  /* 0x0c401f0034557f89 */ /* 0x000eaa00000e0000 */
[----:B------:R-:W-:Y:S08]  /*4ce0*/  MUFU.EX2 R53, R53 ;  /* 0x0000003500357308 */ /* 0x000ff00000000800 */
[----:B------:R-:W-:Y:S08]  /*4cf0*/  MUFU.EX2 R42, R42 ;  /* 0x0000002a002a7308 */ /* 0x000ff00000000800 */
[----:B------:R-:W-:Y:S01]  /*4d00*/  MUFU.EX2 R51, R51 ;  /* 0x0000003300337308 */ /* 0x000fe20000000800 */
[----:B--2---:R-:W-:-:S05]  /*4d10*/  FMNMX.FTZ R85, R52, R85, !PT ;  /* 0x0000005534557209 */ /* 0x004fca0007810000 */
[----:B-1----:R-:W1:Y:S02]  /*4d20*/  SHFL.BFLY PT, R72, R85, 0x1, 0x1f ;  /* 0x0c201f0055487f89 */ /* 0x002e6400000e0000 */
[----:B------:R-:W-:Y:S08]  /*4d30*/  MUFU.EX2 R47, R47 ;  /* 0x0000002f002f7308 */ /* 0x000ff00000000800 */
[----:B------:R-:W-:Y:S08]  /*4d40*/  MUFU.EX2 R43, R43 ;  /* 0x0000002b002b7308 */ /* 0x000ff00000000800 */
[----:B------:R-:W-:Y:S01]  /*4d50*/  MUFU.EX2 R44, R44 ;  /* 0x0000002c002c7308 */ /* 0x000fe20000000800 */
[----:B-1----:R-:W-:-:S07]  /*4d60*/  FMNMX.FTZ R72, R85, R72, !PT ;  /* 0x0000004855487209 */ /* 0x002fce0007810000 */
[----:B------:R-:W-:Y:S01]  /*4d70*/  MUFU.EX2 R41, R41 ;  /* 0x0000002900297308 */ /* 0x000fe20000000800 */
[C---:B------:R-:W-:Y:S01]  /*4d80*/  FSETP.NEU.FTZ.AND P3, PT, R72.reuse, -INF , PT ;  /* 0xff8000004800780b */ /* 0x040fe20003f7d000 */
[----:B------:R-:W-:-:S06]  /*4d90*/  FMUL.FTZ R25, R72, UR4 ;  /* 0x0000000448197c20 */ /* 0x000fcc0008410000 */
[----:B------:R-:W-:Y:S01]  /*4da0*/  MUFU.EX2 R50, R50 ;  /* 0x0000003200327308 */ /* 0x000fe20000000800 */
        /* <DEDUP_REMOVED lines=16> */
[--C-:B------:R-:W-:Y:S01]  /*4eb0*/  FFMA.FTZ R75, R75, UR4, -R24.reuse ;  /* 0x000000044b4b7c23 */ /* 0x100fe20008010818 */
[--C-:B------:R-:W-:Y:S01]  /*4ec0*/  FFMA.FTZ R76, R78, UR4, -R24.reuse ;  /* 0x000000044e4c7c23 */ /* 0x100fe20008010818 */
[----:B------:R-:W-:Y:S01]  /*4ed0*/  FFMA.FTZ R77, R64, UR4, -R24 ;  /* 0x00000004404d7c23 */ /* 0x000fe20008010818 */
[----:B-1----:R-:W-:Y:S01]  /*4ee0*/  @!P1 PRMT R4, RZ, 0x654, R0 ;  /* 0x00000654ff049816 */ /* 0x002fe20000000000 */
[--C-:B------:R-:W-:Y:S01]  /*4ef0*/  FFMA.FTZ R64, R71, UR4, -R24.reuse ;  /* 0x0000000447407c23 */ /* 0x100fe20008010818 */
[--C-:B------:R-:W-:Y:S01]  /*4f00*/  FFMA.FTZ R78, R69, UR4, -R24.reuse ;  /* 0x00000004454e7c23 */ /* 0x100fe20008010818 */
[----:B------:R1:W4:Y:S01]  /*4f10*/  MUFU.EX2 R82, R6 ;  /* 0x0000000600527308 */ /* 0x0003220000000800 */
[--C-:B--2---:R-:W-:Y:S01]  /*4f20*/  FFMA.FTZ R39, R9, UR4, -R24.reuse ;  /* 0x0000000409277c23 */ /* 0x104fe20008010818 */
[----:B------:R2:W-:Y:S01]  /*4f30*/  @!P1 SYNCS.ARRIVE.TRANS64.RED.A1T0 RZ, [R4+URZ], RZ ;  /* 0x000000ff04ff99a7 */ /* 0x0005e2000810043f */
[--C-:B------:R-:W-:Y:S01]  /*4f40*/  FFMA.FTZ R79, R79, UR4, -R24.reuse ;  /* 0x000000044f4f7c23 */ /* 0x100fe20008010818 */
[--C-:B------:R-:W-:Y:S01]  /*4f50*/  FFMA.FTZ R71, R81, UR4, -R24.reuse ;  /* 0x0000000451477c23 */ /* 0x100fe20008010818 */
[--C-:B------:R-:W-:Y:S01]  /*4f60*/  FFMA.FTZ R87, R87, UR4, -R24.reuse ;  /* 0x0000000457577c23 */ /* 0x100fe20008010818 */
[--C-:B------:R-:W-:Y:S01]  /*4f70*/  FFMA.FTZ R69, R73, UR4, -R24.reuse ;  /* 0x0000000449457c23 */ /* 0x100fe20008010818 */
[----:B------:R-:W-:Y:S01]  /*4f80*/  FFMA.FTZ R83, R83, UR4, -R24 ;  /* 0x0000000453537c23 */ /* 0x000fe20008010818 */
[----:B------:R3:W5:Y:S01]  /*4f90*/  MUFU.EX2 R93, R5 ;  /* 0x00000005005d7308 */ /* 0x0007620000000800 */
[----:B-1----:R-:W-:Y:S01]  /*4fa0*/  FADD.FTZ R6, R27, R30 ;  /* 0x0000001e1b067221 */ /* 0x002fe20000010000 */
[----:B--2---:R-:W-:Y:S01]  /*4fb0*/  F2FP.BF16.F32.PACK_AB R4, R30, R27 ;  /* 0x0000001b1e04723e */ /* 0x004fe200000010ff */
[--C-:B------:R-:W-:Y:S01]  /*4fc0*/  FFMA.FTZ R30, R59, UR4, -R24.reuse ;  /* 0x000000043b1e7c23 */ /* 0x100fe20008010818 */
[----:B------:R-:W-:Y:S01]  /*4fd0*/  FFMA.FTZ R59, R84, UR4, -R24 ;  /* 0x00000004543b7c23 */ /* 0x000fe20008010818 */
[----:B------:R-:W-:Y:S01]  /*4fe0*/  FADD.FTZ R7, R31, R6 ;  /* 0x000000061f077221 */ /* 0x000fe20000010000 */
[----:B0-----:R-:W-:Y:S01]  /*4ff0*/  F2FP.BF16.F32.PACK_AB R6, R38, R31 ;  /* 0x0000001f2606723e */ /* 0x001fe200000010ff */
[--C-:B------:R-:W-:Y:S01]  /*5000*/  FFMA.FTZ R31, R65, UR4, -R24.reuse ;  /* 0x00000004411f7c23 */ /* 0x100fe20008010818 */
[----:B------:R-:W0:Y:S01]  /*5010*/  MUFU.EX2 R25, R25 ;  /* 0x0000001900197308 */ /* 0x000e220000000800 */
[----:B---3--:R-:W-:Y:S01]  /*5020*/  FADD.FTZ R5, R80, R91 ;  /* 0x0000005b50057221 */ /* 0x008fe20000010000 */
[----:B------:R-:W-:Y:S01]  /*5030*/  FADD.FTZ R9, R38, R7 ;  /* 0x0000000726097221 */ /* 0x000fe20000010000 */
[--C-:B------:R-:W-:Y:S01]  /*5040*/  FFMA.FTZ R38, R67, UR4, -R24.reuse ;  /* 0x0000000443267c23 */ /* 0x100fe20008010818 */
[----:B------:R-:W-:Y:S01]  /*5050*/  FFMA.FTZ R86, R86, UR4, -R24 ;  /* 0x0000000456567c23 */ /* 0x000fe20008010818 */
[----:B----4-:R-:W-:Y:S01]  /*5060*/  FADD.FTZ R8, R82, R5 ;  /* 0x0000000552087221 */ /* 0x010fe20000010000 */
[----:B------:R-:W-:Y:S01]  /*5070*/  F2FP.BF16.F32.PACK_AB R5, R91, R80 ;  /* 0x000000505b05723e */ /* 0x000fe200000010ff */
[----:B------:R-:W-:Y:S01]  /*5080*/  FADD.FTZ R80, R34, R9 ;  /* 0x0000000922507221 */ /* 0x000fe20000010000 */
[----:B------:R-:W1:Y:S01]  /*5090*/  MUFU.EX2 R52, R52 ;  /* 0x0000003400347308 */ /* 0x000e620000000800 */
[----:B-----5:R-:W-:Y:S01]  /*50a0*/  FADD.FTZ R8, R93, R8 ;  /* 0x000000085d087221 */ /* 0x020fe20000010000 */
[----:B------:R-:W-:Y:S01]  /*50b0*/  FFMA.FTZ R88, R88, UR4, -R24 ;  /* 0x0000000458587c23 */ /* 0x000fe20008010818 */
[----:B------:R-:W-:Y:S01]  /*50c0*/  FADD.FTZ R80, R3, R80 ;  /* 0x0000005003507221 */ /* 0x000fe20000010000 */
[--C-:B------:R-:W-:Y:S01]  /*50d0*/  FFMA.FTZ R90, R90, UR4, -R24.reuse ;  /* 0x000000045a5a7c23 */ /* 0x100fe20008010818 */
[--C-:B------:R-:W-:Y:S01]  /*50e0*/  FFMA.FTZ R27, R61, UR4, -R24.reuse ;  /* 0x000000043d1b7c23 */ /* 0x100fe20008010818 */
[----:B------:R-:W-:Y:S01]  /*50f0*/  FFMA.FTZ R62, R62, UR4, -R24 ;  /* 0x000000043e3e7c23 */ /* 0x000fe20008010818 */
[----:B------:R-:W-:Y:S01]  /*5100*/  FADD.FTZ R11, R35, R80 ;  /* 0x00000050230b7221 */ /* 0x000fe20000010000 */
[----:B------:R-:W2:Y:S01]  /*5110*/  MUFU.EX2 R26, R26 ;  /* 0x0000001a001a7308 */ /* 0x000ea20000000800 */
[----:B0-----:R-:W-:Y:S01]  /*5120*/  FADD.FTZ R9, R25, R8 ;  /* 0x0000000819097221 */ /* 0x001fe20000010000 */
[--C-:B------:R-:W-:Y:S01]  /*5130*/  FFMA.FTZ R63, R63, UR4, -R24.reuse ;  /* 0x000000043f3f7c23 */ /* 0x100fe20008010818 */
[----:B------:R-:W-:Y:S01]  /*5140*/  FADD.FTZ R11, R10, R11 ;  /* 0x0000000b0a0b7221 */ /* 0x000fe20000010000 */
[--C-:B------:R-:W-:Y:S01]  /*5150*/  FFMA.FTZ R60, R60, UR4, -R24.reuse ;  /* 0x000000043c3c7c23 */ /* 0x100fe20008010818 */
[--C-:B------:R-:W-:Y:S01]  /*5160*/  FFMA.FTZ R54, R54, UR4, -R24.reuse ;  /* 0x0000000436367c23 */ /* 0x100fe20008010818 */
[----:B------:R-:W-:Y:S01]  /*5170*/  FFMA.FTZ R55, R55, UR4, -R24 ;  /* 0x0000000437377c23 */ /* 0x000fe20008010818 */
[----:B------:R-:W-:Y:S01]  /*5180*/  F2FP.BF16.F32.PACK_AB R7, R93, R82 ;  /* 0x000000525d07723e */ /* 0x000fe200000010ff */
[----:B------:R-:W0:Y:S01]  /*5190*/  MUFU.EX2 R39, R39 ;  /* 0x0000002700277308 */ /* 0x000e220000000800 */
[----:B-1----:R-:W-:Y:S01]  /*51a0*/  FADD.FTZ R9, R52, R9 ;  /* 0x0000000934097221 */ /* 0x002fe20000010000 */
[----:B------:R-:W-:-:S02]  /*51b0*/  F2FP.BF16.F32.PACK_AB R10, R10, R35 ;  /* 0x000000230a0a723e */ /* 0x000fc400000010ff */
[----:B------:R1:W-:Y:S04]  /*51c0*/  STSM.16.M88.4 [R2+0x24300], R4 ;  /* 0x0243000402007844 */ /* 0x0003e80000000200 */
[----:B------:R-:W3:Y:S01]  /*51d0*/  MUFU.EX2 R66, R66 ;  /* 0x0000004200427308 */ /* 0x000ee20000000800 */
[----:B--2---:R-:W-:-:S07]  /*51e0*/  FADD.FTZ R8, R26, R9 ;  /* 0x000000091a087221 */ /* 0x004fce0000010000 */
[----:B------:R-:W2:Y:S01]  /*51f0*/  MUFU.EX2 R85, R85 ;  /* 0x0000005500557308 */ /* 0x000ea20000000800 */
[----:B0-----:R-:W-:Y:S01]  /*5200*/  FADD.FTZ R9, R39, R8 ;  /* 0x0000000827097221 */ /* 0x001fe20000010000 */
[----:B------:R-:W-:Y:S01]  /*5210*/  FADD.FTZ R8, R12, R11 ;  /* 0x0000000b0c087221 */ /* 0x000fe20000010000 */
[----:B-1----:R-:W-:-:S05]  /*5220*/  F2FP.BF16.F32.PACK_AB R4, R13, R12 ;  /* 0x0000000c0d04723e */ /* 0x002fca00000010ff */
[----:B------:R-:W0:Y:S01]  /*5230*/  MUFU.EX2 R68, R68 ;  /* 0x0000004400447308 */ /* 0x000e220000000800 */
[----:B---3--:R-:W-:Y:S01]  /*5240*/  FADD.FTZ R80, R66, R9 ;  /* 0x0000000942507221 */ /* 0x008fe20000010000 */
[----:B------:R-:W-:-:S04]  /*5250*/  FADD.FTZ R9, R13, R8 ;  /* 0x000000080d097221 */ /* 0x000fc80000010000 */
[----:B------:R-:W-:Y:S02]  /*5260*/  FADD.FTZ R8, R14, R9 ;  /* 0x000000090e087221 */ /* 0x000fe40000010000 */
[----:B------:R-:W1:Y:S01]  /*5270*/  MUFU.EX2 R89, R89 ;  /* 0x0000005900597308 */ /* 0x000e620000000800 */
[----:B--2---:R-:W-:Y:S01]  /*5280*/  FADD.FTZ R11, R85, R80 ;  /* 0x00000050550b7221 */ /* 0x004fe20000010000 */
[----:B------:R-:W-:Y:S01]  /*5290*/  FADD.FTZ R9, R15, R8 ;  /* 0x000000080f097221 */ /* 0x000fe20000010000 */
[----:B------:R-:W-:Y:S02]  /*52a0*/  F2FP.BF16.F32.PACK_AB R8, R3, R34 ;  /* 0x000000220308723e */ /* 0x000fe400000010ff */
[----:B------:R-:W-:Y:S01]  /*52b0*/  F2FP.BF16.F32.PACK_AB R5, R85, R66 ;  /* 0x000000425505723e */ /* 0x000fe200000010ff */
[----:B------:R-:W-:Y:S01]  /*52c0*/  FADD.FTZ R24, R20, R9 ;  /* 0x0000000914187221 */ /* 0x000fe20000010000 */
[----:B------:R-:W-:Y:S01]  /*52d0*/  F2FP.BF16.F32.PACK_AB R9, R52, R25 ;  /* 0x000000193409723e */ /* 0x000fe200000010ff */
[----:B------:R-:W2:Y:S01]  /*52e0*/  MUFU.EX2 R70, R70 ;  /* 0x0000004600467308 */ /* 0x000ea20000000800 */
[----:B0-----:R-:W-:Y:S01]  /*52f0*/  FADD.FTZ R80, R68, R11 ;  /* 0x0000000b44507221 */ /* 0x001fe20000010000 */
[----:B------:R-:W-:Y:S01]  /*5300*/  FADD.FTZ R3, R21, R24 ;  /* 0x0000001815037221 */ /* 0x000fe20000010000 */
[----:B------:R-:W-:-:S03]  /*5310*/  CS2R R66, SRZ ;  /* 0x0000000000427805 */ /* 0x000fc6000001ff00 */
[----:B------:R-:W-:Y:S02]  /*5320*/  FADD.FTZ R6, R48, R3 ;  /* 0x0000000330067221 */ /* 0x000fe40000010000 */
[----:B------:R-:W0:Y:S01]  /*5330*/  MUFU.EX2 R75, R75 ;  /* 0x0000004b004b7308 */ /* 0x000e220000000800 */
[----:B-1----:R-:W-:Y:S01]  /*5340*/  FADD.FTZ R11, R89, R80 ;  /* 0x00000050590b7221 */ /* 0x002fe20000010000 */
[----:B------:R-:W-:Y:S01]  /*5350*/  FADD.FTZ R3, R49, R6 ;  /* 0x0000000631037221 */ /* 0x000fe20000010000 */
[----:B------:R-:W-:-:S03]  /*5360*/  F2FP.BF16.F32.PACK_AB R6, R15, R14 ;  /* 0x0000000e0f06723e */ /* 0x000fc600000010ff */
[----:B------:R-:W-:Y:S02]  /*5370*/  FADD.FTZ R12, R56, R3 ;  /* 0x00000003380c7221 */ /* 0x000fe40000010000 */
[----:B------:R-:W1:Y:S01]  /*5380*/  MUFU.EX2 R76, R76 ;  /* 0x0000004c004c7308 */ /* 0x000e620000000800 */
[----:B--2---:R-:W-:Y:S01]  /*5390*/  FADD.FTZ R34, R70, R11 ;  /* 0x0000000b46227221 */ /* 0x004fe20000010000 */
[----:B------:R-:W-:Y:S01]  /*53a0*/  FADD.FTZ R13, R57, R12 ;  /* 0x0000000c390d7221 */ /* 0x000fe20000010000 */
[----:B------:R-:W-:Y:S02]  /*53b0*/  F2FP.BF16.F32.PACK_AB R12, R21, R20 ;  /* 0x00000014150c723e */ /* 0x000fe400000010ff */
[----:B------:R-:W-:Y:S01]  /*53c0*/  F2FP.BF16.F32.PACK_AB R11, R39, R26 ;  /* 0x0000001a270b723e */ /* 0x000fe200000010ff */
[----:B------:R-:W-:Y:S02]  /*53d0*/  FADD.FTZ R20, R58, R13 ;  /* 0x0000000d3a147221 */ /* 0x000fe40000010000 */
[----:B------:R-:W2:Y:S01]  /*53e0*/  MUFU.EX2 R77, R77 ;  /* 0x0000004d004d7308 */ /* 0x000ea20000000800 */
[C---:B0-----:R-:W-:Y:S01]  /*53f0*/  FADD.FTZ R25, R75.reuse, R34 ;  /* 0x000000224b197221 */ /* 0x041fe20000010000 */
[----:B------:R-:W-:Y:S01]  /*5400*/  STSM.16.M88.4 [R2+0x25b00], R8 ;  /* 0x025b000802007844 */ /* 0x000fe20000000200 */
[----:B------:R-:W-:-:S05]  /*5410*/  F2FP.BF16.F32.PACK_AB R13, R75, R70 ;  /* 0x000000464b0d723e */ /* 0x000fca00000010ff */
[----:B------:R-:W0:Y:S01]  /*5420*/  MUFU.EX2 R64, R64 ;  /* 0x0000004000407308 */ /* 0x000e220000000800 */
[----:B-1----:R-:W-:Y:S01]  /*5430*/  FADD.FTZ R24, R76, R25 ;  /* 0x000000194c187221 */ /* 0x002fe20000010000 */
[----:B------:R-:W-:-:S06]  /*5440*/  FADD.FTZ R25, R53, R20 ;  /* 0x0000001435197221 */ /* 0x000fcc0000010000 */
[----:B------:R-:W1:Y:S01]  /*5450*/  MUFU.EX2 R79, R79 ;  /* 0x0000004f004f7308 */ /* 0x000e620000000800 */
[C---:B--2---:R-:W-:Y:S01]  /*5460*/  FADD.FTZ R7, R77.reuse, R24 ;  /* 0x000000184d077221 */ /* 0x044fe20000010000 */
[----:B------:R-:W-:Y:S01]  /*5470*/  FADD.FTZ R24, R42, R25 ;  /* 0x000000192a187221 */ /* 0x000fe20000010000 */
[----:B------:R-:W-:-:S03]  /*5480*/  F2FP.BF16.F32.PACK_AB R15, R77, R76 ;  /* 0x0000004c4d0f723e */ /* 0x000fc600000010ff */
[----:B------:R-:W-:Y:S01]  /*5490*/  FADD.FTZ R25, R51, R24 ;  /* 0x0000001833197221 */ /* 0x000fe20000010000 */
[----:B------:R-:W-:Y:S01]  /*54a0*/  F2FP.BF16.F32.PACK_AB R24, R57, R56 ;  /* 0x000000383918723e */ /* 0x000fe200000010ff */
[----:B------:R-:W2:Y:S01]  /*54b0*/  MUFU.EX2 R71, R71 ;  /* 0x0000004700477308 */ /* 0x000ea20000000800 */
[----:B0-----:R-:W-:Y:S01]  /*54c0*/  FADD.FTZ R14, R64, R7 ;  /* 0x00000007400e7221 */ /* 0x001fe20000010000 */
[----:B------:R-:W-:Y:S02]  /*54d0*/  F2FP.BF16.F32.PACK_AB R7, R89, R68 ;  /* 0x000000445907723e */ /* 0x000fe400000010ff */
[----:B------:R-:W-:-:S03]  /*54e0*/  CS2R R56, SRZ ;  /* 0x0000000000387805 */ /* 0x000fc6000001ff00 */
[----:B------:R0:W-:Y:S01]  /*54f0*/  STSM.16.M88.4 [R2+0x27300], R4 ;  /* 0x0273000402007844 */ /* 0x0001e20000000200 */
[----:B------:R-:W3:Y:S01]  /*5500*/  MUFU.EX2 R78, R78 ;  /* 0x0000004e004e7308 */ /* 0x000ee20000000800 */
[----:B-1----:R-:W-:-:S07]  /*5510*/  FADD.FTZ R14, R79, R14 ;  /* 0x0000000e4f0e7221 */ /* 0x002fce0000010000 */
[----:B------:R-:W1:Y:S01]  /*5520*/  MUFU.EX2 R0, R87 ;  /* 0x0000005700007308 */ /* 0x000e620000000800 */
[----:B--2---:R-:W-:Y:S01]  /*5530*/  FADD.FTZ R21, R71, R14 ;  /* 0x0000000e47157221 */ /* 0x004fe20000010000 */
[----:B------:R-:W-:Y:S02]  /*5540*/  F2FP.BF16.F32.PACK_AB R14, R49, R48 ;  /* 0x00000030310e723e */ /* 0x000fe400000010ff */
[----:B------:R-:W-:Y:S02]  /*5550*/  CS2R R48, SRZ ;  /* 0x0000000000307805 */ /* 0x000fe4000001ff00 */
[----:B0-----:R-:W-:Y:S02]  /*5560*/  F2FP.BF16.F32.PACK_AB R4, R51, R42 ;  /* 0x0000002a3304723e */ /* 0x001fe400000010ff */
[----:B------:R-:W0:Y:S01]  /*5570*/  MUFU.EX2 R69, R69 ;  /* 0x0000004500457308 */ /* 0x000e220000000800 */
[----:B---3--:R-:W-:Y:S01]  /*5580*/  FADD.FTZ R21, R78, R21 ;  /* 0x000000154e157221 */ /* 0x008fe20000010000 */
[----:B------:R2:W-:Y:S06]  /*5590*/  STSM.16.M88.4 [R2+0x28b00], R12 ;  /* 0x028b000c02007844 */ /* 0x0005ec0000000200 */
[----:B------:R-:W3:Y:S01]  /*55a0*/  MUFU.EX2 R30, R30 ;  /* 0x0000001e001e7308 */ /* 0x000ee20000000800 */
[----:B-1----:R-:W-:-:S07]  /*55b0*/  FADD.FTZ R26, R0, R21 ;  /* 0x00000015001a7221 */ /* 0x002fce0000010000 */
[----:B------:R-:W1:Y:S01]  /*55c0*/  MUFU.EX2 R31, R31 ;  /* 0x0000001f001f7308 */ /* 0x000e620000000800 */
[----:B0-----:R-:W-:Y:S01]  /*55d0*/  FADD.FTZ R35, R69, R26 ;  /* 0x0000001a45237221 */ /* 0x001fe20000010000 */
[----:B------:R-:W-:Y:S01]  /*55e0*/  FADD.FTZ R26, R46, R25 ;  /* 0x000000192e1a7221 */ /* 0x000fe20000010000 */
[----:B------:R-:W-:Y:S02]  /*55f0*/  F2FP.BF16.F32.PACK_AB R25, R79, R64 ;  /* 0x000000404f19723e */ /* 0x000fe400000010ff */
[----:B------:R-:W-:Y:S01]  /*5600*/  CS2R R64, SRZ ;  /* 0x0000000000407805 */ /* 0x000fe2000001ff00 */
[----:B------:R-:W-:Y:S01]  /*5610*/  FADD.FTZ R8, R47, R26 ;  /* 0x0000001a2f087221 */ /* 0x000fe20000010000 */
[----:B------:R-:W-:Y:S01]  /*5620*/  F2FP.BF16.F32.PACK_AB R26, R53, R58 ;  /* 0x0000003a351a723e */ /* 0x000fe200000010ff */
[----:B------:R-:W0:Y:S01]  /*5630*/  MUFU.EX2 R38, R38 ;  /* 0x0000002600267308 */ /* 0x000e220000000800 */
[----:B---3--:R-:W-:Y:S01]  /*5640*/  FADD.FTZ R34, R30, R35 ;  /* 0x000000231e227221 */ /* 0x008fe20000010000 */
[----:B------:R-:W-:Y:S01]  /*5650*/  FADD.FTZ R7, R43, R8 ;  /* 0x000000082b077221 */ /* 0x000fe20000010000 */
[----:B------:R-:W-:-:S03]  /*5660*/  CS2R R52, SRZ ;  /* 0x0000000000347805 */ /* 0x000fc6000001ff00 */
[C---:B------:R-:W-:Y:S02]  /*5670*/  FADD.FTZ R8, R44.reuse, R7 ;  /* 0x000000072c087221 */ /* 0x040fe40000010000 */
[----:B------:R-:W3:Y:S01]  /*5680*/  MUFU.EX2 R59, R59 ;  /* 0x0000003b003b7308 */ /* 0x000ee20000000800 */
[----:B-1----:R-:W-:Y:S01]  /*5690*/  FADD.FTZ R5, R31, R34 ;  /* 0x000000221f057221 */ /* 0x002fe20000010000 */
[----:B------:R-:W-:Y:S01]  /*56a0*/  FADD.FTZ R9, R41, R8 ;  /* 0x0000000829097221 */ /* 0x000fe20000010000 */
[----:B------:R-:W-:Y:S02]  /*56b0*/  F2FP.BF16.F32.PACK_AB R7, R31, R30 ;  /* 0x0000001e1f07723e */ /* 0x000fe400000010ff */
[----:B------:R-:W-:Y:S02]  /*56c0*/  CS2R R34, SRZ ;  /* 0x0000000000227805 */ /* 0x000fe4000001ff00 */
[----:B------:R-:W-:Y:S01]  /*56d0*/  F2FP.BF16.F32.PACK_AB R8, R44, R43 ;  /* 0x0000002b2c08723e */ /* 0x000fe200000010ff */
[----:B------:R-:W1:Y:S01]  /*56e0*/  MUFU.EX2 R61, R83 ;  /* 0x00000053003d7308 */ /* 0x000e620000000800 */
[----:B0-----:R-:W-:Y:S01]  /*56f0*/  FADD.FTZ R6, R38, R5 ;  /* 0x0000000526067221 */ /* 0x001fe20000010000 */
[----:B------:R-:W-:-:S02]  /*5700*/  F2FP.BF16.F32.PACK_AB R5, R69, R0 ;  /* 0x000000004505723e */ /* 0x000fc400000010ff */
[----:B------:R-:W-:-:S04]  /*5710*/  CS2R R68, SRZ ;  /* 0x0000000000447805 */ /* 0x000fc8000001ff00 */
[----:B------:R-:W0:Y:S01]  /*5720*/  MUFU.EX2 R37, R37 ;  /* 0x0000002500257308 */ /* 0x000e220000000800 */
[----:B---3--:R-:W-:Y:S01]  /*5730*/  FADD.FTZ R0, R59, R6 ;  /* 0x000000063b007221 */ /* 0x008fe20000010000 */
[----:B------:R-:W-:Y:S02]  /*5740*/  F2FP.BF16.F32.PACK_AB R6, R47, R46 ;  /* 0x0000002e2f06723e */ /* 0x000fe400000010ff */
[----:B------:R-:W-:-:S04]  /*5750*/  CS2R R46, SRZ ;  /* 0x00000000002e7805 */ /* 0x000fc8000001ff00 */
[----:B------:R-:W3:Y:S01]  /*5760*/  MUFU.EX2 R40, R40 ;  /* 0x0000002800287308 */ /* 0x000ee20000000800 */
[----:B-1----:R-:W-:Y:S01]  /*5770*/  FADD.FTZ R11, R61, R0 ;  /* 0x000000003d0b7221 */ /* 0x002fe20000010000 */
[----:B------:R-:W-:-:S06]  /*5780*/  FADD.FTZ R0, R50, R9 ;  /* 0x0000000932007221 */ /* 0x000fcc0000010000 */
[----:B------:R-:W1:Y:S01]  /*5790*/  MUFU.EX2 R86, R86 ;  /* 0x0000005600567308 */ /* 0x000e620000000800 */
[----:B0-----:R-:W-:-:S07]  /*57a0*/  FADD.FTZ R9, R37, R0 ;  /* 0x0000000025097221 */ /* 0x001fce0000010000 */
[----:B------:R-:W2:Y:S01]  /*57b0*/  MUFU.EX2 R33, R33 ;  /* 0x0000002100217308 */ /* 0x000ea20000000800 */
[C---:B---3--:R-:W-:Y:S01]  /*57c0*/  FADD.FTZ R10, R40.reuse, R9 ;  /* 0x00000009280a7221 */ /* 0x048fe20000010000 */
[----:B------:R-:W-:Y:S02]  /*57d0*/  F2FP.BF16.F32.PACK_AB R9, R59, R38 ;  /* 0x000000263b09723e */ /* 0x000fe400000010ff */
[----:B------:R-:W-:Y:S02]  /*57e0*/  CS2R R58, SRZ ;  /* 0x00000000003a7805 */ /* 0x000fe4000001ff00 */
[----:B------:R-:W-:Y:S02]  /*57f0*/  F2FP.BF16.F32.PACK_AB R40, R40, R37 ;  /* 0x000000252828723e */ /* 0x000fe400000010ff */
[----:B------:R-:W-:Y:S01]  /*5800*/  CS2R R38, SRZ ;  /* 0x0000000000267805 */ /* 0x000fe2000001ff00 */
[----:B------:R-:W0:Y:S01]  /*5810*/  MUFU.EX2 R88, R88 ;  /* 0x0000005800587308 */ /* 0x000e220000000800 */
[----:B-1----:R-:W-:-:S07]  /*5820*/  FADD.FTZ R11, R86, R11 ;  /* 0x0000000b560b7221 */ /* 0x002fce0000010000 */
[----:B------:R-:W1:Y:S01]  /*5830*/  MUFU.EX2 R36, R36 ;  /* 0x0000002400247308 */ /* 0x000e620000000800 */
[----:B--2---:R-:W-:Y:S01]  /*5840*/  FADD.FTZ R13, R33, R10 ;  /* 0x0000000a210d7221 */ /* 0x004fe20000010000 */
[----:B------:R-:W-:Y:S02]  /*5850*/  F2FP.BF16.F32.PACK_AB R10, R50, R41 ;  /* 0x00000029320a723e */ /* 0x000fe400000010ff */
[----:B------:R-:W-:-:S04]  /*5860*/  CS2R R50, SRZ ;  /* 0x0000000000327805 */ /* 0x000fc8000001ff00 */
[----:B------:R-:W2:Y:S01]  /*5870*/  MUFU.EX2 R3, R90 ;  /* 0x0000005a00037308 */ /* 0x000ea20000000800 */
[----:B0-----:R-:W-:-:S07]  /*5880*/  FADD.FTZ R0, R88, R11 ;  /* 0x0000000b58007221 */ /* 0x001fce0000010000 */
[----:B------:R-:W-:Y:S01]  /*5890*/  MUFU.EX2 R29, R29 ;  /* 0x0000001d001d7308 */ /* 0x000fe20000000800 */
[----:B-1----:R-:W-:-:S07]  /*58a0*/  F2FP.BF16.F32.PACK_AB R42, R36, R33 ;  /* 0x00000021242a723e */ /* 0x002fce00000010ff */
[----:B------:R0:W1:Y:S01]  /*58b0*/  MUFU.EX2 R20, R27 ;  /* 0x0000001b00147308 */ /* 0x0000620000000800 */
[C---:B--2---:R-:W-:Y:S01]  /*58c0*/  FADD.FTZ R11, R3.reuse, R0 ;  /* 0x00000000030b7221 */ /* 0x044fe20000010000 */
[----:B------:R-:W-:-:S06]  /*58d0*/  F2FP.BF16.F32.PACK_AB R41, R3, R88 ;  /* 0x000000580329723e */ /* 0x000fcc00000010ff */
[----:B------:R-:W-:Y:S01]  /*58e0*/  MUFU.EX2 R28, R28 ;  /* 0x0000001c001c7308 */ /* 0x000fe20000000800 */
[----:B0-----:R-:W-:Y:S02]  /*58f0*/  F2FP.BF16.F32.PACK_AB R27, R78, R71 ;  /* 0x000000474e1b723e */ /* 0x001fe400000010ff */
[----:B------:R-:W-:-:S03]  /*5900*/  CS2R R70, SRZ ;  /* 0x0000000000467805 */ /* 0x000fc6000001ff00 */
[----:B------:R0:W-:Y:S02]  /*5910*/  STSM.16.M88.4 [R2+0x2a300], R24 ;  /* 0x02a3001802007844 */ /* 0x0001e40000000200 */
[----:B------:R-:W2:Y:S01]  /*5920*/  MUFU.EX2 R21, R62 ;  /* 0x0000003e00157308 */ /* 0x000ea20000000800 */
[----:B-1----:R-:W-:Y:S01]  /*5930*/  FADD.FTZ R0, R20, R11 ;  /* 0x0000000b14007221 */ /* 0x002fe20000010000 */
[----:B------:R1:W-:Y:S01]  /*5940*/  STSM.16.M88.4 [R2+0x2bb00], R4 ;  /* 0x02bb000402007844 */ /* 0x0003e20000000200 */
[----:B------:R-:W-:-:S05]  /*5950*/  F2FP.BF16.F32.PACK_AB R11, R86, R61 ;  /* 0x0000003d560b723e */ /* 0x000fca00000010ff */
[----:B------:R-:W-:Y:S01]  /*5960*/  MUFU.EX2 R32, R32 ;  /* 0x0000002000207308 */ /* 0x000fe20000000800 */
[----:B------:R-:W-:Y:S01]  /*5970*/  STSM.16.M88.4 [R2+0x2d300], R8 ;  /* 0x02d3000802007844 */ /* 0x000fe20000000200 */
[----:B0-----:R-:W-:Y:S02]  /*5980*/  CS2R R26, SRZ ;  /* 0x00000000001a7805 */ /* 0x001fe4000001ff00 */
[----:B------:R-:W-:-:S04]  /*5990*/  CS2R R24, SRZ ;  /* 0x0000000000187805 */ /* 0x000fc8000001ff00 */
[----:B------:R-:W0:Y:S01]  /*59a0*/  MUFU.EX2 R45, R45 ;  /* 0x0000002d002d7308 */ /* 0x000e220000000800 */
[C---:B--2---:R-:W-:Y:S01]  /*59b0*/  F2FP.BF16.F32.PACK_AB R43, R21.reuse, R20 ;  /* 0x00000014152b723e */ /* 0x044fe200000010ff */
[----:B-1----:R-:W-:Y:S01]  /*59c0*/  FADD.FTZ R4, R36, R13 ;  /* 0x0000000d24047221 */ /* 0x002fe20000010000 */
[----:B------:R-:W-:Y:S01]  /*59d0*/  FADD.FTZ R0, R21, R0 ;  /* 0x0000000015007221 */ /* 0x000fe20000010000 */
[----:B------:R-:W-:Y:S01]  /*59e0*/  IMAD.U32 R6, RZ, RZ, UR15 ;  /* 0x0000000fff067e24 */ /* 0x000fe2000f8e00ff */
[----:B------:R-:W-:Y:S01]  /*59f0*/  CS2R R36, SRZ ;  /* 0x0000000000247805 */ /* 0x000fe2000001ff00 */
[----:B------:R-:W-:Y:S01]  /*5a00*/  FADD.FTZ R3, R29, R4 ;  /* 0x000000041d037221 */ /* 0x000fe20000010000 */
[----:B------:R1:W-:Y:S01]  /*5a10*/  STSM.16.M88.4 [R2+0x2eb00], R40 ;  /* 0x02eb002802007844 */ /* 0x0003e20000000200 */
[----:B------:R-:W2:Y:S02]  /*5a20*/  MUFU.EX2 R63, R63 ;  /* 0x0000003f003f7308 */ /* 0x000ea40000000800 */
[C---:B------:R-:W-:Y:S01]  /*5a30*/  FADD.FTZ R3, R28.reuse, R3 ;  /* 0x000000031c037221 */ /* 0x040fe20000010000 */
[----:B------:R-:W-:-:S05]  /*5a40*/  F2FP.BF16.F32.PACK_AB R28, R28, R29 ;  /* 0x0000001d1c1c723e */ /* 0x000fca00000010ff */
[----:B------:R-:W3:Y:S01]  /*5a50*/  MUFU.EX2 R60, R60 ;  /* 0x0000003c003c7308 */ /* 0x000ee20000000800 */
[----:B0-----:R-:W-:Y:S01]  /*5a60*/  F2FP.BF16.F32.PACK_AB R30, R45, R32 ;  /* 0x000000202d1e723e */ /* 0x001fe200000010ff */
[----:B------:R-:W-:-:S04]  /*5a70*/  FADD.FTZ R32, R32, R3 ;  /* 0x0000000320207221 */ /* 0x000fc80000010000 */
[----:B------:R-:W-:Y:S01]  /*5a80*/  FADD.FTZ R3, R45, R32 ;  /* 0x000000202d037221 */ /* 0x000fe20000010000 */
[----:B------:R-:W-:Y:S01]  /*5a90*/  CS2R R44, SRZ ;  /* 0x00000000002c7805 */ /* 0x000fe2000001ff00 */
[----:B------:R-:W0:Y:S01]  /*5aa0*/  MUFU.EX2 R54, R54 ;  /* 0x0000003600367308 */ /* 0x000e220000000800 */
[----:B--2---:R-:W-:Y:S01]  /*5ab0*/  FADD.FTZ R5, R63, R0 ;  /* 0x000000003f057221 */ /* 0x004fe20000010000 */
[----:B-1----:R-:W-:Y:S02]  /*5ac0*/  CS2R R42, SRZ ;  /* 0x00000000002a7805 */ /* 0x002fe4000001ff00 */
[----:B------:R-:W-:Y:S02]  /*5ad0*/  CS2R R40, SRZ ;  /* 0x0000000000287805 */ /* 0x000fe4000001ff00 */
[----:B------:R-:W-:Y:S02]  /*5ae0*/  CS2R R32, SRZ ;  /* 0x0000000000207805 */ /* 0x000fe4000001ff00 */
[----:B------:R-:W1:Y:S01]  /*5af0*/  MUFU.EX2 R55, R55 ;  /* 0x0000003700377308 */ /* 0x000e620000000800 */
[C---:B---3--:R-:W-:Y:S01]  /*5b00*/  F2FP.BF16.F32.PACK_AB R29, R60.reuse, R63 ;  /* 0x0000003f3c1d723e */ /* 0x048fe200000010ff */
[----:B------:R-:W-:Y:S01]  /*5b10*/  FADD.FTZ R5, R60, R5 ;  /* 0x000000053c057221 */ /* 0x000fe20000010000 */
[----:B------:R-:W-:-:S02]  /*5b20*/  CS2R R62, SRZ ;  /* 0x00000000003e7805 */ /* 0x000fc4000001ff00 */
[----:B------:R-:W-:Y:S01]  /*5b30*/  CS2R R60, SRZ ;  /* 0x00000000003c7805 */ /* 0x000fe2000001ff00 */
[----:B0-----:R-:W-:Y:S01]  /*5b40*/  FADD.FTZ R0, R54, R5 ;  /* 0x0000000536007221 */ /* 0x001fe20000010000 */
[----:B-1----:R-:W-:-:S03]  /*5b50*/  F2FP.BF16.F32.PACK_AB R31, R55, R54 ;  /* 0x00000036371f723e */ /* 0x002fc600000010ff */
[----:B------:R-:W-:Y:S01]  /*5b60*/  FADD.FTZ R0, R55, R0 ;  /* 0x0000000037007221 */ /* 0x000fe20000010000 */
[----:B------:R-:W-:Y:S01]  /*5b70*/  CS2R R54, SRZ ;  /* 0x0000000000367805 */ /* 0x000fe2000001ff00 */
[----:B------:R0:W-:Y:S01]  /*5b80*/  STSM.16.M88.4 [R2+0x30300], R28 ;  /* 0x0303001c02007844 */ /* 0x0001e20000000200 */
[----:B------:R1:W-:Y:S06]  /*5b90*/  MEMBAR.ALL.CTA ;  /* 0x0000000000007992 */ /* 0x0003ec0000008000 */
[----:B-1----:R-:W1:Y:S01]  /*5ba0*/  FENCE.VIEW.ASYNC.S ;  /* 0x00000000000073c6 */ /* 0x002e620000000000 */
[----:B0-----:R-:W-:-:S02]  /*5bb0*/  CS2R R30, SRZ ;  /* 0x00000000001e7805 */ /* 0x001fc4000001ff00 */
[----:B------:R-:W-:Y:S01]  /*5bc0*/  CS2R R28, SRZ ;  /* 0x00000000001c7805 */ /* 0x000fe2000001ff00 */
[----:B-1----:R-:W-:Y:S01]  /*5bd0*/  NOP ;  /* 0x0000000000007918 */ /* 0x002fe20000000000 */
[----:B------:R-:W-:Y:S05]  /*5be0*/  @!P3 BRA `(.L_x_1874) ;  /* 0x0000004800d0b947 */ /* 0x000fea0003800000 */
[----:B------:R-:W-:Y:S01]  /*5bf0*/  IMAD.MOV.U32 R5, RZ, RZ, R72 ;  /* 0x000000ffff057224 */ /* 0x000fe200078e0048 */
[----:B------:R-:W-:Y:S01]  /*5c00*/  UMOV UR39, UR60 ;  /* 0x0000003c00277c82 */ /* 0x000fe20008000000 */
[----:B------:R-:W-:Y:S01]  /*5c10*/  IMAD.MOV.U32 R4, RZ, RZ, R74 ;  /* 0x000000ffff047224 */ /* 0x000fe200078e004a */
[----:B------:R-:W-:Y:S01]  /*5c20*/  UMOV UR7, UR36 ;  /* 0x0000002400077c82 */ /* 0x000fe20008000000 */
[----:B------:R-:W-:Y:S01]  /*5c30*/  IMAD.MOV.U32 R71, RZ, RZ, RZ ;  /* 0x000000ffff477224 */ /* 0x000fe200078e00ff */
[----:B------:R-:W-:-:S06]  /*5c40*/  ULDC UR5, c[0x0][0x9d8] ;  /* 0x0002760000057ab9 */ /* 0x000fcc0000000800 */
.L_x_1883:
[----:B------:R-:W-:Y:S01]  /*5c50*/  R2UR UR4, R16 ;  /* 0x00000000100472ca */ /* 0x000fe200000e0000 */
[----:B------:R-:W-:-:S04]  /*5c60*/  UIADD3 UR36, UR7, 0x1, URZ ;  /* 0x0000000107247890 */ /* 0x000fc8000fffe03f */
[----:B------:R-:W-:-:S04]  /*5c70*/  UISETP.NE.AND UP1, UPT, UR36, 0x2, UPT ;  /* 0x000000022400788c */ /* 0x000fc8000bf25270 */
[----:B------:R-:W-:Y:S02]  /*5c80*/  USEL UR60, URZ, 0x1, UP1 ;  /* 0x000000013f3c7887 */ /* 0x000fe40008800000 */
[----:B------:R-:W-:Y:S02]  /*5c90*/  USEL UR36, UR36, URZ, UP1 ;  /* 0x0000003f24247287 */ /* 0x000fe40008800000 */
[----:B------:R-:W-:Y:S01]  /*5ca0*/  ISETP.NE.AND P4, PT, RZ, UR4, PT ;  /* 0x00000004ff007c0c */ /* 0x000fe2000bf85270 */
[----:B------:R-:W-:-:S12]  /*5cb0*/  ULOP3.LUT UR60, UR39, UR60, URZ, 0x3c, !UPT ;  /* 0x0000003c273c7292 */ /* 0x000fd8000f8e3c3f */
[----:B-1----:R-:W-:Y:S05]  /*5cc0*/  @P4 BRA `(.L_x_1875) ;  /* 0x00000000002c4947 */ /* 0x002fea0003800000 */
[----:B------:R-:W-:Y:S05]  /*5cd0*/  @!P0 BRA `(.L_x_1876) ;  /* 0x0000000000048947 */ /* 0x000fea0003800000 */
[----:B------:R-:W-:Y:S01]  /*5ce0*/  BPT.TRAP 0x1 ;  /* 0x000000040000795c */ /* 0x000fe20000300000 */
.L_x_1876:
[----:B------:R-:W-:Y:S01]  /*5cf0*/  ULEA UR4, UR36, UR37, 0x3 ;  /* 0x0000002524047291 */ /* 0x000fe2000f8e183f */
[----:B------:R-:W-:-:S05]  /*5d00*/  IMAD.U32 R7, RZ, RZ, UR60 ;  /* 0x0000003cff077e24 */ /* 0x000fca000f8e00ff */
[----:B------:R-:W-:-:S04]  /*5d10*/  SHF.L.U32 R7, R7, 0x1f, RZ ;  /* 0x0000001f07077819 */ /* 0x000fc800000006ff */
[----:B------:R0:W1:Y:S01]  /*5d20*/  SYNCS.PHASECHK.TRANS64.TRYWAIT P3, [UR4+0x31c30], R7 ;  /* 0x031c3007ff0075a7 */ /* 0x0000620008060144 */
[----:B------:R-:W-:Y:S05]  /*5d30*/  @!P0 BRA `(.L_x_1877) ;  /* 0x0000000000048947 */ /* 0x000fea0003800000 */
[----:B------:R-:W-:Y:S01]  /*5d40*/  BPT.TRAP 0x1 ;  /* 0x000000040000795c */ /* 0x000fe20000300000 */
.L_x_1877:
[----:B-1----:R-:W-:Y:S05]  /*5d50*/  @P3 BRA `(.L_x_1875) ;  /* 0x0000000000083947 */ /* 0x002fea0003800000 */
[----:B------:R-:W1:Y:S02]  /*5d60*/  SYNCS.PHASECHK.TRANS64.TRYWAIT P3, [UR4+0x31c30], R7 ;  /* 0x031c3007ff0075a7 */ /* 0x000e640008060144 */
[----:B-1----:R-:W-:Y:S05]  /*5d70*/  @!P3 BRA `(.L_x_1878) ;  /* 0x000000f8006cb947 */ /* 0x002fea0003800000 */
.L_x_1875:
        /* <DEDUP_REMOVED lines=356> */
.L_x_1880:
[----:B------:R-:W-:Y:S01]  /*73c0*/  ULEA UR4, UR7, UR37, 0x3 ;  /* 0x0000002507047291 */ /* 0x000fe2000f8e183f */
[----:B------:R-:W-:-:S05]  /*73d0*/  IMAD.U32 R7, RZ, RZ, UR39 ;  /* 0x00000027ff077e24 */ /* 0x000fca000f8e00ff */
[----:B------:R-:W-:-:S04]  /*73e0*/  SHF.L.U32 R7, R7, 0x1f, RZ ;  /* 0x0000001f07077819 */ /* 0x000fc800000006ff */
[----:B------:R0:W1:Y:S01]  /*73f0*/  SYNCS.PHASECHK.TRANS64.TRYWAIT P3, [UR4+0x31c50], R7 ;  /* 0x031c5007ff0075a7 */ /* 0x0000620008060144 */
[----:B------:R-:W-:Y:S05]  /*7400*/  @!P0 BRA `(.L_x_1881) ;  /* 0x0000000000048947 */ /* 0x000fea0003800000 */
[----:B------:R-:W-:Y:S01]  /*7410*/  BPT.TRAP 0x1 ;  /* 0x000000040000795c */ /* 0x000fe20000300000 */
.L_x_1881:
[----:B-1----:R-:W-:Y:S05]  /*7420*/  @P3 BRA `(.L_x_1879) ;  /* 0x0000000000083947 */ /* 0x002fea0003800000 */
[----:B------:R-:W1:Y:S02]  /*7430*/  SYNCS.PHASECHK.TRANS64.TRYWAIT P3, [UR4+0x31c50], R7 ;  /* 0x031c5007ff0075a7 */ /* 0x000e640008060144 */
[----:B-1----:R-:W-:Y:S05]  /*7440*/  @!P3 BRA `(.L_x_1882) ;  /* 0x000000e000d0b947 */ /* 0x002fea0003800000 */
.L_x_1879:
[----:B------:R-:W-:Y:S01]  /*7450*/  UIADD3 UR4, UR37, 0x200, URZ ;  /* 0x0000020025047890 */ /* 0x000fe2000fffe03f */
[----:B------:R-:W-:Y:S01]  /*7460*/  WARPGROUP.ARRIVE ;  /* 0x00000000000079c5 */ /* 0x000fe20000000000 */
[----:B------:R-:W-:Y:S01]  /*7470*/  ULOP3.LUT UR10, UR61, 0x10000, URZ, 0xfc, !UPT ;  /* 0x000100003d0a7892 */ /* 0x000fe2000f8efc3f */
[----:B------:R-:W-:Y:S01]  /*7480*/  R2UR UR15, R18 ;  /* 0x00000000120f72ca */ /* 0x000fe200000e0000 */
[----:B------:R-:W-:Y:S01]  /*7490*/  USHF.R.U32.HI UR4, URZ, 0x4, UR4 ;  /* 0x000000043f047899 */ /* 0x000fe20008011604 */
[----:B------:R-:W-:Y:S01]  /*74a0*/  FMUL.FTZ R21, R130, UR5 ;  /* 0x0000000582157c20 */ /* 0x000fe20008410000 */
[----:B------:R-:W-:Y:S01]  /*74b0*/  UMOV UR33, 0xc0000010 ;  /* 0xc000001000217882 */ /* 0x000fe20000000000 */
[----:B------:R-:W-:Y:S01]  /*74c0*/  UMOV UR35, 0x80000020 ;  /* 0x8000002000237882 */ /* 0x000fe20000000000 */
[----:B------:R-:W-:Y:S01]  /*74d0*/  ULOP3.LUT UR4, UR4, 0x3fff, URZ, 0xc0, !UPT ;  /* 0x00003fff04047892 */ /* 0x000fe2000f8ec03f */
[----:B------:R-:W-:Y:S01]  /*74e0*/  FMUL.FTZ R130, R133, UR5 ;  /* 0x0000000585827c20 */ /* 0x000fe20008410000 */
[----:B------:R-:W-:Y:S01]  /*74f0*/  UMOV UR32, UR10 ;  /* 0x0000000a00207c82 */ /* 0x000fe20008000000 */
[----:B------:R-:W-:Y:S01]  /*7500*/  FMUL.FTZ R20, R129, UR5 ;  /* 0x0000000581147c20 */ /* 0x000fe20008410000 */
[----:B------:R-:W-:Y:S01]  /*7510*/  ULOP3.LUT UR4, UR4, 0x2400000, URZ, 0xfc, !UPT ;  /* 0x0240000004047892 */ /* 0x000fe2000f8efc3f */
[----:B------:R-:W-:Y:S01]  /*7520*/  FMUL.FTZ R133, R123, UR5 ;  /* 0x000000057b857c20 */ /* 0x000fe20008410000 */
[----:B------:R-:W-:Y:S01]  /*7530*/  FMUL.FTZ R129, R131, UR5 ;  /* 0x0000000583817c20 */ /* 0x000fe20008410000 */
[----:B------:R-:W-:Y:S01]  /*7540*/  FMUL.FTZ R123, R124, UR5 ;  /* 0x000000057c7b7c20 */ /* 0x000fe20008410000 */
[----:B------:R-:W-:Y:S01]  /*7550*/  UIMAD UR11, UR7, 0x6c0, UR4 ;  /* 0x000006c0070b78a4 */ /* 0x000fe2000f8e0204 */
[----:B------:R-:W-:Y:S01]  /*7560*/  FMUL.FTZ R131, R134, UR5 ;  /* 0x0000000586837c20 */ /* 0x000fe20008410000 */
[----:B------:R-:W-:Y:S01]  /*7570*/  FMUL.FTZ R124, R125, UR5 ;  /* 0x000000057d7c7c20 */ /* 0x000fe20008410000 */
[----:B------:R-:W-:Y:S01]  /*7580*/  FMUL.FTZ R125, R126, UR5 ;  /* 0x000000057e7d7c20 */ /* 0x000fe20008410000 */
[----:B------:R-:W-:-:S02]  /*7590*/  VIADD R134, R22, UR15 ;  /* 0x0000000f16867c36 */ /* 0x000fc40008000000 */
[----:B------:R-:W-:Y:S01]  /*75a0*/  FMUL.FTZ R14, R128, UR5 ;  /* 0x00000005800e7c20 */ /* 0x000fe20008410000 */
        /* <DEDUP_REMOVED lines=10> */
[----:B------:R-:W-:Y:S01]  /*7650*/  @UP0 ULDC UR4, c[0x0][0x44c] ;  /* 0x0001130000040ab9 */ /* 0x000fe20000000800 */
[----:B------:R-:W-:Y:S01]  /*7660*/  FMUL.FTZ R115, R116, UR5 ;  /* 0x0000000574737c20 */ /* 0x000fe20008410000 */
[----:B------:R-:W-:Y:S01]  /*7670*/  FMUL.FTZ R116, R117, UR5 ;  /* 0x0000000575747c20 */ /* 0x000fe20008410000 */
[----:B------:R-:W-:-:S04]  /*7680*/  @P2 IMAD.HI.U32 R135, R134, UR4, RZ ;  /* 0x0000000486872c27 */ /* 0x000fc8000f8e00ff */
[----:B------:R-:W-:Y:S01]  /*7690*/  FMUL.FTZ R117, R118, UR5 ;  /* 0x0000000576757c20 */ /* 0x000fe20008410000 */
[----:B------:R-:W-:Y:S01]  /*76a0*/  FMUL.FTZ R118, R119, UR5 ;  /* 0x0000000577767c20 */ /* 0x000fe20008410000 */
[----:B------:R-:W-:Y:S01]  /*76b0*/  FMUL.FTZ R119, R98, UR5 ;  /* 0x0000000562777c20 */ /* 0x000fe20008410000 */
[----:B------:R-:W-:Y:S01]  /*76c0*/  @UP0 ULDC UR4, c[0x0][0x450] ;  /* 0x0001140000040ab9 */ /* 0x000fe20000000800 */
[----:B------:R-:W-:Y:S01]  /*76d0*/  IMAD.MOV.U32 R98, RZ, RZ, R134 ;  /* 0x000000ffff627224 */ /* 0x000fe200078e0086 */
[----:B------:R-:W-:Y:S01]  /*76e0*/  @P2 SHF.R.U32.HI R98, RZ, UR4, R135 ;  /* 0x00000004ff622c19 */ /* 0x000fe20008011687 */
[----:B------:R-:W2:Y:S01]  /*76f0*/  LDC R134, c[0x0][0x2f0] ;  /* 0x0000bc00ff867b82 */ /* 0x000ea20000000800 */
[----:B------:R-:W-:Y:S01]  /*7700*/  R2UR UR14, R17 ;  /* 0x00000000110e72ca */ /* 0x000fe200000e0000 */
[----:B------:R-:W-:Y:S01]  /*7710*/  UMOV UR4, 0x1 ;  /* 0x0000000100047882 */ /* 0x000fe20000000000 */
[----:B------:R-:W-:Y:S01]  /*7720*/  FMUL.FTZ R9, R138, UR5 ;  /* 0x000000058a097c20 */ /* 0x000fe20008410000 */
[----:B------:R-:W3:Y:S01]  /*7730*/  SHFL.IDX PT, R135, R98, 0x1, 0x1c1f ;  /* 0x003c1f0062877f89 */ /* 0x000ee200000e0000 */
[----:B------:R-:W-:Y:S01]  /*7740*/  UIMAD UR4, UR38, -0x90, UR4 ;  /* 0xffffff70260478a4 */ /* 0x000fe2000f8e0204 */
[----:B01----:R-:W-:Y:S01]  /*7750*/  FMUL.FTZ R7, R136, UR5 ;  /* 0x0000000588077c20 */ /* 0x003fe20008410000 */
[----:B------:R-:W-:-:S02]  /*7760*/  IMAD.MOV.U32 R136, RZ, RZ, -0x2 ;  /* 0xfffffffeff887424 */ /* 0x000fc400078e00ff */
[----:B------:R-:W-:Y:S01]  /*7770*/  FMUL.FTZ R10, R139, UR5 ;  /* 0x000000058b0a7c20 */ /* 0x000fe20008410000 */
[----:B------:R-:W0:Y:S01]  /*7780*/  MUFU.TANH R9, R9 ;  /* 0x0000000900097308 */ /* 0x000e220000002400 */
[----:B------:R-:W-:Y:S01]  /*7790*/  FMUL.FTZ R8, R137, UR5 ;  /* 0x0000000589087c20 */ /* 0x000fe20008410000 */
[----:B------:R-:W-:Y:S02]  /*77a0*/  IMAD R139, R19, R136, UR4 ;  /* 0x00000004138b7e24 */ /* 0x000fe4000f8e0288 */
        /* <DEDUP_REMOVED lines=12> */
[----:B--2---:R-:W-:Y:S01]  /*7870*/  IMAD R90, R134, UR14, R139 ;  /* 0x0000000e865a7c24 */ /* 0x004fe2000f8e028b */
[----:B------:R-:W-:Y:S01]  /*7880*/  ULDC UR14, c[0x0][0x288] ;  /* 0x0000a200000e7ab9 */ /* 0x000fe20000000800 */
[----:B------:R-:W2:Y:S01]  /*7890*/  MUFU.TANH R13, R13 ;  /* 0x0000000d000d7308 */ /* 0x000ea20000002400 */
[----:B------:R-:W-:Y:S01]  /*78a0*/  FMUL.FTZ R111, R111, UR5 ;  /* 0x000000056f6f7c20 */ /* 0x000fe20008410000 */
[----:B------:R-:W-:Y:S01]  /*78b0*/  FMUL.FTZ R99, R99, UR5 ;  /* 0x0000000563637c20 */ /* 0x000fe20008410000 */
[----:B---3--:R-:W-:Y:S01]  /*78c0*/  IADD3 R91, R135, -UR14, R90 ;  /* 0x8000000e875b7c10 */ /* 0x008fe2000fffe05a */
[----:B------:R-:W-:Y:S01]  /*78d0*/  FMUL.FTZ R135, R95, UR5 ;  /* 0x000000055f877c20 */ /* 0x000fe20008410000 */
[----:B------:R-:W-:Y:S01]  /*78e0*/  FMUL.FTZ R95, R82, UR5 ;  /* 0x00000005525f7c20 */ /* 0x000fe20008410000 */
[----:B------:R-:W-:Y:S01]  /*78f0*/  FMUL.FTZ R102, R102, UR5 ;  /* 0x0000000566667c20 */ /* 0x000fe20008410000 */
[C---:B------:R-:W-:Y:S01]  /*7900*/  ISETP.GT.AND P3, PT, R91.reuse, RZ, PT ;  /* 0x000000ff5b00720c */ /* 0x040fe20003f64270 */
[----:B------:R-:W3:Y:S01]  /*7910*/  MUFU.TANH R15, R15 ;  /* 0x0000000f000f7308 */ /* 0x000ee20000002400 */
[----:B------:R-:W-:Y:S01]  /*7920*/  ISETP.GT.AND P4, PT, R91, 0x1, PT ;  /* 0x000000015b00780c */ /* 0x000fe20003f84270 */
[----:B------:R-:W-:Y:S01]  /*7930*/  FMUL.FTZ R103, R103, UR5 ;  /* 0x0000000567677c20 */ /* 0x000fe20008410000 */
[----:B0-----:R-:W-:Y:S01]  /*7940*/  FSEL R9, R9, -INF , P3 ;  /* 0xff80000009097808 */ /* 0x001fe20001800000 */
[----:B------:R-:W-:Y:S01]  /*7950*/  FMUL.FTZ R11, R140, UR5 ;  /* 0x000000058c0b7c20 */ /* 0x000fe20008410000 */
[C---:B------:R-:W-:Y:S01]  /*7960*/  ISETP.GT.AND P3, PT, R91.reuse, 0x8, PT ;  /* 0x000000085b00780c */ /* 0x040fe20003f64270 */
[----:B------:R-:W-:Y:S01]  /*7970*/  UIADD3 UR40, UR10, 0x900, URZ ;  /* 0x000009000a287890 */ /* 0x000fe2000fffe03f */
[----:B-1----:R-:W-:Y:S01]  /*7980*/  FSEL R10, R10, -INF , P4 ;  /* 0xff8000000a0a7808 */ /* 0x002fe20002000000 */
[----:B------:R-:W0:Y:S01]  /*7990*/  MUFU.TANH R21, R21 ;  /* 0x0000001500157308 */ /* 0x000e220000002400 */
[----:B------:R-:W-:Y:S01]  /*79a0*/  ISETP.GT.AND P4, PT, R91, 0x9, PT ;  /* 0x000000095b00780c */ /* 0x000fe20003f84270 */
[----:B------:R-:W-:Y:S01]  /*79b0*/  UIADD3 UR42, UR11, 0x180, URZ ;  /* 0x000001800b2a7890 */ /* 0x000fe2000fffe03f */
[----:B--2---:R-:W-:Y:S01]  /*79c0*/  FSEL R13, R13, -INF , P3 ;  /* 0xff8000000d0d7808 */ /* 0x004fe20001800000 */
[----:B------:R-:W-:Y:S01]  /*79d0*/  UMOV UR41, 0xc0000010 ;  /* 0xc000001000297882 */ /* 0x000fe20000000000 */
[C---:B------:R-:W-:Y:S01]  /*79e0*/  ISETP.GT.AND P3, PT, R91.reuse, 0x10, PT ;  /* 0x000000105b00780c */ /* 0x040fe20003f64270 */
[----:B------:R-:W-:Y:S01]  /*79f0*/  UMOV UR43, 0x80000020 ;  /* 0x80000020002b7882 */ /* 0x000fe20000000000 */
[----:B------:R-:W-:Y:S01]  /*7a00*/  ISETP.GT.AND P5, PT, R91, 0x50, PT ;  /* 0x000000505b00780c */ /* 0x000fe20003fa4270 */
[----:B------:R-:W1:Y:S01]  /*7a10*/  MUFU.TANH R129, R129 ;  /* 0x0000008100817308 */ /* 0x000e620000002400 */
[----:B---3--:R-:W-:Y:S01]  /*7a20*/  FSEL R15, R15, -INF , P4 ;  /* 0xff8000000f0f7808 */ /* 0x008fe20002000000 */
[----:B------:R-:W-:Y:S01]  /*7a30*/  FMUL.FTZ R12, R141, UR5 ;  /* 0x000000058d0c7c20 */ /* 0x000fe20008410000 */
[C---:B------:R-:W-:Y:S01]  /*7a40*/  ISETP.GT.AND P4, PT, R91.reuse, 0x11, PT ;  /* 0x000000115b00780c */ /* 0x040fe20003f84270 */
[----:B------:R-:W-:Y:S01]  /*7a50*/  ULDC UR4, c[0x0][0x988] ;  /* 0x0002620000047ab9 */ /* 0x000fe20000000800 */
[----:B------:R-:W-:Y:S01]  /*7a60*/  ISETP.GT.AND P6, PT, R91, 0x51, PT ;  /* 0x000000515b00780c */ /* 0x000fe20003fc4270 */
[----:B------:R-:W-:Y:S01]  /*7a70*/  FMUL.FTZ R120, R120, UR5 ;  /* 0x0000000578787c20 */ /* 0x000fe20008410000 */
[----:B------:R-:W-:Y:S01]  /*7a80*/  FMUL.FTZ R121, R121, UR5 ;  /* 0x0000000579797c20 */ /* 0x000fe20008410000 */
[----:B------:R2:W-:Y:S01]  /*7a90*/  MUFU.TANH R134, R137 ;  /* 0x0000008900867308 */ /* 0x0005e20000002400 */
[----:B0-----:R-:W-:Y:S01]  /*7aa0*/  FSEL R21, R21, -INF , P3 ;  /* 0xff80000015157808 */ /* 0x001fe20001800000 */
[----:B------:R-:W-:Y:S01]  /*7ab0*/  FMUL.FTZ R112, R112, UR5 ;  /* 0x0000000570707c20 */ /* 0x000fe20008410000 */
[----:B------:R-:W-:Y:S01]  /*7ac0*/  ISETP.GT.AND P3, PT, R91, 0x18, PT ;  /* 0x000000185b00780c */ /* 0x000fe20003f64270 */
[----:B------:R-:W-:Y:S01]  /*7ad0*/  FMUL.FTZ R113, R113, UR5 ;  /* 0x0000000571717c20 */ /* 0x000fe20008410000 */
[----:B------:R-:W-:Y:S01]  /*7ae0*/  FMUL.FTZ R104, R104, UR5 ;  /* 0x0000000568687c20 */ /* 0x000fe20008410000 */
[----:B------:R-:W-:Y:S01]  /*7af0*/  FMUL.FTZ R105, R105, UR5 ;  /* 0x0000000569697c20 */ /* 0x000fe20008410000 */
[----:B------:R-:W-:Y:S01]  /*7b00*/  FMUL.FTZ R108, R108, UR5 ;  /* 0x000000056c6c7c20 */ /* 0x000fe20008410000 */
[----:B------:R-:W0:Y:S01]  /*7b10*/  MUFU.TANH R131, R131 ;  /* 0x0000008300837308 */ /* 0x000e220000002400 */
[----:B--2---:R-:W-:Y:S01]  /*7b20*/  FMNMX.FTZ R137, R9, R5, !PT ;  /* 0x0000000509897209 */ /* 0x004fe20007810000 */
[----:B------:R-:W-:Y:S01]  /*7b30*/  FMUL.FTZ R109, R109, UR5 ;  /* 0x000000056d6d7c20 */ /* 0x000fe20008410000 */
[----:B-1----:R-:W-:Y:S01]  /*7b40*/  FSEL R129, R129, -INF , P4 ;  /* 0xff80000081817808 */ /* 0x002fe20002000000 */
[----:B------:R-:W-:Y:S01]  /*7b50*/  FMUL.FTZ R96, R96, UR5 ;  /* 0x0000000560607c20 */ /* 0x000fe20008410000 */
[----:B------:R-:W-:Y:S01]  /*7b60*/  ISETP.GT.AND P4, PT, R91, 0x19, PT ;  /* 0x000000195b00780c */ /* 0x000fe20003f84270 */
[----:B------:R-:W-:Y:S01]  /*7b70*/  FMUL.FTZ R97, R97, UR5 ;  /* 0x0000000561617c20 */ /* 0x000fe20008410000 */
[----:B------:R-:W-:Y:S01]  /*7b80*/  FMUL.FTZ R101, R101, UR5 ;  /* 0x0000000565657c20 */ /* 0x000fe20008410000 */
[----:B------:R1:W-:Y:S01]  /*7b90*/  MUFU.TANH R94, R138 ;  /* 0x0000008a005e7308 */ /* 0x0003e20000002400 */
        /* <DEDUP_REMOVED lines=8> */
[----:B-1----:R-:W-:Y:S01]  /*7c20*/  FMNMX.FTZ R138, R10, R137, !PT ;  /* 0x000000890a8a7209 */ /* 0x002fe20007810000 */
[----:B------:R-:W-:Y:S01]  /*7c30*/  FMUL.FTZ R85, R85, UR5 ;  /* 0x0000000555557c20 */ /* 0x000fe20008410000 */
[----:B------:R-:W-:-:S02]  /*7c40*/  WARPGROUP.DEPBAR.LE gsb0, 0x0 ;  /* 0x00008000000079c5 */ /* 0x000fc40000010000 */
[----:B------:R-:W-:Y:S01]  /*7c50*/  WARPGROUP.ARRIVE ;  /* 0x00000000000079c5 */ /* 0x000fe20000000000 */
[----:B------:R-:W-:Y:S01]  /*7c60*/  FMNMX.FTZ R138, R13, R138, !PT ;  /* 0x0000008a0d8a7209 */ /* 0x000fe20007810000 */
[----:B------:R-:W-:Y:S01]  /*7c70*/  FMUL.FTZ R73, R73, UR5 ;  /* 0x0000000549497c20 */ /* 0x000fe20008410000 */
[----:B------:R-:W1:Y:S01]  /*7c80*/  MUFU.TANH R122, R122 ;  /* 0x0000007a007a7308 */ /* 0x000e620000002400 */
[----:B0-----:R-:W-:Y:S01]  /*7c90*/  FSEL R131, R131, -INF , P3 ;  /* 0xff80000083837808 */ /* 0x001fe20001800000 */
[----:B------:R-:W-:Y:S01]  /*7ca0*/  FMUL.FTZ R76, R76, UR5 ;  /* 0x000000054c4c7c20 */ /* 0x000fe20008410000 */
[----:B------:R-:W-:Y:S01]  /*7cb0*/  HGMMA.64x96x16.F32.BF16 R24, gdesc[UR32].tnspB, R24, gsb0 ;  /* 0x41600000201879f0 */ /* 0x000fe20008001818 */
[----:B------:R-:W-:Y:S01]  /*7cc0*/  UIADD3 UR32, UR10, 0x300, URZ ;  /* 0x000003000a207890 */ /* 0x000fe2000fffe03f */
[----:B------:R-:W-:Y:S01]  /*7cd0*/  FMNMX.FTZ R138, R15, R138, !PT ;  /* 0x0000008a0f8a7209 */ /* 0x000fe20007810000 */
[----:B------:R-:W-:Y:S01]  /*7ce0*/  UIADD3 UR34, UR11, 0x80, URZ ;  /* 0x000000800b227890 */ /* 0x000fe2000fffe03f */
[----:B------:R-:W-:Y:S01]  /*7cf0*/  ISETP.GT.AND P3, PT, R91, 0x20, PT ;  /* 0x000000205b00780c */ /* 0x000fe20003f64270 */
[----:B------:R-:W-:Y:S01]  /*7d00*/  UMOV UR33, 0xc0000010 ;  /* 0xc000001000217882 */ /* 0x000fe20000000000 */
[----:B------:R-:W-:Y:S01]  /*7d10*/  UMOV UR35, 0x80000020 ;  /* 0x8000002000237882 */ /* 0x000fe20000000000 */
[----:B------:R-:W0:Y:S01]  /*7d20*/  MUFU.TANH R133, R133 ;  /* 0x0000008500857308 */ /* 0x000e220000002400 */
[----:B------:R-:W-:Y:S01]  /*7d30*/  FMNMX.FTZ R138, R21, R138, !PT ;  /* 0x0000008a158a7209 */ /* 0x000fe20007810000 */
[----:B------:R-:W-:Y:S01]  /*7d40*/  FMUL.FTZ R77, R77, UR5 ;  /* 0x000000054d4d7c20 */ /* 0x000fe20008410000 */
[----:B--2---:R-:W-:Y:S01]  /*7d50*/  FSEL R132, R132, -INF , P4 ;  /* 0xff80000084847808 */ /* 0x004fe20002000000 */
[----:B------:R-:W2:Y:S01]  /*7d60*/  S2R R143, SR_TID.X ;  /* 0x00000000008f7919 */ /* 0x000ea20000002100 */
[----:B------:R-:W-:Y:S01]  /*7d70*/  FMNMX.FTZ R138, R129, R138, !PT ;  /* 0x0000008a818a7209 */ /* 0x000fe20007810000 */
[----:B------:R-:W-:Y:S01]  /*7d80*/  UMOV UR39, UR60 ;  /* 0x0000003c00277c82 */ /* 0x000fe20008000000 */
[----:B------:R-:W-:Y:S01]  /*7d90*/  ISETP.GT.AND P4, PT, R91, 0x21, PT ;  /* 0x000000215b00780c */ /* 0x000fe20003f84270 */
[----:B------:R-:W3:Y:S01]  /*7da0*/  MUFU.TANH R125, R125 ;  /* 0x0000007d007d7308 */ /* 0x000ee20000002400 */
[----:B------:R-:W-:-:S02]  /*7db0*/  FMNMX.FTZ R137, R131, R138, !PT ;  /* 0x0000008a83897209 */ /* 0x000fc40007810000 */
[----:B-1----:R-:W-:Y:S02]  /*7dc0*/  FSEL R122, R122, -INF , P3 ;  /* 0xff8000007a7a7808 */ /* 0x002fe40001800000 */
[----:B------:R-:W-:Y:S02]  /*7dd0*/  FMNMX.FTZ R137, R132, R137, !PT ;  /* 0x0000008984897209 */ /* 0x000fe40007810000 */
[----:B------:R-:W-:Y:S01]  /*7de0*/  ISETP.GT.AND P3, PT, R91, 0x28, PT ;  /* 0x000000285b00780c */ /* 0x000fe20003f64270 */
[----:B------:R-:W1:Y:S01]  /*7df0*/  MUFU.TANH R126, R126 ;  /* 0x0000007e007e7308 */ /* 0x000e620000002400 */
[----:B0-----:R-:W-:Y:S02]  /*7e00*/  FSEL R133, R133, -INF , P4 ;  /* 0xff80000085857808 */ /* 0x001fe40002000000 */
[----:B------:R-:W-:Y:S01]  /*7e10*/  FMNMX.FTZ R138, R122, R137, !PT ;  /* 0x000000897a8a7209 */ /* 0x000fe20007810000 */
[----:B------:R-:W-:Y:S01]  /*7e20*/  FMUL.FTZ R137, R74, UR5 ;  /* 0x000000054a897c20 */ /* 0x000fe20008410000 */
[----:B------:R-:W-:-:S02]  /*7e30*/  ISETP.GT.AND P4, PT, R91, 0x29, PT ;  /* 0x000000295b00780c */ /* 0x000fc40003f84270 */
[----:B------:R-:W-:Y:S01]  /*7e40*/  FMNMX.FTZ R138, R133, R138, !PT ;  /* 0x0000008a858a7209 */ /* 0x000fe20007810000 */
[----:B------:R-:W0:Y:S01]  /*7e50*/  MUFU.TANH R114, R114 ;  /* 0x0000007200727308 */ /* 0x000e220000002400 */
[----:B---3--:R-:W-:Y:S02]  /*7e60*/  FSEL R125, R125, -INF , P3 ;  /* 0xff8000007d7d7808 */ /* 0x008fe40001800000 */
[----:B------:R-:W-:Y:S02]  /*7e70*/  ISETP.GT.AND P3, PT, R91, 0x30, PT ;  /* 0x000000305b00780c */ /* 0x000fe40003f64270 */
[----:B------:R-:W-:Y:S01]  /*7e80*/  FMNMX.FTZ R139, R125, R138, !PT ;  /* 0x0000008a7d8b7209 */ /* 0x000fe20007810000 */
[----:B------:R-:W-:Y:S02]  /*7e90*/  FMUL.FTZ R138, R75, UR5 ;  /* 0x000000054b8a7c20 */ /* 0x000fe40008410000 */
[----:B------:R-:W3:Y:S01]  /*7ea0*/  MUFU.TANH R127, R127 ;  /* 0x0000007f007f7308 */ /* 0x000ee20000002400 */
[----:B-1----:R-:W-:-:S02]  /*7eb0*/  FSEL R126, R126, -INF , P4 ;  /* 0xff8000007e7e7808 */ /* 0x002fc40002000000 */
[C---:B------:R-:W-:Y:S02]  /*7ec0*/  ISETP.GT.AND P4, PT, R91.reuse, 0x31, PT ;  /* 0x000000315b00780c */ /* 0x040fe40003f84270 */
[----:B------:R-:W-:Y:S02]  /*7ed0*/  FMNMX.FTZ R139, R126, R139, !PT ;  /* 0x0000008b7e8b7209 */ /* 0x000fe40007810000 */
[----:B--2---:R-:W-:Y:S01]  /*7ee0*/  SHF.R.U32.HI R142, RZ, 0x7, R143 ;  /* 0x00000007ff8e7819 */ /* 0x004fe2000001168f */
[----:B------:R-:W1:Y:S01]  /*7ef0*/  MUFU.TANH R117, R117 ;  /* 0x0000007500757308 */ /* 0x000e620000002400 */
[----:B0-----:R-:W-:Y:S02]  /*7f00*/  FSEL R114, R114, -INF , P3 ;  /* 0xff80000072727808 */ /* 0x001fe40001800000 */
[----:B------:R-:W-:-:S05]  /*7f10*/  ISETP.GT.AND P3, PT, R91, 0x38, PT ;  /* 0x000000385b00780c */ /* 0x000fca0003f64270 */
[----:B------:R-:W0:Y:S01]  /*7f20*/  MUFU.TANH R118, R118 ;  /* 0x0000007600767308 */ /* 0x000e220000002400 */
[----:B---3--:R-:W-:Y:S02]  /*7f30*/  FSEL R127, R127, -INF , P4 ;  /* 0xff8000007f7f7808 */ /* 0x008fe40002000000 */
[----:B------:R-:W-:-:S05]  /*7f40*/  ISETP.GT.AND P4, PT, R91, 0x39, PT ;  /* 0x000000395b00780c */ /* 0x000fca0003f84270 */
[----:B------:R-:W2:Y:S01]  /*7f50*/  MUFU.TANH R106, R106 ;  /* 0x0000006a006a7308 */ /* 0x000ea20000002400 */
[----:B-1----:R-:W-:Y:S02]  /*7f60*/  FSEL R117, R117, -INF , P3 ;  /* 0xff80000075757808 */ /* 0x002fe40001800000 */
[----:B------:R-:W-:-:S05]  /*7f70*/  ISETP.GT.AND P3, PT, R91, 0x40, PT ;  /* 0x000000405b00780c */ /* 0x000fca0003f64270 */
[----:B------:R-:W1:Y:S01]  /*7f80*/  MUFU.TANH R107, R107 ;  /* 0x0000006b006b7308 */ /* 0x000e620000002400 */
[----:B0-----:R-:W-:Y:S02]  /*7f90*/  FSEL R118, R118, -INF , P4 ;  /* 0xff80000076767808 */ /* 0x001fe40002000000 */
[----:B------:R-:W-:-:S05]  /*7fa0*/  ISETP.GT.AND P4, PT, R91, 0x41, PT ;  /* 0x000000415b00780c */ /* 0x000fca0003f84270 */
[----:B------:R0:W-:Y:S01]  /*7fb0*/  MUFU.TANH R74, R86 ;  /* 0x00000056004a7308 */ /* 0x0001e20000002400 */
[----:B--2---:R-:W-:Y:S02]  /*7fc0*/  FSEL R106, R106, -INF , P3 ;  /* 0xff8000006a6a7808 */ /* 0x004fe40001800000 */
[----:B------:R-:W-:-:S05]  /*7fd0*/  ISETP.GT.AND P3, PT, R91, 0x48, PT ;  /* 0x000000485b00780c */ /* 0x000fca0003f64270 */
[----:B------:R-:W2:Y:S01]  /*7fe0*/  MUFU.TANH R110, R110 ;  /* 0x0000006e006e7308 */ /* 0x000ea20000002400 */
[----:B0-----:R-:W-:Y:S02]  /*7ff0*/  FMNMX.FTZ R86, R114, R139, !PT ;  /* 0x0000008b72567209 */ /* 0x001fe40007810000 */
[----:B-1----:R-:W-:Y:S02]  /*8000*/  FSEL R107, R107, -INF , P4 ;  /* 0xff8000006b6b7808 */ /* 0x002fe40002000000 */
[----:B------:R-:W-:Y:S02]  /*8010*/  FMNMX.FTZ R86, R127, R86, !PT ;  /* 0x000000567f567209 */ /* 0x000fe40007810000 */
[----:B------:R-:W-:Y:S01]  /*8020*/  ISETP.GT.AND P4, PT, R91, 0x49, PT ;  /* 0x000000495b00780c */ /* 0x000fe20003f84270 */
[----:B------:R-:W0:Y:S01]  /*8030*/  MUFU.TANH R111, R111 ;  /* 0x0000006f006f7308 */ /* 0x000e220000002400 */
[----:B------:R-:W-:-:S04]  /*8040*/  FMNMX.FTZ R75, R117, R86, !PT ;  /* 0x00000056754b7209 */ /* 0x000fc80007810000 */
[----:B------:R-:W-:Y:S01]  /*8050*/  FMNMX.FTZ R75, R118, R75, !PT ;  /* 0x0000004b764b7209 */ /* 0x000fe20007810000 */
[----:B------:R-:W-:Y:S02]  /*8060*/  WARPGROUP.DEPBAR.LE gsb0, 0x0 ;  /* 0x00008000000079c5 */ /* 0x000fe40000010000 */
[----:B------:R-:W-:Y:S01]  /*8070*/  WARPGROUP.ARRIVE ;  /* 0x00000000000079c5 */ /* 0x000fe20000000000 */
[----:B------:R1:W-:Y:S01]  /*8080*/  MUFU.TANH R82, R136 ;  /* 0x0000008800527308 */ /* 0x0003e20000002400 */
[----:B--2---:R-:W-:Y:S02]  /*8090*/  FSEL R110, R110, -INF , P3 ;  /* 0xff8000006e6e7808 */ /* 0x004fe40001800000 */
[----:B------:R-:W-:Y:S02]  /*80a0*/  ISETP.GT.AND P3, PT, R91, 0x58, PT ;  /* 0x000000585b00780c */ /* 0x000fe40003f64270 */
[----:B------:R-:W-:Y:S01]  /*80b0*/  HGMMA.64x96x16.F32.BF16 R24, gdesc[UR32].tnspB, R24, gsb0 ;  /* 0x41600000201879f0 */ /* 0x000fe20008001818 */
[----:B------:R-:W-:Y:S01]  /*80c0*/  UIADD3 UR32, UR10, 0x480, URZ ;  /* 0x000004800a207890 */ /* 0x000fe2000fffe03f */
[----:B0-----:R-:W-:Y:S01]  /*80d0*/  FSEL R111, R111, -INF , P4 ;  /* 0xff8000006f6f7808 */ /* 0x001fe20002000000 */
[----:B------:R-:W-:Y:S01]  /*80e0*/  UIADD3 UR34, UR11, 0xc0, URZ ;  /* 0x000000c00b227890 */ /* 0x000fe2000fffe03f */
[----:B-1----:R-:W-:Y:S01]  /*80f0*/  FMUL.FTZ R136, R83, UR5 ;  /* 0x0000000553887c20 */ /* 0x002fe20008410000 */
[----:B------:R-:W-:Y:S01]  /*8100*/  UMOV UR33, 0xc0000010 ;  /* 0xc000001000217882 */ /* 0x000fe20000000000 */
[----:B------:R-:W-:Y:S01]  /*8110*/  UMOV UR35, 0x80000020 ;  /* 0x8000002000237882 */ /* 0x000fe20000000000 */
[----:B------:R-:W0:Y:S01]  /*8120*/  MUFU.TANH R119, R119 ;  /* 0x0000007700777308 */ /* 0x000e220000002400 */
[----:B------:R-:W-:-:S07]  /*8130*/  ISETP.GT.AND P4, PT, R91, 0x59, PT ;  /* 0x000000595b00780c */ /* 0x000fce0003f84270 */
[----:B------:R1:W-:Y:S08]  /*8140*/  MUFU.TANH R83, R135 ;  /* 0x0000008700537308 */ /* 0x0003f00000002400 */
[----:B------:R-:W2:Y:S01]  /*8150*/  MUFU.TANH R99, R99 ;  /* 0x0000006300637308 */ /* 0x000ea20000002400 */
[----:B-1----:R-:W-:Y:S01]  /*8160*/  FMUL.FTZ R135, R87, UR5 ;  /* 0x0000000557877c20 */ /* 0x002fe20008410000 */
[----:B0-----:R-:W-:-:S02]  /*8170*/  FSEL R119, R119, -INF , P5 ;  /* 0xff80000077777808 */ /* 0x001fc40002800000 */
[----:B------:R-:W-:-:S04]  /*8180*/  ISETP.GT.AND P5, PT, R91, 0x60, PT ;  /* 0x000000605b00780c */ /* 0x000fc80003fa4270 */
[----:B------:R0:W-:Y:S01]  /*8190*/  MUFU.TANH R87, R136 ;  /* 0x0000008800577308 */ /* 0x0001e20000002400 */
[----:B------:R-:W-:Y:S02]  /*81a0*/  FSEL R134, R134, -INF , P5 ;  /* 0xff80000086867808 */ /* 0x000fe40002800000 */
[----:B------:R-:W-:-:S05]  /*81b0*/  ISETP.GT.AND P5, PT, R91, 0x70, PT ;  /* 0x000000705b00780c */ /* 0x000fca0003fa4270 */
[----:B------:R-:W1:Y:S01]  /*81c0*/  MUFU.TANH R102, R102 ;  /* 0x0000006600667308 */ /* 0x000e620000002400 */
[----:B0-----:R-:W-:Y:S01]  /*81d0*/  FMUL.FTZ R136, R78, UR5 ;  /* 0x000000054e887c20 */ /* 0x001fe20008410000 */
[----:B------:R-:W-:Y:S02]  /*81e0*/  FMNMX.FTZ R78, R106, R75, !PT ;  /* 0x0000004b6a4e7209 */ /* 0x000fe40007810000 */
[----:B--2---:R-:W-:Y:S02]  /*81f0*/  FSEL R99, R99, -INF , P6 ;  /* 0xff80000063637808 */ /* 0x004fe40003000000 */
[----:B------:R-:W-:Y:S02]  /*8200*/  FMNMX.FTZ R75, R107, R78, !PT ;  /* 0x0000004e6b4b7209 */ /* 0x000fe40007810000 */
[----:B------:R-:W0:Y:S01]  /*8210*/  MUFU.TANH R103, R103 ;  /* 0x0000006700677308 */ /* 0x000e220000002400 */
[----:B------:R-:W-:Y:S02]  /*8220*/  ISETP.GT.AND P6, PT, R91, 0x61, PT ;  /* 0x000000615b00780c */ /* 0x000fe40003fc4270 */
[----:B------:R-:W-:-:S02]  /*8230*/  FMNMX.FTZ R78, R110, R75, !PT ;  /* 0x0000004b6e4e7209 */ /* 0x000fc40007810000 */
[----:B------:R-:W-:Y:S02]  /*8240*/  FSEL R94, R94, -INF , P6 ;  /* 0xff8000005e5e7808 */ /* 0x000fe40003000000 */
[----:B------:R-:W-:Y:S01]  /*8250*/  FMNMX.FTZ R78, R111, R78, !PT ;  /* 0x0000004e6f4e7209 */ /* 0x000fe20007810000 */
[----:B------:R-:W2:Y:S01]  /*8260*/  MUFU.TANH R95, R95 ;  /* 0x0000005f005f7308 */ /* 0x000ea20000002400 */
[----:B-1----:R-:W-:Y:S02]  /*8270*/  FSEL R102, R102, -INF , P3 ;  /* 0xff80000066667808 */ /* 0x002fe40001800000 */
[----:B------:R-:W-:Y:S02]  /*8280*/  FMNMX.FTZ R78, R119, R78, !PT ;  /* 0x0000004e774e7209 */ /* 0x000fe40007810000 */
[----:B------:R-:W-:Y:S02]  /*8290*/  ISETP.GT.AND P3, PT, R91, 0x68, PT ;  /* 0x000000685b00780c */ /* 0x000fe40003f64270 */
[----:B------:R-:W-:Y:S01]  /*82a0*/  FMNMX.FTZ R75, R99, R78, !PT ;  /* 0x0000004e634b7209 */ /* 0x000fe20007810000 */
[----:B------:R-:W1:Y:S01]  /*82b0*/  MUFU.TANH R135, R135 ;  /* 0x0000008700877308 */ /* 0x000e620000002400 */
[----:B0-----:R-:W-:-:S02]  /*82c0*/  FSEL R103, R103, -INF , P4 ;  /* 0xff80000067677808 */ /* 0x001fc40002000000 */
[----:B------:R-:W-:Y:S02]  /*82d0*/  FMNMX.FTZ R78, R102, R75, !PT ;  /* 0x0000004b664e7209 */ /* 0x000fe40007810000 */
[----:B------:R-:W-:Y:S02]  /*82e0*/  ISETP.GT.AND P4, PT, R91, 0x69, PT ;  /* 0x000000695b00780c */ /* 0x000fe40003f84270 */
[----:B------:R-:W-:Y:S01]  /*82f0*/  FMNMX.FTZ R75, R103, R78, !PT ;  /* 0x0000004e674b7209 */ /* 0x000fe20007810000 */
[----:B------:R-:W0:Y:S01]  /*8300*/  MUFU.TANH R137, R137 ;  /* 0x0000008900897308 */ /* 0x000e220000002400 */
[----:B------:R-:W-:Y:S02]  /*8310*/  FSEL R86, R83, -INF , P4 ;  /* 0xff80000053567808 */ /* 0x000fe40002000000 */
[----:B------:R-:W-:Y:S02]  /*8320*/  FMNMX.FTZ R75, R134, R75, !PT ;  /* 0x0000004b864b7209 */ /* 0x000fe40007810000 */
[----:B------:R-:W-:-:S02]  /*8330*/  FSEL R82, R82, -INF , P3 ;  /* 0xff80000052527808 */ /* 0x000fc40001800000 */
[----:B------:R-:W-:Y:S01]  /*8340*/  FMNMX.FTZ R83, R94, R75, !PT ;  /* 0x0000004b5e537209 */ /* 0x000fe20007810000 */
[----:B------:R-:W-:Y:S01]  /*8350*/  MUFU.TANH R138, R138 ;  /* 0x0000008a008a7308 */ /* 0x000fe20000002400 */
[C---:B------:R-:W-:Y:S02]  /*8360*/  ISETP.GT.AND P6, PT, R91.reuse, 0x71, PT ;  /* 0x000000715b00780c */ /* 0x040fe40003fc4270 */
[----:B------:R-:W-:Y:S02]  /*8370*/  FMNMX.FTZ R83, R82, R83, !PT ;  /* 0x0000005352537209 */ /* 0x000fe40007810000 */
[C---:B------:R-:W-:Y:S02]  /*8380*/  ISETP.GT.AND P3, PT, R91.reuse, 0x78, PT ;  /* 0x000000785b00780c */ /* 0x040fe40003f64270 */
[----:B------:R-:W-:Y:S01]  /*8390*/  ISETP.GT.AND P4, PT, R91, 0x79, PT ;  /* 0x000000795b00780c */ /* 0x000fe20003f84270 */
[----:B------:R-:W3:Y:S01]  /*83a0*/  MUFU.TANH R136, R136 ;  /* 0x0000008800887308 */ /* 0x000ee20000002400 */
[----:B--2---:R-:W-:-:S02]  /*83b0*/  FSEL R75, R95, -INF , P5 ;  /* 0xff8000005f4b7808 */ /* 0x004fc40002800000 */
[----:B------:R-:W-:Y:S02]  /*83c0*/  FMNMX.FTZ R140, R86, R83, !PT ;  /* 0x00000053568c7209 */ /* 0x000fe40007810000 */
[----:B------:R-:W-:Y:S01]  /*83d0*/  FSEL R78, R87, -INF , P6 ;  /* 0xff800000574e7808 */ /* 0x000fe20003000000 */
[----:B------:R-:W-:Y:S01]  /*83e0*/  FMUL.FTZ R87, R79, UR5 ;  /* 0x000000054f577c20 */ /* 0x000fe20008410000 */
[----:B------:R-:W-:Y:S01]  /*83f0*/  FSEL R74, R74, -INF , P3 ;  /* 0xff8000004a4a7808 */ /* 0x000fe20001800000 */
[----:B------:R-:W-:Y:S01]  /*8400*/  MUFU.TANH R7, R7 ;  /* 0x0000000700077308 */ /* 0x000fe20000002400 */
[----:B-1----:R-:W-:Y:S02]  /*8410*/  FSEL R83, R135, -INF , P4 ;  /* 0xff80000087537808 */ /* 0x002fe40002000000 */
[C---:B------:R-:W-:Y:S02]  /*8420*/  ISETP.GT.AND P5, PT, R91.reuse, 0x80, PT ;  /* 0x000000805b00780c */ /* 0x040fe40003fa4270 */
[----:B------:R-:W-:Y:S01]  /*8430*/  ISETP.GT.AND P6, PT, R91, 0x81, PT ;  /* 0x000000815b00780c */ /* 0x000fe20003fc4270 */
[----:B------:R-:W-:-:S02]  /*8440*/  WARPGROUP.DEPBAR.LE gsb0, 0x0 ;  /* 0x00008000000079c5 */ /* 0x000fc40000010000 */
[----:B------:R-:W-:Y:S01]  /*8450*/  WARPGROUP.ARRIVE ;  /* 0x00000000000079c5 */ /* 0x000fe20000000000 */
[C---:B------:R-:W-:Y:S01]  /*8460*/  ISETP.GT.AND P3, PT, R91.reuse, 0x88, PT ;  /* 0x000000885b00780c */ /* 0x040fe20003f64270 */
[----:B------:R-:W1:Y:S01]  /*8470*/  MUFU.TANH R87, R87 ;  /* 0x0000005700577308 */ /* 0x000e620000002400 */
[----:B------:R-:W-:Y:S02]  /*8480*/  ISETP.GT.AND P4, PT, R91, 0x89, PT ;  /* 0x000000895b00780c */ /* 0x000fe40003f84270 */
[----:B------:R-:W-:Y:S01]  /*8490*/  FMNMX.FTZ R91, R75, R140, !PT ;  /* 0x0000008c4b5b7209 */ /* 0x000fe20007810000 */
[----:B------:R-:W-:Y:S01]  /*84a0*/  HGMMA.64x96x16.F32.BF16 R24, gdesc[UR32].tnspB, R24, gsb0 ;  /* 0x41600000201879f0 */ /* 0x000fe20008001818 */
[----:B------:R-:W-:Y:S01]  /*84b0*/  UIADD3 UR32, UR10, 0x600, URZ ;  /* 0x000006000a207890 */ /* 0x000fe2000fffe03f */
[----:B0-----:R-:W-:Y:S01]  /*84c0*/  FSEL R95, R137, -INF , P5 ;  /* 0xff800000895f7808 */ /* 0x001fe20002800000 */
[----:B------:R-:W-:Y:S01]  /*84d0*/  UIADD3 UR34, UR11, 0x100, URZ ;  /* 0x000001000b227890 */ /* 0x000fe2000fffe03f */
[----:B------:R-:W-:Y:S01]  /*84e0*/  FMNMX.FTZ R91, R78, R91, !PT ;  /* 0x0000005b4e5b7209 */ /* 0x000fe20007810000 */
[----:B------:R-:W-:Y:S01]  /*84f0*/  UMOV UR33, 0xc0000010 ;  /* 0xc000001000217882 */ /* 0x000fe20000000000 */
[----:B------:R-:W-:Y:S01]  /*8500*/  UMOV UR35, 0x80000020 ;  /* 0x8000002000237882 */ /* 0x000fe20000000000 */
[----:B---3--:R-:W-:Y:S01]  /*8510*/  FSEL R79, R136, -INF , P3 ;  /* 0xff800000884f7808 */ /* 0x008fe20001800000 */
[----:B------:R-:W0:Y:S01]  /*8520*/  MUFU.TANH R8, R8 ;  /* 0x0000000800087308 */ /* 0x000e220000002400 */
[----:B------:R-:W-:Y:S01]  /*8530*/  FMNMX.FTZ R140, R74, R91, !PT ;  /* 0x0000005b4a8c7209 */ /* 0x000fe20007810000 */
[----:B------:R-:W-:Y:S01]  /*8540*/  FMUL.FTZ R91, R100, UR5 ;  /* 0x00000005645b7c20 */ /* 0x000fe20008410000 */
[----:B------:R-:W-:-:S02]  /*8550*/  FSEL R100, R138, -INF , P6 ;  /* 0xff8000008a647808 */ /* 0x000fc40003000000 */
[----:B------:R-:W-:Y:S02]  /*8560*/  FMNMX.FTZ R140, R83, R140, !PT ;  /* 0x0000008c538c7209 */ /* 0x000fe40007810000 */
[----:B-1----:R-:W-:Y:S01]  /*8570*/  FSEL R87, R87, -INF , P4 ;  /* 0xff80000057577808 */ /* 0x002fe20002000000 */
[----:B------:R-:W1:Y:S01]  /*8580*/  MUFU.TANH R11, R11 ;  /* 0x0000000b000b7308 */ /* 0x000e620000002400 */
[----:B------:R-:W-:-:S04]  /*8590*/  FMNMX.FTZ R135, R95, R140, !PT ;  /* 0x0000008c5f877209 */ /* 0x000fc80007810000 */
[----:B------:R-:W-:-:S03]  /*85a0*/  FMNMX.FTZ R136, R100, R135, !PT ;  /* 0x0000008764887209 */ /* 0x000fc60007810000 */
[----:B------:R-:W2:Y:S01]  /*85b0*/  MUFU.TANH R12, R12 ;  /* 0x0000000c000c7308 */ /* 0x000ea20000002400 */
[----:B------:R-:W-:-:S04]  /*85c0*/  FMNMX.FTZ R136, R79, R136, !PT ;  /* 0x000000884f887209 */ /* 0x000fc80007810000 */
[----:B------:R-:W-:-:S03]  /*85d0*/  FMNMX.FTZ R135, R87, R136, !PT ;  /* 0x0000008857877209 */ /* 0x000fc60007810000 */
[----:B------:R-:W3:Y:S02]  /*85e0*/  MUFU.TANH R14, R14 ;  /* 0x0000000e000e7308 */ /* 0x000ee40000002400 */
[----:B------:R-:W4:Y:S06]  /*85f0*/  SHFL.BFLY PT, R136, R135, 0x2, 0x1f ;  /* 0x0c401f0087887f89 */ /* 0x000f2c00000e0000 */
[----:B------:R-:W5:Y:S08]  /*8600*/  MUFU.TANH R20, R20 ;  /* 0x0000001400147308 */ /* 0x000f700000002400 */
[----:B------:R-:W5:Y:S08]  /*8610*/  MUFU.TANH R128, R128 ;  /* 0x0000008000807308 */ /* 0x000f700000002400 */
[----:B------:R-:W5:Y:S01]  /*8620*/  MUFU.TANH R130, R130 ;  /* 0x0000008200827308 */ /* 0x000f620000002400 */
[----:B----4-:R-:W-:Y:S01]  /*8630*/  FMNMX.FTZ R136, R135, R136, !PT ;  /* 0x0000008887887209 */ /* 0x010fe20007810000 */
[----:B------:R-:W-:-:S04]  /*8640*/  FMUL.FTZ R135, R72, UR5 ;  /* 0x0000000548877c20 */ /* 0x000fc80008410000 */
[----:B------:R-:W4:Y:S02]  /*8650*/  SHFL.BFLY PT, R137, R136, 0x1, 0x1f ;  /* 0x0c201f0088897f89 */ /* 0x000f2400000e0000 */
[----:B------:R-:W5:Y:S08]  /*8660*/  MUFU.TANH R120, R120 ;  /* 0x0000007800787308 */ /* 0x000f700000002400 */
[----:B------:R-:W5:Y:S08]  /*8670*/  MUFU.TANH R121, R121 ;  /* 0x0000007900797308 */ /* 0x000f700000002400 */
[----:B------:R-:W5:Y:S01]  /*8680*/  MUFU.TANH R123, R123 ;  /* 0x0000007b007b7308 */ /* 0x000f620000002400 */
[----:B----4-:R-:W-:-:S07]  /*8690*/  FMNMX.FTZ R72, R136, R137, !PT ;  /* 0x0000008988487209 */ /* 0x010fce0007810000 */
[----:B------:R-:W4:Y:S01]  /*86a0*/  MUFU.TANH R124, R124 ;  /* 0x0000007c007c7308 */ /* 0x000f220000002400 */
[----:B------:R-:W0:Y:S01]  /*86b0*/  SHFL.IDX PT, R137, R98, RZ, 0x1c1f ;  /* 0x001c1fff62897589 */ /* 0x000e2200000e0000 */
[C---:B------:R-:W-:Y:S01]  /*86c0*/  FSETP.NEU.FTZ.AND P3, PT, R72.reuse, -INF , PT ;  /* 0xff8000004800780b */ /* 0x040fe20003f7d000 */
[----:B------:R-:W-:-:S05]  /*86d0*/  FMUL.FTZ R136, R72, UR4 ;  /* 0x0000000448887c20 */ /* 0x000fca0008410000 */
[----:B------:R-:W4:Y:S01]  /*86e0*/  MUFU.TANH R112, R112 ;  /* 0x0000007000707308 */ /* 0x000f220000002400 */
[----:B------:R-:W-:Y:S01]  /*86f0*/  FSEL R136, R136, RZ, P3 ;  /* 0x000000ff88887208 */ /* 0x000fe20001800000 */
[----:B------:R-:W-:Y:S02]  /*8700*/  WARPGROUP.DEPBAR.LE gsb0, 0x0 ;  /* 0x00008000000079c5 */ /* 0x000fe40000010000 */
[----:B------:R-:W-:Y:S02]  /*8710*/  WARPGROUP.ARRIVE ;  /* 0x00000000000079c5 */ /* 0x000fe40000000000 */
[--C-:B------:R-:W-:Y:S02]  /*8720*/  FFMA.FTZ R138, R132, UR4, -R136.reuse ;  /* 0x00000004848a7c23 */ /* 0x100fe40008010888 */
[----:B------:R-:W4:Y:S01]  /*8730*/  MUFU.TANH R113, R113 ;  /* 0x0000007100717308 */ /* 0x000f220000002400 */
[--C-:B------:R-:W-:Y:S01]  /*8740*/  FFMA.FTZ R139, R125, UR4, -R136.reuse ;  /* 0x000000047d8b7c23 */ /* 0x100fe20008010888 */
[--C-:B------:R-:W-:Y:S01]  /*8750*/  FFMA.FTZ R9, R9, UR4, -R136.reuse ;  /* 0x0000000409097c23 */ /* 0x100fe20008010888 */
[--C-:B------:R-:W-:Y:S01]  /*8760*/  FFMA.FTZ R10, R10, UR4, -R136.reuse ;  /* 0x000000040a0a7c23 */ /* 0x100fe20008010888 */
[----:B------:R-:W-:Y:S01]  /*8770*/  HGMMA.64x96x16.F32.BF16 R24, gdesc[UR32].tnspB, R24, gsb0 ;  /* 0x41600000201879f0 */ /* 0x000fe20008001818 */
[----:B------:R-:W-:Y:S01]  /*8780*/  UIADD3 UR32, UR10, 0x780, URZ ;  /* 0x000007800a207890 */ /* 0x000fe2000fffe03f */
[----:B------:R-:W-:Y:S01]  /*8790*/  FFMA.FTZ R13, R13, UR4, -R136 ;  /* 0x000000040d0d7c23 */ /* 0x000fe20008010888 */
[----:B------:R-:W-:Y:S01]  /*87a0*/  UIADD3 UR34, UR11, 0x140, URZ ;  /* 0x000001400b227890 */ /* 0x000fe2000fffe03f */
[----:B0-----:R-:W-:Y:S01]  /*87b0*/  IADD3 R90, R137, -UR14, R90 ;  /* 0x8000000e895a7c10 */ /* 0x001fe2000fffe05a */
[----:B------:R-:W-:Y:S01]  /*87c0*/  UMOV UR33, 0xc0000010 ;  /* 0xc000001000217882 */ /* 0x000fe20000000000 */
[----:B------:R-:W-:Y:S01]  /*87d0*/  UMOV UR35, 0x80000020 ;  /* 0x8000002000237882 */ /* 0x000fe20000000000 */
[--C-:B------:R-:W-:Y:S01]  /*87e0*/  FFMA.FTZ R137, R129, UR4, -R136.reuse ;  /* 0x0000000481897c23 */ /* 0x100fe20008010888 */
[C---:B------:R-:W-:Y:S01]  /*87f0*/  ISETP.GT.AND P4, PT, R90.reuse, RZ, PT ;  /* 0x000000ff5a00720c */ /* 0x040fe20003f84270 */
[--C-:B------:R-:W-:Y:S01]  /*8800*/  FFMA.FTZ R129, R131, UR4, -R136.reuse ;  /* 0x0000000483817c23 */ /* 0x100fe20008010888 */
[C---:B------:R-:W-:Y:S01]  /*8810*/  ISETP.GT.AND P6, PT, R90.reuse, 0x1, PT ;  /* 0x000000015a00780c */ /* 0x040fe20003fc4270 */
[----:B------:R-:W0:Y:S01]  /*8820*/  MUFU.TANH R115, R115 ;  /* 0x0000007300737308 */ /* 0x000e220000002400 */
[----:B------:R-:W-:Y:S01]  /*8830*/  FSEL R7, R7, -INF , P4 ;  /* 0xff80000007077808 */ /* 0x000fe20002000000 */
[--C-:B------:R-:W-:Y:S01]  /*8840*/  FFMA.FTZ R15, R15, UR4, -R136.reuse ;  /* 0x000000040f0f7c23 */ /* 0x100fe20008010888 */
[----:B------:R-:W-:Y:S01]  /*8850*/  ISETP.GT.AND P5, PT, R90, 0x8, PT ;  /* 0x000000085a00780c */ /* 0x000fe20003fa4270 */
[--C-:B------:R-:W-:Y:S01]  /*8860*/  FFMA.FTZ R21, R21, UR4, -R136.reuse ;  /* 0x0000000415157c23 */ /* 0x100fe20008010888 */
[----:B------:R-:W-:Y:S01]  /*8870*/  FSEL R8, R8, -INF , P6 ;  /* 0xff80000008087808 */ /* 0x000fe20003000000 */
[--C-:B------:R-:W-:Y:S01]  /*8880*/  FFMA.FTZ R122, R122, UR4, -R136.reuse ;  /* 0x000000047a7a7c23 */ /* 0x100fe20008010888 */
[----:B------:R-:W-:Y:S01]  /*8890*/  FMNMX.FTZ R131, R7, R4, !PT ;  /* 0x0000000407837209 */ /* 0x000fe20007810000 */
[----:B------:R-:W0:Y:S01]  /*88a0*/  MUFU.TANH R116, R116 ;  /* 0x0000007400747308 */ /* 0x000e220000002400 */
[----:B------:R-:W-:Y:S01]  /*88b0*/  ISETP.GT.AND P4, PT, R90, 0x9, PT ;  /* 0x000000095a00780c */ /* 0x000fe20003f84270 */
[--C-:B------:R-:W-:Y:S01]  /*88c0*/  FFMA.FTZ R114, R114, UR4, -R136.reuse ;  /* 0x0000000472727c23 */ /* 0x100fe20008010888 */
[----:B-1----:R-:W-:Y:S01]  /*88d0*/  FSEL R98, R11, -INF , P5 ;  /* 0xff8000000b627808 */ /* 0x002fe20002800000 */
[--C-:B------:R-:W-:Y:S01]  /*88e0*/  FFMA.FTZ R94, R94, UR4, -R136.reuse ;  /* 0x000000045e5e7c23 */ /* 0x100fe20008010888 */
[----:B------:R-:W-:Y:S01]  /*88f0*/  FMNMX.FTZ R131, R8, R131, !PT ;  /* 0x0000008308837209 */ /* 0x000fe20007810000 */
[--C-:B------:R-:W-:Y:S01]  /*8900*/  FFMA.FTZ R82, R82, UR4, -R136.reuse ;  /* 0x0000000452527c23 */ /* 0x100fe20008010888 */
[----:B------:R-:W-:Y:S01]  /*8910*/  ISETP.GT.AND P6, PT, R90, 0x10, PT ;  /* 0x000000105a00780c */ /* 0x000fe20003fc4270 */
[----:B------:R1:W-:Y:S01]  /*8920*/  MUFU.EX2 R11, R137 ;  /* 0x00000089000b7308 */ /* 0x0003e20000000800 */
[----:B--2---:R-:W-:Y:S01]  /*8930*/  FSEL R12, R12, -INF , P4 ;  /* 0xff8000000c0c7808 */ /* 0x004fe20002000000 */
[--C-:B------:R-:W-:Y:S01]  /*8940*/  FFMA.FTZ R86, R86, UR4, -R136.reuse ;  /* 0x0000000456567c23 */ /* 0x100fe20008010888 */
[----:B------:R-:W-:Y:S01]  /*8950*/  ISETP.GT.AND P5, PT, R90, 0x11, PT ;  /* 0x000000115a00780c */ /* 0x000fe20003fa4270 */
[--C-:B------:R-:W-:Y:S01]  /*8960*/  FFMA.FTZ R75, R75, UR4, -R136.reuse ;  /* 0x000000044b4b7c23 */ /* 0x100fe20008010888 */
[----:B---3--:R-:W-:Y:S01]  /*8970*/  FSEL R14, R14, -INF , P6 ;  /* 0xff8000000e0e7808 */ /* 0x008fe20003000000 */
[--C-:B------:R-:W-:Y:S01]  /*8980*/  FFMA.FTZ R83, R83, UR4, -R136.reuse ;  /* 0x0000000453537c23 */ /* 0x100fe20008010888 */
[----:B------:R-:W-:Y:S01]  /*8990*/  ISETP.GT.AND P4, PT, R90, 0x18, PT ;  /* 0x000000185a00780c */ /* 0x000fe20003f84270 */
[----:B------:R-:W2:Y:S01]  /*89a0*/  MUFU.TANH R104, R104 ;  /* 0x0000006800687308 */ /* 0x000ea20000002400 */
[----:B-1----:R-:W-:Y:S01]  /*89b0*/  FMNMX.FTZ R137, R98, R131, !PT ;  /* 0x0000008362897209 */ /* 0x002fe20007810000 */
[--C-:B------:R-:W-:Y:S01]  /*89c0*/  FFMA.FTZ R95, R95, UR4, -R136.reuse ;  /* 0x000000045f5f7c23 */ /* 0x100fe20008010888 */
[----:B-----5:R-:W-:Y:S01]  /*89d0*/  FSEL R20, R20, -INF , P5 ;  /* 0xff80000014147808 */ /* 0x020fe20002800000 */
[--C-:B------:R-:W-:Y:S01]  /*89e0*/  FFMA.FTZ R100, R100, UR4, -R136.reuse ;  /* 0x0000000464647c23 */ /* 0x100fe20008010888 */
[----:B------:R-:W-:Y:S01]  /*89f0*/  FMNMX.FTZ R137, R12, R137, !PT ;  /* 0x000000890c897209 */ /* 0x000fe20007810000 */
[----:B------:R-:W-:Y:S01]  /*8a00*/  FFMA.FTZ R87, R87, UR4, -R136 ;  /* 0x0000000457577c23 */ /* 0x000fe20008010888 */
[----:B------:R-:W-:Y:S01]  /*8a10*/  ISETP.GT.AND P6, PT, R90, 0x19, PT ;  /* 0x000000195a00780c */ /* 0x000fe20003fc4270 */
[----:B------:R-:W1:Y:S01]  /*8a20*/  MUFU.TANH R105, R105 ;  /* 0x0000006900697308 */ /* 0x000e620000002400 */
[----:B------:R-:W-:-:S02]  /*8a30*/  FMNMX.FTZ R137, R14, R137, !PT ;  /* 0x000000890e897209 */ /* 0x000fc40007810000 */
[----:B------:R-:W-:Y:S02]  /*8a40*/  FSEL R131, R128, -INF , P4 ;  /* 0xff80000080837808 */ /* 0x000fe40002000000 */
[----:B------:R-:W-:Y:S01]  /*8a50*/  FMNMX.FTZ R132, R20, R137, !PT ;  /* 0x0000008914847209 */ /* 0x000fe20007810000 */
[----:B------:R-:W-:Y:S01]  /*8a60*/  FFMA.FTZ R137, R133, UR4, -R136 ;  /* 0x0000000485897c23 */ /* 0x000fe20008010888 */
[----:B------:R-:W-:Y:S01]  /*8a70*/  ISETP.GT.AND P5, PT, R90, 0x20, PT ;  /* 0x000000205a00780c */ /* 0x000fe20003fa4270 */
[----:B------:R3:W-:Y:S01]  /*8a80*/  MUFU.EX2 R128, R138 ;  /* 0x0000008a00807308 */ /* 0x0007e20000000800 */
[----:B------:R-:W-:Y:S02]  /*8a90*/  FSEL R130, R130, -INF , P6 ;  /* 0xff80000082827808 */ /* 0x000fe40003000000 */
[----:B------:R-:W-:Y:S02]  /*8aa0*/  FMNMX.FTZ R133, R131, R132, !PT ;  /* 0x0000008483857209 */ /* 0x000fe40007810000 */
[----:B------:R-:W-:-:S02]  /*8ab0*/  ISETP.GT.AND P4, PT, R90, 0x21, PT ;  /* 0x000000215a00780c */ /* 0x000fc40003f84270 */
[----:B------:R-:W-:Y:S01]  /*8ac0*/  FSEL R120, R120, -INF , P5 ;  /* 0xff80000078787808 */ /* 0x000fe20002800000 */
[----:B------:R-:W5:Y:S01]  /*8ad0*/  MUFU.TANH R108, R108 ;  /* 0x0000006c006c7308 */ /* 0x000f620000002400 */
[----:B------:R-:W-:Y:S02]  /*8ae0*/  FMNMX.FTZ R133, R130, R133, !PT ;  /* 0x0000008582857209 */ /* 0x000fe40007810000 */
[----:B------:R-:W-:Y:S02]  /*8af0*/  ISETP.GT.AND P6, PT, R90, 0x28, PT ;  /* 0x000000285a00780c */ /* 0x000fe40003fc4270 */
[----:B------:R-:W-:Y:S02]  /*8b00*/  FSEL R132, R121, -INF , P4 ;  /* 0xff80000079847808 */ /* 0x000fe40002000000 */
[----:B------:R-:W-:Y:S01]  /*8b10*/  FMNMX.FTZ R133, R120, R133, !PT ;  /* 0x0000008578857209 */ /* 0x000fe20007810000 */
[----:B------:R0:W-:Y:S01]  /*8b20*/  MUFU.EX2 R121, R137 ;  /* 0x0000008900797308 */ /* 0x0001e20000000800 */
[----:B------:R-:W-:-:S02]  /*8b30*/  ISETP.GT.AND P5, PT, R90, 0x29, PT ;  /* 0x000000295a00780c */ /* 0x000fc40003fa4270 */
[----:B------:R-:W-:Y:S02]  /*8b40*/  FSEL R123, R123, -INF , P6 ;  /* 0xff8000007b7b7808 */ /* 0x000fe40003000000 */
[----:B---3--:R-:W-:Y:S02]  /*8b50*/  FMNMX.FTZ R138, R132, R133, !PT ;  /* 0x00000085848a7209 */ /* 0x008fe40007810000 */
[----:B------:R-:W-:Y:S01]  /*8b60*/  ISETP.GT.AND P4, PT, R90, 0x30, PT ;  /* 0x000000305a00780c */ /* 0x000fe20003f84270 */
[----:B------:R-:W3:Y:S01]  /*8b70*/  MUFU.TANH R109, R109 ;  /* 0x0000006d006d7308 */ /* 0x000ee20000002400 */
[----:B----4-:R-:W-:Y:S01]  /*8b80*/  FSEL R125, R124, -INF , P5 ;  /* 0xff8000007c7d7808 */ /* 0x010fe20002800000 */
[----:B0-----:R-:W-:Y:S01]  /*8b90*/  FFMA.FTZ R137, R126, UR4, -R136 ;  /* 0x000000047e897c23 */ /* 0x001fe20008010888 */
[----:B------:R-:W-:Y:S02]  /*8ba0*/  FMNMX.FTZ R138, R123, R138, !PT ;  /* 0x0000008a7b8a7209 */ /* 0x000fe40007810000 */
[----:B------:R-:W-:-:S02]  /*8bb0*/  ISETP.GT.AND P6, PT, R90, 0x31, PT ;  /* 0x000000315a00780c */ /* 0x000fc40003fc4270 */
[----:B------:R-:W-:Y:S01]  /*8bc0*/  FSEL R112, R112, -INF , P4 ;  /* 0xff80000070707808 */ /* 0x000fe20002000000 */
[----:B------:R-:W0:Y:S01]  /*8bd0*/  MUFU.TANH R96, R96 ;  /* 0x0000006000607308 */ /* 0x000e220000002400 */
[----:B------:R-:W-:Y:S02]  /*8be0*/  FMNMX.FTZ R133, R125, R138, !PT ;  /* 0x0000008a7d857209 */ /* 0x000fe40007810000 */
[----:B------:R-:W-:Y:S02]  /*8bf0*/  ISETP.GT.AND P5, PT, R90, 0x38, PT ;  /* 0x000000385a00780c */ /* 0x000fe40003fa4270 */
[----:B------:R-:W-:Y:S02]  /*8c00*/  FSEL R126, R113, -INF , P6 ;  /* 0xff800000717e7808 */ /* 0x000fe40003000000 */
[----:B------:R-:W-:Y:S01]  /*8c10*/  FMNMX.FTZ R133, R112, R133, !PT ;  /* 0x0000008570857209 */ /* 0x000fe20007810000 */
[----:B------:R4:W-:Y:S01]  /*8c20*/  MUFU.EX2 R113, R137 ;  /* 0x0000008900717308 */ /* 0x0009e20000000800 */
[----:B------:R-:W-:-:S02]  /*8c30*/  ISETP.GT.AND P4, PT, R90, 0x39, PT ;  /* 0x000000395a00780c */ /* 0x000fc40003f84270 */
[----:B------:R-:W-:Y:S02]  /*8c40*/  FSEL R115, R115, -INF , P5 ;  /* 0xff80000073737808 */ /* 0x000fe40002800000 */
[----:B------:R-:W-:Y:S02]  /*8c50*/  FMNMX.FTZ R138, R126, R133, !PT ;  /* 0x000000857e8a7209 */ /* 0x000fe40007810000 */
[----:B------:R-:W-:Y:S01]  /*8c60*/  ISETP.GT.AND P6, PT, R90, 0x40, PT ;  /* 0x000000405a00780c */ /* 0x000fe20003fc4270 */
[----:B------:R1:W-:Y:S01]  /*8c70*/  MUFU.EX2 R124, R139 ;  /* 0x0000008b007c7308 */ /* 0x0003e20000000800 */
[----:B------:R-:W-:Y:S01]  /*8c80*/  FSEL R116, R116, -INF , P4 ;  /* 0xff80000074747808 */ /* 0x000fe20002000000 */
[----:B------:R-:W-:Y:S02]  /*8c90*/  WARPGROUP.DEPBAR.LE gsb0, 0x0 ;  /* 0x00008000000079c5 */ /* 0x000fe40000010000 */
[----:B------:R-:W-:Y:S01]  /*8ca0*/  WARPGROUP.ARRIVE ;  /* 0x00000000000079c5 */ /* 0x000fe20000000000 */
[----:B------:R-:W-:-:S02]  /*8cb0*/  FMNMX.FTZ R133, R115, R138, !PT ;  /* 0x0000008a73857209 */ /* 0x000fc40007810000 */
[----:B------:R-:W-:Y:S01]  /*8cc0*/  ISETP.GT.AND P5, PT, R90, 0x41, PT ;  /* 0x000000415a00780c */ /* 0x000fe20003fa4270 */
[----:B------:R-:W0:Y:S01]  /*8cd0*/  MUFU.TANH R97, R97 ;  /* 0x0000006100617308 */ /* 0x000e220000002400 */
[----:B--2---:R-:W-:Y:S01]  /*8ce0*/  FSEL R104, R104, -INF , P6 ;  /* 0xff80000068687808 */ /* 0x004fe20003000000 */
[----:B------:R-:W-:Y:S01]  /*8cf0*/  HGMMA.64x96x16.F32.BF16 R24, gdesc[UR32].tnspB, R24, gsb0 ;  /* 0x41600000201879f0 */ /* 0x000fe20008001818 */
[----:B------:R-:W-:Y:S01]  /*8d00*/  UIADD3 UR32, UR10, 0xa80, URZ ;  /* 0x00000a800a207890 */ /* 0x000fe2000fffe03f */
[----:B----4-:R-:W-:Y:S01]  /*8d10*/  FMNMX.FTZ R137, R116, R133, !PT ;  /* 0x0000008574897209 */ /* 0x010fe20007810000 */
[----:B------:R-:W-:Y:S01]  /*8d20*/  UIADD3 UR34, UR11, 0x1c0, URZ ;  /* 0x000001c00b227890 */ /* 0x000fe2000fffe03f */
[----:B-1----:R-:W-:Y:S01]  /*8d30*/  FFMA.FTZ R139, R127, UR4, -R136 ;  /* 0x000000047f8b7c23 */ /* 0x002fe20008010888 */
[----:B------:R-:W-:Y:S01]  /*8d40*/  UMOV UR33, 0xc0000010 ;  /* 0xc000001000217882 */ /* 0x000fe20000000000 */
[----:B------:R-:W-:Y:S01]  /*8d50*/  UMOV UR35, 0x80000020 ;  /* 0x8000002000237882 */ /* 0x000fe20000000000 */
[----:B------:R-:W-:Y:S01]  /*8d60*/  ISETP.GT.AND P4, PT, R90, 0x48, PT ;  /* 0x000000485a00780c */ /* 0x000fe20003f84270 */
[----:B------:R-:W1:Y:S01]  /*8d70*/  MUFU.TANH R91, R91 ;  /* 0x0000005b005b7308 */ /* 0x000e620000002400 */
[----:B------:R-:W-:-:S02]  /*8d80*/  FSEL R127, R105, -INF , P5 ;  /* 0xff800000697f7808 */ /* 0x000fc40002800000 */
[----:B------:R-:W-:Y:S02]  /*8d90*/  FMNMX.FTZ R138, R104, R137, !PT ;  /* 0x00000089688a7209 */ /* 0x000fe40007810000 */
[----:B------:R-:W-:Y:S02]  /*8da0*/  ISETP.GT.AND P6, PT, R90, 0x49, PT ;  /* 0x000000495a00780c */ /* 0x000fe40003fc4270 */
[----:B-----5:R-:W-:Y:S01]  /*8db0*/  FSEL R133, R108, -INF , P4 ;  /* 0xff8000006c857808 */ /* 0x020fe20002000000 */
[----:B------:R-:W2:Y:S01]  /*8dc0*/  MUFU.TANH R101, R101 ;  /* 0x0000006500657308 */ /* 0x000ea20000002400 */
[----:B------:R-:W-:Y:S01]  /*8dd0*/  FMNMX.FTZ R138, R127, R138, !PT ;  /* 0x0000008a7f8a7209 */ /* 0x000fe20007810000 */
[----:B------:R-:W-:Y:S01]  /*8de0*/  FFMA.FTZ R108, R117, UR4, -R136 ;  /* 0x00000004756c7c23 */ /* 0x000fe20008010888 */
[----:B------:R-:W-:Y:S02]  /*8df0*/  ISETP.GT.AND P5, PT, R90, 0x50, PT ;  /* 0x000000505a00780c */ /* 0x000fe40003fa4270 */
[----:B---3--:R-:W-:-:S02]  /*8e00*/  FSEL R109, R109, -INF , P6 ;  /* 0xff8000006d6d7808 */ /* 0x008fc40003000000 */
[----:B------:R-:W-:Y:S01]  /*8e10*/  FMNMX.FTZ R138, R133, R138, !PT ;  /* 0x0000008a858a7209 */ /* 0x000fe20007810000 */
[----:B------:R-:W3:Y:S01]  /*8e20*/  MUFU.TANH R88, R88 ;  /* 0x0000005800587308 */ /* 0x000ee20000002400 */
[----:B------:R-:W-:Y:S02]  /*8e30*/  ISETP.GT.AND P4, PT, R90, 0x51, PT ;  /* 0x000000515a00780c */ /* 0x000fe40003f84270 */
[----:B0-----:R-:W-:Y:S01]  /*8e40*/  FSEL R117, R96, -INF , P5 ;  /* 0xff80000060757808 */ /* 0x001fe20002800000 */
[----:B------:R-:W-:Y:S01]  /*8e50*/  FFMA.FTZ R96, R118, UR4, -R136 ;  /* 0x0000000476607c23 */ /* 0x000fe20008010888 */
[----:B------:R-:W-:Y:S02]  /*8e60*/  FMNMX.FTZ R138, R109, R138, !PT ;  /* 0x0000008a6d8a7209 */ /* 0x000fe40007810000 */
[----:B------:R-:W-:Y:S01]  /*8e70*/  ISETP.GT.AND P6, PT, R90, 0x58, PT ;  /* 0x000000585a00780c */ /* 0x000fe20003fc4270 */
[----:B------:R-:W0:Y:S01]  /*8e80*/  MUFU.TANH R89, R89 ;  /* 0x0000005900597308 */ /* 0x000e220000002400 */
[----:B------:R-:W-:-:S02]  /*8e90*/  FSEL R118, R97, -INF , P4 ;  /* 0xff80000061767808 */ /* 0x000fc40002000000 */
[----:B------:R-:W-:Y:S02]  /*8ea0*/  FMNMX.FTZ R137, R117, R138, !PT ;  /* 0x0000008a75897209 */ /* 0x000fe40007810000 */
[----:B------:R-:W-:Y:S02]  /*8eb0*/  ISETP.GT.AND P5, PT, R90, 0x59, PT ;  /* 0x000000595a00780c */ /* 0x000fe40003fa4270 */
[----:B-1----:R-:W-:Y:S01]  /*8ec0*/  FSEL R97, R91, -INF , P6 ;  /* 0xff8000005b617808 */ /* 0x002fe20003000000 */
[----:B------:R-:W1:Y:S01]  /*8ed0*/  MUFU.TANH R92, R92 ;  /* 0x0000005c005c7308 */ /* 0x000e620000002400 */
[----:B------:R-:W-:Y:S01]  /*8ee0*/  FMNMX.FTZ R138, R118, R137, !PT ;  /* 0x00000089768a7209 */ /* 0x000fe20007810000 */
[----:B------:R-:W-:Y:S01]  /*8ef0*/  FFMA.FTZ R91, R106, UR4, -R136 ;  /* 0x000000046a5b7c23 */ /* 0x000fe20008010888 */
[C---:B------:R-:W-:Y:S02]  /*8f00*/  ISETP.GT.AND P4, PT, R90.reuse, 0x60, PT ;  /* 0x000000605a00780c */ /* 0x040fe40003f84270 */
[----:B------:R-:W-:-:S02]  /*8f10*/  ISETP.GT.AND P6, PT, R90, 0x61, PT ;  /* 0x000000615a00780c */ /* 0x000fc40003fc4270 */
[----:B--2---:R-:W-:Y:S01]  /*8f20*/  FSEL R101, R101, -INF , P5 ;  /* 0xff80000065657808 */ /* 0x004fe20002800000 */
[----:B------:R-:W2:Y:S01]  /*8f30*/  MUFU.TANH R93, R93 ;  /* 0x0000005d005d7308 */ /* 0x000ea20000002400 */
[----:B------:R-:W-:Y:S02]  /*8f40*/  FMNMX.FTZ R138, R97, R138, !PT ;  /* 0x0000008a618a7209 */ /* 0x000fe40007810000 */
[----:B---3--:R-:W-:Y:S01]  /*8f50*/  FSEL R106, R88, -INF , P4 ;  /* 0xff800000586a7808 */ /* 0x008fe20002000000 */
[----:B------:R-:W-:Y:S01]  /*8f60*/  FFMA.FTZ R88, R107, UR4, -R136 ;  /* 0x000000046b587c23 */ /* 0x000fe20008010888 */
[----:B0-----:R-:W-:Y:S02]  /*8f70*/  FSEL R107, R89, -INF , P6 ;  /* 0xff800000596b7808 */ /* 0x001fe40003000000 */
[----:B------:R-:W-:Y:S01]  /*8f80*/  FMNMX.FTZ R89, R101, R138, !PT ;  /* 0x0000008a65597209 */ /* 0x000fe20007810000 */
[----:B------:R-:W0:Y:S01]  /*8f90*/  MUFU.TANH R80, R80 ;  /* 0x0000005000507308 */ /* 0x000e220000002400 */
[----:B------:R-:W-:-:S02]  /*8fa0*/  ISETP.GT.AND P5, PT, R90, 0x68, PT ;  /* 0x000000685a00780c */ /* 0x000fc40003fa4270 */
[----:B------:R-:W-:Y:S02]  /*8fb0*/  ISETP.GT.AND P4, PT, R90, 0x69, PT ;  /* 0x000000695a00780c */ /* 0x000fe40003f84270 */
[----:B-1----:R-:W-:Y:S02]  /*8fc0*/  FSEL R92, R92, -INF , P5 ;  /* 0xff8000005c5c7808 */ /* 0x002fe40002800000 */
[C---:B------:R-:W-:Y:S01]  /*8fd0*/  ISETP.GT.AND P6, PT, R90.reuse, 0x70, PT ;  /* 0x000000705a00780c */ /* 0x040fe20003fc4270 */
[----:B------:R-:W1:Y:S01]  /*8fe0*/  MUFU.TANH R81, R81 ;  /* 0x0000005100517308 */ /* 0x000e620000002400 */
[C---:B------:R-:W-:Y:S02]  /*8ff0*/  ISETP.GT.AND P5, PT, R90.reuse, 0x71, PT ;  /* 0x000000715a00780c */ /* 0x040fe40003fa4270 */
[----:B--2---:R-:W-:Y:S02]  /*9000*/  FSEL R93, R93, -INF , P4 ;  /* 0xff8000005d5d7808 */ /* 0x004fe40002000000 */
[----:B------:R-:W-:-:S02]  /*9010*/  ISETP.GT.AND P4, PT, R90, 0x78, PT ;  /* 0x000000785a00780c */ /* 0x000fc40003f84270 */
[----:B------:R-:W-:Y:S01]  /*9020*/  R2UR UR14, R6 ;  /* 0x00000000060e72ca */ /* 0x000fe200000e0000 */
[----:B------:R2:W-:Y:S08]  /*9030*/  MUFU.EX2 R105, R139 ;  /* 0x0000008b00697308 */ /* 0x0005f00000000800 */
[----:B------:R-:W-:Y:S01]  /*9040*/  MUFU.TANH R84, R84 ;  /* 0x0000005400547308 */ /* 0x000fe20000002400 */
[----:B--2---:R-:W-:Y:S01]  /*9050*/  FFMA.FTZ R139, R110, UR4, -R136 ;  /* 0x000000046e8b7c23 */ /* 0x004fe20008010888 */
[----:B------:R-:W-:-:S02]  /*9060*/  FMNMX.FTZ R110, R106, R89, !PT ;  /* 0x000000596a6e7209 */ /* 0x000fc40007810000 */
[----:B------:R-:W-:Y:S02]  /*9070*/  UISETP.GT.AND UP1, UPT, UR38, UR14, UPT ;  /* 0x0000000e2600728c */ /* 0x000fe4000bf24270 */
[----:B------:R-:W-:Y:S02]  /*9080*/  FMNMX.FTZ R137, R107, R110, !PT ;  /* 0x0000006e6b897209 */ /* 0x000fe40007810000 */
[----:B------:R-:W2:Y:S01]  /*9090*/  MUFU.TANH R85, R85 ;  /* 0x0000005500557308 */ /* 0x000ea20000002400 */
[----:B0-----:R-:W-:Y:S01]  /*90a0*/  FSEL R110, R80, -INF , P6 ;  /* 0xff800000506e7808 */ /* 0x001fe20003000000 */
[----:B------:R-:W-:Y:S01]  /*90b0*/  FFMA.FTZ R80, R111, UR4, -R136 ;  /* 0x000000046f507c23 */ /* 0x000fe20008010888 */
[----:B------:R-:W-:Y:S02]  /*90c0*/  FMNMX.FTZ R138, R92, R137, !PT ;  /* 0x000000895c8a7209 */ /* 0x000fe40007810000 */
[----:B-1----:R-:W-:Y:S02]  /*90d0*/  FSEL R111, R81, -INF , P5 ;  /* 0xff800000516f7808 */ /* 0x002fe40002800000 */
[----:B------:R-:W-:Y:S01]  /*90e0*/  FMNMX.FTZ R81, R93, R138, !PT ;  /* 0x0000008a5d517209 */ /* 0x000fe20007810000 */
[----:B------:R-:W0:Y:S01]  /*90f0*/  MUFU.TANH R135, R135 ;  /* 0x0000008700877308 */ /* 0x000e220000002400 */
[----:B------:R-:W-:-:S02]  /*9100*/  ISETP.GT.AND P6, PT, R90, 0x79, PT ;  /* 0x000000795a00780c */ /* 0x000fc40003fc4270 */
[----:B------:R-:W-:Y:S02]  /*9110*/  FMNMX.FTZ R138, R110, R81, !PT ;  /* 0x000000516e8a7209 */ /* 0x000fe40007810000 */
[C---:B------:R-:W-:Y:S01]  /*9120*/  ISETP.GT.AND P5, PT, R90.reuse, 0x80, PT ;  /* 0x000000805a00780c */ /* 0x040fe20003fa4270 */
[----:B------:R-:W-:Y:S02]  /*9130*/  WARPGROUP.DEPBAR.LE gsb0, 0x0 ;  /* 0x00008000000079c5 */ /* 0x000fe40000010000 */
[----:B------:R-:W-:Y:S01]  /*9140*/  WARPGROUP.ARRIVE ;  /* 0x00000000000079c5 */ /* 0x000fe20000000000 */
[----:B------:R-:W1:Y:S01]  /*9150*/  MUFU.TANH R73, R73 ;  /* 0x0000004900497308 */ /* 0x000e620000002400 */
[----:B------:R-:W-:Y:S02]  /*9160*/  FMNMX.FTZ R138, R111, R138, !PT ;  /* 0x0000008a6f8a7209 */ /* 0x000fe40007810000 */
[----:B--2---:R-:W-:Y:S02]  /*9170*/  FSEL R137, R85, -INF , P6 ;  /* 0xff80000055897808 */ /* 0x004fe40003000000 */
[----:B------:R-:W-:Y:S01]  /*9180*/  HGMMA.64x96x16.F32.BF16 R24, gdesc[UR40].tnspB, R24, gsb0 ;  /* 0x41600000281879f0 */ /* 0x000fe20008001818 */
[----:B------:R-:W-:-:S02]  /*9190*/  ISETP.GT.AND P6, PT, R90, 0x88, PT ;  /* 0x000000885a00780c */ /* 0x000fc40003fc4270 */
[----:B------:R-:W2:Y:S01]  /*91a0*/  MUFU.TANH R76, R76 ;  /* 0x0000004c004c7308 */ /* 0x000ea20000002400 */
[----:B0-----:R-:W-:Y:S02]  /*91b0*/  FSEL R135, R135, -INF , P5 ;  /* 0xff80000087877808 */ /* 0x001fe40002800000 */
[----:B------:R-:W-:-:S05]  /*91c0*/  ISETP.GT.AND P5, PT, R90, 0x89, PT ;  /* 0x000000895a00780c */ /* 0x000fca0003fa4270 */
[----:B------:R0:W-:Y:S08]  /*91d0*/  MUFU.EX2 R89, R139 ;  /* 0x0000008b00597308 */ /* 0x0001f00000000800 */
[----:B------:R-:W3:Y:S01]  /*91e0*/  MUFU.TANH R77, R77 ;  /* 0x0000004d004d7308 */ /* 0x000ee20000002400 */
[--C-:B0-----:R-:W-:Y:S01]  /*91f0*/  FFMA.FTZ R139, R119, UR4, -R136.reuse ;  /* 0x00000004778b7c23 */ /* 0x101fe20008010888 */
[----:B------:R-:W-:Y:S01]  /*9200*/  FSEL R119, R84, -INF , P4 ;  /* 0xff80000054777808 */ /* 0x000fe20002000000 */
[--C-:B------:R-:W-:Y:S01]  /*9210*/  FFMA.FTZ R84, R99, UR4, -R136.reuse ;  /* 0x0000000463547c23 */ /* 0x100fe20008010888 */
[----:B------:R-:W-:Y:S01]  /*9220*/  ISETP.GT.AND P4, PT, R90, 0x81, PT ;  /* 0x000000815a00780c */ /* 0x000fe20003f84270 */
[----:B------:R-:W-:Y:S01]  /*9230*/  FFMA.FTZ R99, R78, UR4, -R136 ;  /* 0x000000044e637c23 */ /* 0x000fe20008010888 */
[----:B------:R-:W-:-:S02]  /*9240*/  FMNMX.FTZ R138, R119, R138, !PT ;  /* 0x0000008a778a7209 */ /* 0x000fc40007810000 */
[----:B------:R2:W-:Y:S02]  /*9250*/  MUFU.EX2 R81, R139 ;  /* 0x0000008b00517308 */ /* 0x0005e40000000800 */
[----:B------:R-:W-:Y:S02]  /*9260*/  FMNMX.FTZ R90, R137, R138, !PT ;  /* 0x0000008a895a7209 */ /* 0x000fe40007810000 */
[----:B-1----:R-:W-:Y:S01]  /*9270*/  FSEL R138, R73, -INF , P4 ;  /* 0xff800000498a7808 */ /* 0x002fe20002000000 */
[--C-:B------:R-:W-:Y:S01]  /*9280*/  FFMA.FTZ R73, R102, UR4, -R136.reuse ;  /* 0x0000000466497c23 */ /* 0x100fe20008010888 */
[----:B------:R-:W-:Y:S01]  /*9290*/  FMNMX.FTZ R85, R135, R90, !PT ;  /* 0x0000005a87557209 */ /* 0x000fe20007810000 */
[--C-:B------:R-:W-:Y:S01]  /*92a0*/  FFMA.FTZ R102, R74, UR4, -R136.reuse ;  /* 0x000000044a667c23 */ /* 0x100fe20008010888 */
[--C-:B------:R-:W-:Y:S01]  /*92b0*/  FFMA.FTZ R90, R134, UR4, -R136.reuse ;  /* 0x00000004865a7c23 */ /* 0x100fe20008010888 */
[----:B--2---:R-:W-:Y:S01]  /*92c0*/  FSEL R139, R76, -INF , P6 ;  /* 0xff8000004c8b7808 */ /* 0x004fe20003000000 */
[----:B------:R-:W-:Y:S01]  /*92d0*/  MUFU.EX2 R9, R9 ;  /* 0x0000000900097308 */ /* 0x000fe20000000800 */
[----:B------:R-:W-:Y:S01]  /*92e0*/  FMNMX.FTZ R76, R138, R85, !PT ;  /* 0x000000558a4c7209 */ /* 0x000fe20007810000 */
[--C-:B------:R-:W-:Y:S01]  /*92f0*/  FFMA.FTZ R85, R103, UR4, -R136.reuse ;  /* 0x0000000467557c23 */ /* 0x100fe20008010888 */
[----:B---3--:R-:W-:Y:S01]  /*9300*/  FSEL R140, R77, -INF , P5 ;  /* 0xff8000004d8c7808 */ /* 0x008fe20002800000 */
[----:B------:R-:W-:Y:S01]  /*9310*/  FFMA.FTZ R103, R79, UR4, -R136 ;  /* 0x000000044f677c23 */ /* 0x000fe20008010888 */
[----:B------:R-:W-:-:S02]  /*9320*/  FMNMX.FTZ R77, R139, R76, !PT ;  /* 0x0000004c8b4d7209 */ /* 0x000fc40007810000 */
[----:B------:R-:W-:Y:S01]  /*9330*/  ISETP.GE.U32.AND P4, PT, R143, 0x180, PT ;  /* 0x000001808f00780c */ /* 0x000fe20003f86070 */
[----:B------:R-:W-:Y:S01]  /*9340*/  MUFU.EX2 R10, R10 ;  /* 0x0000000a000a7308 */ /* 0x000fe20000000800 */
[----:B------:R-:W-:-:S05]  /*9350*/  FMNMX.FTZ R76, R140, R77, !PT ;  /* 0x0000004d8c4c7209 */ /* 0x000fca0007810000 */
[----:B------:R-:W0:Y:S02]  /*9360*/  SHFL.BFLY PT, R77, R76, 0x2, 0x1f ;  /* 0x0c401f004c4d7f89 */ /* 0x000e2400000e0000 */
[----:B------:R-:W-:Y:S08]  /*9370*/  MUFU.EX2 R13, R13 ;  /* 0x0000000d000d7308 */ /* 0x000ff00000000800 */
[----:B------:R-:W-:Y:S08]  /*9380*/  MUFU.EX2 R15, R15 ;  /* 0x0000000f000f7308 */ /* 0x000ff00000000800 */
[----:B------:R-:W-:Y:S01]  /*9390*/  MUFU.EX2 R21, R21 ;  /* 0x0000001500157308 */ /* 0x000fe20000000800 */
[----:B0-----:R-:W-:-:S07]  /*93a0*/  FMNMX.FTZ R77, R76, R77, !PT ;  /* 0x0000004d4c4d7209 */ /* 0x001fce0007810000 */
[----:B------:R-:W-:Y:S01]  /*93b0*/  MUFU.EX2 R129, R129 ;  /* 0x0000008100817308 */ /* 0x000fe20000000800 */
[----:B------:R-:W0:Y:S07]  /*93c0*/  SHFL.BFLY PT, R76, R77, 0x1, 0x1f ;  /* 0x0c201f004d4c7f89 */ /* 0x000e2e00000e0000 */
[----:B------:R-:W-:Y:S08]  /*93d0*/  MUFU.EX2 R122, R122 ;  /* 0x0000007a007a7308 */ /* 0x000ff00000000800 */
[----:B------:R-:W-:Y:S08]  /*93e0*/  MUFU.EX2 R114, R114 ;  /* 0x0000007200727308 */ /* 0x000ff00000000800 */
[----:B------:R-:W-:Y:S01]  /*93f0*/  MUFU.EX2 R108, R108 ;  /* 0x0000006c006c7308 */ /* 0x000fe20000000800 */
[----:B------:R-:W-:-:S02]  /*9400*/  WARPGROUP.DEPBAR.LE gsb0, 0x0 ;  /* 0x00008000000079c5 */ /* 0x000fc40000010000 */
[----:B------:R-:W-:Y:S01]  /*9410*/  WARPGROUP.ARRIVE ;  /* 0x00000000000079c5 */ /* 0x000fe20000000000 */
[----:B0-----:R-:W-:-:S04]  /*9420*/  FMNMX.FTZ R74, R77, R76, !PT ;  /* 0x0000004c4d4a7209 */ /* 0x001fc80007810000 */
[C---:B------:R-:W-:Y:S01]  /*9430*/  FSETP.NEU.FTZ.AND P5, PT, R74.reuse, -INF , PT ;  /* 0xff8000004a00780b */ /* 0x040fe20003fbd000 */
[----:B------:R-:W-:Y:S01]  /*9440*/  HGMMA.64x96x16.F32.BF16 R24, gdesc[UR32].tnspB, R24, gsb0 ;  /* 0x41600000201879f0 */ /* 0x000fe20008001818 */
[----:B------:R-:W-:Y:S01]  /*9450*/  UIADD3 UR32, UR10, 0xc00, URZ ;  /* 0x00000c000a207890 */ /* 0x000fe2000fffe03f */
[C---:B------:R-:W-:Y:S01]  /*9460*/  FMUL.FTZ R134, R74.reuse, UR4 ;  /* 0x000000044a867c20 */ /* 0x040fe20008410000 */
[----:B------:R-:W-:Y:S01]  /*9470*/  UIADD3 UR34, UR11, 0x200, URZ ;  /* 0x000002000b227890 */ /* 0x000fe2000fffe03f */
[----:B------:R-:W-:Y:S01]  /*9480*/  FSEL R77, R74, RZ, P5 ;  /* 0x000000ff4a4d7208 */ /* 0x000fe20002800000 */
[----:B------:R-:W-:Y:S01]  /*9490*/  UMOV UR33, 0xc0000010 ;  /* 0xc000001000217882 */ /* 0x000fe20000000000 */
[----:B------:R-:W-:Y:S01]  /*94a0*/  UMOV UR35, 0x80000020 ;  /* 0x8000002000237882 */ /* 0x000fe20000000000 */
[----:B------:R-:W-:Y:S01]  /*94b0*/  FSEL R134, R134, RZ, P5 ;  /* 0x000000ff86867208 */ /* 0x000fe20002800000 */
[----:B------:R-:W-:Y:S01]  /*94c0*/  MUFU.EX2 R96, R96 ;  /* 0x0000006000607308 */ /* 0x000fe20000000800 */
[----:B------:R-:W-:Y:S01]  /*94d0*/  FADD.FTZ R77, -R77, R4 ;  /* 0x000000044d4d7221 */ /* 0x000fe20000010100 */
[----:B------:R-:W-:-:S02]  /*94e0*/  UIADD3 UR10, UR38, -0x1, URZ ;  /* 0xffffffff260a7890 */ /* 0x000fc4000fffe03f */
[--C-:B------:R-:W-:Y:S01]  /*94f0*/  FFMA.FTZ R76, R7, UR4, -R134.reuse ;  /* 0x00000004074c7c23 */ /* 0x100fe20008010886 */
[--C-:B------:R-:W-:Y:S01]  /*9500*/  FFMA.FTZ R7, R8, UR4, -R134.reuse ;  /* 0x0000000408077c23 */ /* 0x100fe20008010886 */
[--C-:B------:R-:W-:Y:S01]  /*9510*/  FFMA.FTZ R8, R12, UR4, -R134.reuse ;  /* 0x000000040c087c23 */ /* 0x100fe20008010886 */
[----:B------:R-:W-:Y:S02]  /*9520*/  VIADD R12, R142, 0x9 ;  /* 0x000000098e0c7836 */ /* 0x000fe40000000000 */
[----:B------:R-:W-:Y:S01]  /*9530*/  FMUL.FTZ R77, R77, UR4 ;  /* 0x000000044d4d7c20 */ /* 0x000fe20008410000 */
[--C-:B------:R-:W-:Y:S01]  /*9540*/  FFMA.FTZ R78, R98, UR4, -R134.reuse ;  /* 0x00000004624e7c23 */ /* 0x100fe20008010886 */
[----:B------:R-:W-:Y:S01]  /*9550*/  MUFU.EX2 R76, R76 ;  /* 0x0000004c004c7308 */ /* 0x000fe20000000800 */
[--C-:B------:R-:W-:Y:S01]  /*9560*/  FFMA.FTZ R136, R14, UR4, -R134.reuse ;  /* 0x000000040e887c23 */ /* 0x100fe20008010886 */
[----:B------:R-:W-:Y:S01]  /*9570*/  SEL R79, R12, 0x9, !P4 ;  /* 0x000000090c4f7807 */ /* 0x000fe20006000000 */
[--C-:B------:R-:W-:Y:S01]  /*9580*/  FFMA.FTZ R12, R104, UR4, -R134.reuse ;  /* 0x00000004680c7c23 */ /* 0x100fe20008010886 */
[----:B------:R-:W-:Y:S01]  /*9590*/  FSEL R104, R72, RZ, P3 ;  /* 0x000000ff48687208 */ /* 0x000fe20001800000 */
[--C-:B------:R-:W-:Y:S01]  /*95a0*/  FFMA.FTZ R141, R20, UR4, -R134.reuse ;  /* 0x00000004148d7c23 */ /* 0x100fe20008010886 */
[--C-:B------:R-:W-:Y:S01]  /*95b0*/  FFMA.FTZ R131, R131, UR4, -R134.reuse ;  /* 0x0000000483837c23 */ /* 0x100fe20008010886 */
[----:B------:R-:W-:Y:S01]  /*95c0*/  FFMA.FTZ R98, R123, UR4, -R134 ;  /* 0x000000047b627c23 */ /* 0x000fe20008010886 */
[----:B------:R-:W-:Y:S01]  /*95d0*/  MUFU.EX2 R7, R7 ;  /* 0x0000000700077308 */ /* 0x000fe20000000800 */
[----:B------:R-:W-:Y:S01]  /*95e0*/  FADD.FTZ R5, -R104, R5 ;  /* 0x0000000568057221 */ /* 0x000fe20000010100 */
[----:B------:R-:W-:-:S02]  /*95f0*/  IMAD.U32 R104, RZ, RZ, UR36 ;  /* 0x00000024ff687e24 */ /* 0x000fc4000f8e00ff */
[--C-:B------:R-:W-:Y:S01]  /*9600*/  FFMA.FTZ R123, R125, UR4, -R134.reuse ;  /* 0x000000047d7b7c23 */ /* 0x100fe20008010886 */
[--C-:B------:R-:W-:Y:S01]  /*9610*/  FFMA.FTZ R130, R130, UR4, -R134.reuse ;  /* 0x0000000482827c23 */ /* 0x100fe20008010886 */
[----:B------:R-:W-:Y:S01]  /*9620*/  FMUL.FTZ R4, R5, UR4 ;  /* 0x0000000405047c20 */ /* 0x000fe20008410000 */
[--C-:B------:R-:W-:Y:S01]  /*9630*/  FFMA.FTZ R125, R126, UR4, -R134.reuse ;  /* 0x000000047e7d7c23 */ /* 0x100fe20008010886 */
[----:B------:R-:W-:Y:S01]  /*9640*/  @!P1 LEA R104, R104, UR37, 0x3 ;  /* 0x0000002568689c11 */ /* 0x000fe2000f8e18ff */
[----:B------:R-:W-:Y:S01]  /*9650*/  MUFU.EX2 R78, R78 ;  /* 0x0000004e004e7308 */ /* 0x000fe20000000800 */
[--C-:B------:R-:W-:Y:S01]  /*9660*/  FFMA.FTZ R120, R120, UR4, -R134.reuse ;  /* 0x0000000478787c23 */ /* 0x100fe20008010886 */
[--C-:B------:R-:W-:Y:S01]  /*9670*/  FFMA.FTZ R132, R132, UR4, -R134.reuse ;  /* 0x0000000484847c23 */ /* 0x100fe20008010886 */
[--C-:B------:R-:W-:Y:S01]  /*9680*/  FFMA.FTZ R20, R112, UR4, -R134.reuse ;  /* 0x0000000470147c23 */ /* 0x100fe20008010886 */
[----:B------:R-:W-:Y:S02]  /*9690*/  @!P1 VIADD R5, R104, 0x31c40 ;  /* 0x00031c4068059836 */ /* 0x000fe40000000000 */
[--C-:B------:R-:W-:Y:S01]  /*96a0*/  FFMA.FTZ R14, R115, UR4, -R134.reuse ;  /* 0x00000004730e7c23 */ /* 0x100fe20008010886 */
[--C-:B------:R-:W-:Y:S01]  /*96b0*/  FFMA.FTZ R112, R116, UR4, -R134.reuse ;  /* 0x0000000474707c23 */ /* 0x100fe20008010886 */
[--C-:B------:R-:W-:Y:S01]  /*96c0*/  FFMA.FTZ R115, R127, UR4, -R134.reuse ;  /* 0x000000047f737c23 */ /* 0x100fe20008010886 */
[----:B------:R-:W0:Y:S01]  /*96d0*/  MUFU.EX2 R4, R4 ;  /* 0x0000000400047308 */ /* 0x000e220000000800 */
[----:B------:R-:W-:Y:S01]  /*96e0*/  @!P1 PRMT R5, RZ, 0x654, R5 ;  /* 0x00000654ff059816 */ /* 0x000fe20000000005 */
        /* <DEDUP_REMOVED lines=12> */
[----:B------:R-:W-:Y:S01]  /*97b0*/  FFMA.FTZ R139, R139, UR4, -R134 ;  /* 0x000000048b8b7c23 */ /* 0x000fe20008010886 */
[----:B------:R-:W-:Y:S01]  /*97c0*/  PLOP3.LUT P3, PT, PT, PT, UP1, 0x80, 0x0 ;  /* 0x000000000000781c */ /* 0x000fe20003f6f018 */
[----:B------:R-:W-:Y:S01]  /*97d0*/  MUFU.EX2 R136, R136 ;  /* 0x0000008800887308 */ /* 0x000fe20000000800 */
[----:B------:R-:W-:-:S07]  /*97e0*/  UMOV UR38, UR10 ;  /* 0x0000000a00267c82 */ /* 0x000fce0008000000 */
        /* <DEDUP_REMOVED lines=26> */
[----:B-1----:R-:W-:Y:S01]  /*9990*/  IMAD.U32 R79, RZ, RZ, UR7 ;  /* 0x00000007ff4f7e24 */ /* 0x002fe2000f8e00ff */
[----:B------:R-:W-:Y:S01]  /*99a0*/  UMOV UR7, UR36 ;  /* 0x0000002400077c82 */ /* 0x000fe20008000000 */
[-C--:B0-----:R-:W-:Y:S01]  /*99b0*/  FMUL.FTZ R26, R26, R4.reuse ;  /* 0x000000041a1a7220 */ /* 0x081fe20000410000 */
[-C--:B------:R-:W-:Y:S01]  /*99c0*/  FMUL.FTZ R27, R27, R4.reuse ;  /* 0x000000041b1b7220 */ /* 0x080fe20000410000 */
[-C--:B------:R-:W-:Y:S01]  /*99d0*/  FMUL.FTZ R30, R30, R4.reuse ;  /* 0x000000041e1e7220 */ /* 0x080fe20000410000 */
[----:B------:R-:W-:Y:S01]  /*99e0*/  @!P1 LEA R79, R79, UR37, 0x3 ;  /* 0x000000254f4f9c11 */ /* 0x000fe2000f8e18ff */
[-C--:B------:R-:W-:Y:S01]  /*99f0*/  FMUL.FTZ R31, R31, R4.reuse ;  /* 0x000000041f1f7220 */ /* 0x080fe20000410000 */
[----:B--2---:R0:W1:Y:S01]  /*9a00*/  MUFU.EX2 R5, R77 ;  /* 0x0000004d00057308 */ /* 0x0040620000000800 */
[-C--:B------:R-:W-:Y:S01]  /*9a10*/  FMUL.FTZ R34, R34, R4.reuse ;  /* 0x0000000422227220 */ /* 0x080fe20000410000 */
[----:B------:R-:W-:Y:S01]  /*9a20*/  FMUL.FTZ R35, R35, R4 ;  /* 0x0000000423237220 */ /* 0x000fe20000410000 */
[----:B------:R-:W-:-:S02]  /*9a30*/  @!P1 VIADD R79, R79, 0x31c60 ;  /* 0x00031c604f4f9836 */ /* 0x000fc40000000000 */
[-C--:B------:R-:W-:Y:S01]  /*9a40*/  FMUL.FTZ R38, R38, R4.reuse ;  /* 0x0000000426267220 */ /* 0x080fe20000410000 */
[-C--:B------:R-:W-:Y:S01]  /*9a50*/  FMUL.FTZ R39, R39, R4.reuse ;  /* 0x0000000427277220 */ /* 0x080fe20000410000 */
[-C--:B------:R-:W-:Y:S01]  /*9a60*/  FMUL.FTZ R42, R42, R4.reuse ;  /* 0x000000042a2a7220 */ /* 0x080fe20000410000 */
[----:B------:R-:W-:Y:S01]  /*9a70*/  FMUL.FTZ R43, R43, R4 ;  /* 0x000000042b2b7220 */ /* 0x000fe20000410000 */
[----:B------:R-:W-:Y:S01]  /*9a80*/  @!P1 PRMT R79, RZ, 0x654, R79 ;  /* 0x00000654ff4f9816 */ /* 0x000fe2000000004f */
[----:B0-----:R-:W-:Y:S01]  /*9a90*/  FFMA.FTZ R77, R4, R0, R9 ;  /* 0x00000000044d7223 */ /* 0x001fe20000010009 */
[----:B------:R-:W-:Y:S01]  /*9aa0*/  MUFU.EX2 R85, R85 ;  /* 0x0000005500557308 */ /* 0x000fe20000000800 */
[-C--:B------:R-:W-:Y:S01]  /*9ab0*/  FMUL.FTZ R46, R46, R4.reuse ;  /* 0x000000042e2e7220 */ /* 0x080fe20000410000 */
[----:B------:R0:W-:Y:S01]  /*9ac0*/  @!P1 SYNCS.ARRIVE.TRANS64.RED.A1T0 RZ, [R79+URZ], RZ ;  /* 0x000000ff4fff99a7 */ /* 0x0001e2000810043f */
[C---:B------:R-:W-:Y:S01]  /*9ad0*/  FADD.FTZ R126, R10.reuse, R77 ;  /* 0x0000004d0a7e7221 */ /* 0x040fe20000010000 */
[----:B------:R-:W-:Y:S01]  /*9ae0*/  F2FP.BF16.F32.PACK_AB R77, R10, R9 ;  /* 0x000000090a4d723e */ /* 0x000fe200000010ff */
[-C--:B------:R-:W-:Y:S01]  /*9af0*/  FMUL.FTZ R47, R47, R4.reuse ;  /* 0x000000042f2f7220 */ /* 0x080fe20000410000 */
[----:B------:R-:W-:Y:S01]  /*9b00*/  FMUL.FTZ R50, R50, R4 ;  /* 0x0000000432327220 */ /* 0x000fe20000410000 */
[----:B-1----:R-:W-:Y:S01]  /*9b10*/  FFMA.FTZ R104, R5, R3, R76 ;  /* 0x0000000305687223 */ /* 0x002fe2000001004c */
[----:B------:R-:W-:Y:S01]  /*9b20*/  FADD.FTZ R126, R13, R126 ;  /* 0x0000007e0d7e7221 */ /* 0x000fe20000010000 */
[C---:B------:R-:W-:Y:S01]  /*9b30*/  F2FP.BF16.F32.PACK_AB R76, R7.reuse, R76 ;  /* 0x0000004c074c723e */ /* 0x040fe200000010ff */
[----:B------:R-:W-:Y:S01]  /*9b40*/  FFMA.FTZ R3, R118, UR4, -R134 ;  /* 0x0000000476037c23 */ /* 0x000fe20008010886 */
[----:B0-----:R-:W-:Y:S01]  /*9b50*/  FADD.FTZ R79, R7, R104 ;  /* 0x00000068074f7221 */ /* 0x001fe20000010000 */
[----:B------:R-:W-:Y:S01]  /*9b60*/  FADD.FTZ R10, R15, R126 ;  /* 0x0000007e0f0a7221 */ /* 0x000fe20000010000 */
[----:B------:R-:W0:Y:S01]  /*9b70*/  MUFU.EX2 R0, R117 ;  /* 0x0000007500007308 */ /* 0x000e220000000800 */
[----:B------:R-:W-:Y:S01]  /*9b80*/  FFMA.FTZ R7, R97, UR4, -R134 ;  /* 0x0000000461077c23 */ /* 0x000fe20008010886 */
[----:B------:R-:W-:Y:S01]  /*9b90*/  FADD.FTZ R9, R78, R79 ;  /* 0x0000004f4e097221 */ /* 0x000fe20000010000 */
[C---:B------:R-:W-:Y:S01]  /*9ba0*/  F2FP.BF16.F32.PACK_AB R78, R8.reuse, R78 ;  /* 0x0000004e084e723e */ /* 0x040fe200000010ff */
[----:B------:R-:W-:Y:S01]  /*9bb0*/  FADD.FTZ R10, R21, R10 ;  /* 0x0000000a150a7221 */ /* 0x000fe20000010000 */
[----:B------:R-:W-:Y:S01]  /*9bc0*/  F2FP.BF16.F32.PACK_AB R79, R15, R13 ;  /* 0x0000000d0f4f723e */ /* 0x000fe200000010ff */
[----:B------:R-:W-:Y:S01]  /*9bd0*/  FADD.FTZ R9, R8, R9 ;  /* 0x0000000908097221 */ /* 0x000fe20000010000 */
[----:B------:R-:W-:Y:S01]  /*9be0*/  FFMA.FTZ R13, R93, UR4, -R134 ;  /* 0x000000045d0d7c23 */ /* 0x000fe20008010886 */
[----:B------:R-:W-:Y:S01]  /*9bf0*/  FADD.FTZ R10, R11, R10 ;  /* 0x0000000a0b0a7221 */ /* 0x000fe20000010000 */
[----:B------:R-:W-:Y:S01]  /*9c00*/  FFMA.FTZ R15, R101, UR4, -R134 ;  /* 0x00000004650f7c23 */ /* 0x000fe20008010886 */
[----:B------:R-:W-:Y:S01]  /*9c10*/  FADD.FTZ R8, R136, R9 ;  /* 0x0000000988087221 */ /* 0x000fe20000010000 */
[----:B------:R1:W-:Y:S01]  /*9c20*/  STSM.16.M88.4 [R2+0x24300], R76 ;  /* 0x0243004c02007844 */ /* 0x0003e20000000200 */
[----:B------:R-:W-:Y:S01]  /*9c30*/  FADD.FTZ R93, R129, R10 ;  /* 0x0000000a815d7221 */ /* 0x000fe20000010000 */
[----:B------:R-:W2:Y:S01]  /*9c40*/  MUFU.EX2 R3, R3 ;  /* 0x0000000300037308 */ /* 0x000ea20000000800 */
[----:B------:R-:W-:Y:S01]  /*9c50*/  FADD.FTZ R8, R141, R8 ;  /* 0x000000088d087221 */ /* 0x000fe20000010000 */
[--C-:B------:R-:W-:Y:S01]  /*9c60*/  FFMA.FTZ R97, R92, UR4, -R134.reuse ;  /* 0x000000045c617c23 */ /* 0x100fe20008010886 */
[----:B------:R-:W-:Y:S01]  /*9c70*/  FADD.FTZ R93, R128, R93 ;  /* 0x0000005d805d7221 */ /* 0x000fe20000010000 */
[----:B------:R-:W-:Y:S01]  /*9c80*/  FFMA.FTZ R134, R140, UR4, -R134 ;  /* 0x000000048c867c23 */ /* 0x000fe20008010886 */
[----:B------:R-:W-:Y:S01]  /*9c90*/  FADD.FTZ R9, R131, R8 ;  /* 0x0000000883097221 */ /* 0x000fe20000010000 */
[-C--:B------:R-:W-:Y:S01]  /*9ca0*/  FMUL.FTZ R24, R24, R5.reuse ;  /* 0x0000000518187220 */ /* 0x080fe20000410000 */
[----:B------:R-:W-:Y:S01]  /*9cb0*/  FADD.FTZ R8, R122, R93 ;  /* 0x0000005d7a087221 */ /* 0x000fe20000010000 */
[----:B------:R-:W3:Y:S01]  /*9cc0*/  MUFU.EX2 R7, R7 ;  /* 0x0000000700077308 */ /* 0x000ee20000000800 */
[----:B------:R-:W-:Y:S01]  /*9cd0*/  FADD.FTZ R9, R130, R9 ;  /* 0x0000000982097221 */ /* 0x000fe20000010000 */
[-C--:B------:R-:W-:Y:S01]  /*9ce0*/  FMUL.FTZ R25, R25, R5.reuse ;  /* 0x0000000519197220 */ /* 0x080fe20000410000 */
[C---:B------:R-:W-:Y:S01]  /*9cf0*/  FADD.FTZ R101, R121.reuse, R8 ;  /* 0x0000000879657221 */ /* 0x040fe20000010000 */
[----:B------:R-:W-:Y:S01]  /*9d00*/  F2FP.BF16.F32.PACK_AB R121, R121, R122 ;  /* 0x0000007a7979723e */ /* 0x000fe200000010ff */
[----:B------:R-:W-:Y:S01]  /*9d10*/  FADD.FTZ R9, R120, R9 ;  /* 0x0000000978097221 */ /* 0x000fe20000010000 */
[----:B------:R-:W-:Y:S01]  /*9d20*/  F2FP.BF16.F32.PACK_AB R122, R123, R98 ;  /* 0x000000627b7a723e */ /* 0x000fe200000010ff */
[----:B------:R-:W-:Y:S01]  /*9d30*/  FADD.FTZ R10, R124, R101 ;  /* 0x000000657c0a7221 */ /* 0x000fe20000010000 */
[----:B------:R-:W4:Y:S01]  /*9d40*/  MUFU.EX2 R15, R15 ;  /* 0x0000000f000f7308 */ /* 0x000f220000000800 */
[C---:B------:R-:W-:Y:S01]  /*9d50*/  FADD.FTZ R9, R132.reuse, R9 ;  /* 0x0000000984097221 */ /* 0x040fe20000010000 */
[----:B------:R-:W-:Y:S01]  /*9d60*/  F2FP.BF16.F32.PACK_AB R120, R132, R120 ;  /* 0x000000788478723e */ /* 0x000fe200000010ff */
[----:B------:R-:W-:Y:S01]  /*9d70*/  FADD.FTZ R101, R113, R10 ;  /* 0x0000000a71657221 */ /* 0x000fe20000010000 */
[-C--:B------:R-:W-:Y:S01]  /*9d80*/  FMUL.FTZ R28, R28, R5.reuse ;  /* 0x000000051c1c7220 */ /* 0x080fe20000410000 */
[----:B------:R-:W-:Y:S01]  /*9d90*/  FADD.FTZ R8, R98, R9 ;  /* 0x0000000962087221 */ /* 0x000fe20000010000 */
[----:B------:R-:W-:Y:S01]  /*9da0*/  FMUL.FTZ R29, R29, R5 ;  /* 0x000000051d1d7220 */ /* 0x000fe20000410000 */
[----:B------:R-:W-:Y:S01]  /*9db0*/  FADD.FTZ R104, R114, R101 ;  /* 0x0000006572687221 */ /* 0x000fe20000010000 */
[----:B------:R5:W-:Y:S01]  /*9dc0*/  MUFU.EX2 R92, R106 ;  /* 0x0000006a005c7308 */ /* 0x000be20000000800 */
[----:B------:R-:W-:Y:S01]  /*9dd0*/  FADD.FTZ R9, R123, R8 ;  /* 0x000000087b097221 */ /* 0x000fe20000010000 */
[----:B------:R-:W-:Y:S01]  /*9de0*/  F2FP.BF16.F32.PACK_AB R8, R141, R136 ;  /* 0x000000888d08723e */ /* 0x000fe200000010ff */
[----:B------:R-:W-:Y:S01]  /*9df0*/  FADD.FTZ R101, R105, R104 ;  /* 0x0000006869657221 */ /* 0x000fe20000010000 */
[----:B------:R-:W-:Y:S01]  /*9e00*/  F2FP.BF16.F32.PACK_AB R123, R113, R124 ;  /* 0x0000007c717b723e */ /* 0x000fe200000010ff */
[----:B------:R-:W-:Y:S01]  /*9e10*/  FADD.FTZ R10, R20, R9 ;  /* 0x00000009140a7221 */ /* 0x000fe20000010000 */
[----:B------:R-:W-:Y:S01]  /*9e20*/  F2FP.BF16.F32.PACK_AB R9, R11, R21 ;  /* 0x000000150b09723e */ /* 0x000fe200000010ff */
[----:B------:R-:W-:Y:S01]  /*9e30*/  FADD.FTZ R101, R108, R101 ;  /* 0x000000656c657221 */ /* 0x000fe20000010000 */
[----:B------:R0:W-:Y:S01]  /*9e40*/  MUFU.EX2 R21, R13 ;  /* 0x0000000d00157308 */ /* 0x0001e20000000800 */
[----:B------:R-:W-:Y:S01]  /*9e50*/  FADD.FTZ R11, R125, R10 ;  /* 0x0000000a7d0b7221 */ /* 0x000fe20000010000 */
[----:B-----5:R-:W-:Y:S01]  /*9e60*/  F2FP.BF16.F32.PACK_AB R106, R112, R14 ;  /* 0x0000000e706a723e */ /* 0x020fe200000010ff */
[----:B-1----:R-:W-:Y:S01]  /*9e70*/  FADD.FTZ R76, R96, R101 ;  /* 0x00000065604c7221 */ /* 0x002fe20000010000 */
[----:B------:R-:W-:Y:S01]  /*9e80*/  F2FP.BF16.F32.PACK_AB R10, R130, R131 ;  /* 0x00000083820a723e */ /* 0x000fe200000010ff */
[----:B------:R-:W-:Y:S01]  /*9e90*/  FADD.FTZ R77, R14, R11 ;  /* 0x0000000b0e4d7221 */ /* 0x000fe20000010000 */
[----:B------:R-:W-:Y:S01]  /*9ea0*/  F2FP.BF16.F32.PACK_AB R11, R128, R129 ;  /* 0x00000081800b723e */ /* 0x000fe200000010ff */
[-C--:B------:R-:W-:Y:S01]  /*9eb0*/  FMUL.FTZ R32, R32, R5.reuse ;  /* 0x0000000520207220 */ /* 0x080fe20000410000 */
[----:B------:R-:W-:Y:S01]  /*9ec0*/  MUFU.EX2 R90, R90 ;  /* 0x0000005a005a7308 */ /* 0x000fe20000000800 */
[----:B------:R-:W-:Y:S01]  /*9ed0*/  FADD.FTZ R77, R112, R77 ;  /* 0x0000004d704d7221 */ /* 0x000fe20000010000 */
[----:B0-----:R-:W-:Y:S01]  /*9ee0*/  FADD.FTZ R13, R91, R76 ;  /* 0x0000004c5b0d7221 */ /* 0x001fe20000010000 */
[----:B------:R0:W-:Y:S01]  /*9ef0*/  STSM.16.M88.4 [R2+0x25b00], R8 ;  /* 0x025b000802007844 */ /* 0x0001e20000000200 */
[----:B------:R-:W-:Y:S01]  /*9f00*/  F2FP.BF16.F32.PACK_AB R105, R105, R114 ;  /* 0x000000726969723e */ /* 0x000fe200000010ff */
[----:B------:R-:W-:Y:S01]  /*9f10*/  FADD.FTZ R104, R12, R77 ;  /* 0x0000004d0c687221 */ /* 0x000fe20000010000 */
[-C--:B------:R-:W-:Y:S01]  /*9f20*/  FMUL.FTZ R33, R33, R5.reuse ;  /* 0x0000000521217220 */ /* 0x080fe20000410000 */
[----:B------:R-:W-:Y:S01]  /*9f30*/  STSM.16.M88.4 [R2+0x27300], R120 ;  /* 0x0273007802007844 */ /* 0x000fe20000000200 */
[----:B------:R1:W5:Y:S01]  /*9f40*/  MUFU.EX2 R93, R107 ;  /* 0x0000006b005d7308 */ /* 0x0003620000000800 */
[----:B------:R-:W-:Y:S01]  /*9f50*/  FADD.FTZ R77, R115, R104 ;  /* 0x00000068734d7221 */ /* 0x000fe20000010000 */
[----:B------:R-:W-:Y:S01]  /*9f60*/  F2FP.BF16.F32.PACK_AB R104, R125, R20 ;  /* 0x000000147d68723e */ /* 0x000fe200000010ff */
[----:B------:R-:W-:Y:S01]  /*9f70*/  FADD.FTZ R20, R88, R13 ;  /* 0x0000000d58147221 */ /* 0x000fe20000010000 */
[-C--:B------:R-:W-:Y:S01]  /*9f80*/  FMUL.FTZ R36, R36, R5.reuse ;  /* 0x0000000524247220 */ /* 0x080fe20000410000 */
[----:B------:R-:W-:Y:S01]  /*9f90*/  FADD.FTZ R76, R116, R77 ;  /* 0x0000004d744c7221 */ /* 0x000fe20000010000 */
[----:B------:R-:W-:Y:S01]  /*9fa0*/  FMUL.FTZ R37, R37, R5 ;  /* 0x0000000525257220 */ /* 0x000fe20000410000 */
[----:B------:R-:W-:Y:S01]  /*9fb0*/  FADD.FTZ R13, R89, R20 ;  /* 0x00000014590d7221 */ /* 0x000fe20000010000 */
[----:B------:R-:W5:Y:S01]  /*9fc0*/  MUFU.EX2 R94, R94 ;  /* 0x0000005e005e7308 */ /* 0x000f620000000800 */
[----:B------:R-:W-:Y:S01]  /*9fd0*/  FADD.FTZ R77, R109, R76 ;  /* 0x0000004c6d4d7221 */ /* 0x000fe20000010000 */
[----:B-1----:R-:W-:Y:S01]  /*9fe0*/  F2FP.BF16.F32.PACK_AB R107, R96, R108 ;  /* 0x0000006c606b723e */ /* 0x002fe200000010ff */
[----:B------:R-:W-:Y:S01]  /*9ff0*/  FADD.FTZ R14, R80, R13 ;  /* 0x0000000d500e7221 */ /* 0x000fe20000010000 */
[----:B0-----:R-:W-:Y:S01]  /*a000*/  F2FP.BF16.F32.PACK_AB R8, R115, R12 ;  /* 0x0000000c7308723e */ /* 0x001fe200000010ff */
[----:B------:R-:W-:Y:S01]  /*a010*/  FADD.FTZ R20, R0, R77 ;  /* 0x0000004d00147221 */ /* 0x000fe20000010000 */
[----:B--2---:R-:W-:Y:S01]  /*a020*/  F2FP.BF16.F32.PACK_AB R12, R3, R0 ;  /* 0x00000000030c723e */ /* 0x004fe200000010ff */
[----:B------:R-:W-:Y:S01]  /*a030*/  FADD.FTZ R13, R81, R14 ;  /* 0x0000000e510d7221 */ /* 0x000fe20000010000 */
[----:B------:R-:W0:Y:S01]  /*a040*/  MUFU.EX2 R78, R97 ;  /* 0x00000061004e7308 */ /* 0x000e220000000800 */
[----:B------:R-:W-:Y:S01]  /*a050*/  FADD.FTZ R14, R3, R20 ;  /* 0x00000014030e7221 */ /* 0x000fe20000010000 */
[----:B------:R-:W-:Y:S01]  /*a060*/  F2FP.BF16.F32.PACK_AB R9, R88, R91 ;  /* 0x0000005b5809723e */ /* 0x000fe200000010ff */
[----:B------:R-:W-:Y:S01]  /*a070*/  FADD.FTZ R76, R84, R13 ;  /* 0x0000000d544c7221 */ /* 0x000fe20000010000 */
[----:B------:R-:W-:Y:S01]  /*a080*/  F2FP.BF16.F32.PACK_AB R10, R109, R116 ;  /* 0x000000746d0a723e */ /* 0x000fe200000010ff */
[----:B---3--:R-:W-:Y:S01]  /*a090*/  FADD.FTZ R14, R7, R14 ;  /* 0x0000000e070e7221 */ /* 0x008fe20000010000 */
[----:B------:R-:W-:Y:S01]  /*a0a0*/  STSM.16.M88.4 [R2+0x28b00], R104 ;  /* 0x028b006802007844 */ /* 0x000fe20000000200 */
[----:B------:R-:W-:Y:S01]  /*a0b0*/  FADD.FTZ R76, R73, R76 ;  /* 0x0000004c494c7221 */ /* 0x000fe20000010000 */
[----:B------:R-:W1:Y:S01]  /*a0c0*/  MUFU.EX2 R82, R82 ;  /* 0x0000005200527308 */ /* 0x000e620000000800 */
[----:B----4-:R-:W-:Y:S01]  /*a0d0*/  FADD.FTZ R11, R15, R14 ;  /* 0x0000000e0f0b7221 */ /* 0x010fe20000010000 */
[----:B------:R-:W-:Y:S01]  /*a0e0*/  FMUL.FTZ R40, R40, R5 ;  /* 0x0000000528287220 */ /* 0x000fe20000410000 */
[----:B------:R-:W-:Y:S01]  /*a0f0*/  FADD.FTZ R13, R85, R76 ;  /* 0x0000004c550d7221 */ /* 0x000fe20000010000 */
[C---:B-----5:R-:W-:Y:S01]  /*a100*/  F2FP.BF16.F32.PACK_AB R76, R93.reuse, R92 ;  /* 0x0000005c5d4c723e */ /* 0x060fe200000010ff */
[----:B------:R-:W-:Y:S01]  /*a110*/  FADD.FTZ R14, R92, R11 ;  /* 0x0000000b5c0e7221 */ /* 0x000fe20000010000 */
[----:B------:R-:W-:Y:S01]  /*a120*/  F2FP.BF16.F32.PACK_AB R11, R80, R89 ;  /* 0x00000059500b723e */ /* 0x000fe200000010ff */
[----:B------:R-:W-:Y:S01]  /*a130*/  FADD.FTZ R77, R90, R13 ;  /* 0x0000000d5a4d7221 */ /* 0x000fe20000010000 */
[----:B------:R-:W2:Y:S01]  /*a140*/  MUFU.EX2 R86, R86 ;  /* 0x0000005600567308 */ /* 0x000ea20000000800 */
[----:B------:R-:W-:Y:S01]  /*a150*/  FADD.FTZ R3, R93, R14 ;  /* 0x0000000e5d037221 */ /* 0x000fe20000010000 */
[----:B------:R-:W-:Y:S01]  /*a160*/  F2FP.BF16.F32.PACK_AB R13, R84, R81 ;  /* 0x00000051540d723e */ /* 0x000fe200000010ff */
[----:B------:R-:W-:Y:S01]  /*a170*/  FADD.FTZ R77, R94, R77 ;  /* 0x0000004d5e4d7221 */ /* 0x000fe20000010000 */
[----:B------:R-:W-:Y:S01]  /*a180*/  F2FP.BF16.F32.PACK_AB R14, R15, R7 ;  /* 0x000000070f0e723e */ /* 0x000fe200000010ff */
[----:B0-----:R-:W-:Y:S01]  /*a190*/  FADD.FTZ R0, R78, R3 ;  /* 0x000000034e007221 */ /* 0x001fe20000010000 */
[----:B------:R-:W-:Y:S01]  /*a1a0*/  F2FP.BF16.F32.PACK_AB R15, R85, R73 ;  /* 0x00000049550f723e */ /* 0x000fe200000010ff */
[----:B------:R0:W-:Y:S01]  /*a1b0*/  STSM.16.M88.4 [R2+0x2a300], R8 ;  /* 0x02a3000802007844 */ /* 0x0001e20000000200 */
[----:B------:R-:W3:Y:S01]  /*a1c0*/  MUFU.EX2 R75, R75 ;  /* 0x0000004b004b7308 */ /* 0x000ee20000000800 */
[----:B-1----:R-:W-:Y:S01]  /*a1d0*/  FADD.FTZ R77, R82, R77 ;  /* 0x0000004d524d7221 */ /* 0x002fe20000010000 */
[C---:B------:R-:W-:Y:S01]  /*a1e0*/  FADD.FTZ R3, R21.reuse, R0 ;  /* 0x0000000015037221 */ /* 0x040fe20000010000 */
[----:B------:R-:W-:Y:S01]  /*a1f0*/  F2FP.BF16.F32.PACK_AB R78, R21, R78 ;  /* 0x0000004e154e723e */ /* 0x000fe200000010ff */
[----:B------:R1:W-:Y:S01]  /*a200*/  STSM.16.M88.4 [R2+0x2bb00], R12 ;  /* 0x02bb000c02007844 */ /* 0x0003e20000000200 */
[-C--:B------:R-:W-:Y:S01]  /*a210*/  FMUL.FTZ R41, R41, R5.reuse ;  /* 0x0000000529297220 */ /* 0x080fe20000410000 */
[-C--:B------:R-:W-:Y:S01]  /*a220*/  FMUL.FTZ R44, R44, R5.reuse ;  /* 0x000000052c2c7220 */ /* 0x080fe20000410000 */
[-C--:B------:R-:W-:Y:S01]  /*a230*/  FMUL.FTZ R45, R45, R5.reuse ;  /* 0x000000052d2d7220 */ /* 0x080fe20000410000 */
[----:B------:R-:W4:Y:S01]  /*a240*/  MUFU.EX2 R110, R110 ;  /* 0x0000006e006e7308 */ /* 0x000f220000000800 */
[----:B--2---:R-:W-:Y:S01]  /*a250*/  FADD.FTZ R0, R86, R77 ;  /* 0x0000004d56007221 */ /* 0x004fe20000010000 */
[----:B------:R-:W-:Y:S01]  /*a260*/  F2FP.BF16.F32.PACK_AB R77, R94, R90 ;  /* 0x0000005a5e4d723e */ /* 0x000fe200000010ff */
[-C--:B------:R-:W-:Y:S01]  /*a270*/  FMUL.FTZ R48, R48, R5.reuse ;  /* 0x0000000530307220 */ /* 0x080fe20000410000 */
[----:B------:R-:W-:Y:S01]  /*a280*/  F2FP.BF16.F32.PACK_AB R79, R86, R82 ;  /* 0x00000052564f723e */ /* 0x000fe200000010ff */
[-C--:B------:R-:W-:Y:S01]  /*a290*/  FMUL.FTZ R49, R49, R5.reuse ;  /* 0x0000000531317220 */ /* 0x080fe20000410000 */
[-C--:B------:R-:W-:Y:S01]  /*a2a0*/  FMUL.FTZ R52, R52, R5.reuse ;  /* 0x0000000534347220 */ /* 0x080fe20000410000 */
[-C--:B------:R-:W-:Y:S01]  /*a2b0*/  FMUL.FTZ R53, R53, R5.reuse ;  /* 0x0000000535357220 */ /* 0x080fe20000410000 */
[----:B------:R-:W2:Y:S01]  /*a2c0*/  MUFU.EX2 R99, R99 ;  /* 0x0000006300637308 */ /* 0x000ea20000000800 */
[----:B---3--:R-:W-:Y:S01]  /*a2d0*/  FADD.FTZ R0, R75, R0 ;  /* 0x000000004b007221 */ /* 0x008fe20000010000 */
[----:B------:R1:W-:Y:S01]  /*a2e0*/  STSM.16.M88.4 [R2+0x2d300], R76 ;  /* 0x02d3004c02007844 */ /* 0x0003e20000000200 */
[-C--:B------:R-:W-:Y:S01]  /*a2f0*/  FMUL.FTZ R56, R56, R5.reuse ;  /* 0x0000000538387220 */ /* 0x080fe20000410000 */
[-C--:B------:R-:W-:Y:S01]  /*a300*/  FMUL.FTZ R57, R57, R5.reuse ;  /* 0x0000000539397220 */ /* 0x080fe20000410000 */
[-C--:B------:R-:W-:Y:S01]  /*a310*/  FMUL.FTZ R60, R60, R5.reuse ;  /* 0x000000053c3c7220 */ /* 0x080fe20000410000 */
[-C--:B------:R-:W-:Y:S01]  /*a320*/  FMUL.FTZ R61, R61, R5.reuse ;  /* 0x000000053d3d7220 */ /* 0x080fe20000410000 */
[-C--:B------:R-:W-:Y:S01]  /*a330*/  FMUL.FTZ R64, R64, R5.reuse ;  /* 0x0000000540407220 */ /* 0x080fe20000410000 */
[----:B------:R-:W3:Y:S01]  /*a340*/  MUFU.EX2 R102, R102 ;  /* 0x0000006600667308 */ /* 0x000ee20000000800 */
[----:B----4-:R-:W-:Y:S01]  /*a350*/  FADD.FTZ R80, R110, R3 ;  /* 0x000000036e507221 */ /* 0x010fe20000010000 */
[-C--:B------:R-:W-:Y:S01]  /*a360*/  FMUL.FTZ R65, R65, R5.reuse ;  /* 0x0000000541417220 */ /* 0x080fe20000410000 */
[-C--:B------:R-:W-:Y:S01]  /*a370*/  FMUL.FTZ R68, R68, R5.reuse ;  /* 0x0000000544447220 */ /* 0x080fe20000410000 */
[----:B------:R-:W-:Y:S01]  /*a380*/  FMUL.FTZ R69, R69, R5 ;  /* 0x0000000545457220 */ /* 0x000fe20000410000 */
[-C--:B------:R-:W-:Y:S01]  /*a390*/  FMUL.FTZ R51, R51, R4.reuse ;  /* 0x0000000433337220 */ /* 0x080fe20000410000 */
[-C--:B------:R-:W-:Y:S01]  /*a3a0*/  FMUL.FTZ R54, R54, R4.reuse ;  /* 0x0000000436367220 */ /* 0x080fe20000410000 */
[-C--:B------:R-:W-:Y:S01]  /*a3b0*/  FMUL.FTZ R55, R55, R4.reuse ;  /* 0x0000000437377220 */ /* 0x080fe20000410000 */
[----:B------:R-:W4:Y:S01]  /*a3c0*/  MUFU.EX2 R111, R111 ;  /* 0x0000006f006f7308 */ /* 0x000f220000000800 */
        /* <DEDUP_REMOVED lines=11> */
[----:B------:R-:W-:Y:S01]  /*a480*/  FMUL.FTZ R71, R71, R4 ;  /* 0x0000000447477220 */ /* 0x000fe20000410000 */
[----:B------:R-:W-:-:S02]  /*a490*/  IMAD.MOV.U32 R5, RZ, RZ, R72 ;  /* 0x000000ffff057224 */ /* 0x000fc400078e0048 */
[----:B------:R-:W-:Y:S01]  /*a4a0*/  IMAD.MOV.U32 R4, RZ, RZ, R74 ;  /* 0x000000ffff047224 */ /* 0x000fe200078e004a */
[----:B------:R-:W3:Y:S01]  /*a4b0*/  MUFU.EX2 R119, R119 ;  /* 0x0000007700777308 */ /* 0x000ee20000000800 */
[----:B----4-:R-:W-:-:S07]  /*a4c0*/  FADD.FTZ R80, R111, R80 ;  /* 0x000000506f507221 */ /* 0x010fce0000010000 */
[----:B------:R-:W4:Y:S01]  /*a4d0*/  MUFU.EX2 R20, R137 ;  /* 0x0000008900147308 */ /* 0x000f220000000800 */
[C---:B--2---:R-:W-:Y:S01]  /*a4e0*/  FADD.FTZ R0, R83.reuse, R0 ;  /* 0x0000000053007221 */ /* 0x044fe20000010000 */
[----:B------:R-:W-:-:S06]  /*a4f0*/  F2FP.BF16.F32.PACK_AB R83, R83, R102 ;  /* 0x000000665353723e */ /* 0x000fcc00000010ff */
[----:B------:R-:W2:Y:S01]  /*a500*/  MUFU.EX2 R95, R95 ;  /* 0x0000005f005f7308 */ /* 0x000ea20000000800 */
[----:B---3--:R-:W-:Y:S01]  /*a510*/  FADD.FTZ R7, R119, R80 ;  /* 0x0000005077077221 */ /* 0x008fe20000010000 */
[----:B------:R-:W-:-:S06]  /*a520*/  F2FP.BF16.F32.PACK_AB R80, R111, R110 ;  /* 0x0000006e6f50723e */ /* 0x000fcc00000010ff */
[----:B------:R-:W0:Y:S01]  /*a530*/  MUFU.EX2 R100, R100 ;  /* 0x0000006400647308 */ /* 0x000e220000000800 */
[C---:B----4-:R-:W-:Y:S01]  /*a540*/  F2FP.BF16.F32.PACK_AB R82, R20.reuse, R119 ;  /* 0x000000771452723e */ /* 0x050fe200000010ff */
[----:B------:R-:W-:-:S04]  /*a550*/  FADD.FTZ R7, R20, R7 ;  /* 0x0000000714077221 */ /* 0x000fc80000010000 */
[----:B------:R1:W-:Y:S02]  /*a560*/  STSM.16.M88.4 [R2+0x2eb00], R80 ;  /* 0x02eb005002007844 */ /* 0x0003e40000000200 */
[----:B------:R-:W3:Y:S01]  /*a570*/  MUFU.EX2 R103, R103 ;  /* 0x0000006700677308 */ /* 0x000ee20000000800 */
[----:B--2---:R-:W-:-:S07]  /*a580*/  FADD.FTZ R3, R95, R0 ;  /* 0x000000005f037221 */ /* 0x004fce0000010000 */
[----:B------:R-:W2:Y:S01]  /*a590*/  MUFU.EX2 R87, R87 ;  /* 0x0000005700577308 */ /* 0x000ea20000000800 */
[C---:B0-----:R-:W-:Y:S01]  /*a5a0*/  F2FP.BF16.F32.PACK_AB R9, R100.reuse, R95 ;  /* 0x0000005f6409723e */ /* 0x041fe200000010ff */
[----:B------:R-:W-:-:S06]  /*a5b0*/  FADD.FTZ R0, R100, R3 ;  /* 0x0000000364007221 */ /* 0x000fcc0000010000 */
[----:B------:R-:W0:Y:S01]  /*a5c0*/  MUFU.EX2 R88, R135 ;  /* 0x0000008700587308 */ /* 0x000e220000000800 */
[----:B---3--:R-:W-:-:S07]  /*a5d0*/  FADD.FTZ R0, R103, R0 ;  /* 0x0000000067007221 */ /* 0x008fce0000010000 */
[----:B------:R-:W3:Y:S01]  /*a5e0*/  MUFU.EX2 R138, R138 ;  /* 0x0000008a008a7308 */ /* 0x000ee20000000800 */
[C---:B--2---:R-:W-:Y:S01]  /*a5f0*/  F2FP.BF16.F32.PACK_AB R11, R87.reuse, R103 ;  /* 0x00000067570b723e */ /* 0x044fe200000010ff */
[----:B------:R-:W-:-:S06]  /*a600*/  FADD.FTZ R0, R87, R0 ;  /* 0x0000000057007221 */ /* 0x000fcc0000010000 */
[----:B------:R-:W2:Y:S01]  /*a610*/  MUFU.EX2 R84, R139 ;  /* 0x0000008b00547308 */ /* 0x000ea20000000800 */
[----:B0-----:R-:W-:-:S07]  /*a620*/  FADD.FTZ R7, R88, R7 ;  /* 0x0000000758077221 */ /* 0x001fce0000010000 */
[----:B------:R-:W0:Y:S01]  /*a630*/  MUFU.EX2 R134, R134 ;  /* 0x0000008600867308 */ /* 0x000e220000000800 */
[C---:B---3--:R-:W-:Y:S01]  /*a640*/  F2FP.BF16.F32.PACK_AB R8, R138.reuse, R88 ;  /* 0x000000588a08723e */ /* 0x048fe200000010ff */
[----:B------:R-:W-:-:S04]  /*a650*/  FADD.FTZ R7, R138, R7 ;  /* 0x000000078a077221 */ /* 0x000fc80000010000 */
[----:B--2---:R-:W-:Y:S01]  /*a660*/  FADD.FTZ R7, R84, R7 ;  /* 0x0000000754077221 */ /* 0x004fe20000010000 */
[----:B0-----:R-:W-:-:S03]  /*a670*/  F2FP.BF16.F32.PACK_AB R10, R134, R84 ;  /* 0x00000054860a723e */ /* 0x001fc600000010ff */
[----:B------:R-:W-:Y:S02]  /*a680*/  FADD.FTZ R3, R134, R7 ;  /* 0x0000000786037221 */ /* 0x000fe40000010000 */
        /* <DEDUP_REMOVED lines=9> */
[----:B------:R-:W-:-:S05]  /*a720*/  UMOV UR38, UR10 ;  /* 0x0000000a00267c82 */ /* 0x000fca0008000000 */
.L_x_1874:
[----:B------:R-:W-:-:S13]  /*a730*/  ISETP.LE.AND P2, PT, RZ, UR38, PT ;  /* 0x00000026ff007c0c */ /* 0x000fda000bf43270 */
[----:B------:R-:W-:Y:S05]  /*a740*/  @!P2 BRA `(.L_x_1884) ;  /* 0x000000400020a947 */ /* 0x000fea0003800000 */
[----:B------:R-:W-:Y:S01]  /*a750*/  IMAD.MOV.U32 R5, RZ, RZ, R72 ;  /* 0x000000ffff057224 */ /* 0x000fe200078e0048 */
[----:B------:R-:W-:Y:S01]  /*a760*/  UMOV UR39, UR60 ;  /* 0x0000003c00277c82 */ /* 0x000fe20008000000 */
[----:B------:R-:W-:Y:S01]  /*a770*/  IMAD.MOV.U32 R4, RZ, RZ, R74 ;  /* 0x000000ffff047224 */ /* 0x000fe200078e004a */
[----:B------:R-:W-:Y:S01]  /*a780*/  UMOV UR7, UR36 ;  /* 0x0000002400077c82 */ /* 0x000fe20008000000 */
[----:B------:R-:W-:-:S05]  /*a790*/  ULDC UR5, c[0x0][0x9d8] ;  /* 0x0002760000057ab9 */ /* 0x000fca0000000800 */
.L_x_1893:
[----:B------:R-:W-:Y:S01]  /*a7a0*/  R2UR UR4, R16 ;  /* 0x00000000100472ca */ /* 0x000fe200000e0000 */
[----:B------:R-:W-:-:S04]  /*a7b0*/  UIADD3 UR36, UR7, 0x1, URZ ;  /* 0x0000000107247890 */ /* 0x000fc8000fffe03f */
[----:B------:R-:W-:-:S04]  /*a7c0*/  UISETP.NE.AND UP0, UPT, UR36, 0x2, UPT ;  /* 0x000000022400788c */ /* 0x000fc8000bf05270 */
[----:B------:R-:W-:Y:S02]  /*a7d0*/  USEL UR60, URZ, 0x1, UP0 ;  /* 0x000000013f3c7887 */ /* 0x000fe40008000000 */
[----:B------:R-:W-:Y:S02]  /*a7e0*/  USEL UR36, UR36, URZ, UP0 ;  /* 0x0000003f24247287 */ /* 0x000fe40008000000 */
[----:B------:R-:W-:Y:S01]  /*a7f0*/  ISETP.NE.AND P3, PT, RZ, UR4, PT ;  /* 0x00000004ff007c0c */ /* 0x000fe2000bf65270 */
[----:B------:R-:W-:-:S12]  /*a800*/  ULOP3.LUT UR60, UR39, UR60, URZ, 0x3c, !UPT ;  /* 0x0000003c273c7292 */ /* 0x000fd8000f8e3c3f */
[----:B0-----:R-:W-:Y:S05]  /*a810*/  @P3 BRA `(.L_x_1885) ;  /* 0x00000000002c3947 */ /* 0x001fea0003800000 */
[----:B------:R-:W-:Y:S05]  /*a820*/  @!P0 BRA `(.L_x_1886) ;  /* 0x0000000000048947 */ /* 0x000fea0003800000 */
[----:B------:R-:W-:Y:S01]  /*a830*/  BPT.TRAP 0x1 ;  /* 0x000000040000795c */ /* 0x000fe20000300000 */
.L_x_1886:
[----:B------:R-:W-:Y:S01]  /*a840*/  ULEA UR4, UR36, UR37, 0x3 ;  /* 0x0000002524047291 */ /* 0x000fe2000f8e183f */
[----:B------:R-:W-:-:S05]  /*a850*/  IMAD.U32 R6, RZ, RZ, UR60 ;  /* 0x0000003cff067e24 */ /* 0x000fca000f8e00ff */
[----:B------:R-:W-:-:S04]  /*a860*/  SHF.L.U32 R6, R6, 0x1f, RZ ;  /* 0x0000001f06067819 */ /* 0x000fc800000006ff */
[----:B------:R0:W2:Y:S01]  /*a870*/  SYNCS.PHASECHK.TRANS64.TRYWAIT P2, [UR4+0x31c30], R6 ;  /* 0x031c3006ff0075a7 */ /* 0x0000a20008040144 */
[----:B------:R-:W-:Y:S05]  /*a880*/  @!P0 BRA `(.L_x_1887) ;  /* 0x0000000000048947 */ /* 0x000fea0003800000 */
[----:B------:R-:W-:Y:S01]  /*a890*/  BPT.TRAP 0x1 ;  /* 0x000000040000795c */ /* 0x000fe20000300000 */
.L_x_1887:
[----:B--2---:R-:W-:Y:S05]  /*a8a0*/  @P2 BRA `(.L_x_1885) ;  /* 0x0000000000082947 */ /* 0x004fea0003800000 */
[----:B------:R-:W2:Y:S02]  /*a8b0*/  SYNCS.PHASECHK.TRANS64.TRYWAIT P2, [UR4+0x31c30], R6 ;  /* 0x031c3006ff0075a7 */ /* 0x000ea40008040144 */
[----:B--2---:R-:W-:Y:S05]  /*a8c0*/  @!P2 BRA `(.L_x_1888) ;  /* 0x000000ac00c8a947 */ /* 0x004fea0003800000 */
.L_x_1885:
[----:B--2---:R-:W2:Y:S01]  /*a8d0*/  S2R R7, SR_TID.X ;  /* 0x0000000000077919 */ /* 0x004ea20000002100 */
        /* <DEDUP_REMOVED lines=24> */
[----:B--2---:R-:W-:Y:S01]  /*aa60*/  SHF.R.U32.HI R7, RZ, 0x7, R7 ;  /* 0x00000007ff077819 */ /* 0x004fe20000011607 */
        /* <DEDUP_REMOVED lines=62> */
[----:B-1----:R-:W-:-:S06]  /*ae50*/  WARPGROUP.ARRIVE ;  /* 0x00000000000079c5 */ /* 0x002fcc0000000000 */
        /* <DEDUP_REMOVED lines=267> */
.L_x_1890:
[----:B------:R-:W-:Y:S01]  /*bf10*/  ULEA UR4, UR7, UR37, 0x3 ;  /* 0x0000002507047291 */ /* 0x000fe2000f8e183f */
[----:B------:R-:W-:-:S05]  /*bf20*/  IMAD.U32 R6, RZ, RZ, UR39 ;  /* 0x00000027ff067e24 */ /* 0x000fca000f8e00ff */
[----:B------:R-:W-:-:S04]  /*bf30*/  SHF.L.U32 R6, R6, 0x1f, RZ ;  /* 0x0000001f06067819 */ /* 0x000fc800000006ff */
[----:B------:R0:W1:Y:S01]  /*bf40*/  SYNCS.PHASECHK.TRANS64.TRYWAIT P2, [UR4+0x31c50], R6 ;  /* 0x031c5006ff0075a7 */ /* 0x0000620008040144 */
[----:B------:R-:W-:Y:S05]  /*bf50*/  @!P0 BRA `(.L_x_1891) ;  /* 0x0000000000048947 */ /* 0x000fea0003800000 */
[----:B------:R-:W-:Y:S01]  /*bf60*/  BPT.TRAP 0x1 ;  /* 0x000000040000795c */ /* 0x000fe20000300000 */
.L_x_1891:
[----:B-1----:R-:W-:Y:S05]  /*bf70*/  @P2 BRA `(.L_x_1889) ;  /* 0x0000000000082947 */ /* 0x002fea0003800000 */
[----:B------:R-:W1:Y:S02]  /*bf80*/  SYNCS.PHASECHK.TRANS64.TRYWAIT P2, [UR4+0x31c50], R6 ;  /* 0x031c5006ff0075a7 */ /* 0x000e640008040144 */
[----:B-1----:R-:W-:Y:S05]  /*bf90*/  @!P2 BRA `(.L_x_1892) ;  /* 0x00000098002ca947 */ /* 0x002fea0003800000 */
.L_x_1889:
        /* <DEDUP_REMOVED lines=34> */
[----:B-1----:R-:W-:Y:S01]  /*c1c0*/  FMNMX.FTZ R131, R7, R132, !PT ;  /* 0x0000008407837209 */ /* 0x002fe20007810000 */
        /* <DEDUP_REMOVED lines=36> */
[----:B------:R-:W-:Y:S01]  /*c410*/  ULDC UR14, c[0x0][0x988] ;  /* 0x00026200000e7ab9 */ /* 0x000fe20000000800 */
[----:B------:R-:W-:Y:S01]  /*c420*/  FMUL.FTZ R17, R130, UR5 ;  /* 0x0000000582117c20 */ /* 0x000fe20008410000 */
[----:B------:R-:W-:Y:S01]  /*c430*/  UMOV UR4, UR14 ;  /* 0x0000000e00047c82 */ /* 0x000fe20008000000 */
        /* <DEDUP_REMOVED lines=39> */
[----:B------:R-:W1:Y:S01]  /*c6b0*/  S2R R141, SR_TID.X ;  /* 0x00000000008d7919 */ /* 0x000e620000002100 */
[----:B------:R-:W-:Y:S01]  /*c6c0*/  UMOV UR39, UR60 ;  /* 0x0000003c00277c82 */ /* 0x000fe20008000000 */
        /* <DEDUP_REMOVED lines=15> */
[----:B-1----:R-:W-:-:S03]  /*c7c0*/  SHF.R.U32.HI R140, RZ, 0x7, R141 ;  /* 0x00000007ff8c7819 */ /* 0x002fc6000001168d */
[----:B------:R-:W1:Y:S01]  /*c7d0*/  MUFU.TANH R105, R105 ;  /* 0x0000006900697308 */ /* 0x000e620000002400 */
[----:B0-----:R-:W-:Y:S02]  /*c7e0*/  FMNMX.FTZ R131, R117, R132, !PT ;  /* 0x0000008475837209 */ /* 0x001fe40007810000 */
[----:B------:R-:W-:-:S05]  /*c7f0*/  ISETP.GE.U32.AND P2, PT, R141, 0x180, PT ;  /* 0x000001808d00780c */ /* 0x000fca0003f46070 */
        /* <DEDUP_REMOVED lines=52> */
[----:B------:R-:W-:-:S06]  /*cb40*/  FMUL.FTZ R131, R74, UR5 ;  /* 0x000000054a837c20 */ /* 0x000fcc0008410000 */
[----:B------:R-:W1:Y:S01]  /*cb50*/  MUFU.TANH R20, R20 ;  /* 0x0000001400147308 */ /* 0x000e620000002400 */
[----:B------:R-:W0:Y:S01]  /*cb60*/  SHFL.BFLY PT, R133, R132, 0x1, 0x1f ;  /* 0x0c201f0084857f89 */ /* 0x000e2200000e0000 */
[----:B------:R-:W-:Y:S02]  /*cb70*/  WARPGROUP.DEPBAR.LE gsb0, 0x0 ;  /* 0x00008000000079c5 */ /* 0x000fe40000010000 */
[----:B------:R-:W-:-:S04]  /*cb80*/  WARPGROUP.ARRIVE ;  /* 0x00000000000079c5 */ /* 0x000fc80000000000 */
[----:B------:R-:W1:Y:S02]  /*cb90*/  MUFU.TANH R129, R129 ;  /* 0x0000008100817308 */ /* 0x000e640000002400 */
[----:B------:R-:W-:Y:S01]  /*cba0*/  HGMMA.64x96x16.F32.BF16 R24, gdesc[UR32].tnspB, R24, gsb0 ;  /* 0x41600000201879f0 */ /* 0x000fe20008001818 */
[----:B------:R-:W-:Y:S02]  /*cbb0*/  UIADD3 UR32, UR10, 0x600, URZ ;  /* 0x000006000a207890 */ /* 0x000fe4000fffe03f */
[----:B------:R-:W-:-:S03]  /*cbc0*/  UIADD3 UR34, UR11, 0x100, URZ ;  /* 0x000001000b227890 */ /* 0x000fc6000fffe03f */
[----:B------:R-:W1:Y:S01]  /*cbd0*/  MUFU.TANH R130, R130 ;  /* 0x0000008200827308 */ /* 0x000e620000002400 */
[----:B------:R-:W-:Y:S01]  /*cbe0*/  UMOV UR33, 0xc0000010 ;  /* 0xc000001000217882 */ /* 0x000fe20000000000 */
[----:B------:R-:W-:Y:S01]  /*cbf0*/  UMOV UR35, 0x80000020 ;  /* 0x8000002000237882 */ /* 0x000fe20000000000 */
[----:B0-----:R-:W-:-:S05]  /*cc00*/  FMNMX.FTZ R74, R132, R133, !PT ;  /* 0x00000085844a7209 */ /* 0x001fca0007810000 */
[----:B------:R-:W0:Y:S01]  /*cc10*/  MUFU.TANH R122, R122 ;  /* 0x0000007a007a7308 */ /* 0x000e220000002400 */
[C---:B------:R-:W-:Y:S01]  /*cc20*/  FMUL.FTZ R132, R74.reuse, UR4 ;  /* 0x000000044a847c20 */ /* 0x040fe20008410000 */
[----:B------:R-:W-:-:S03]  /*cc30*/  FADD.FTZ R4, -R74, R4 ;  /* 0x000000044a047221 */ /* 0x000fc60000010100 */
[--C-:B------:R-:W-:Y:S01]  /*cc40*/  FFMA.FTZ R134, R7, UR4, -R132.reuse ;  /* 0x0000000407867c23 */ /* 0x100fe20008010884 */
[--C-:B------:R-:W-:Y:S01]  /*cc50*/  FFMA.FTZ R7, R14, UR4, -R132.reuse ;  /* 0x000000040e077c23 */ /* 0x100fe20008010884 */
[----:B------:R-:W-:Y:S01]  /*cc60*/  FMNMX.FTZ R14, R8, R5, !PT ;  /* 0x00000005080e7209 */ /* 0x000fe20007810000 */
[--C-:B------:R-:W-:Y:S01]  /*cc70*/  FFMA.FTZ R133, R10, UR4, -R132.reuse ;  /* 0x000000040a857c23 */ /* 0x100fe20008010884 */
[--C-:B------:R-:W-:Y:S01]  /*cc80*/  FFMA.FTZ R10, R15, UR4, -R132.reuse ;  /* 0x000000040f0a7c23 */ /* 0x100fe20008010884 */
[----:B------:R-:W0:Y:S01]  /*cc90*/  MUFU.TANH R123, R123 ;  /* 0x0000007b007b7308 */ /* 0x000e220000002400 */
[----:B--2---:R-:W-:Y:S01]  /*cca0*/  FMNMX.FTZ R15, R9, R14, !PT ;  /* 0x0000000e090f7209 */ /* 0x004fe20007810000 */
[--C-:B------:R-:W-:Y:S01]  /*ccb0*/  FFMA.FTZ R135, R11, UR4, -R132.reuse ;  /* 0x000000040b877c23 */ /* 0x100fe20008010884 */
[--C-:B------:R-:W-:Y:S01]  /*ccc0*/  FFMA.FTZ R11, R21, UR4, -R132.reuse ;  /* 0x00000004150b7c23 */ /* 0x100fe20008010884 */
[--C-:B------:R-:W-:Y:S01]  /*ccd0*/  FFMA.FTZ R21, R128, UR4, -R132.reuse ;  /* 0x0000000480157c23 */ /* 0x100fe20008010884 */
[----:B---3--:R-:W-:Y:S01]  /*cce0*/  FMNMX.FTZ R14, R12, R15, !PT ;  /* 0x0000000f0c0e7209 */ /* 0x008fe20007810000 */
[--C-:B------:R-:W-:Y:S01]  /*ccf0*/  FFMA.FTZ R128, R72, UR4, -R132.reuse ;  /* 0x0000000448807c23 */ /* 0x100fe20008010884 */
[--C-:B------:R-:W-:Y:S01]  /*cd00*/  FFMA.FTZ R6, R6, UR4, -R132.reuse ;  /* 0x0000000406067c23 */ /* 0x100fe20008010884 */
[----:B------:R-:W2:Y:S01]  /*cd10*/  MUFU.TANH R126, R126 ;  /* 0x0000007e007e7308 */ /* 0x000ea20000002400 */
[----:B----4-:R-:W-:Y:S01]  /*cd20*/  FMNMX.FTZ R14, R13, R14, !PT ;  /* 0x0000000e0d0e7209 */ /* 0x010fe20007810000 */
[--C-:B------:R-:W-:Y:S01]  /*cd30*/  FFMA.FTZ R120, R120, UR4, -R132.reuse ;  /* 0x0000000478787c23 */ /* 0x100fe20008010884 */
[--C-:B------:R-:W-:Y:S01]  /*cd40*/  FFMA.FTZ R121, R121, UR4, -R132.reuse ;  /* 0x0000000479797c23 */ /* 0x100fe20008010884 */
[--C-:B------:R-:W-:Y:S01]  /*cd50*/  FFMA.FTZ R124, R124, UR4, -R132.reuse ;  /* 0x000000047c7c7c23 */ /* 0x100fe20008010884 */
[----:B-----5:R-:W-:Y:S01]  /*cd60*/  FMNMX.FTZ R15, R17, R14, !PT ;  /* 0x0000000e110f7209 */ /* 0x020fe20007810000 */
[--C-:B------:R-:W-:Y:S01]  /*cd70*/  FFMA.FTZ R125, R125, UR4, -R132.reuse ;  /* 0x000000047d7d7c23 */ /* 0x100fe20008010884 */
[--C-:B------:R-:W-:Y:S01]  /*cd80*/  FFMA.FTZ R112, R112, UR4, -R132.reuse ;  /* 0x0000000470707c23 */ /* 0x100fe20008010884 */
[----:B------:R-:W3:Y:S01]  /*cd90*/  MUFU.TANH R127, R127 ;  /* 0x0000007f007f7308 */ /* 0x000ee20000002400 */
[----:B-1----:R-:W-:Y:S01]  /*cda0*/  FMNMX.FTZ R14, R20, R15, !PT ;  /* 0x0000000f140e7209 */ /* 0x002fe20007810000 */
[--C-:B------:R-:W-:Y:S01]  /*cdb0*/  FFMA.FTZ R113, R113, UR4, -R132.reuse ;  /* 0x0000000471717c23 */ /* 0x100fe20008010884 */
[--C-:B------:R-:W-:Y:S01]  /*cdc0*/  FFMA.FTZ R116, R116, UR4, -R132.reuse ;  /* 0x0000000474747c23 */ /* 0x100fe20008010884 */
[--C-:B------:R-:W-:Y:S01]  /*cdd0*/  FFMA.FTZ R117, R117, UR4, -R132.reuse ;  /* 0x0000000475757c23 */ /* 0x100fe20008010884 */
[----:B------:R-:W-:Y:S01]  /*cde0*/  FMNMX.FTZ R15, R129, R14, !PT ;  /* 0x0000000e810f7209 */ /* 0x000fe20007810000 */
[--C-:B------:R-:W-:Y:S01]  /*cdf0*/  FFMA.FTZ R104, R104, UR4, -R132.reuse ;  /* 0x0000000468687c23 */ /* 0x100fe20008010884 */
[--C-:B------:R-:W-:Y:S01]  /*ce00*/  FFMA.FTZ R105, R105, UR4, -R132.reuse ;  /* 0x0000000469697c23 */ /* 0x100fe20008010884 */
[----:B------:R-:W1:Y:S01]  /*ce10*/  MUFU.TANH R114, R114 ;  /* 0x0000007200727308 */ /* 0x000e620000002400 */
        /* <DEDUP_REMOVED lines=8> */
[----:B------:R-:W-:Y:S01]  /*cea0*/  FMNMX.FTZ R15, R123, R14, !PT ;  /* 0x0000000e7b0f7209 */ /* 0x000fe20007810000 */
[--C-:B------:R-:W-:Y:S01]  /*ceb0*/  FFMA.FTZ R101, R101, UR4, -R132.reuse ;  /* 0x0000000465657c23 */ /* 0x100fe20008010884 */
[--C-:B------:R-:W-:Y:S01]  /*cec0*/  FFMA.FTZ R88, R88, UR4, -R132.reuse ;  /* 0x0000000458587c23 */ /* 0x100fe20008010884 */
[--C-:B------:R-:W-:Y:S01]  /*ced0*/  FFMA.FTZ R89, R89, UR4, -R132.reuse ;  /* 0x0000000459597c23 */ /* 0x100fe20008010884 */
[----:B--2---:R-:W-:Y:S01]  /*cee0*/  FMNMX.FTZ R14, R126, R15, !PT ;  /* 0x0000000f7e0e7209 */ /* 0x004fe20007810000 */
[--C-:B------:R-:W-:Y:S01]  /*cef0*/  FFMA.FTZ R92, R92, UR4, -R132.reuse ;  /* 0x000000045c5c7c23 */ /* 0x100fe20008010884 */
[--C-:B------:R-:W-:Y:S01]  /*cf00*/  FFMA.FTZ R93, R93, UR4, -R132.reuse ;  /* 0x000000045d5d7c23 */ /* 0x100fe20008010884 */
[----:B------:R-:W2:Y:S01]  /*cf10*/  MUFU.TANH R118, R118 ;  /* 0x0000007600767308 */ /* 0x000ea20000002400 */
[----:B---3--:R-:W-:Y:S01]  /*cf20*/  FMNMX.FTZ R15, R127, R14, !PT ;  /* 0x0000000e7f0f7209 */ /* 0x008fe20007810000 */
        /* <DEDUP_REMOVED lines=9> */
[----:B------:R-:W-:Y:S01]  /*cfc0*/  FFMA.FTZ R137, R77, UR4, -R132 ;  /* 0x000000044d897c23 */ /* 0x000fe20008010884 */
[----:B------:R-:W-:-:S04]  /*cfd0*/  FMUL.FTZ R4, R4, UR4 ;  /* 0x0000000404047c20 */ /* 0x000fc80008410000 */
[----:B------:R-:W0:Y:S01]  /*cfe0*/  MUFU.TANH R106, R106 ;  /* 0x0000006a006a7308 */ /* 0x000e220000002400 */
[----:B--2---:R-:W-:-:S07]  /*cff0*/  FMNMX.FTZ R14, R118, R15, !PT ;  /* 0x0000000f760e7209 */ /* 0x004fce0007810000 */
[----:B------:R-:W2:Y:S01]  /*d000*/  MUFU.TANH R107, R107 ;  /* 0x0000006b006b7308 */ /* 0x000ea20000002400 */
[----:B-1----:R-:W-:-:S07]  /*d010*/  FMNMX.FTZ R15, R119, R14, !PT ;  /* 0x0000000e770f7209 */ /* 0x002fce0007810000 */
[----:B------:R-:W1:Y:S01]  /*d020*/  MUFU.TANH R110, R110 ;  /* 0x0000006e006e7308 */ /* 0x000e620000002400 */
[----:B0-----:R-:W-:Y:S01]  /*d030*/  FMNMX.FTZ R14, R106, R15, !PT ;  /* 0x0000000f6a0e7209 */ /* 0x001fe20007810000 */
[----:B------:R-:W-:Y:S02]  /*d040*/  WARPGROUP.DEPBAR.LE gsb0, 0x0 ;  /* 0x00008000000079c5 */ /* 0x000fe40000010000 */
[----:B------:R-:W-:-:S04]  /*d050*/  WARPGROUP.ARRIVE ;  /* 0x00000000000079c5 */ /* 0x000fc80000000000 */
[----:B------:R-:W0:Y:S01]  /*d060*/  MUFU.TANH R111, R111 ;  /* 0x0000006f006f7308 */ /* 0x000e220000002400 */
[----:B--2---:R-:W-:Y:S01]  /*d070*/  FMNMX.FTZ R15, R107, R14, !PT ;  /* 0x0000000e6b0f7209 */ /* 0x004fe20007810000 */
[----:B------:R-:W-:Y:S01]  /*d080*/  HGMMA.64x96x16.F32.BF16 R24, gdesc[UR32].tnspB, R24, gsb0 ;  /* 0x41600000201879f0 */ /* 0x000fe20008001818 */
[----:B------:R-:W-:Y:S02]  /*d090*/  UIADD3 UR32, UR10, 0x780, URZ ;  /* 0x000007800a207890 */ /* 0x000fe4000fffe03f */
[----:B------:R-:W-:-:S03]  /*d0a0*/  UIADD3 UR34, UR11, 0x140, URZ ;  /* 0x000001400b227890 */ /* 0x000fc6000fffe03f */
        /* <DEDUP_REMOVED lines=41> */
[----:B------:R-:W1:Y:S01]  /*d340*/  MUFU.EX2 R4, R4 ;  /* 0x0000000400047308 */ /* 0x000e620000000800 */
[----:B0-----:R-:W-:-:S07]  /*d350*/  FMNMX.FTZ R14, R78, R15, !PT ;  /* 0x0000000f4e0e7209 */ /* 0x001fce0007810000 */
[----:B------:R-:W0:Y:S01]  /*d360*/  MUFU.EX2 R6, R6 ;  /* 0x0000000600067308 */ /* 0x000e220000000800 */
[----:B--2---:R-:W-:-:S05]  /*d370*/  FMNMX.FTZ R14, R79, R14, !PT ;  /* 0x0000000e4f0e7209 */ /* 0x004fca0007810000 */
[----:B------:R-:W2:Y:S02]  /*d380*/  SHFL.BFLY PT, R15, R14, 0x2, 0x1f ;  /* 0x0c401f000e0f7f89 */ /* 0x000ea400000e0000 */
[----:B------:R-:W3:Y:S08]  /*d390*/  MUFU.EX2 R134, R134 ;  /* 0x0000008600867308 */ /* 0x000ef00000000800 */
[----:B------:R-:W4:Y:S08]  /*d3a0*/  MUFU.EX2 R133, R133 ;  /* 0x0000008500857308 */ /* 0x000f300000000800 */
[----:B------:R-:W-:Y:S01]  /*d3b0*/  MUFU.EX2 R135, R135 ;  /* 0x0000008700877308 */ /* 0x000fe20000000800 */
[----:B--2---:R-:W-:-:S07]  /*d3c0*/  FMNMX.FTZ R15, R14, R15, !PT ;  /* 0x0000000f0e0f7209 */ /* 0x004fce0007810000 */
[----:B------:R-:W-:Y:S01]  /*d3d0*/  MUFU.EX2 R7, R7 ;  /* 0x0000000700077308 */ /* 0x000fe20000000800 */
[----:B------:R-:W2:Y:S07]  /*d3e0*/  SHFL.BFLY PT, R14, R15, 0x1, 0x1f ;  /* 0x0c201f000f0e7f89 */ /* 0x000eae00000e0000 */
[----:B------:R-:W-:Y:S08]  /*d3f0*/  MUFU.EX2 R10, R10 ;  /* 0x0000000a000a7308 */ /* 0x000ff00000000800 */
[----:B------:R-:W-:Y:S08]  /*d400*/  MUFU.EX2 R11, R11 ;  /* 0x0000000b000b7308 */ /* 0x000ff00000000800 */
[----:B------:R-:W-:Y:S01]  /*d410*/  MUFU.EX2 R21, R21 ;  /* 0x0000001500157308 */ /* 0x000fe20000000800 */
[----:B--2---:R-:W-:-:S05]  /*d420*/  FMNMX.FTZ R72, R15, R14, !PT ;  /* 0x0000000e0f487209 */ /* 0x004fca0007810000 */
[C---:B------:R-:W-:Y:S01]  /*d430*/  FMUL.FTZ R132, R72.reuse, UR4 ;  /* 0x0000000448847c20 */ /* 0x040fe20008410000 */
[----:B------:R-:W-:Y:S01]  /*d440*/  FADD.FTZ R14, -R72, R5 ;  /* 0x00000005480e7221 */ /* 0x000fe20000010100 */
[----:B------:R-:W-:Y:S02]  /*d450*/  MUFU.EX2 R120, R120 ;  /* 0x0000007800787308 */ /* 0x000fe40000000800 */
[--C-:B------:R-:W-:Y:S01]  /*d460*/  FFMA.FTZ R136, R12, UR4, -R132.reuse ;  /* 0x000000040c887c23 */ /* 0x100fe20008010884 */
[----:B------:R-:W-:Y:S02]  /*d470*/  VIADD R12, R140, 0x9 ;  /* 0x000000098c0c7836 */ /* 0x000fe40000000000 */
[--C-:B------:R-:W-:Y:S01]  /*d480*/  FFMA.FTZ R13, R13, UR4, -R132.reuse ;  /* 0x000000040d0d7c23 */ /* 0x100fe20008010884 */
[----:B------:R-:W-:Y:S02]  /*d490*/  WARPGROUP.DEPBAR.LE gsb0, 0x0 ;  /* 0x00008000000079c5 */ /* 0x000fe40000010000 */
[----:B------:R-:W-:Y:S01]  /*d4a0*/  WARPGROUP.ARRIVE ;  /* 0x00000000000079c5 */ /* 0x000fe20000000000 */
[----:B------:R-:W-:Y:S01]  /*d4b0*/  SEL R12, R12, 0x9, !P2 ;  /* 0x000000090c0c7807 */ /* 0x000fe20005000000 */
[----:B------:R-:W-:Y:S01]  /*d4c0*/  MUFU.EX2 R5, R137 ;  /* 0x0000008900057308 */ /* 0x000fe20000000800 */
[--C-:B------:R-:W-:Y:S01]  /*d4d0*/  FFMA.FTZ R8, R8, UR4, -R132.reuse ;  /* 0x0000000408087c23 */ /* 0x100fe20008010884 */
[----:B------:R-:W-:Y:S01]  /*d4e0*/  FMUL.FTZ R14, R14, UR4 ;  /* 0x000000040e0e7c20 */ /* 0x000fe20008410000 */
[--C-:B------:R-:W-:Y:S01]  /*d4f0*/  FFMA.FTZ R15, R9, UR4, -R132.reuse ;  /* 0x00000004090f7c23 */ /* 0x100fe20008010884 */
[----:B------:R-:W-:Y:S01]  /*d500*/  HGMMA.64x96x16.F32.BF16 R24, gdesc[UR32].tnspB, R24, gsb0 ;  /* 0x41600000201879f0 */ /* 0x000fe20008001818 */
[----:B------:R-:W-:Y:S01]  /*d510*/  UIADD3 UR32, UR10, 0xa80, URZ ;  /* 0x00000a800a207890 */ /* 0x000fe2000fffe03f */
[--C-:B------:R-:W-:Y:S01]  /*d520*/  FFMA.FTZ R9, R17, UR4, -R132.reuse ;  /* 0x0000000411097c23 */ /* 0x100fe20008010884 */
[----:B------:R-:W-:Y:S01]  /*d530*/  UIADD3 UR34, UR11, 0x1c0, URZ ;  /* 0x000001c00b227890 */ /* 0x000fe2000fffe03f */
[----:B------:R2:W-:Y:S01]  /*d540*/  MUFU.EX2 R137, R13 ;  /* 0x0000000d00897308 */ /* 0x0005e20000000800 */
[----:B------:R-:W-:Y:S01]  /*d550*/  UMOV UR33, 0xc0000010 ;  /* 0xc000001000217882 */ /* 0x000fe20000000000 */
[----:B------:R-:W-:Y:S01]  /*d560*/  UMOV UR35, 0x80000020 ;  /* 0x8000002000237882 */ /* 0x000fe20000000000 */
[--C-:B------:R-:W-:Y:S01]  /*d570*/  FFMA.FTZ R138, R20, UR4, -R132.reuse ;  /* 0x00000004148a7c23 */ /* 0x100fe20008010884 */
[--C-:B------:R-:W-:Y:S01]  /*d580*/  FFMA.FTZ R129, R129, UR4, -R132.reuse ;  /* 0x0000000481817c23 */ /* 0x100fe20008010884 */
[--C-:B------:R-:W-:Y:S01]  /*d590*/  FFMA.FTZ R130, R130, UR4, -R132.reuse ;  /* 0x0000000482827c23 */ /* 0x100fe20008010884 */
[--C-:B------:R-:W-:Y:S01]  /*d5a0*/  FFMA.FTZ R122, R122, UR4, -R132.reuse ;  /* 0x000000047a7a7c23 */ /* 0x100fe20008010884 */
[----:B------:R-:W-:Y:S01]  /*d5b0*/  FFMA.FTZ R17, R106, UR4, -R132 ;  /* 0x000000046a117c23 */ /* 0x000fe20008010884 */
[----:B------:R3:W-:Y:S01]  /*d5c0*/  MUFU.EX2 R77, R14 ;  /* 0x0000000e004d7308 */ /* 0x0007e20000000800 */
[----:B--2---:R-:W-:-:S02]  /*d5d0*/  IMAD.U32 R13, RZ, RZ, UR36 ;  /* 0x00000024ff0d7e24 */ /* 0x004fc4000f8e00ff */
[--C-:B------:R-:W-:Y:S01]  /*d5e0*/  FFMA.FTZ R20, R114, UR4, -R132.reuse ;  /* 0x0000000472147c23 */ /* 0x100fe20008010884 */
[--C-:B------:R-:W-:Y:S01]  /*d5f0*/  FFMA.FTZ R106, R107, UR4, -R132.reuse ;  /* 0x000000046b6a7c23 */ /* 0x100fe20008010884 */
[--C-:B------:R-:W-:Y:S01]  /*d600*/  FFMA.FTZ R139, R123, UR4, -R132.reuse ;  /* 0x000000047b8b7c23 */ /* 0x100fe20008010884 */
[--C-:B------:R-:W-:Y:S01]  /*d610*/  FFMA.FTZ R114, R115, UR4, -R132.reuse ;  /* 0x0000000473727c23 */ /* 0x100fe20008010884 */
[----:B------:R-:W-:Y:S01]  /*d620*/  @!P1 LEA R13, R13, UR37, 0x3 ;  /* 0x000000250d0d9c11 */ /* 0x000fe2000f8e18ff */
[--C-:B------:R-:W-:Y:S01]  /*d630*/  FFMA.FTZ R107, R110, UR4, -R132.reuse ;  /* 0x000000046e6b7c23 */ /* 0x100fe20008010884 */
[----:B------:R-:W2:Y:S01]  /*d640*/  MUFU.EX2 R8, R8 ;  /* 0x0000000800087308 */ /* 0x000ea20000000800 */
[--C-:B------:R-:W-:Y:S01]  /*d650*/  FFMA.FTZ R115, R118, UR4, -R132.reuse ;  /* 0x0000000476737c23 */ /* 0x100fe20008010884 */
[--C-:B------:R-:W-:Y:S01]  /*d660*/  FFMA.FTZ R110, R111, UR4, -R132.reuse ;  /* 0x000000046f6e7c23 */ /* 0x100fe20008010884 */
[----:B------:R-:W-:Y:S02]  /*d670*/  @!P1 VIADD R13, R13, 0x31c40 ;  /* 0x00031c400d0d9836 */ /* 0x000fe40000000000 */
[--C-:B------:R-:W-:Y:S01]  /*d680*/  FFMA.FTZ R118, R119, UR4, -R132.reuse ;  /* 0x0000000477767c23 */ /* 0x100fe20008010884 */
[--C-:B------:R-:W-:Y:S01]  /*d690*/  FFMA.FTZ R123, R126, UR4, -R132.reuse ;  /* 0x000000047e7b7c23 */ /* 0x100fe20008010884 */
[--C-:B------:R-:W-:Y:S01]  /*d6a0*/  FFMA.FTZ R126, R127, UR4, -R132.reuse ;  /* 0x000000047f7e7c23 */ /* 0x100fe20008010884 */
[--C-:B------:R-:W-:Y:S01]  /*d6b0*/  FFMA.FTZ R103, R103, UR4, -R132.reuse ;  /* 0x0000000467677c23 */ /* 0x100fe20008010884 */
[----:B------:R-:W5:Y:S01]  /*d6c0*/  MUFU.EX2 R15, R15 ;  /* 0x0000000f000f7308 */ /* 0x000f620000000800 */
[----:B------:R-:W-:Y:S01]  /*d6d0*/  @!P1 PRMT R13, RZ, 0x654, R13 ;  /* 0x00000654ff0d9816 */ /* 0x000fe2000000000d */
[--C-:B------:R-:W-:Y:S01]  /*d6e0*/  FFMA.FTZ R98, R98, UR4, -R132.reuse ;  /* 0x0000000462627c23 */ /* 0x100fe20008010884 */
[--C-:B------:R-:W-:Y:S01]  /*d6f0*/  FFMA.FTZ R95, R95, UR4, -R132.reuse ;  /* 0x000000045f5f7c23 */ /* 0x100fe20008010884 */
[--C-:B------:R-:W-:Y:S01]  /*d700*/  FFMA.FTZ R86, R86, UR4, -R132.reuse ;  /* 0x0000000456567c23 */ /* 0x100fe20008010884 */
[--C-:B------:R-:W-:Y:S01]  /*d710*/  FFMA.FTZ R87, R87, UR4, -R132.reuse ;  /* 0x0000000457577c23 */ /* 0x100fe20008010884 */
[--C-:B------:R-:W-:Y:S01]  /*d720*/  FFMA.FTZ R79, R79, UR4, -R132.reuse ;  /* 0x000000044f4f7c23 */ /* 0x100fe20008010884 */
[--C-:B------:R-:W-:Y:S01]  /*d730*/  FFMA.FTZ R131, R131, UR4, -R132.reuse ;  /* 0x0000000483837c23 */ /* 0x100fe20008010884 */
[----:B------:R-:W5:Y:S01]  /*d740*/  MUFU.EX2 R136, R136 ;  /* 0x0000008800887308 */ /* 0x000f620000000800 */
[----:B------:R-:W-:Y:S01]  /*d750*/  FFMA.FTZ R78, R78, UR4, -R132 ;  /* 0x000000044e4e7c23 */ /* 0x000fe20008010884 */
[----:B------:R-:W-:-:S06]  /*d760*/  ISETP.LT.AND P2, PT, RZ, UR38, PT ;  /* 0x00000026ff007c0c */ /* 0x000fcc000bf41270 */
[----:B------:R-:W5:Y:S08]  /*d770*/  MUFU.EX2 R9, R9 ;  /* 0x0000000900097308 */ /* 0x000f700000000800 */
[----:B------:R-:W5:Y:S08]  /*d780*/  MUFU.EX2 R138, R138 ;  /* 0x0000008a008a7308 */ /* 0x000f700000000800 */
[----:B------:R-:W5:Y:S08]  /*d790*/  MUFU.EX2 R129, R129 ;  /* 0x0000008100817308 */ /* 0x000f700000000800 */
        /* <DEDUP_REMOVED lines=24> */
[----:B------:R-:W-:Y:S01]  /*d920*/  MUFU.EX2 R17, R17 ;  /* 0x0000001100117308 */ /* 0x000fe20000000800 */
[----:B------:R-:W-:-:S02]  /*d930*/  WARPGROUP.DEPBAR.LE gsb0, 0x0 ;  /* 0x00008000000079c5 */ /* 0x000fc40000010000 */
[----:B------:R-:W-:-:S05]  /*d940*/  WARPGROUP.ARRIVE ;  /* 0x00000000000079c5 */ /* 0x000fca0000000000 */
[----:B------:R-:W5:Y:S01]  /*d950*/  MUFU.EX2 R105, R105 ;  /* 0x0000006900697308 */ /* 0x000f620000000800 */
[----:B------:R-:W-:Y:S07]  /*d960*/  HGMMA.64x96x16.F32.BF16 R24, gdesc[UR32].tnspB, R24, gsb0 ;  /* 0x41600000201879f0 */ /* 0x000fee0008001818 */
[----:B------:R-:W5:Y:S08]  /*d970*/  MUFU.EX2 R106, R106 ;  /* 0x0000006a006a7308 */ /* 0x000f700000000800 */
[----:B------:R-:W5:Y:S08]  /*d980*/  MUFU.EX2 R108, R108 ;  /* 0x0000006c006c7308 */ /* 0x000f700000000800 */
[----:B------:R-:W-:Y:S08]  /*d990*/  MUFU.EX2 R107, R107 ;  /* 0x0000006b006b7308 */ /* 0x000ff00000000800 */
[----:B------:R-:W-:Y:S08]  /*d9a0*/  MUFU.EX2 R109, R109 ;  /* 0x0000006d006d7308 */ /* 0x000ff00000000800 */
[----:B------:R-:W-:Y:S08]  /*d9b0*/  MUFU.EX2 R110, R110 ;  /* 0x0000006e006e7308 */ /* 0x000ff00000000800 */
[----:B------:R-:W-:Y:S08]  /*d9c0*/  MUFU.EX2 R96, R96 ;  /* 0x0000006000607308 */ /* 0x000ff00000000800 */
[----:B------:R-:W-:Y:S08]  /*d9d0*/  MUFU.EX2 R97, R97 ;  /* 0x0000006100617308 */ /* 0x000ff00000000800 */
[----:B------:R-:W-:Y:S08]  /*d9e0*/  MUFU.EX2 R100, R100 ;  /* 0x0000006400647308 */ /* 0x000ff00000000800 */
        /* <DEDUP_REMOVED lines=10> */
[----:B------:R-:W-:Y:S01]  /*da90*/  UIADD3 UR7, UR38, -0x1, URZ ;  /* 0xffffffff26077890 */ /* 0x000fe2000fffe03f */
[-C--:B------:R-:W-:Y:S01]  /*daa0*/  FMUL.FTZ R24, R24, R4.reuse ;  /* 0x0000000418187220 */ /* 0x080fe20000410000 */
[-C--:B------:R-:W-:Y:S01]  /*dab0*/  FMUL.FTZ R25, R25, R4.reuse ;  /* 0x0000000419197220 */ /* 0x080fe20000410000 */
[----:B------:R-:W-:Y:S01]  /*dac0*/  FMUL.FTZ R28, R28, R4 ;  /* 0x000000041c1c7220 */ /* 0x000fe20000410000 */
[----:B------:R-:W-:Y:S01]  /*dad0*/  @!P1 LEA R12, R12, UR37, 0x3 ;  /* 0x000000250c0c9c11 */ /* 0x000fe2000f8e18ff */
[----:B0-----:R-:W-:Y:S01]  /*dae0*/  FFMA.FTZ R13, R4, R3, R6 ;  /* 0x00000003040d7223 */ /* 0x001fe20000010006 */
[----:B------:R-:W-:Y:S01]  /*daf0*/  MUFU.EX2 R81, R81 ;  /* 0x0000005100517308 */ /* 0x000fe20000000800 */
[----:B------:R-:W-:Y:S01]  /*db00*/  UMOV UR38, UR7 ;  /* 0x0000000700267c82 */ /* 0x000fe20008000000 */
[----:B------:R-:W-:Y:S01]  /*db10*/  UMOV UR7, UR36 ;  /* 0x0000002400077c82 */ /* 0x000fe20008000000 */
[----:B------:R-:W-:-:S02]  /*db20*/  @!P1 VIADD R12, R12, 0x31c60 ;  /* 0x00031c600c0c9836 */ /* 0x000fc40000000000 */
[----:B---3--:R-:W-:Y:S01]  /*db30*/  FADD.FTZ R14, R134, R13 ;  /* 0x0000000d860e7221 */ /* 0x008fe20000010000 */
[-C--:B------:R-:W-:Y:S01]  /*db40*/  FMUL.FTZ R29, R29, R4.reuse ;  /* 0x000000041d1d7220 */ /* 0x080fe20000410000 */
[-C--:B------:R-:W-:Y:S01]  /*db50*/  FMUL.FTZ R32, R32, R4.reuse ;  /* 0x0000000420207220 */ /* 0x080fe20000410000 */
[-C--:B------:R-:W-:Y:S01]  /*db60*/  FMUL.FTZ R33, R33, R4.reuse ;  /* 0x0000000421217220 */ /* 0x080fe20000410000 */
[----:B------:R-:W-:Y:S01]  /*db70*/  @!P1 PRMT R12, RZ, 0x654, R12 ;  /* 0x00000654ff0c9816 */ /* 0x000fe2000000000c */
[----:B----4-:R-:W-:Y:S01]  /*db80*/  FADD.FTZ R14, R133, R14 ;  /* 0x0000000e850e7221 */ /* 0x010fe20000010000 */
[----:B------:R0:W-:Y:S01]  /*db90*/  MUFU.EX2 R3, R98 ;  /* 0x0000006200037308 */ /* 0x0001e20000000800 */
[-C--:B------:R-:W-:Y:S01]  /*dba0*/  FMUL.FTZ R36, R36, R4.reuse ;  /* 0x0000000424247220 */ /* 0x080fe20000410000 */
[----:B------:R2:W-:Y:S01]  /*dbb0*/  @!P1 SYNCS.ARRIVE.TRANS64.RED.A1T0 RZ, [R12+URZ], RZ ;  /* 0x000000ff0cff99a7 */ /* 0x0005e2000810043f */
[-C--:B------:R-:W-:Y:S01]  /*dbc0*/  FMUL.FTZ R37, R37, R4.reuse ;  /* 0x0000000425257220 */ /* 0x080fe20000410000 */
[-C--:B------:R-:W-:Y:S01]  /*dbd0*/  FMUL.FTZ R40, R40, R4.reuse ;  /* 0x0000000428287220 */ /* 0x080fe20000410000 */
[-C--:B------:R-:W-:Y:S01]  /*dbe0*/  FMUL.FTZ R41, R41, R4.reuse ;  /* 0x0000000429297220 */ /* 0x080fe20000410000 */
[-C--:B------:R-:W-:Y:S01]  /*dbf0*/  FMUL.FTZ R44, R44, R4.reuse ;  /* 0x000000042c2c7220 */ /* 0x080fe20000410000 */
[----:B------:R-:W-:Y:S01]  /*dc00*/  FMUL.FTZ R45, R45, R4 ;  /* 0x000000042d2d7220 */ /* 0x000fe20000410000 */
[----:B------:R-:W-:Y:S01]  /*dc10*/  MUFU.EX2 R84, R84 ;  /* 0x0000005400547308 */ /* 0x000fe20000000800 */
[----:B0-----:R-:W-:Y:S01]  /*dc20*/  FFMA.FTZ R98, R91, UR4, -R132 ;  /* 0x000000045b627c23 */ /* 0x001fe20008010884 */
[----:B--2---:R-:W-:Y:S01]  /*dc30*/  FFMA.FTZ R12, R77, R0, R8 ;  /* 0x000000004d0c7223 */ /* 0x004fe20000010008 */
[--C-:B------:R-:W-:Y:S01]  /*dc40*/  FFMA.FTZ R0, R99, UR4, -R132.reuse ;  /* 0x0000000463007c23 */ /* 0x100fe20008010884 */
[--C-:B------:R-:W-:Y:S01]  /*dc50*/  FFMA.FTZ R99, R102, UR4, -R132.reuse ;  /* 0x0000000466637c23 */ /* 0x100fe20008010884 */
[----:B------:R-:W-:Y:S01]  /*dc60*/  FFMA.FTZ R91, R94, UR4, -R132 ;  /* 0x000000045e5b7c23 */ /* 0x000fe20008010884 */
[----:B-----5:R-:W-:Y:S01]  /*dc70*/  FADD.FTZ R13, R15, R12 ;  /* 0x0000000c0f0d7221 */ /* 0x020fe20000010000 */
[----:B------:R-:W-:Y:S01]  /*dc80*/  F2FP.BF16.F32.PACK_AB R12, R134, R6 ;  /* 0x00000006860c723e */ /* 0x000fe200000010ff */
[----:B------:R-:W-:Y:S01]  /*dc90*/  FADD.FTZ R6, R135, R14 ;  /* 0x0000000e87067221 */ /* 0x000fe20000010000 */
[----:B------:R-:W-:Y:S01]  /*dca0*/  FFMA.FTZ R94, R82, UR4, -R132 ;  /* 0x00000004525e7c23 */ /* 0x000fe20008010884 */
[----:B------:R-:W-:Y:S01]  /*dcb0*/  FADD.FTZ R134, R136, R13 ;  /* 0x0000000d88867221 */ /* 0x000fe20000010000 */
[----:B------:R-:W-:Y:S01]  /*dcc0*/  F2FP.BF16.F32.PACK_AB R13, R15, R8 ;  /* 0x000000080f0d723e */ /* 0x000fe200000010ff */
[----:B------:R-:W-:Y:S01]  /*dcd0*/  FADD.FTZ R111, R7, R6 ;  /* 0x00000006076f7221 */ /* 0x000fe20000010000 */
[----:B------:R-:W-:Y:S01]  /*dce0*/  FFMA.FTZ R8, R90, UR4, -R132 ;  /* 0x000000045a087c23 */ /* 0x000fe20008010884 */
[----:B------:R-:W-:Y:S01]  /*dcf0*/  FADD.FTZ R134, R137, R134 ;  /* 0x0000008689867221 */ /* 0x000fe20000010000 */
[----:B------:R0:W-:Y:S01]  /*dd00*/  MUFU.EX2 R6, R103 ;  /* 0x0000006700067308 */ /* 0x0001e20000000800 */
[----:B------:R-:W-:Y:S01]  /*dd10*/  FADD.FTZ R90, R10, R111 ;  /* 0x0000006f0a5a7221 */ /* 0x000fe20000010000 */
[----:B------:R-:W-:Y:S01]  /*dd20*/  F2FP.BF16.F32.PACK_AB R14, R135, R133 ;  /* 0x00000085870e723e */ /* 0x000fe200000010ff */
[----:B------:R-:W-:Y:S01]  /*dd30*/  FADD.FTZ R119, R9, R134 ;  /* 0x0000008609777221 */ /* 0x000fe20000010000 */
[----:B------:R-:W-:Y:S01]  /*dd40*/  F2FP.BF16.F32.PACK_AB R15, R137, R136 ;  /* 0x00000088890f723e */ /* 0x000fe200000010ff */
[----:B------:R-:W-:Y:S01]  /*dd50*/  FADD.FTZ R134, R11, R90 ;  /* 0x0000005a0b867221 */ /* 0x000fe20000010000 */
[----:B------:R-:W-:Y:S01]  /*dd60*/  FFMA.FTZ R90, R83, UR4, -R132 ;  /* 0x00000004535a7c23 */ /* 0x000fe20008010884 */
[C---:B------:R-:W-:Y:S01]  /*dd70*/  FADD.FTZ R102, R138.reuse, R119 ;  /* 0x000000778a667221 */ /* 0x040fe20000010000 */
[----:B------:R1:W-:Y:S01]  /*dd80*/  MUFU.EX2 R82, R8 ;  /* 0x0000000800527308 */ /* 0x0003e20000000800 */
[----:B------:R-:W-:Y:S01]  /*dd90*/  FADD.FTZ R83, R21, R134 ;  /* 0x0000008615537221 */ /* 0x000fe20000010000 */
[----:B------:R2:W-:Y:S01]  /*dda0*/  STSM.16.M88.4 [R2+0x24300], R12 ;  /* 0x0243000c02007844 */ /* 0x0005e20000000200 */
[----:B------:R-:W-:Y:S01]  /*ddb0*/  FADD.FTZ R111, R129, R102 ;  /* 0x00000066816f7221 */ /* 0x000fe20000010000 */
[----:B------:R-:W-:Y:S01]  /*ddc0*/  F2FP.BF16.F32.PACK_AB R9, R138, R9 ;  /* 0x000000098a09723e */ /* 0x000fe200000010ff */
[----:B------:R-:W-:Y:S01]  /*ddd0*/  FADD.FTZ R102, R120, R83 ;  /* 0x0000005378667221 */ /* 0x000fe20000010000 */
[----:B------:R-:W-:Y:S01]  /*dde0*/  FFMA.FTZ R83, R75, UR4, -R132 ;  /* 0x000000044b537c23 */ /* 0x000fe20008010884 */
[----:B------:R-:W-:Y:S01]  /*ddf0*/  FADD.FTZ R111, R130, R111 ;  /* 0x0000006f826f7221 */ /* 0x000fe20000010000 */
[----:B------:R3:W-:Y:S01]  /*de00*/  MUFU.EX2 R75, R98 ;  /* 0x00000062004b7308 */ /* 0x0007e20000000800 */
[----:B0-----:R-:W-:Y:S01]  /*de10*/  FADD.FTZ R103, R121, R102 ;  /* 0x0000006679677221 */ /* 0x001fe20000010000 */
[----:B-1----:R-:W-:Y:S01]  /*de20*/  F2FP.BF16.F32.PACK_AB R8, R10, R7 ;  /* 0x000000070a08723e */ /* 0x002fe200000010ff */
[----:B------:R-:W-:Y:S01]  /*de30*/  FADD.FTZ R134, R122, R111 ;  /* 0x0000006f7a867221 */ /* 0x000fe20000010000 */
[----:B------:R-:W-:Y:S01]  /*de40*/  F2FP.BF16.F32.PACK_AB R10, R21, R11 ;  /* 0x0000000b150a723e */ /* 0x000fe200000010ff */
[----:B------:R-:W-:Y:S01]  /*de50*/  FADD.FTZ R102, R124, R103 ;  /* 0x000000677c667221 */ /* 0x000fe20000010000 */
[----:B------:R-:W-:Y:S01]  /*de60*/  F2FP.BF16.F32.PACK_AB R11, R130, R129 ;  /* 0x00000081820b723e */ /* 0x000fe200000010ff */
[----:B------:R-:W-:Y:S01]  /*de70*/  FADD.FTZ R134, R139, R134 ;  /* 0x000000868b867221 */ /* 0x000fe20000010000 */
[----:B------:R-:W0:Y:S01]  /*de80*/  MUFU.EX2 R0, R0 ;  /* 0x0000000000007308 */ /* 0x000e220000000800 */
[----:B------:R-:W-:Y:S01]  /*de90*/  FADD.FTZ R111, R125, R102 ;  /* 0x000000667d6f7221 */ /* 0x000fe20000010000 */
[----:B------:R-:W-:Y:S01]  /*dea0*/  F2FP.BF16.F32.PACK_AB R120, R121, R120 ;  /* 0x000000787978723e */ /* 0x000fe200000010ff */
[----:B------:R-:W-:Y:S01]  /*deb0*/  FADD.FTZ R103, R123, R134 ;  /* 0x000000867b677221 */ /* 0x000fe20000010000 */
[----:B------:R1:W-:Y:S01]  /*dec0*/  STSM.16.M88.4 [R2+0x25b00], R8 ;  /* 0x025b000802007844 */ /* 0x0003e20000000200 */
[----:B------:R-:W-:Y:S01]  /*ded0*/  FADD.FTZ R102, R112, R111 ;  /* 0x0000006f70667221 */ /* 0x000fe20000010000 */
[----:B------:R-:W-:Y:S01]  /*dee0*/  F2FP.BF16.F32.PACK_AB R121, R139, R122 ;  /* 0x0000007a8b79723e */ /* 0x000fe200000010ff */
[----:B------:R-:W-:Y:S01]  /*def0*/  FADD.FTZ R103, R126, R103 ;  /* 0x000000677e677221 */ /* 0x000fe20000010000 */
[----:B------:R-:W4:Y:S01]  /*df00*/  MUFU.EX2 R99, R99 ;  /* 0x0000006300637308 */ /* 0x000f220000000800 */
[C---:B------:R-:W-:Y:S01]  /*df10*/  FADD.FTZ R7, R113.reuse, R102 ;  /* 0x0000006671077221 */ /* 0x040fe20000010000 */
[----:B------:R-:W-:Y:S01]  /*df20*/  F2FP.BF16.F32.PACK_AB R112, R113, R112 ;  /* 0x000000707170723e */ /* 0x000fe200000010ff */
[----:B------:R-:W-:Y:S01]  /*df30*/  FADD.FTZ R103, R20, R103 ;  /* 0x0000006714677221 */ /* 0x000fe20000010000 */
[----:B------:R-:W-:Y:S01]  /*df40*/  F2FP.BF16.F32.PACK_AB R122, R125, R124 ;  /* 0x0000007c7d7a723e */ /* 0x000fe200000010ff */
[----:B--2---:R-:W-:Y:S01]  /*df50*/  FADD.FTZ R12, R116, R7 ;  /* 0x00000007740c7221 */ /* 0x004fe20000010000 */
[----:B------:R-:W-:Y:S01]  /*df60*/  F2FP.BF16.F32.PACK_AB R123, R126, R123 ;  /* 0x0000007b7e7b723e */ /* 0x000fe200000010ff */
[C---:B---3--:R-:W-:Y:S01]  /*df70*/  FADD.FTZ R98, R114.reuse, R103 ;  /* 0x0000006772627221 */ /* 0x048fe20000010000 */
[----:B------:R-:W2:Y:S01]  /*df80*/  MUFU.EX2 R91, R91 ;  /* 0x0000005b005b7308 */ /* 0x000ea20000000800 */
[----:B------:R-:W-:Y:S01]  /*df90*/  FADD.FTZ R13, R117, R12 ;  /* 0x0000000c750d7221 */ /* 0x000fe20000010000 */
[----:B------:R-:W-:Y:S01]  /*dfa0*/  F2FP.BF16.F32.PACK_AB R113, R114, R20 ;  /* 0x000000147271723e */ /* 0x000fe200000010ff */
[----:B------:R-:W-:Y:S01]  /*dfb0*/  FADD.FTZ R7, R115, R98 ;  /* 0x0000006273077221 */ /* 0x000fe20000010000 */
[----:B------:R-:W-:Y:S01]  /*dfc0*/  F2FP.BF16.F32.PACK_AB R114, R117, R116 ;  /* 0x000000747572723e */ /* 0x000fe200000010ff */
[----:B------:R-:W-:Y:S01]  /*dfd0*/  FADD.FTZ R14, R104, R13 ;  /* 0x0000000d680e7221 */ /* 0x000fe20000010000 */
[C---:B------:R-:W-:Y:S01]  /*dfe0*/  F2FP.BF16.F32.PACK_AB R104, R105.reuse, R104 ;  /* 0x000000686968723e */ /* 0x040fe200000010ff */
[C---:B------:R-:W-:Y:S01]  /*dff0*/  FADD.FTZ R12, R118.reuse, R7 ;  /* 0x00000007760c7221 */ /* 0x040fe20000010000 */
[----:B------:R-:W3:Y:S01]  /*e000*/  MUFU.EX2 R102, R95 ;  /* 0x0000005f00667308 */ /* 0x000ee20000000800 */
[----:B------:R-:W-:Y:S01]  /*e010*/  FADD.FTZ R13, R105, R14 ;  /* 0x0000000e690d7221 */ /* 0x000fe20000010000 */
[----:B------:R-:W-:Y:S01]  /*e020*/  F2FP.BF16.F32.PACK_AB R115, R118, R115 ;  /* 0x000000737673723e */ /* 0x000fe200000010ff */
[----:B------:R-:W-:Y:S01]  /*e030*/  FADD.FTZ R7, R17, R12 ;  /* 0x0000000c11077221 */ /* 0x000fe20000010000 */
[----:B------:R-:W-:Y:S01]  /*e040*/  F2FP.BF16.F32.PACK_AB R105, R106, R17 ;  /* 0x000000116a69723e */ /* 0x000fe200000010ff */
[----:B------:R-:W-:Y:S01]  /*e050*/  FADD.FTZ R14, R108, R13 ;  /* 0x0000000d6c0e7221 */ /* 0x000fe20000010000 */
[----:B------:R-:W-:Y:S01]  /*e060*/  F2FP.BF16.F32.PACK_AB R98, R101, R100 ;  /* 0x000000646562723e */ /* 0x000fe200000010ff */
[----:B------:R-:W-:Y:S01]  /*e070*/  FADD.FTZ R12, R106, R7 ;  /* 0x000000076a0c7221 */ /* 0x000fe20000010000 */
[----:B------:R-:W-:Y:S01]  /*e080*/  MUFU.EX2 R94, R94 ;  /* 0x0000005e005e7308 */ /* 0x000fe20000000800 */
[C---:B------:R-:W-:Y:S01]  /*e090*/  FADD.FTZ R15, R109.reuse, R14 ;  /* 0x0000000e6d0f7221 */ /* 0x040fe20000010000 */
[----:B------:R-:W-:Y:S01]  /*e0a0*/  F2FP.BF16.F32.PACK_AB R106, R109, R108 ;  /* 0x0000006c6d6a723e */ /* 0x000fe200000010ff */
[----:B------:R-:W-:Y:S01]  /*e0b0*/  FADD.FTZ R13, R107, R12 ;  /* 0x0000000c6b0d7221 */ /* 0x000fe20000010000 */
[----:B------:R-:W-:Y:S01]  /*e0c0*/  F2FP.BF16.F32.PACK_AB R107, R110, R107 ;  /* 0x0000006b6e6b723e */ /* 0x000fe200000010ff */
[----:B------:R-:W-:Y:S01]  /*e0d0*/  FADD.FTZ R14, R96, R15 ;  /* 0x0000000f600e7221 */ /* 0x000fe20000010000 */
[C---:B------:R-:W-:Y:S01]  /*e0e0*/  F2FP.BF16.F32.PACK_AB R96, R97.reuse, R96 ;  /* 0x000000606160723e */ /* 0x040fe200000010ff */
[----:B------:R-:W-:Y:S01]  /*e0f0*/  FADD.FTZ R12, R110, R13 ;  /* 0x0000000d6e0c7221 */ /* 0x000fe20000010000 */
[----:B------:R5:W-:Y:S01]  /*e100*/  MUFU.EX2 R7, R90 ;  /* 0x0000005a00077308 */ /* 0x000be20000000800 */
[----:B------:R-:W-:Y:S01]  /*e110*/  FADD.FTZ R15, R97, R14 ;  /* 0x0000000e610f7221 */ /* 0x000fe20000010000 */
[----:B0-----:R-:W-:Y:S01]  /*e120*/  F2FP.BF16.F32.PACK_AB R97, R0, R3 ;  /* 0x000000030061723e */ /* 0x001fe200000010ff */
[----:B------:R-:W-:Y:S01]  /*e130*/  FADD.FTZ R13, R3, R12 ;  /* 0x0000000c030d7221 */ /* 0x000fe20000010000 */
[----:B------:R0:W-:Y:S01]  /*e140*/  STSM.16.M88.4 [R2+0x27300], R120 ;  /* 0x0273007802007844 */ /* 0x0001e20000000200 */
[----:B------:R-:W-:Y:S01]  /*e150*/  FADD.FTZ R14, R100, R15 ;  /* 0x0000000f640e7221 */ /* 0x000fe20000010000 */
[----:B------:R-:W-:Y:S01]  /*e160*/  FMUL.FTZ R48, R48, R4 ;  /* 0x0000000430307220 */ /* 0x000fe20000410000 */
[----:B------:R-:W-:Y:S01]  /*e170*/  FADD.FTZ R12, R0, R13 ;  /* 0x0000000d000c7221 */ /* 0x000fe20000010000 */
[----:B------:R-:W-:Y:S01]  /*e180*/  MUFU.EX2 R86, R86 ;  /* 0x0000005600567308 */ /* 0x000fe20000000800 */
[----:B-1----:R-:W-:Y:S01]  /*e190*/  FADD.FTZ R9, R101, R14 ;  /* 0x0000000e65097221 */ /* 0x002fe20000010000 */
[----:B-----5:R-:W-:Y:S01]  /*e1a0*/  F2FP.BF16.F32.PACK_AB R90, R93, R92 ;  /* 0x0000005c5d5a723e */ /* 0x020fe200000010ff */
[----:B----4-:R-:W-:Y:S01]  /*e1b0*/  FADD.FTZ R13, R99, R12 ;  /* 0x0000000c630d7221 */ /* 0x010fe20000010000 */
[----:B------:R-:W-:Y:S01]  /*e1c0*/  F2FP.BF16.F32.PACK_AB R99, R6, R99 ;  /* 0x000000630663723e */ /* 0x000fe200000010ff */
[----:B------:R-:W-:Y:S01]  /*e1d0*/  FADD.FTZ R8, R88, R9 ;  /* 0x0000000958087221 */ /* 0x000fe20000010000 */
[C---:B------:R-:W-:Y:S01]  /*e1e0*/  F2FP.BF16.F32.PACK_AB R88, R89.reuse, R88 ;  /* 0x000000585958723e */ /* 0x040fe200000010ff */
[----:B------:R-:W-:Y:S01]  /*e1f0*/  FADD.FTZ R13, R6, R13 ;  /* 0x0000000d060d7221 */ /* 0x000fe20000010000 */
[----:B------:R-:W1:Y:S01]  /*e200*/  MUFU.EX2 R85, R85 ;  /* 0x0000005500557308 */ /* 0x000e620000000800 */
[----:B------:R-:W-:Y:S01]  /*e210*/  FADD.FTZ R9, R89, R8 ;  /* 0x0000000859097221 */ /* 0x000fe20000010000 */
[----:B------:R-:W-:Y:S01]  /*e220*/  F2FP.BF16.F32.PACK_AB R89, R75, R82 ;  /* 0x000000524b59723e */ /* 0x000fe200000010ff */
[----:B------:R-:W-:Y:S01]  /*e230*/  FADD.FTZ R10, R82, R13 ;  /* 0x0000000d520a7221 */ /* 0x000fe20000010000 */
[----:B------:R0:W-:Y:S01]  /*e240*/  STSM.16.M88.4 [R2+0x28b00], R112 ;  /* 0x028b007002007844 */ /* 0x0001e20000000200 */
[----:B------:R-:W-:Y:S01]  /*e250*/  FADD.FTZ R0, R92, R9 ;  /* 0x000000095c007221 */ /* 0x000fe20000010000 */
[----:B------:R-:W-:Y:S01]  /*e260*/  FMUL.FTZ R49, R49, R4 ;  /* 0x0000000431317220 */ /* 0x000fe20000410000 */
[----:B------:R-:W-:Y:S01]  /*e270*/  FADD.FTZ R10, R75, R10 ;  /* 0x0000000a4b0a7221 */ /* 0x000fe20000010000 */
[----:B------:R-:W4:Y:S01]  /*e280*/  MUFU.EX2 R87, R87 ;  /* 0x0000005700577308 */ /* 0x000f220000000800 */
[----:B------:R-:W-:Y:S01]  /*e290*/  FADD.FTZ R9, R93, R0 ;  /* 0x000000005d097221 */ /* 0x000fe20000010000 */
[----:B------:R0:W-:Y:S01]  /*e2a0*/  STSM.16.M88.4 [R2+0x2a300], R104 ;  /* 0x02a3006802007844 */ /* 0x0001e20000000200 */
[----:B--2---:R-:W-:Y:S01]  /*e2b0*/  FADD.FTZ R3, R91, R10 ;  /* 0x0000000a5b037221 */ /* 0x004fe20000010000 */
[----:B---3--:R-:W-:Y:S01]  /*e2c0*/  F2FP.BF16.F32.PACK_AB R91, R102, R91 ;  /* 0x0000005b665b723e */ /* 0x008fe200000010ff */
[----:B------:R-:W-:Y:S01]  /*e2d0*/  FADD.FTZ R0, R80, R9 ;  /* 0x0000000950007221 */ /* 0x000fe20000010000 */
[----:B------:R-:W-:Y:S01]  /*e2e0*/  F2FP.BF16.F32.PACK_AB R80, R81, R80 ;  /* 0x000000505150723e */ /* 0x000fe200000010ff */
[----:B------:R-:W-:Y:S01]  /*e2f0*/  FADD.FTZ R3, R102, R3 ;  /* 0x0000000366037221 */ /* 0x000fe20000010000 */
[----:B------:R-:W2:Y:S01]  /*e300*/  MUFU.EX2 R128, R128 ;  /* 0x0000008000807308 */ /* 0x000ea20000000800 */
[----:B-1----:R-:W-:Y:S01]  /*e310*/  F2FP.BF16.F32.PACK_AB R82, R85, R84 ;  /* 0x000000545552723e */ /* 0x002fe200000010ff */
[----:B------:R0:W-:Y:S01]  /*e320*/  STSM.16.M88.4 [R2+0x2bb00], R96 ;  /* 0x02bb006002007844 */ /* 0x0001e20000000200 */
[----:B------:R-:W-:Y:S01]  /*e330*/  FADD.FTZ R6, R94, R3 ;  /* 0x000000035e067221 */ /* 0x000fe20000010000 */
[----:B------:R-:W-:Y:S01]  /*e340*/  FADD.FTZ R3, R81, R0 ;  /* 0x0000000051037221 */ /* 0x000fe20000010000 */
[C---:B------:R-:W-:Y:S01]  /*e350*/  F2FP.BF16.F32.PACK_AB R81, R7.reuse, R94 ;  /* 0x0000005e0751723e */ /* 0x040fe200000010ff */
[----:B------:R0:W-:Y:S01]  /*e360*/  STSM.16.M88.4 [R2+0x2d300], R88 ;  /* 0x02d3005802007844 */ /* 0x0001e20000000200 */
[----:B------:R-:W-:Y:S01]  /*e370*/  FADD.FTZ R9, R7, R6 ;  /* 0x0000000607097221 */ /* 0x000fe20000010000 */
[----:B------:R-:W1:Y:S01]  /*e380*/  MUFU.EX2 R129, R131 ;  /* 0x0000008300817308 */ /* 0x000e620000000800 */
[----:B------:R-:W-:Y:S01]  /*e390*/  FADD.FTZ R0, R84, R3 ;  /* 0x0000000354007221 */ /* 0x000fe20000010000 */
[-C--:B------:R-:W-:Y:S01]  /*e3a0*/  FMUL.FTZ R52, R52, R4.reuse ;  /* 0x0000000434347220 */ /* 0x080fe20000410000 */
[----:B------:R-:W-:Y:S01]  /*e3b0*/  FADD.FTZ R6, R86, R9 ;  /* 0x0000000956067221 */ /* 0x000fe20000010000 */
[-C--:B------:R-:W-:Y:S01]  /*e3c0*/  FMUL.FTZ R53, R53, R4.reuse ;  /* 0x0000000435357220 */ /* 0x080fe20000410000 */
[----:B------:R-:W-:Y:S01]  /*e3d0*/  FADD.FTZ R3, R85, R0 ;  /* 0x0000000055037221 */ /* 0x000fe20000010000 */
[-C--:B------:R-:W-:Y:S01]  /*e3e0*/  FMUL.FTZ R56, R56, R4.reuse ;  /* 0x0000000438387220 */ /* 0x080fe20000410000 */
[----:B----4-:R-:W-:Y:S01]  /*e3f0*/  FADD.FTZ R6, R87, R6 ;  /* 0x0000000657067221 */ /* 0x010fe20000010000 */
        /* <DEDUP_REMOVED lines=9> */
[----:B-1----:R-:W-:Y:S01]  /*e490*/  FADD.FTZ R6, R129, R6 ;  /* 0x0000000681067221 */ /* 0x002fe20000010000 */
[----:B------:R-:W-:Y:S01]  /*e4a0*/  FMUL.FTZ R69, R69, R4 ;  /* 0x0000000445457220 */ /* 0x000fe20000410000 */
[-C--:B------:R-:W-:Y:S01]  /*e4b0*/  FMUL.FTZ R26, R26, R77.reuse ;  /* 0x0000004d1a1a7220 */ /* 0x080fe20000410000 */
[-C--:B------:R-:W-:Y:S01]  /*e4c0*/  FMUL.FTZ R27, R27, R77.reuse ;  /* 0x0000004d1b1b7220 */ /* 0x080fe20000410000 */
[-C--:B------:R-:W-:Y:S01]  /*e4d0*/  FMUL.FTZ R30, R30, R77.reuse ;  /* 0x0000004d1e1e7220 */ /* 0x080fe20000410000 */
[-C--:B------:R-:W-:Y:S01]  /*e4e0*/  FMUL.FTZ R31, R31, R77.reuse ;  /* 0x0000004d1f1f7220 */ /* 0x080fe20000410000 */
[-C--:B------:R-:W-:Y:S01]  /*e4f0*/  FMUL.FTZ R34, R34, R77.reuse ;  /* 0x0000004d22227220 */ /* 0x080fe20000410000 */
[----:B------:R1:W4:Y:S01]  /*e500*/  MUFU.EX2 R8, R83 ;  /* 0x0000005300087308 */ /* 0x0003220000000800 */
[C---:B---3--:R-:W-:Y:S01]  /*e510*/  F2FP.BF16.F32.PACK_AB R128, R73.reuse, R128 ;  /* 0x000000804980723e */ /* 0x048fe200000010ff */
[----:B------:R-:W-:Y:S01]  /*e520*/  FADD.FTZ R3, R73, R0 ;  /* 0x0000000049037221 */ /* 0x000fe20000010000 */
[-C--:B------:R-:W-:Y:S01]  /*e530*/  FMUL.FTZ R35, R35, R77.reuse ;  /* 0x0000004d23237220 */ /* 0x080fe20000410000 */
[-C--:B------:R-:W-:Y:S01]  /*e540*/  FMUL.FTZ R38, R38, R77.reuse ;  /* 0x0000004d26267220 */ /* 0x080fe20000410000 */
[-C--:B------:R-:W-:Y:S01]  /*e550*/  FMUL.FTZ R39, R39, R77.reuse ;  /* 0x0000004d27277220 */ /* 0x080fe20000410000 */
[-C--:B------:R-:W-:Y:S01]  /*e560*/  FMUL.FTZ R42, R42, R77.reuse ;  /* 0x0000004d2a2a7220 */ /* 0x080fe20000410000 */
[-C--:B------:R-:W-:Y:S01]  /*e570*/  FMUL.FTZ R43, R43, R77.reuse ;  /* 0x0000004d2b2b7220 */ /* 0x080fe20000410000 */
[----:B------:R-:W3:Y:S01]  /*e580*/  MUFU.EX2 R11, R78 ;  /* 0x0000004e000b7308 */ /* 0x000ee20000000800 */
[----:B-1----:R-:W-:Y:S01]  /*e590*/  F2FP.BF16.F32.PACK_AB R83, R87, R86 ;  /* 0x000000565753723e */ /* 0x002fe200000010ff */
[-C--:B------:R-:W-:Y:S01]  /*e5a0*/  FMUL.FTZ R46, R46, R77.reuse ;  /* 0x0000004d2e2e7220 */ /* 0x080fe20000410000 */
[----:B--2---:R-:W-:Y:S01]  /*e5b0*/  F2FP.BF16.F32.PACK_AB R130, R5, R76 ;  /* 0x0000004c0582723e */ /* 0x004fe200000010ff */
[----:B------:R-:W-:Y:S01]  /*e5c0*/  FADD.FTZ R76, R76, R3 ;  /* 0x000000034c4c7221 */ /* 0x000fe20000010000 */
[-C--:B------:R-:W-:Y:S01]  /*e5d0*/  FMUL.FTZ R47, R47, R77.reuse ;  /* 0x0000004d2f2f7220 */ /* 0x080fe20000410000 */
[----:B------:R0:W-:Y:S01]  /*e5e0*/  STSM.16.M88.4 [R2+0x2eb00], R80 ;  /* 0x02eb005002007844 */ /* 0x0001e20000000200 */
[----:B------:R-:W-:Y:S01]  /*e5f0*/  FMUL.FTZ R50, R50, R77 ;  /* 0x0000004d32327220 */ /* 0x000fe20000410000 */
[----:B------:R-:W1:Y:S01]  /*e600*/  MUFU.EX2 R79, R79 ;  /* 0x0000004f004f7308 */ /* 0x000e620000000800 */
[C---:B----4-:R-:W-:Y:S01]  /*e610*/  F2FP.BF16.F32.PACK_AB R129, R8.reuse, R129 ;  /* 0x000000810881723e */ /* 0x050fe200000010ff */
[----:B------:R-:W-:Y:S01]  /*e620*/  FADD.FTZ R6, R8, R6 ;  /* 0x0000000608067221 */ /* 0x000fe20000010000 */
[----:B------:R-:W-:Y:S01]  /*e630*/  FADD.FTZ R3, R5, R76 ;  /* 0x0000004c05037221 */ /* 0x000fe20000010000 */
[-C--:B------:R-:W-:Y:S01]  /*e640*/  FMUL.FTZ R51, R51, R77.reuse ;  /* 0x0000004d33337220 */ /* 0x080fe20000410000 */
[-C--:B------:R-:W-:Y:S01]  /*e650*/  FMUL.FTZ R54, R54, R77.reuse ;  /* 0x0000004d36367220 */ /* 0x080fe20000410000 */
[-C--:B------:R-:W-:Y:S01]  /*e660*/  FMUL.FTZ R55, R55, R77.reuse ;  /* 0x0000004d37377220 */ /* 0x080fe20000410000 */
[-C--:B------:R-:W-:Y:S01]  /*e670*/  FMUL.FTZ R58, R58, R77.reuse ;  /* 0x0000004d3a3a7220 */ /* 0x080fe20000410000 */
[-C--:B------:R-:W-:Y:S01]  /*e680*/  FMUL.FTZ R59, R59, R77.reuse ;  /* 0x0000004d3b3b7220 */ /* 0x080fe20000410000 */
[----:B---3--:R-:W-:Y:S01]  /*e690*/  FADD.FTZ R6, R11, R6 ;  /* 0x000000060b067221 */ /* 0x008fe20000010000 */
[-C--:B------:R-:W-:Y:S01]  /*e6a0*/  FMUL.FTZ R62, R62, R77.reuse ;  /* 0x0000004d3e3e7220 */ /* 0x080fe20000410000 */
[-C--:B------:R-:W-:Y:S01]  /*e6b0*/  FMUL.FTZ R63, R63, R77.reuse ;  /* 0x0000004d3f3f7220 */ /* 0x080fe20000410000 */
[-C--:B------:R-:W-:Y:S01]  /*e6c0*/  FMUL.FTZ R66, R66, R77.reuse ;  /* 0x0000004d42427220 */ /* 0x080fe20000410000 */
[-C--:B------:R-:W-:Y:S01]  /*e6d0*/  FMUL.FTZ R67, R67, R77.reuse ;  /* 0x0000004d43437220 */ /* 0x080fe20000410000 */
[-C--:B------:R-:W-:Y:S01]  /*e6e0*/  FMUL.FTZ R70, R70, R77.reuse ;  /* 0x0000004d46467220 */ /* 0x080fe20000410000 */
[----:B------:R-:W-:Y:S01]  /*e6f0*/  FMUL.FTZ R71, R71, R77 ;  /* 0x0000004d47477220 */ /* 0x000fe20000410000 */
[----:B------:R-:W-:Y:S01]  /*e700*/  IMAD.MOV.U32 R5, RZ, RZ, R72 ;  /* 0x000000ffff057224 */ /* 0x000fe200078e0048 */
[C---:B-1----:R-:W-:Y:S01]  /*e710*/  F2FP.BF16.F32.PACK_AB R131, R79.reuse, R11 ;  /* 0x0000000b4f83723e */ /* 0x042fe200000010ff */
[----:B------:R-:W-:Y:S01]  /*e720*/  FADD.FTZ R0, R79, R6 ;  /* 0x000000064f007221 */ /* 0x000fe20000010000 */
[----:B------:R-:W-:-:S03]  /*e730*/  IMAD.MOV.U32 R4, RZ, RZ, R74 ;  /* 0x000000ffff047224 */ /* 0x000fc600078e004a */
        /* <DEDUP_REMOVED lines=9> */
.L_x_1884:
[----:B------:R-:W-:Y:S06]  /*e7d0*/  BAR.ARV 0x8, 0x200 ;  /* 0x0208000000007b1d */ /* 0x000fec0000002000 */
[----:B------:R-:W-:Y:S05]  /*e7e0*/  @!P0 BRA `(.L_x_1894) ;  /* 0x0000000000048947 */ /* 0x000fea0003800000 */
[----:B------:R-:W-:Y:S01]  /*e7f0*/  BPT.TRAP 0x1 ;  /* 0x000000040000795c */ /* 0x000fe20000300000 */
.L_x_1894:
[----:B------:R-:W-:Y:S01]  /*e800*/  ULEA UR5, UR36, UR37, 0x3 ;  /* 0x0000002524057291 */ /* 0x000fe2000f8e183f */
[----:B------:R-:W-:-:S05]  /*e810*/  IMAD.U32 R4, RZ, RZ, UR60 ;  /* 0x0000003cff047e24 */ /* 0x000fca000f8e00ff */
[----:B------:R-:W-:-:S04]  /*e820*/  SHF.L.U32 R4, R4, 0x1f, RZ ;  /* 0x0000001f04047819 */ /* 0x000fc800000006ff */
[----:B------:R2:W3:Y:S01]  /*e830*/  SYNCS.PHASECHK.TRANS64.TRYWAIT P2, [UR5+0x31c50], R4 ;  /* 0x031c5004ff0075a7 */ /* 0x0004e20008040145 */
[----:B------:R-:W-:Y:S05]  /*e840*/  @!P0 BRA `(.L_x_1895) ;  /* 0x0000000000048947 */ /* 0x000fea0003800000 */
[----:B------:R-:W-:Y:S01]  /*e850*/  BPT.TRAP 0x1 ;  /* 0x000000040000795c */ /* 0x000fe20000300000 */
.L_x_1895:
[----:B---3--:R-:W-:Y:S05]  /*e860*/  @P2 BRA `(.L_x_1896) ;  /* 0x0000000000082947 */ /* 0x008fea0003800000 */
[----:B------:R-:W3:Y:S02]  /*e870*/  SYNCS.PHASECHK.TRANS64.TRYWAIT P0, [UR5+0x31c50], R4 ;  /* 0x031c5004ff0075a7 */ /* 0x000ee40008000145 */
[----:B---3--:R-:W-:Y:S05]  /*e880*/  @!P0 BRA `(.L_x_1897) ;  /* 0x0000007000088947 */ /* 0x008fea0003800000 */
.L_x_1896:
[----:B------:R-:W-:Y:S01]  /*e890*/  UIADD3 UR37, UR37, 0x200, URZ ;  /* 0x0000020025257890 */ /* 0x000fe2000fffe03f */
[----:B------:R-:W-:Y:S01]  /*e8a0*/  WARPGROUP.ARRIVE ;  /* 0x00000000000079c5 */ /* 0x000fe20000000000 */
[----:B------:R-:W-:Y:S01]  /*e8b0*/  ULOP3.LUT UR6, UR61, 0x10000, URZ, 0xfc, !UPT ;  /* 0x000100003d067892 */ /* 0x000fe2000f8efc3f */
[----:B---3--:R-:W3:Y:S01]  /*e8c0*/  SHFL.BFLY PT, R5, R0, 0x2, 0x1f ;  /* 0x0c401f0000057f89 */ /* 0x008ee200000e0000 */
[----:B------:R-:W-:Y:S01]  /*e8d0*/  USHF.R.U32.HI UR37, URZ, 0x4, UR37 ;  /* 0x000000043f257899 */ /* 0x000fe20008011625 */
[----:B-1----:R-:W-:Y:S01]  /*e8e0*/  IMAD.MOV.U32 R9, RZ, RZ, RZ ;  /* 0x000000ffff097224 */ /* 0x002fe200078e00ff */
[----:B------:R-:W-:Y:S01]  /*e8f0*/  UMOV UR9, 0xc0000010 ;  /* 0xc000001000097882 */ /* 0x000fe20000000000 */
[----:B------:R-:W-:Y:S01]  /*e900*/  UMOV UR11, 0x80000020 ;  /* 0x80000020000b7882 */ /* 0x000fe20000000000 */
[----:B------:R-:W-:Y:S01]  /*e910*/  ULOP3.LUT UR37, UR37, 0x3fff, URZ, 0xc0, !UPT ;  /* 0x00003fff25257892 */ /* 0x000fe2000f8ec03f */
[----:B--2---:R-:W1:Y:S01]  /*e920*/  SHFL.BFLY PT, R4, R3, 0x2, 0x1f ;  /* 0x0c401f0003047f89 */ /* 0x004e6200000e0000 */
[----:B------:R-:W-:Y:S01]  /*e930*/  UMOV UR8, UR6 ;  /* 0x0000000600087c82 */ /* 0x000fe20008000000 */
[----:B------:R-:W-:Y:S01]  /*e940*/  R2UR UR7, R150 ;  /* 0x00000000960772ca */ /* 0x000fe200000e0000 */
[----:B------:R-:W-:-:S04]  /*e950*/  ULOP3.LUT UR12, UR37, 0x2400000, URZ, 0xfc, !UPT ;  /* 0x02400000250c7892 */ /* 0x000fc8000f8efc3f */
[----:B------:R-:W-:Y:S02]  /*e960*/  UIMAD UR12, UR36, 0x6c0, UR12 ;  /* 0x000006c0240c78a4 */ /* 0x000fe4000f8e020c */
[----:B------:R-:W-:-:S04]  /*e970*/  UIADD3 UR36, UR36, 0x1, URZ ;  /* 0x0000000124247890 */ /* 0x000fc8000fffe03f */
[----:B------:R-:W-:Y:S01]  /*e980*/  UISETP.NE.AND UP0, UPT, UR36, 0x2, UPT ;  /* 0x000000022400788c */ /* 0x000fe2000bf05270 */
[----:B------:R-:W-:Y:S01]  /*e990*/  UMOV UR10, UR12 ;  /* 0x0000000c000a7c82 */ /* 0x000fe20008000000 */
[----:B------:R-:W-:Y:S01]  /*e9a0*/  UIADD3 UR7, UR7, 0x1, URZ ;  /* 0x0000000107077890 */ /* 0x000fe2000fffe03f */
[----:B------:R-:W-:Y:S01]  /*e9b0*/  HGMMA.64x96x16.F32.BF16 R24, gdesc[UR8].tnspB, R24, gsb0 ;  /* 0x41600000081879f0 */ /* 0x000fe20008001818 */
[----:B------:R-:W-:Y:S01]  /*e9c0*/  UIADD3 UR8, UR6, 0x180, URZ ;  /* 0x0000018006087890 */ /* 0x000fe2000fffe03f */
[----:B---3--:R-:W-:Y:S01]  /*e9d0*/  FADD.FTZ R6, R5, R0 ;  /* 0x0000000005067221 */ /* 0x008fe20000010000 */
[----:B------:R-:W-:Y:S01]  /*e9e0*/  UIADD3 UR10, UR12, 0x40, URZ ;  /* 0x000000400c0a7890 */ /* 0x000fe2000fffe03f */
[----:B------:R-:W-:Y:S01]  /*e9f0*/  IMAD.MOV.U32 R0, RZ, RZ, -0x800000 ;  /* 0xff800000ff007424 */ /* 0x000fe200078e00ff */
[----:B------:R-:W-:Y:S01]  /*ea00*/  UMOV UR9, 0xc0000010 ;  /* 0xc000001000097882 */ /* 0x000fe20000000000 */
[----:B------:R-:W-:Y:S01]  /*ea10*/  UMOV UR11, 0x80000020 ;  /* 0x80000020000b7882 */ /* 0x000fe20000000000 */
[----:B-1----:R-:W-:Y:S01]  /*ea20*/  FADD.FTZ R4, R4, R3 ;  /* 0x0000000304047221 */ /* 0x002fe20000010000 */
[----:B------:R-:W1:Y:S01]  /*ea30*/  SHFL.BFLY PT, R7, R6, 0x1, 0x1f ;  /* 0x0c201f0006077f89 */ /* 0x000e6200000e0000 */
[----:B------:R-:W-:Y:S01]  /*ea40*/  IMAD.MOV.U32 R3, RZ, RZ, -0x800000 ;  /* 0xff800000ff037424 */ /* 0x000fe200078e00ff */
[----:B------:R-:W-:Y:S01]  /*ea50*/  USEL UR36, UR36, URZ, UP0 ;  /* 0x0000003f24247287 */ /* 0x000fe20008000000 */
[----:B------:R-:W-:Y:S01]  /*ea60*/  IMAD.U32 R150, RZ, RZ, UR7 ;  /* 0x00000007ff967e24 */ /* 0x000fe2000f8e00ff */
[----:B------:R-:W2:Y:S01]  /*ea70*/  SHFL.BFLY PT, R5, R4, 0x1, 0x1f ;  /* 0x0c201f0004057f89 */ /* 0x000ea200000e0000 */
[----:B-1----:R-:W-:Y:S01]  /*ea80*/  FADD.FTZ R12, R6, R7 ;  /* 0x00000007060c7221 */ /* 0x002fe20000010000 */
[----:B------:R-:W-:-:S02]  /*ea90*/  IMAD.U32 R6, RZ, RZ, UR4 ;  /* 0x00000004ff067e24 */ /* 0x000fc4000f8e00ff */
[----:B------:R-:W-:Y:S02]  /*eaa0*/  IMAD.U32 R7, RZ, RZ, UR4 ;  /* 0x00000004ff077e24 */ /* 0x000fe4000f8e00ff */
[----:B--2---:R-:W-:Y:S01]  /*eab0*/  FADD.FTZ R11, R4, R5 ;  /* 0x00000005040b7221 */ /* 0x004fe20000010000 */
[----:B------:R-:W-:Y:S01]  /*eac0*/  FSETP.NE.FTZ.AND P2, PT, R12, RZ, PT ;  /* 0x000000ff0c00720b */ /* 0x000fe20003f55000 */
[----:B------:R-:W-:Y:S01]  /*ead0*/  IMAD.U32 R4, RZ, RZ, UR5 ;  /* 0x00000005ff047e24 */ /* 0x000fe2000f8e00ff */
[----:B------:R-:W-:Y:S01]  /*eae0*/  USEL UR4, URZ, 0x1, UP0 ;  /* 0x000000013f047887 */ /* 0x000fe20008000000 */
[----:B------:R-:W-:Y:S01]  /*eaf0*/  IMAD.MOV.U32 R5, RZ, RZ, RZ ;  /* 0x000000ffff057224 */ /* 0x000fe200078e00ff */
[----:B------:R-:W-:Y:S01]  /*eb00*/  FSETP.NE.FTZ.AND P0, PT, R11, RZ, PT ;  /* 0x000000ff0b00720b */ /* 0x000fe20003f15000 */
[----:B------:R-:W-:Y:S01]  /*eb10*/  @!P1 VIADD R4, R4, 0x31c60 ;  /* 0x00031c6004049836 */ /* 0x000fe20000000000 */
[----:B------:R-:W-:-:S04]  /*eb20*/  ULOP3.LUT UR60, UR60, UR4, URZ, 0x3c, !UPT ;  /* 0x000000043c3c7292 */ /* 0x000fc8000f8e3c3f */
[----:B------:R-:W-:-:S03]  /*eb30*/  @!P1 PRMT R4, RZ, 0x654, R4 ;  /* 0x00000654ff049816 */ /* 0x000fc60000000004 */
[----:B------:R-:W1:Y:S01]  /*eb40*/  @P2 MUFU.LG2 R10, R12 ;  /* 0x0000000c000a2308 */ /* 0x000e620000000c00 */
[----:B------:R-:W-:-:S03]  /*eb50*/  @P2 FMUL.FTZ R6, R6, 0.69314718246459960938 ;  /* 0x3f31721806062820 */ /* 0x000fc60000410000 */
[----:B------:R-:W-:-:S04]  /*eb60*/  @P0 FMUL.FTZ R7, R7, 0.69314718246459960938 ;  /* 0x3f31721807070820 */ /* 0x000fc80000410000 */
[----:B------:R-:W2:Y:S08]  /*eb70*/  @P0 MUFU.LG2 R8, R11 ;  /* 0x0000000b00080308 */ /* 0x000eb00000000c00 */
[----:B------:R1:W3:Y:S08]  /*eb80*/  @P0 MUFU.RCP R5, R11 ;  /* 0x0000000b00050308 */ /* 0x0002f00000001000 */
[----:B------:R-:W0:Y:S01]  /*eb90*/  @P2 MUFU.RCP R9, R12 ;  /* 0x0000000c00092308 */ /* 0x000e220000001000 */
[----:B-1----:R-:W-:Y:S01]  /*eba0*/  @P2 FMUL.FTZ R11, R10, 0.69314718246459960938 ;  /* 0x3f3172180a0b2820 */ /* 0x002fe20000410000 */
[----:B--2---:R-:W-:-:S03]  /*ebb0*/  @P0 FMUL.FTZ R8, R8, 0.69314718246459960938 ;  /* 0x3f31721808080820 */ /* 0x004fc60000410000 */
[----:B------:R-:W-:Y:S01]  /*ebc0*/  @P2 FFMA.FTZ R3, R6, R72, R11 ;  /* 0x0000004806032223 */ /* 0x000fe2000001000b */
[----:B------:R-:W-:Y:S01]  /*ebd0*/  @P0 FFMA.FTZ R0, R7, R74, R8 ;  /* 0x0000004a07000223 */ /* 0x000fe20000010008 */
[----:B------:R-:W-:Y:S01]  /*ebe0*/  PLOP3.LUT P0, PT, PT, PT, PT, 0x8, 0x0 ;  /* 0x000000000000781c */ /* 0x000fe20003f0e170 */
        /* <DEDUP_REMOVED lines=53> */
[----:B------:R1:W-:Y:S01]  /*ef40*/  @!P1 SYNCS.ARRIVE.TRANS64.RED.A1T0 RZ, [R4+URZ], RZ ;  /* 0x000000ff04ff99a7 */ /* 0x0003e2000810043f */
[-C--:B---3--:R-:W-:Y:S01]  /*ef50*/  FMUL.FTZ R72, R36, R5.reuse ;  /* 0x0000000524487220 */ /* 0x088fe20000410000 */
[-C--:B------:R-:W-:Y:S01]  /*ef60*/  FMUL.FTZ R75, R37, R5.reuse ;  /* 0x00000005254b7220 */ /* 0x080fe20000410000 */
[-C--:B------:R-:W-:Y:S01]  /*ef70*/  FMUL.FTZ R36, R65, R5.reuse ;  /* 0x0000000541247220 */ /* 0x080fe20000410000 */
[----:B------:R-:W-:Y:S01]  /*ef80*/  FMUL.FTZ R37, R64, R5 ;  /* 0x0000000540257220 */ /* 0x000fe20000410000 */
[-C--:B0-----:R-:W-:Y:S01]  /*ef90*/  FMUL.FTZ R81, R26, R9.reuse ;  /* 0x000000091a517220 */ /* 0x081fe20000410000 */
        /* <DEDUP_REMOVED lines=43> */
.L_x_1867:
        /* <DEDUP_REMOVED lines=10> */
[----:B------:R-:W-:Y:S01]  /*f2f0*/  R2UR UR13, R18 ;  /* 0x00000000120d72ca */ /* 0x000fe200000e0000 */
[----:B------:R-:W-:Y:S01]  /*f300*/  IMAD R9, R149, 0x20, R23 ;  /* 0x0000002095097824 */ /* 0x000fe200078e0217 */
[----:B------:R-:W-:-:S05]  /*f310*/  R2UR UR11, R145 ;  /* 0x00000000910b72ca */ /* 0x000fca00000e0000 */
[----:B------:R-:W-:Y:S01]  /*f320*/  BAR.SYNC.DEFER_BLOCKING 0x1, 0x180 ;  /* 0x0046000000007b1d */ /* 0x000fe20000010000 */
[----:B------:R-:W-:Y:S02]  /*f330*/  R2UR UR14, R146 ;  /* 0x00000000920e72ca */ /* 0x000fe400000e0000 */
[----:B------:R-:W-:Y:S02]  /*f340*/  F2FP.BF16.F32.PACK_AB R27, R38, R27 ;  /* 0x0000001b261b723e */ /* 0x000fe400000010ff */
[----:B------:R-:W-:-:S03]  /*f350*/  F2FP.BF16.F32.PACK_AB R36, R36, R37 ;  /* 0x000000252424723e */ /* 0x000fc600000010ff */
[----:B------:R-:W1:Y:S01]  /*f360*/  LDC R18, c[0x0][0xbe8] ;  /* 0x0002fa00ff127b82 */ /* 0x000e620000000800 */
[----:B------:R-:W-:Y:S01]  /*f370*/  ULDC.64 UR8, c[0x0][0xb90] ;  /* 0x0002e40000087ab9 */ /* 0x000fe20000000a00 */
[----:B------:R-:W-:Y:S01]  /*f380*/  F2FP.BF16.F32.PACK_AB R37, R67, R66 ;  /* 0x000000424325723e */ /* 0x000fe200000010ff */
[----:B------:R-:W-:Y:S01]  /*f390*/  ULDC.64 UR16, c[0x0][0x208] ;  /* 0x0000820000107ab9 */ /* 0x000fe20000000a00 */
[----:B------:R-:W-:Y:S01]  /*f3a0*/  VIADD R85, R22, UR13 ;  /* 0x0000000d16557c36 */ /* 0x000fe20008000000 */
[----:B------:R-:W-:Y:S01]  /*f3b0*/  F2FP.BF16.F32.PACK_AB R38, R69, R68 ;  /* 0x000000444526723e */ /* 0x000fe200000010ff */
[----:B------:R-:W-:Y:S01]  /*f3c0*/  USHF.R.S32.HI UR10, URZ, 0x1f, UR11 ;  /* 0x0000001f3f0a7899 */ /* 0x000fe2000801140b */
[----:B------:R-:W-:Y:S01]  /*f3d0*/  F2FP.BF16.F32.PACK_AB R39, R64, R39 ;  /* 0x000000274027723e */ /* 0x000fe200000010ff */
[----:B------:R-:W-:Y:S01]  /*f3e0*/  USHF.R.S32.HI UR12, URZ, 0x1f, UR14 ;  /* 0x0000001f3f0c7899 */ /* 0x000fe2000801140e */
[----:B------:R-:W-:Y:S01]  /*f3f0*/  IMAD.MOV.U32 R58, RZ, RZ, R85 ;  /* 0x000000ffff3a7224 */ /* 0x000fe200078e0055 */
[----:B------:R-:W-:Y:S01]  /*f400*/  UMOV UR6, UR37 ;  /* 0x0000002500067c82 */ /* 0x000fe20008000000 */
[----:B0-----:R-:W-:Y:S01]  /*f410*/  UMOV UR7, UR5 ;  /* 0x0000000500077c82 */ /* 0x001fe20008000000 */
[----:B------:R-:W-:Y:S01]  /*f420*/  UIMAD UR5, UR10, UR8, URZ ;  /* 0x000000080a0572a4 */ /* 0x000fe2000f8e023f */
[----:B------:R-:W-:-:S02]  /*f430*/  IMAD.U32 R34, RZ, RZ, UR6 ;  /* 0x00000006ff227e24 */ /* 0x000fc4000f8e00ff */
[----:B------:R-:W-:Y:S01]  /*f440*/  IMAD.U32 R35, RZ, RZ, UR7 ;  /* 0x00000007ff237e24 */ /* 0x000fe2000f8e00ff */
[----:B------:R-:W-:Y:S02]  /*f450*/  UIMAD.WIDE.U32 UR6, UR11, UR8, URZ ;  /* 0x000000080b0672a5 */ /* 0x000fe4000f8e003f */
[----:B------:R-:W-:Y:S01]  /*f460*/  UIMAD UR5, UR11, UR9, UR5 ;  /* 0x000000090b0572a4 */ /* 0x000fe2000f8e0205 */
[--C-:B------:R-:W-:Y:S02]  /*f470*/  IMAD.WIDE R4, R154, 0x2, R34.reuse ;  /* 0x000000029a047825 */ /* 0x100fe400078e0222 */
[----:B------:R-:W-:Y:S01]  /*f480*/  ULDC.64 UR8, c[0x0][0xb98] ;  /* 0x0002e60000087ab9 */ /* 0x000fe20000000a00 */
[----:B------:R-:W-:Y:S01]  /*f490*/  UIADD3 UR7, UR7, UR5, URZ ;  /* 0x0000000507077290 */ /* 0x000fe2000fffe03f */
[----:B------:R-:W-:Y:S01]  /*f4a0*/  IMAD.WIDE R34, R9, 0x2, R34 ;  /* 0x0000000209227825 */ /* 0x000fe200078e0222 */
[C---:B------:R-:W-:Y:S01]  /*f4b0*/  IADD3 R31, P1, R4.reuse, 0x6000, RZ ;  /* 0x00006000041f7810 */ /* 0x040fe20007f3e0ff */
[----:B------:R-:W-:Y:S01]  /*f4c0*/  UIMAD UR5, UR12, UR8, URZ ;  /* 0x000000080c0572a4 */ /* 0x000fe2000f8e023f */
[----:B------:R-:W-:Y:S01]  /*f4d0*/  IADD3 R15, P0, R4, 0x6020, RZ ;  /* 0x00006020040f7810 */ /* 0x000fe20007f1e0ff */
[----:B------:R-:W-:Y:S01]  /*f4e0*/  UIMAD.WIDE.U32 UR6, UR14, UR8, UR6 ;  /* 0x000000080e0672a5 */ /* 0x000fe2000f8e0006 */
[----:B------:R-:W-:Y:S01]  /*f4f0*/  LOP3.LUT R16, R31, 0x180, RZ, 0xc0, !PT ;  /* 0x000001801f107812 */ /* 0x000fe200078ec0ff */
[----:B------:R-:W-:Y:S01]  /*f500*/  IMAD.X R25, RZ, RZ, R5, P1 ;  /* 0x000000ffff197224 */ /* 0x000fe200008e0605 */
[----:B-1----:R-:W-:Y:S01]  /*f510*/  ISETP.NE.AND P1, PT, R18, 0x1, PT ;  /* 0x000000011200780c */ /* 0x002fe20003f25270 */
[----:B------:R-:W-:Y:S01]  /*f520*/  UIMAD UR5, UR14, UR9, UR5 ;  /* 0x000000090e0572a4 */ /* 0x000fe2000f8e0205 */
[----:B------:R-:W-:-:S02]  /*f530*/  LOP3.LUT R14, R15, 0x180, RZ, 0xc0, !PT ;  /* 0x000001800f0e7812 */ /* 0x000fc400078ec0ff */
[----:B------:R-:W-:Y:S01]  /*f540*/  SHF.R.U64 R16, R16, 0x3, RZ ;  /* 0x0000000310107819 */ /* 0x000fe200000012ff */
[----:B------:R-:W-:Y:S01]  /*f550*/  ULDC.64 UR8, c[0x0][0xae8] ;  /* 0x0002ba0000087ab9 */ /* 0x000fe20000000a00 */
[----:B------:R-:W-:Y:S02]  /*f560*/  IADD3 R63, P5, R34, 0x7800, RZ ;  /* 0x00007800223f7810 */ /* 0x000fe40007fbe0ff */
[----:B------:R-:W-:Y:S02]  /*f570*/  LOP3.LUT R9, R4, 0x180, RZ, 0xc0, !PT ;  /* 0x0000018004097812 */ /* 0x000fe400078ec0ff */
[----:B------:R-:W-:Y:S02]  /*f580*/  SHF.R.U64 R14, R14, 0x3, RZ ;  /* 0x000000030e0e7819 */ /* 0x000fe400000012ff */
[----:B------:R-:W-:Y:S01]  /*f590*/  LOP3.LUT R24, R16, R31, RZ, 0x3c, !PT ;  /* 0x0000001f10187212 */ /* 0x000fe200078e3cff */
[----:B------:R-:W0:Y:S01]  /*f5a0*/  @P1 LDC R62, c[0x0][0xbec] ;  /* 0x0002fb00ff3e1b82 */ /* 0x000e220000000800 */
[----:B------:R-:W-:-:S02]  /*f5b0*/  LOP3.LUT R16, R63, 0x180, RZ, 0xc0, !PT ;  /* 0x000001803f107812 */ /* 0x000fc400078ec0ff */
[----:B------:R-:W-:Y:S02]  /*f5c0*/  SHF.R.U64 R9, R9, 0x3, RZ ;  /* 0x0000000309097819 */ /* 0x000fe400000012ff */
[----:B------:R-:W-:Y:S01]  /*f5d0*/  LOP3.LUT R14, R14, R15, RZ, 0x3c, !PT ;  /* 0x0000000f0e0e7212 */ /* 0x000fe200078e3cff */
[--C-:B------:R-:W-:Y:S01]  /*f5e0*/  IMAD.X R15, RZ, RZ, R5.reuse, P0 ;  /* 0x000000ffff0f7224 */ /* 0x100fe200000e0605 */
[C---:B------:R-:W-:Y:S01]  /*f5f0*/  IADD3 R29, P2, R4.reuse, 0x3020, RZ ;  /* 0x00003020041d7810 */ /* 0x040fe20007f5e0ff */
[----:B------:R-:W1:Y:S01]  /*f600*/  @P1 LDC R71, c[0x0][0xbf0] ;  /* 0x0002fc00ff471b82 */ /* 0x000e620000000800 */
[C---:B------:R-:W-:Y:S02]  /*f610*/  IADD3 R21, P3, R4.reuse, 0x3000, RZ ;  /* 0x0000300004157810 */ /* 0x040fe40007f7e0ff */
[----:B------:R-:W-:Y:S01]  /*f620*/  IADD3 R17, P4, R4, 0x20, RZ ;  /* 0x0000002004117810 */ /* 0x000fe20007f9e0ff */
[--C-:B------:R-:W-:Y:S01]  /*f630*/  IMAD.X R11, RZ, RZ, R5.reuse, P2 ;  /* 0x000000ffff0b7224 */ /* 0x100fe200010e0605 */
[----:B------:R-:W-:Y:S01]  /*f640*/  IADD3 R33, P0, R34, 0x1800, RZ ;  /* 0x0000180022217810 */ /* 0x000fe20007f1e0ff */
[----:B------:R-:W-:Y:S01]  /*f650*/  IMAD.X R13, RZ, RZ, R5, P3 ;  /* 0x000000ffff0d7224 */ /* 0x000fe200018e0605 */
[----:B------:R-:W-:-:S02]  /*f660*/  SHF.R.U64 R16, R16, 0x3, RZ ;  /* 0x0000000310107819 */ /* 0x000fc400000012ff */
[----:B------:R-:W-:Y:S01]  /*f670*/  LOP3.LUT R4, R9, R4, RZ, 0x3c, !PT ;  /* 0x0000000409047212 */ /* 0x000fe200078e3cff */
[----:B------:R-:W-:Y:S01]  /*f680*/  IMAD.X R9, RZ, RZ, R5, P4 ;  /* 0x000000ffff097224 */ /* 0x000fe200020e0605 */
[----:B------:R-:W-:Y:S02]  /*f690*/  LOP3.LUT R32, R33, 0x180, RZ, 0xc0, !PT ;  /* 0x0000018021207812 */ /* 0x000fe400078ec0ff */
[----:B------:R-:W-:Y:S02]  /*f6a0*/  LOP3.LUT R16, R16, R63, RZ, 0x3c, !PT ;  /* 0x0000003f10107212 */ /* 0x000fe400078e3cff */
[----:B------:R-:W-:Y:S01]  /*f6b0*/  MOV R63, R4 ;  /* 0x00000004003f7202 */ /* 0x000fe20000000f00 */
[----:B0-----:R-:W-:Y:S01]  /*f6c0*/  @P1 IMAD.HI.U32 R62, R85, R62, RZ ;  /* 0x0000003e553e1227 */ /* 0x001fe200078e00ff */
[----:B------:R-:W-:Y:S02]  /*f6d0*/  F2FP.BF16.F32.PACK_AB R4, R77, R6 ;  /* 0x000000064d04723e */ /* 0x000fe400000010ff */
[----:B------:R-:W-:-:S02]  /*f6e0*/  LOP3.LUT R10, R29, 0x180, RZ, 0xc0, !PT ;  /* 0x000001801d0a7812 */ /* 0x000fc400078ec0ff */
[----:B------:R-:W-:Y:S02]  /*f6f0*/  F2FP.BF16.F32.PACK_AB R6, R76, R7 ;  /* 0x000000074c06723e */ /* 0x000fe400000010ff */
[----:B------:R-:W-:Y:S02]  /*f700*/  SHF.R.U64 R32, R32, 0x3, RZ ;  /* 0x0000000320207819 */ /* 0x000fe400000012ff */
[----:B-1----:R-:W-:Y:S02]  /*f710*/  @P1 SHF.R.U32.HI R58, RZ, R71, R62 ;  /* 0x00000047ff3a1219 */ /* 0x002fe4000001163e */
[----:B------:R-:W-:Y:S02]  /*f720*/  F2FP.BF16.F32.PACK_AB R5, R84, R81 ;  /* 0x000000515405723e */ /* 0x000fe400000010ff */
[----:B------:R-:W-:Y:S01]  /*f730*/  F2FP.BF16.F32.PACK_AB R7, R83, R82 ;  /* 0x000000525307723e */ /* 0x000fe200000010ff */
[----:B------:R-:W-:Y:S01]  /*f740*/  IMAD.MOV R71, RZ, RZ, -R58 ;  /* 0x000000ffff477224 */ /* 0x000fe200078e0a3a */
[----:B------:R-:W-:-:S02]  /*f750*/  MOV R76, R14 ;  /* 0x0000000e004c7202 */ /* 0x000fc40000000f00 */
[----:B------:R-:W-:Y:S01]  /*f760*/  SHF.R.U64 R10, R10, 0x3, RZ ;  /* 0x000000030a0a7819 */ /* 0x000fe200000012ff */
[----:B------:R-:W-:Y:S01]  /*f770*/  IMAD R15, R18, R71, R85 ;  /* 0x00000047120f7224 */ /* 0x000fe200078e0255 */
[----:B------:R-:W-:Y:S01]  /*f780*/  LOP3.LUT R32, R32, R33, RZ, 0x3c, !PT ;  /* 0x0000002120207212 */ /* 0x000fe200078e3cff */
[----:B------:R-:W-:Y:S01]  /*f790*/  IMAD.X R33, RZ, RZ, R35, P0 ;  /* 0x000000ffff217224 */ /* 0x000fe200000e0623 */
[----:B------:R-:W-:Y:S01]  /*f7a0*/  MOV R77, R24 ;  /* 0x00000018004d7202 */ /* 0x000fe20000000f00 */
[----:B------:R0:W-:Y:S01]  /*f7b0*/  STSM.16.M88.4 [R63], R4 ;  /* 0x000000043f007844 */ /* 0x0001e20000000200 */
[----:B------:R-:W-:Y:S01]  /*f7c0*/  IMAD.U32 R25, RZ, RZ, UR5 ;  /* 0x00000005ff197e24 */ /* 0x000fe2000f8e00ff */
[----:B------:R-:W-:Y:S01]  /*f7d0*/  SHF.R.S32.HI R14, RZ, 0x1f, R58 ;  /* 0x0000001fff0e7819 */ /* 0x000fe2000001143a */
[----:B------:R-:W-:Y:S01]  /*f7e0*/  ULDC UR5, c[0x0][0xa88] ;  /* 0x0002a20000057ab9 */ /* 0x000fe20000000800 */
[----:B------:R-:W-:Y:S02]  /*f7f0*/  LOP3.LUT R10, R10, R29, RZ, 0x3c, !PT ;  /* 0x0000001d0a0a7212 */ /* 0x000fe400078e3cff */
[----:B------:R-:W-:-:S02]  /*f800*/  IADD3 R29, P3, R34, 0x4800, RZ ;  /* 0x00004800221d7810 */ /* 0x000fc40007f7e0ff */
[----:B------:R-:W-:Y:S02]  /*f810*/  IADD3 R31, P2, R34, 0x3000, RZ ;  /* 0x00003000221f7810 */ /* 0x000fe40007f5e0ff */
[----:B------:R-:W-:Y:S02]  /*f820*/  LOP3.LUT R28, R29, 0x180, RZ, 0xc0, !PT ;  /* 0x000001801d1c7812 */ /* 0x000fe400078ec0ff */
[----:B------:R-:W-:Y:S02]  /*f830*/  LOP3.LUT R8, R17, 0x180, RZ, 0xc0, !PT ;  /* 0x0000018011087812 */ /* 0x000fe400078ec0ff */
[----:B------:R-:W-:Y:S02]  /*f840*/  LOP3.LUT R30, R31, 0x180, RZ, 0xc0, !PT ;  /* 0x000001801f1e7812 */ /* 0x000fe400078ec0ff */
[----:B0-----:R-:W-:Y:S01]  /*f850*/  IADD3 R4, P0, R58, UR6, RZ ;  /* 0x000000063a047c10 */ /* 0x001fe2000ff1e0ff */
[----:B------:R-:W-:Y:S01]  /*f860*/  IMAD R58, R18, UR5, RZ ;  /* 0x00000005123a7c24 */ /* 0x000fe2000f8e02ff */
[----:B------:R-:W-:-:S02]  /*f870*/  SHF.R.S32.HI R6, RZ, 0x1f, R15 ;  /* 0x0000001fff067819 */ /* 0x000fc4000001140f */
[----:B------:R-:W-:Y:S01]  /*f880*/  IADD3.X R5, R14, UR7, R25, P0, !PT ;  /* 0x000000070e057c10 */ /* 0x000fe200087fe419 */
[----:B------:R-:W-:Y:S01]  /*f890*/  ULDC.64 UR6, c[0x0][0xb88] ;  /* 0x0002e20000067ab9 */ /* 0x000fe20000000a00 */
[----:B------:R-:W-:Y:S01]  /*f8a0*/  LOP3.LUT R12, R21, 0x180, RZ, 0xc0, !PT ;  /* 0x00000180150c7812 */ /* 0x000fe200078ec0ff */
[----:B------:R-:W-:Y:S01]  /*f8b0*/  IMAD R6, R6, UR6, RZ ;  /* 0x0000000606067c24 */ /* 0x000fe2000f8e02ff */
[----:B------:R-:W-:Y:S01]  /*f8c0*/  SHF.R.U64 R28, R28, 0x3, RZ ;  /* 0x000000031c1c7819 */ /* 0x000fe200000012ff */
[C---:B------:R-:W-:Y:S01]  /*f8d0*/  IMAD.WIDE.U32 R4, R15.reuse, UR6, R4 ;  /* 0x000000060f047c25 */ /* 0x040fe2000f8e0004 */
[----:B------:R-:W-:Y:S02]  /*f8e0*/  MOV R81, R10 ;  /* 0x0000000a00517202 */ /* 0x000fe40000000f00 */
[----:B------:R-:W-:Y:S01]  /*f8f0*/  SHF.R.U64 R8, R8, 0x3, RZ ;  /* 0x0000000308087819 */ /* 0x000fe200000012ff */
[----:B------:R-:W-:Y:S01]  /*f900*/  IMAD R15, R15, UR7, R6 ;  /* 0x000000070f0f7c24 */ /* 0x000fe2000f8e0206 */
[----:B------:R-:W-:Y:S01]  /*f910*/  SHF.R.U64 R30, R30, 0x3, RZ ;  /* 0x000000031e1e7819 */ /* 0x000fe200000012ff */
[----:B------:R-:W-:Y:S01]  /*f920*/  VIADD R11, R153, UR13 ;  /* 0x0000000d990b7c36 */ /* 0x000fe20008000000 */
[----:B------:R-:W-:Y:S01]  /*f930*/  SHF.R.U64 R12, R12, 0x3, RZ ;  /* 0x000000030c0c7819 */ /* 0x000fe200000012ff */
[----:B------:R-:W-:Y:S01]  /*f940*/  ULDC.64 UR6, c[0x0][0xb50] ;  /* 0x0002d40000067ab9 */ /* 0x000fe20000000a00 */
[----:B------:R-:W-:Y:S01]  /*f950*/  LOP3.LUT R28, R28, R29, RZ, 0x3c, !PT ;  /* 0x0000001d1c1c7212 */ /* 0x000fe200078e3cff */
[----:B------:R-:W-:Y:S01]  /*f960*/  IMAD.X R29, RZ, RZ, R35, P3 ;  /* 0x000000ffff1d7224 */ /* 0x000fe200018e0623 */
[----:B------:R-:W-:Y:S01]  /*f970*/  LOP3.LUT P0, RZ, R151, 0x3, RZ, 0xc0, !PT ;  /* 0x0000000397ff7812 */ /* 0x000fe2000780c0ff */
[----:B------:R-:W-:Y:S01]  /*f980*/  VIADD R7, R11, 0x8 ;  /* 0x000000080b077836 */ /* 0x000fe20000000000 */
[----:B------:R-:W-:Y:S01]  /*f990*/  LEA R84, P3, R4, UR6, 0x2 ;  /* 0x0000000604547c11 */ /* 0x000fe2000f8610ff */
[----:B------:R-:W-:Y:S01]  /*f9a0*/  IMAD.IADD R5, R5, 0x1, R15 ;  /* 0x0000000105057824 */ /* 0x000fe200078e020f */
[----:B------:R-:W-:-:S02]  /*f9b0*/  LOP3.LUT R8, R8, R17, RZ, 0x3c, !PT ;  /* 0x0000001108087212 */ /* 0x000fc400078e3cff */
[----:B------:R-:W-:Y:S01]  /*f9c0*/  LOP3.LUT R30, R30, R31, RZ, 0x3c, !PT ;  /* 0x0000001f1e1e7212 */ /* 0x000fe200078e3cff */
[----:B------:R-:W-:Y:S01]  /*f9d0*/  IMAD.X R31, RZ, RZ, R35, P2 ;  /* 0x000000ffff1f7224 */ /* 0x000fe200010e0623 */
[----:B------:R-:W-:Y:S01]  /*f9e0*/  LOP3.LUT R12, R12, R21, RZ, 0x3c, !PT ;  /* 0x000000150c0c7212 */ /* 0x000fe200078e3cff */
[----:B------:R-:W-:Y:S01]  /*f9f0*/  SHFL.IDX PT, R62, R84, RZ, 0x1c1f ;  /* 0x001c1fff543e7589 */ /* 0x000fe200000e0000 */
[-C--:B------:R-:W-:Y:S02]  /*fa00*/  ISETP.GE.OR P2, PT, R11, R58.reuse, P0 ;  /* 0x0000003a0b00720c */ /* 0x080fe40000746670 */
[----:B------:R-:W-:Y:S01]  /*fa10*/  ISETP.GE.OR P0, PT, R7, R58, P0 ;  /* 0x0000003a0700720c */ /* 0x000fe20000706670 */
[----:B------:R-:W-:Y:S01]  /*fa20*/  SHFL.IDX PT, R70, R84, 0x1, 0x1c1f ;  /* 0x003c1f0054467f89 */ /* 0x000fe200000e0000 */
[----:B------:R-:W-:Y:S02]  /*fa30*/  LEA.HI.X R85, R4, UR7, R5, 0x2, P3 ;  /* 0x0000000704557c11 */ /* 0x000fe400098f1405 */
[----:B------:R-:W-:-:S02]  /*fa40*/  MOV R83, R8 ;  /* 0x0000000800537202 */ /* 0x000fc40000000f00 */
[----:B------:R-:W-:Y:S01]  /*fa50*/  F2FP.BF16.F32.PACK_AB R4, R74, R73 ;  /* 0x000000494a04723e */ /* 0x000fe200000010ff */
[----:B------:R-:W0:Y:S01]  /*fa60*/  SHFL.IDX PT, R63, R85, RZ, 0x1c1f ;  /* 0x001c1fff553f7589 */ /* 0x000e2200000e0000 */
[----:B------:R-:W-:Y:S02]  /*fa70*/  F2FP.BF16.F32.PACK_AB R5, R79, R78 ;  /* 0x0000004e4f05723e */ /* 0x000fe400000010ff */
[----:B------:R-:W-:Y:S01]  /*fa80*/  F2FP.BF16.F32.PACK_AB R6, R75, R72 ;  /* 0x000000484b06723e */ /* 0x000fe200000010ff */
[----:B------:R-:W1:Y:S01]  /*fa90*/  SHFL.IDX PT, R71, R85, 0x1, 0x1c1f ;  /* 0x003c1f0055477f89 */ /* 0x000e6200000e0000 */
[----:B------:R-:W-:Y:S02]  /*faa0*/  F2FP.BF16.F32.PACK_AB R7, R80, R65 ;  /* 0x000000415007723e */ /* 0x000fe400000010ff */
[----:B------:R-:W-:Y:S02]  /*fab0*/  MOV R82, R12 ;  /* 0x0000000c00527202 */ /* 0x000fe40000000f00 */
[----:B------:R-:W-:Y:S01]  /*fac0*/  F2FP.BF16.F32.PACK_AB R8, R41, R40 ;  /* 0x000000282908723e */ /* 0x000fe200000010ff */
[----:B------:R-:W-:Y:S01]  /*fad0*/  STSM.16.M88.4 [R83], R4 ;  /* 0x0000000453007844 */ /* 0x000fe20000000200 */
[----:B------:R-:W-:-:S02]  /*fae0*/  F2FP.BF16.F32.PACK_AB R9, R43, R42 ;  /* 0x0000002a2b09723e */ /* 0x000fc400000010ff */
[----:B------:R-:W-:Y:S02]  /*faf0*/  F2FP.BF16.F32.PACK_AB R10, R45, R44 ;  /* 0x0000002c2d0a723e */ /* 0x000fe400000010ff */
[----:B------:R-:W-:Y:S02]  /*fb00*/  F2FP.BF16.F32.PACK_AB R11, R47, R46 ;  /* 0x0000002e2f0b723e */ /* 0x000fe400000010ff */
[----:B------:R-:W-:Y:S02]  /*fb10*/  F2FP.BF16.F32.PACK_AB R12, R49, R48 ;  /* 0x00000030310c723e */ /* 0x000fe400000010ff */
[----:B------:R-:W-:Y:S01]  /*fb20*/  F2FP.BF16.F32.PACK_AB R13, R51, R50 ;  /* 0x00000032330d723e */ /* 0x000fe200000010ff */
[----:B------:R-:W-:Y:S01]  /*fb30*/  STSM.16.M88.4 [R82], R8 ;  /* 0x0000000852007844 */ /* 0x000fe20000000200 */
[----:B------:R-:W-:Y:S02]  /*fb40*/  F2FP.BF16.F32.PACK_AB R14, R53, R52 ;  /* 0x00000034350e723e */ /* 0x000fe400000010ff */
[----:B------:R-:W-:-:S02]  /*fb50*/  F2FP.BF16.F32.PACK_AB R15, R55, R54 ;  /* 0x00000036370f723e */ /* 0x000fc400000010ff */
[----:B------:R-:W-:Y:S02]  /*fb60*/  F2FP.BF16.F32.PACK_AB R25, R59, R26 ;  /* 0x0000001a3b19723e */ /* 0x000fe400000010ff */
[----:B------:R-:W-:Y:S01]  /*fb70*/  F2FP.BF16.F32.PACK_AB R24, R57, R56 ;  /* 0x000000383918723e */ /* 0x000fe200000010ff */
[----:B------:R2:W-:Y:S01]  /*fb80*/  STSM.16.M88.4 [R81], R12 ;  /* 0x0000000c51007844 */ /* 0x0005e20000000200 */
[----:B------:R-:W-:Y:S01]  /*fb90*/  F2FP.BF16.F32.PACK_AB R26, R61, R60 ;  /* 0x0000003c3d1a723e */ /* 0x000fe200000010ff */
[----:B------:R-:W-:Y:S01]  /*fba0*/  UIMAD UR5, UR10, UR8, URZ ;  /* 0x000000080a0572a4 */ /* 0x000fe2000f8e023f */
[C---:B------:R-:W-:Y:S02]  /*fbb0*/  IADD3 R21, P4, R34.reuse, 0x6000, RZ ;  /* 0x0000600022157810 */ /* 0x040fe40007f9e0ff */
[----:B------:R-:W-:Y:S01]  /*fbc0*/  LOP3.LUT R17, R34, 0x180, RZ, 0xc0, !PT ;  /* 0x0000018022117812 */ /* 0x000fe200078ec0ff */
[----:B------:R-:W-:Y:S01]  /*fbd0*/  STSM.16.M88.4 [R77], R24 ;  /* 0x000000184d007844 */ /* 0x000fe20000000200 */
[----:B--2---:R-:W2:Y:S03]  /*fbe0*/  @P1 LDC R13, c[0x0][0xbec] ;  /* 0x0002fb00ff0d1b82 */ /* 0x004ea60000000800 */
[----:B------:R-:W-:Y:S05]  /*fbf0*/  STSM.16.M88.4 [R76], R36 ;  /* 0x000000244c007844 */ /* 0x000fea0000000200 */
[----:B------:R-:W3:Y:S08]  /*fc00*/  @P1 LDC R15, c[0x0][0xbf0] ;  /* 0x0002fc00ff0f1b82 */ /* 0x000ef00000000800 */
[----:B------:R-:W-:Y:S01]  /*fc10*/  BAR.SYNC.DEFER_BLOCKING 0x1, 0x180 ;  /* 0x0046000000007b1d */ /* 0x000fe20000010000 */
[----:B------:R-:W-:Y:S01]  /*fc20*/  UIMAD.WIDE.U32 UR6, UR11, UR8, URZ ;  /* 0x000000080b0672a5 */ /* 0x000fe2000f8e003f */
[----:B------:R-:W-:Y:S01]  /*fc30*/  LOP3.LUT R20, R21, 0x180, RZ, 0xc0, !PT ;  /* 0x0000018015147812 */ /* 0x000fe200078ec0ff */
[----:B------:R-:W-:Y:S01]  /*fc40*/  UIMAD UR5, UR11, UR9, UR5 ;  /* 0x000000090b0572a4 */ /* 0x000fe2000f8e0205 */
[----:B------:R-:W-:-:S02]  /*fc50*/  SHF.R.U64 R17, R17, 0x3, RZ ;  /* 0x0000000311117819 */ /* 0x000fc400000012ff */
[----:B------:R-:W-:Y:S01]  /*fc60*/  ULDC.64 UR10, c[0x0][0xaf0] ;  /* 0x0002bc00000a7ab9 */ /* 0x000fe20000000a00 */
[----:B------:R-:W-:Y:S01]  /*fc70*/  UIADD3 UR7, UR7, UR5, URZ ;  /* 0x0000000507077290 */ /* 0x000fe2000fffe03f */
[----:B------:R-:W-:Y:S01]  /*fc80*/  SHF.R.U64 R20, R20, 0x3, RZ ;  /* 0x0000000314147819 */ /* 0x000fe200000012ff */
[----:B------:R-:W-:Y:S01]  /*fc90*/  UIMAD UR8, UR12, UR10, URZ ;  /* 0x0000000a0c0872a4 */ /* 0x000fe2000f8e023f */
[----:B------:R-:W-:Y:S01]  /*fca0*/  LOP3.LUT R34, R17, R34, RZ, 0x3c, !PT ;  /* 0x0000002211227212 */ /* 0x000fe200078e3cff */
[----:B0-----:R0:W-:Y:S02]  /*fcb0*/  @!P2 ST.E desc[UR16][R62.64], R0 ;  /* 0x000000003e00a985 */ /* 0x0011e4000c101910 */
[----:B------:R-:W-:Y:S01]  /*fcc0*/  UIMAD UR5, UR14, UR11, UR8 ;  /* 0x0000000b0e0572a4 */ /* 0x000fe2000f8e0208 */
[----:B------:R-:W-:Y:S01]  /*fcd0*/  LOP3.LUT R20, R20, R21, RZ, 0x3c, !PT ;  /* 0x0000001514147212 */ /* 0x000fe200078e3cff */
[----:B------:R-:W-:Y:S01]  /*fce0*/  UIMAD.WIDE.U32 UR6, UR14, UR10, UR6 ;  /* 0x0000000a0e0672a5 */ /* 0x000fe2000f8e0006 */
[----:B-1----:R1:W-:Y:S01]  /*fcf0*/  @!P0 ST.E desc[UR16][R70.64], R3 ;  /* 0x0000000346008985 */ /* 0x0023e2000c101910 */
[--C-:B------:R-:W-:Y:S01]  /*fd00*/  IMAD.X R21, RZ, RZ, R35.reuse, P4 ;  /* 0x000000ffff157224 */ /* 0x100fe200020e0623 */
[----:B------:R-:W-:Y:S01]  /*fd10*/  ULDC.64 UR8, c[0x0][0xae0] ;  /* 0x0002b80000087ab9 */ /* 0x000fe20000000a00 */
[----:B------:R-:W-:-:S02]  /*fd20*/  IMAD.X R17, RZ, RZ, R35, P5 ;  /* 0x000000ffff117224 */ /* 0x000fc400028e0623 */
[----:B0-----:R-:W-:Y:S01]  /*fd30*/  IMAD R0, R148, 0x60, R149 ;  /* 0x0000006094007824 */ /* 0x001fe200078e0295 */
[----:B------:R-:W-:Y:S01]  /*fd40*/  UIADD3 UR5, UR7, UR5, URZ ;  /* 0x0000000507057290 */ /* 0x000fe2000fffe03f */
[----:B------:R-:W-:Y:S01]  /*fd50*/  IMAD.U32 R12, RZ, RZ, UR6 ;  /* 0x00000006ff0c7e24 */ /* 0x000fe2000f8e00ff */
[----:B------:R-:W5:Y:S01]  /*fd60*/  LD.E.128 R44, desc[UR16][R34.64] ;  /* 0x00000010222c7980 */ /* 0x000f62000c101d00 */
[----:B------:R-:W-:-:S03]  /*fd70*/  VIADD R14, R0, UR13 ;  /* 0x0000000d000e7c36 */ /* 0x000fc60008000000 */
[----:B------:R-:W5:Y:S01]  /*fd80*/  LD.E.128 R40, desc[UR16][R32.64] ;  /* 0x0000001020287980 */ /* 0x000f62000c101d00 */
[----:B--2---:R-:W-:-:S03]  /*fd90*/  @P1 IMAD.HI.U32 R0, R14, R13, RZ ;  /* 0x0000000d0e001227 */ /* 0x004fc600078e00ff */
[----:B------:R-:W5:Y:S01]  /*fda0*/  LD.E.128 R48, desc[UR16][R30.64] ;  /* 0x000000101e307980 */ /* 0x000f62000c101d00 */
[----:B-1----:R-:W-:Y:S01]  /*fdb0*/  IMAD.MOV.U32 R3, RZ, RZ, R14 ;  /* 0x000000ffff037224 */ /* 0x002fe200078e000e */
[----:B---3--:R-:W-:Y:S02]  /*fdc0*/  @P1 SHF.R.U32.HI R3, RZ, R15, R0 ;  /* 0x0000000fff031219 */ /* 0x008fe40000011600 */
[----:B------:R-:W5:Y:S02]  /*fdd0*/  LD.E.128 R4, desc[UR16][R28.64] ;  /* 0x000000101c047980 */ /* 0x000f64000c101d00 */
[--C-:B------:R-:W-:Y:S01]  /*fde0*/  SHF.R.S32.HI R0, RZ, 0x1f, R3.reuse ;  /* 0x0000001fff007819 */ /* 0x100fe20000011403 */
[----:B------:R-:W-:Y:S01]  /*fdf0*/  IMAD.MOV R15, RZ, RZ, -R3 ;  /* 0x000000ffff0f7224 */ /* 0x000fe200078e0a03 */
[----:B------:R-:W5:Y:S01]  /*fe00*/  LD.E.128 R52, desc[UR16][R20.64] ;  /* 0x0000001014347980 */ /* 0x000f62000c101d00 */
[----:B------:R-:W-:Y:S01]  /*fe10*/  IMAD.U32 R13, RZ, RZ, UR7 ;  /* 0x00000007ff0d7e24 */ /* 0x000fe2000f8e00ff */
[----:B------:R-:W-:Y:S01]  /*fe20*/  ULDC.64 UR6, c[0x0][0xad8] ;  /* 0x0002b60000067ab9 */ /* 0x000fe20000000a00 */
[----:B------:R-:W-:Y:S01]  /*fe30*/  IMAD R0, R0, UR8, RZ ;  /* 0x0000000800007c24 */ /* 0x000fe2000f8e02ff */
[----:B------:R0:W5:Y:S01]  /*fe40*/  LD.E.128 R8, desc[UR16][R16.64] ;  /* 0x0000001010087980 */ /* 0x000162000c101d00 */
[----:B------:R-:W-:Y:S01]  /*fe50*/  IMAD R15, R18, R15, R14 ;  /* 0x0000000f120f7224 */ /* 0x000fe200078e020e */
[----:B------:R-:W-:Y:S01]  /*fe60*/  BSSY B1, `(.L_x_1900) ;  /* 0x0000028000017945 */ /* 0x000fe20003800000 */
[----:B------:R-:W-:Y:S01]  /*fe70*/  IMAD.U32 R13, RZ, RZ, UR5 ;  /* 0x00000005ff0d7e24 */ /* 0x000fe2000f8e00ff */
[----:B------:R-:W-:Y:S01]  /*fe80*/  @!PT LDS RZ, [RZ] ;  /* 0x00000000fffff984 */ /* 0x000fe20000000800 */
[----:B------:R-:W-:Y:S01]  /*fe90*/  @!PT LDS RZ, [RZ] ;  /* 0x00000000fffff984 */ /* 0x000fe20000000800 */
[----:B------:R-:W-:Y:S01]  /*fea0*/  @!PT LDS RZ, [RZ] ;  /* 0x00000000fffff984 */ /* 0x000fe20000000800 */
[----:B------:R-:W-:Y:S01]  /*feb0*/  @!PT LDS RZ, [RZ] ;  /* 0x00000000fffff984 */ /* 0x000fe20000000800 */
[----:B------:R1:W-:Y:S06]  /*fec0*/  MEMBAR.ALL.CTA ;  /* 0x0000000000007992 */ /* 0x0003ec0000008000 */
[----:B-1----:R-:W1:Y:S01]  /*fed0*/  FENCE.VIEW.ASYNC.S ;  /* 0x00000000000073c6 */ /* 0x002e620000000000 */
[----:B------:R-:W-:Y:S01]  /*fee0*/  VIADD R25, R149, UR13 ;  /* 0x0000000d95197c36 */ /* 0x000fe20008000000 */
[----:B------:R-:W-:Y:S01]  /*fef0*/  UIADD3 UR5, UR37, 0x31c20, URZ ;  /* 0x00031c2025057890 */ /* 0x000fe2000fffe03f */
[----:B------:R-:W-:-:S03]  /*ff00*/  IMAD.WIDE.U32 R12, R3, UR8, R12 ;  /* 0x00000008030c7c25 */ /* 0x000fc6000f8e000c */
[----:B------:R-:W-:Y:S01]  /*ff10*/  ISETP.GE.AND P0, PT, R25, R58, PT ;  /* 0x0000003a1900720c */ /* 0x000fe20003f06270 */
[----:B0-----:R-:W-:Y:S01]  /*ff20*/  IMAD R17, R3, UR9, R0 ;  /* 0x0000000903117c24 */ /* 0x001fe2000f8e0200 */
[----:B------:R-:W-:Y:S01]  /*ff30*/  SHF.R.S32.HI R0, RZ, 0x1f, R15 ;  /* 0x0000001fff007819 */ /* 0x000fe2000001140f */
[----:B------:R-:W-:Y:S02]  /*ff40*/  UPRMT UR5, URZ, 0x654, UR5 ;  /* 0x000006543f057896 */ /* 0x000fe40008000005 */
[----:B------:R-:W-:Y:S02]  /*ff50*/  IMAD.IADD R13, R13, 0x1, R17 ;  /* 0x000000010d0d7824 */ /* 0x000fe400078e0211 */
[----:B------:R-:W-:Y:S02]  /*ff60*/  IMAD R0, R0, UR6, RZ ;  /* 0x0000000600007c24 */ /* 0x000fe4000f8e02ff */
[----:B------:R-:W-:-:S04]  /*ff70*/  IMAD.WIDE.U32 R12, R15, UR6, R12 ;  /* 0x000000060f0c7c25 */ /* 0x000fc8000f8e000c */
[----:B------:R-:W-:Y:S01]  /*ff80*/  IMAD R3, R15, UR7, R0 ;  /* 0x000000070f037c24 */ /* 0x000fe2000f8e0200 */
[----:B------:R-:W-:Y:S02]  /*ff90*/  ULDC.64 UR6, c[0x0][0xa80] ;  /* 0x0002a00000067ab9 */ /* 0x000fe40000000a00 */
[C---:B------:R-:W-:Y:S01]  /*ffa0*/  LEA R0, P1, R12.reuse, UR6, 0x1 ;  /* 0x000000060c007c11 */ /* 0x040fe2000f8208ff */
[----:B------:R-:W-:Y:S01]  /*ffb0*/  IMAD.IADD R3, R13, 0x1, R3 ;  /* 0x000000010d037824 */ /* 0x000fe200078e0203 */
[----:B-1----:R-:W-:Y:S03]  /*ffc0*/  SYNCS.ARRIVE.TRANS64.RED.A1T0 RZ, [UR5], RZ ;  /* 0x000000ffffff79a7 */ /* 0x002fe60008100405 */
[----:B------:R0:W1:Y:S01]  /*ffd0*/  SHFL.IDX PT, R14, R0, RZ, 0x1c1f ;  /* 0x001c1fff000e7589 */ /* 0x00006200000e0000 */
[----:B------:R-:W-:-:S05]  /*ffe0*/  LEA.HI.X R18, R12, UR7, R3, 0x1, P1 ;  /* 0x000000070c127c11 */ /* 0x000fca00088f0c03 */
[----:B------:R0:W2:Y:S01]  /*fff0*/  SHFL.IDX PT, R15, R18, RZ, 0x1c1f ;  /* 0x001c1fff120f7589 */ /* 0x0000a200000e0000 */
[----:B------:R-:W-:Y:S05]  /*10000*/  @P0 BRA `(.L_x_1901) ;  /* 0x0000000000340947 */ /* 0x000fea0003800000 */
[----:B------:R-:W-:Y:S01]  /*10010*/  ULDC UR5, c[0x0][0xac8] ;  /* 0x0002b20000057ab9 */ /* 0x000fe20000000800 */
[----:B------:R-:W-:Y:S01]  /*10020*/  ULDC.64 UR6, c[0x0][0x208] ;  /* 0x0000820000067ab9 */ /* 0x000fe20000000a00 */
        /* <DEDUP_REMOVED lines=11> */
.L_x_1901:
[----:B------:R-:W-:Y:S05]  /*100e0*/  BSYNC B1 ;  /* 0x0000000000017941 */ /* 0x000fea0003800000 */
.L_x_1900:
[----:B------:R-:W-:Y:S01]  /*100f0*/  VIADD R3, R25, 0x60 ;  /* 0x0000006019037836 */ /* 0x000fe20000000000 */
[----:B--2---:R2:W4:Y:S04]  /*10100*/  SHFL.IDX PT, R15, R18, 0x1, 0x1c1f ;  /* 0x003c1f00120f7f89 */ /* 0x00452800000e0000 */
[----:B------:R-:W-:Y:S01]  /*10110*/  ISETP.GE.AND P0, PT, R3, R58, PT ;  /* 0x0000003a0300720c */ /* 0x000fe20003f06270 */
[----:B-1----:R2:W1:-:S12]  /*10120*/  SHFL.IDX PT, R14, R0, 0x1, 0x1c1f ;  /* 0x003c1f00000e7f89 */ /* 0x00245800000e0000 */
[----:B--2---:R-:W-:Y:S05]  /*10130*/  @P0 BRA `(.L_x_1902) ;  /* 0x0000000800600947 */ /* 0x004fea0003800000 */
[----:B------:R-:W-:Y:S01]  /*10140*/  ULDC UR5, c[0x0][0xac8] ;  /* 0x0002b20000057ab9 */ /* 0x000fe20000000800 */
[----:B------:R-:W-:Y:S01]  /*10150*/  ULDC.64 UR6, c[0x0][0x208] ;  /* 0x0000820000067ab9 */ /* 0x000fe20000000a00 */
[----:B------:R-:W-:Y:S02]  /*10160*/  ISETP.GE.AND P2, PT, R144, UR5, PT ;  /* 0x0000000590007c0c */ /* 0x000fe4000bf46270 */
[----:B------:R-:W-:-:S11]  /*10170*/  ISETP.GE.AND P1, PT, R23, UR5, PT ;  /* 0x0000000517007c0c */ /* 0x000fd6000bf26270 */
[C---:B-1-3--:R-:W-:Y:S02]  /*10180*/  @!P2 LEA R16, P0, R144.reuse, R14, 0x1 ;  /* 0x0000000e9010a211 */ /* 0x04afe400078008ff */
[----:B----4-:R-:W-:Y:S02]  /*10190*/  @!P1 IMAD.WIDE R12, R23, 0x2, R14 ;  /* 0x00000002170c9825 */ /* 0x010fe400078e020e */
[----:B------:R-:W-:Y:S02]  /*101a0*/  @!P2 LEA.HI.X R17, R144, R15, R157, 0x1, P0 ;  /* 0x0000000f9011a211 */ /* 0x000fe400000f0c9d */
[----:B------:R-:W-:Y:S01]  /*101b0*/  ISETP.GE.AND P0, PT, R147, UR5, PT ;  /* 0x0000000593007c0c */ /* 0x000fe2000bf06270 */
[----:B-----5:R2:W-:Y:S04]  /*101c0*/  @!P1 ST.E.128 desc[UR6][R12.64], R40 ;  /* 0x000000280c009985 */ /* 0x0205e8000c101d06 */
[----:B------:R2:W-:Y:S08]  /*101d0*/  @!P2 ST.E.128 desc[UR6][R16.64], R4 ;  /* 0x000000041000a985 */ /* 0x0005f0000c101d06 */
[----:B------:R-:W-:Y:S05]  /*101e0*/  @P0 BRA `(.L_x_1902) ;  /* 0x0000000800340947 */ /* 0x000fea0003800000 */
[----:B--2---:R-:W-:Y:S01]  /*101f0*/  LEA R4, P0, R147, R14, 0x1 ;  /* 0x0000000e93047211 */ /* 0x004fe200078008ff */
[----:B------:R-:W-:-:S03]  /*10200*/  ULDC.64 UR6, c[0x0][0x208] ;  /* 0x0000820000067ab9 */ /* 0x000fc60000000a00 */
[----:B------:R-:W-:-:S05]  /*10210*/  LEA.HI.X R5, R147, R15, R156, 0x1, P0 ;  /* 0x0000000f93057211 */ /* 0x000fca00000f0c9c */
[----:B------:R1:W-:Y:S01]  /*10220*/  ST.E.128 desc[UR6][R4.64], R8 ;  /* 0x0000000804007985 */ /* 0x0003e2000c101d06 */
[----:B------:R-:W-:Y:S05]  /*10230*/  BRA `(.L_x_1902) ;  /* 0x0000000800207947 */ /* 0x000fea0003800000 */
.L_x_1899:
[----:B------:R-:W0:Y:S01]  /*10240*/  LDC R10, c[0x0][0xbe8] ;  /* 0x0002fa00ff0a7b82 */ /* 0x000e220000000800 */
[----:B------:R-:W1:Y:S01]  /*10250*/  S2R R0, SR_TID.X ;  /* 0x0000000000007919 */ /* 0x000e620000002100 */
[----:B------:R-:W-:Y:S01]  /*10260*/  R2UR UR6, R145 ;  /* 0x00000000910672ca */ /* 0x000fe200000e0000 */
[----:B------:R-:W-:Y:S01]  /*10270*/  BSSY B1, `(.L_x_1903) ;  /* 0x0000037000017945 */ /* 0x000fe20003800000 */
[----:B------:R-:W-:Y:S01]  /*10280*/  R2UR UR5, R146 ;  /* 0x00000000920572ca */ /* 0x000fe200000e0000 */
[----:B------:R-:W-:-:S10]  /*10290*/  IMAD R8, R148, 0x60, R149 ;  /* 0x0000006094087824 */ /* 0x000fd400078e0295 */
[----:B------:R-:W-:Y:S02]  /*102a0*/  USHF.R.S32.HI UR8, URZ, 0x1f, UR6 ;  /* 0x0000001f3f087899 */ /* 0x000fe40008011406 */
[----:B------:R-:W-:Y:S01]  /*102b0*/  USHF.R.S32.HI UR9, URZ, 0x1f, UR5 ;  /* 0x0000001f3f097899 */ /* 0x000fe20008011405 */
[----:B0-----:R-:W-:Y:S01]  /*102c0*/  ISETP.NE.AND P1, PT, R10, 0x1, PT ;  /* 0x000000010a00780c */ /* 0x001fe20003f25270 */
[----:B-1----:R-:W-:-:S12]  /*102d0*/  VIADD R0, R0, 0xffffff80 ;  /* 0xffffff8000007836 */ /* 0x002fd80000000000 */
[----:B------:R-:W0:Y:S01]  /*102e0*/  @P1 LDC R9, c[0x0][0xbec] ;  /* 0x0002fb00ff091b82 */ /* 0x000e220000000800 */
[----:B------:R-:W-:-:S07]  /*102f0*/  ISETP.GE.AND P0, PT, R0, 0xc0, PT ;  /* 0x000000c00000780c */ /* 0x000fce0003f06270 */
[----:B------:R-:W1:Y:S06]  /*10300*/  @P1 LDC R11, c[0x0][0xbf0] ;  /* 0x0002fc00ff0b1b82 */ /* 0x000e6c0000000800 */
[----:B------:R-:W-:Y:S05]  /*10310*/  @P0 BRA `(.L_x_1904) ;  /* 0x0000000000b00947 */ /* 0x000fea0003800000 */
[----:B------:R-:W2:Y:S01]  /*10320*/  S2R R0, SR_TID.X ;  /* 0x0000000000007919 */ /* 0x000ea20000002100 */
[----:B------:R-:W3:Y:S01]  /*10330*/  LDC R5, c[0x0][0xbe8] ;  /* 0x0002fa00ff057b82 */ /* 0x000ee20000000800 */
[----:B------:R-:W-:-:S13]  /*10340*/  R2UR UR5, R18 ;  /* 0x00000000120572ca */ /* 0x000fda00000e0000 */
        /* <DEDUP_REMOVED lines=8> */
[----:B------:R-:W-:Y:S01]  /*103d0*/  R2UR UR13, R145 ;  /* 0x00000000910d72ca */ /* 0x000fe200000e0000 */
[----:B------:R-:W-:Y:S01]  /*103e0*/  UIMAD UR5, UR8, UR10, URZ ;  /* 0x0000000a080572a4 */ /* 0x000fe2000f8e023f */
[----:B------:R-:W-:Y:S01]  /*103f0*/  R2UR UR12, R146 ;  /* 0x00000000920c72ca */ /* 0x000fe200000e0000 */
[----:B------:R-:W-:-:S08]  /*10400*/  IMAD.MOV.U32 R4, RZ, RZ, R6 ;  /* 0x000000ffff047224 */ /* 0x000fd000078e0006 */
[----:B------:R-:W2:Y:S02]  /*10410*/  @P0 LDC R3, c[0x0][0xbec] ;  /* 0x0002fb00ff030b82 */ /* 0x000ea40000000800 */
[----:B------:R-:W-:Y:S02]  /*10420*/  UIMAD.WIDE.U32 UR6, UR13, UR10, URZ ;  /* 0x0000000a0d0672a5 */ /* 0x000fe4000f8e003f */
[----:B------:R-:W-:-:S03]  /*10430*/  UIMAD UR5, UR13, UR11, UR5 ;  /* 0x0000000b0d0572a4 */ /* 0x000fc6000f8e0205 */
[----:B------:R-:W-:Y:S01]  /*10440*/  ULDC.64 UR10, c[0x0][0xb98] ;  /* 0x0002e600000a7ab9 */ /* 0x000fe20000000a00 */
[----:B------:R-:W3:Y:S01]  /*10450*/  @P0 LDC R7, c[0x0][0xbf0] ;  /* 0x0002fc00ff070b82 */ /* 0x000ee20000000800 */
[----:B------:R-:W-:Y:S02]  /*10460*/  UIADD3 UR7, UR7, UR5, URZ ;  /* 0x0000000507077290 */ /* 0x000fe4000fffe03f */
[----:B------:R-:W-:Y:S02]  /*10470*/  UIMAD UR5, UR9, UR10, URZ ;  /* 0x0000000a090572a4 */ /* 0x000fe4000f8e023f */
[----:B------:R-:W-:Y:S02]  /*10480*/  UIMAD.WIDE.U32 UR6, UR12, UR10, UR6 ;  /* 0x0000000a0c0672a5 */ /* 0x000fe4000f8e0006 */
[----:B------:R-:W-:-:S03]  /*10490*/  UIMAD UR5, UR12, UR11, UR5 ;  /* 0x0000000b0c0572a4 */ /* 0x000fc6000f8e0205 */
[----:B------:R-:W-:Y:S01]  /*104a0*/  ULDC.64 UR10, c[0x0][0xb88] ;  /* 0x0002e200000a7ab9 */ /* 0x000fe20000000a00 */
        /* <DEDUP_REMOVED lines=19> */
.L_x_1904:
[----:B------:R-:W-:Y:S05]  /*105e0*/  BSYNC B1 ;  /* 0x0000000000017941 */ /* 0x000fea0003800000 */
.L_x_1903:
[----:B------:R-:W-:Y:S01]  /*105f0*/  R2UR UR12, R18 ;  /* 0x00000000120c72ca */ /* 0x000fe200000e0000 */
[----:B------:R-:W-:Y:S01]  /*10600*/  ULDC.64 UR10, c[0x0][0xae8] ;  /* 0x0002ba00000a7ab9 */ /* 0x000fe20000000a00 */
[----:B------:R-:W-:Y:S01]  /*10610*/  R2UR UR14, R145 ;  /* 0x00000000910e72ca */ /* 0x000fe200000e0000 */
[----:B------:R-:W-:Y:S01]  /*10620*/  UIMAD UR5, UR8, UR10, URZ ;  /* 0x0000000a080572a4 */ /* 0x000fe2000f8e023f */
[----:B------:R-:W-:Y:S01]  /*10630*/  R2UR UR13, R146 ;  /* 0x00000000920d72ca */ /* 0x000fe200000e0000 */
[----:B------:R-:W-:Y:S08]  /*10640*/  BSSY B1, `(.L_x_1905) ;  /* 0x0000035000017945 */ /* 0x000ff00003800000 */
[----:B------:R-:W-:-:S02]  /*10650*/  VIADD R8, R8, UR12 ;  /* 0x0000000c08087c36 */ /* 0x000fc40008000000 */
[----:B------:R-:W-:Y:S02]  /*10660*/  UIMAD.WIDE.U32 UR6, UR14, UR10, URZ ;  /* 0x0000000a0e0672a5 */ /* 0x000fe4000f8e003f */
[----:B------:R-:W-:Y:S01]  /*10670*/  UIMAD UR5, UR14, UR11, UR5 ;  /* 0x0000000b0e0572a4 */ /* 0x000fe2000f8e0205 */
[----:B0-----:R-:W-:Y:S02]  /*10680*/  @P1 IMAD.HI.U32 R0, R8, R9, RZ ;  /* 0x0000000908001227 */ /* 0x001fe400078e00ff */
[----:B------:R-:W-:Y:S01]  /*10690*/  ULDC.64 UR10, c[0x0][0xaf0] ;  /* 0x0002bc00000a7ab9 */ /* 0x000fe20000000a00 */
[----:B------:R-:W-:Y:S01]  /*106a0*/  UIADD3 UR7, UR7, UR5, URZ ;  /* 0x0000000507077290 */ /* 0x000fe2000fffe03f */
[----:B--2---:R-:W-:Y:S01]  /*106b0*/  IMAD.MOV.U32 R3, RZ, RZ, R8 ;  /* 0x000000ffff037224 */ /* 0x004fe200078e0008 */
[----:B------:R-:W-:Y:S01]  /*106c0*/  UIMAD UR5, UR9, UR10, URZ ;  /* 0x0000000a090572a4 */ /* 0x000fe2000f8e023f */
[----:B-1----:R-:W-:Y:S01]  /*106d0*/  @P1 SHF.R.U32.HI R3, RZ, R11, R0 ;  /* 0x0000000bff031219 */ /* 0x002fe20000011600 */
[----:B------:R-:W-:-:S02]  /*106e0*/  UIMAD.WIDE.U32 UR6, UR13, UR10, UR6 ;  /* 0x0000000a0d0672a5 */ /* 0x000fc4000f8e0006 */
[----:B------:R-:W-:Y:S01]  /*106f0*/  UIMAD UR5, UR13, UR11, UR5 ;  /* 0x0000000b0d0572a4 */ /* 0x000fe2000f8e0205 */
[--C-:B------:R-:W-:Y:S01]  /*10700*/  SHF.R.S32.HI R0, RZ, 0x1f, R3.reuse ;  /* 0x0000001fff007819 */ /* 0x100fe20000011403 */
[----:B------:R-:W-:Y:S01]  /*10710*/  IMAD.MOV R7, RZ, RZ, -R3 ;  /* 0x000000ffff077224 */ /* 0x000fe200078e0a03 */
[----:B------:R-:W-:Y:S01]  /*10720*/  ULDC.64 UR8, c[0x0][0xae0] ;  /* 0x0002b80000087ab9 */ /* 0x000fe20000000a00 */
[----:B------:R-:W-:Y:S02]  /*10730*/  UIADD3 UR5, UR7, UR5, URZ ;  /* 0x0000000507057290 */ /* 0x000fe4000fffe03f */
[----:B------:R-:W-:Y:S02]  /*10740*/  IMAD.U32 R5, RZ, RZ, UR7 ;  /* 0x00000007ff057e24 */ /* 0x000fe4000f8e00ff */
[----:B------:R-:W-:Y:S02]  /*10750*/  IMAD R7, R10, R7, R8 ;  /* 0x000000070a077224 */ /* 0x000fe400078e0208 */
[----:B------:R-:W-:-:S02]  /*10760*/  IMAD R0, R0, UR8, RZ ;  /* 0x0000000800007c24 */ /* 0x000fc4000f8e02ff */
        /* <DEDUP_REMOVED lines=34> */
.L_x_1906:
[----:B------:R-:W-:Y:S05]  /*10990*/  BSYNC B1 ;  /* 0x0000000000017941 */ /* 0x000fea0003800000 */
.L_x_1905:
        /* <DEDUP_REMOVED lines=18> */
.L_x_1902:
[----:B------:R-:W-:Y:S05]  /*10ac0*/  BSYNC B0 ;  /* 0x0000000000007941 */ /* 0x000fea0003800000 */
.L_x_1898:
[----:B------:R-:W-:Y:S02]  /*10ad0*/  ULDC UR5, c[0x0][0xc38] ;  /* 0x00030e0000057ab9 */ /* 0x000fe40000000800 */
[----:B------:R-:W-:-:S06]  /*10ae0*/  UISETP.GE.AND UP0, UPT, UR4, UR5, UPT ;  /* 0x000000050400728c */ /* 0x000fcc000bf06270 */
[----:B------:R-:W-:-:S13]  /*10af0*/  PLOP3.LUT P0, PT, PT, PT, UP0, 0x80, 0x0 ;  /* 0x000000000000781c */ /* 0x000fda0003f0f008 */
[----:B------:R-:W-:Y:S05]  /*10b00*/  @!P0 BRA `(.L_x_1907) ;  /* 0xffffff0400008947 */ /* 0x000fea000383ffff */
[----:B------:R-:W-:Y:S05]  /*10b10*/  EXIT ;  /* 0x000000000000794d */ /* 0x000fea0003800000 */
.L_x_1863:
[----:B------:R-:W-:-:S08]  /*10b20*/  NOP ;  /* 0x0000000000007918 */ /* 0x000fd00000000000 */
[----:B0-----:R-:W0:-:S00]  /*10b30*/  USETMAXREG.DEALLOC.CTAPOOL 0x20 ;  /* 0x00000020000079c8 */ /* 0x001e0000080e0500 */
[----:B0-----:R-:W-:-:S06]  /*10b40*/  LOP3.LUT R0, R0, 0x3, RZ, 0xc0, !PT ;  /* 0x0000000300007812 */ /* 0x001fcc00078ec0ff */
[----:B------:R-:W0:Y:S01]  /*10b50*/  S2UR UR6, SR_CTAID.X ;  /* 0x00000000000679c3 */ /* 0x000e220000002500 */
[----:B------:R-:W-:Y:S02]  /*10b60*/  IMAD.MOV.U32 R23, RZ, RZ, 0x1 ;  /* 0x00000001ff177424 */ /* 0x000fe400078e00ff */
[----:B------:R-:W-:Y:S01]  /*10b70*/  IMAD.MOV.U32 R16, RZ, RZ, RZ ;  /* 0x000000ffff107224 */ /* 0x000fe200078e00ff */
[----:B------:R1:W2:Y:S04]  /*10b80*/  SHFL.IDX PT, R2, R0, RZ, 0x1f ;  /* 0x00001fff00027589 */ /* 0x0002a800000e0000 */
[----:B-1----:R-:W0:Y:S01]  /*10b90*/  LDC R0, c[0x0][0xc38] ;  /* 0x00030e00ff007b82 */ /* 0x002e220000000800 */
[----:B--2---:R-:W-:-:S04]  /*10ba0*/  ISETP.NE.AND P0, PT, R2, RZ, PT ;  /* 0x000000ff0200720c */ /* 0x004fc80003f05270 */
[----:B------:R-:W-:-:S05]  /*10bb0*/  P2R R2, PR, RZ, 0x1 ;  /* 0x00000001ff027803 */ /* 0x000fca0000000000 */
[----:B------:R1:W-:Y:S04]  /*10bc0*/  STL [R1+0x4], R2 ;  /* 0x0000040201007387 */ /* 0x0003e80000100800 */
[----:B------:R1:W-:Y:S01]  /*10bd0*/  STL [R1], RZ ;  /* 0x000000ff01007387 */ /* 0x0003e20000100800 */
[----:B------:R-:W-:Y:S06]  /*10be0*/  @P0 BAR.ARV 0x4, 0x200 ;  /* 0x0108000000000b1d */ /* 0x000fec0000002000 */
[----:B0-----:R-:W-:-:S13]  /*10bf0*/  ISETP.LE.AND P0, PT, R0, UR6, PT ;  /* 0x0000000600007c0c */ /* 0x001fda000bf03270 */
[----:B-1----:R-:W-:Y:S05]  /*10c00*/  @P0 BRA `(.L_x_1908) ;  /* 0x0000004400ac0947 */ /* 0x002fea0003800000 */
[----:B------:R-:W0:Y:S01]  /*10c10*/  S2R R6, SR_TID.X ;  /* 0x0000000000067919 */ /* 0x000e220000002100 */
[----:B------:R-:W1:Y:S01]  /*10c20*/  S2UR UR5, SR_CgaCtaId ;  /* 0x00000000000579c3 */ /* 0x000e620000008800 */
[----:B------:R-:W-:Y:S01]  /*10c30*/  UMOV UR4, 0x400 ;  /* 0x0000040000047882 */ /* 0x000fe20000000000 */
[----:B------:R-:W-:Y:S01]  /*10c40*/  IMAD.U32 R28, RZ, RZ, UR6 ;  /* 0x00000006ff1c7e24 */ /* 0x000fe2000f8e00ff */
[----:B------:R2:W-:Y:S01]  /*10c50*/  STL [R1], RZ ;  /* 0x000000ff01007387 */ /* 0x0005e20000100800 */
[----:B------:R-:W-:Y:S01]  /*10c60*/  IMAD.MOV.U32 R23, RZ, RZ, 0x1 ;  /* 0x00000001ff177424 */ /* 0x000fe200078e00ff */
[----:B------:R-:W-:Y:S01]  /*10c70*/  ULDC UR46, c[0x0][0xc] ;  /* 0x00000300002e7ab9 */ /* 0x000fe20000000800 */
[----:B------:R-:W-:Y:S01]  /*10c80*/  IMAD.MOV.U32 R16, RZ, RZ, RZ ;  /* 0x000000ffff107224 */ /* 0x000fe200078e00ff */
[----:B------:R-:W-:Y:S01]  /*10c90*/  ULDC.64 UR38, c[0x0][0x198] ;  /* 0x0000660000267ab9 */ /* 0x000fe20000000a00 */
        /* <DEDUP_REMOVED lines=17> */
[----:B--2---:R-:W-:-:S07]  /*10db0*/  LOP3.LUT R0, R0, 0x40, RZ, 0xfc, !PT ;  /* 0x0000004000007812 */ /* 0x004fce00078efcff */
.L_x_2000:
        /* <DEDUP_REMOVED lines=22> */
.L_x_1909:
[----:B------:R-:W-:Y:S01]  /*10f20*/  ULDC UR9, c[0x0][0xc54] ;  /* 0x0003150000097ab9 */ /* 0x000fe20000000800 */
[----:B------:R-:W-:Y:S01]  /*10f30*/  UMOV UR5, UR8 ;  /* 0x0000000800057c82 */ /* 0x000fe20008000000 */
[----:B------:R-:W-:-:S11]  /*10f40*/  UISETP.NE.AND UP0, UPT, UR9, 0x1, UPT ;  /* 0x000000010900788c */ /* 0x000fd6000bf05270 */
[----:B------:R-:W-:Y:S02]  /*10f50*/  @UP0 ULDC.64 UR10, c[0x0][0xc58] ;  /* 0x00031600000a0ab9 */ /* 0x000fe40000000a00 */
[----:B------:R-:W-:-:S04]  /*10f60*/  UIMAD.WIDE.U32 UR6, UR8, UR10, URZ ;  /* 0x0000000a080672a5 */ /* 0x000fc8000f8e003f */
[----:B------:R-:W-:-:S04]  /*10f70*/  @UP0 USHF.R.U32.HI UR5, URZ, UR11, UR7 ;  /* 0x0000000b3f050299 */ /* 0x000fc80008011607 */
[----:B------:R-:W-:-:S12]  /*10f80*/  UIMAD UR6, UR5, UR9, URZ ;  /* 0x00000009050672a4 */ /* 0x000fd8000f8e023f */
.L_x_1910:
[----:B------:R-:W-:Y:S01]  /*10f90*/  ULOP3.LUT UR44, URZ, UR5, URZ, 0x33, !UPT ;  /* 0x000000053f2c7292 */ /* 0x000fe2000f8e333f */
[----:B------:R-:W-:Y:S01]  /*10fa0*/  BSSY B7, `(.L_x_1911) ;  /* 0x0000417000077945 */ /* 0x000fe20003800000 */
[----:B------:R-:W-:Y:S01]  /*10fb0*/  ULDC UR7, c[0x0][0x448] ;  /* 0x0001120000077ab9 */ /* 0x000fe20000000800 */
[----:B------:R-:W-:Y:S01]  /*10fc0*/  ULDC UR5, c[0x0][0xc3c] ;  /* 0x00030f0000057ab9 */ /* 0x000fe20000000800 */
[----:B------:R-:W-:Y:S02]  /*10fd0*/  UISETP.NE.AND UP1, UPT, UR7, 0x1, UPT ;  /* 0x000000010700788c */ /* 0x000fe4000bf25270 */
[----:B------:R-:W-:Y:S01]  /*10fe0*/  UIADD3 UR44, UR44, UR5, URZ ;  /* 0x000000052c2c7290 */ /* 0x000fe2000fffe03f */
[----:B------:R-:W-:Y:S01]  /*10ff0*/  ULDC.64 UR10, c[0x0][0x418] ;  /* 0x00010600000a7ab9 */ /* 0x000fe20000000a00 */
[----:B------:R-:W-:Y:S02]  /*11000*/  UIADD3 UR5, UR8, -UR6, URZ ;  /* 0x8000000608057290 */ /* 0x000fe4000fffe03f */
[----:B------:R-:W-:-:S02]  /*11010*/  UISETP.NE.U32.AND UP0, UPT, UR10, URZ, UPT ;  /* 0x0000003f0a00728c */ /* 0x000fc4000bf05070 */
[----:B------:R-:W-:Y:S02]  /*11020*/  UIMAD UR8, UR44, 0xc0, URZ ;  /* 0x000000c02c0878a4 */ /* 0x000fe4000f8e023f */
[----:B------:R-:W-:Y:S01]  /*11030*/  UISETP.NE.AND.EX UP0, UPT, UR11, URZ, UPT, UP0 ;  /* 0x0000003f0b00728c */ /* 0x000fe2000bf05300 */
[----:B------:R-:W-:Y:S01]  /*11040*/  ULDC UR7, c[0x0][0x288] ;  /* 0x0000a20000077ab9 */ /* 0x000fe20000000800 */
[----:B------:R-:W-:Y:S01]  /*11050*/  UIADD3 UR8, UR8, 0xbf, URZ ;  /* 0x000000bf08087890 */ /* 0x000fe2000fffe03f */
[----:B------:R-:W-:Y:S01]  /*11060*/  ULDC UR6, c[0x0][0x424] ;  /* 0x0001090000067ab9 */ /* 0x000fe20000000800 */
[----:B------:R-:W-:Y:S02]  /*11070*/  UIADD3 UR13, -UR7, 0x90, URZ ;  /* 0x00000090070d7890 */ /* 0x000fe4000fffe13f */
[----:B------:R-:W-:Y:S01]  /*11080*/  USEL UR9, UR6, 0x1, UP0 ;  /* 0x0000000106097887 */ /* 0x000fe20008000000 */
[----:B------:R-:W-:Y:S01]  /*11090*/  @UP1 ULDC UR7, c[0x0][0x44c] ;  /* 0x0001130000071ab9 */ /* 0x000fe20000000800 */
[----:B------:R-:W-:Y:S01]  /*110a0*/  ULDC UR12, c[0x0][0x2f0] ;  /* 0x0000bc00000c7ab9 */ /* 0x000fe20000000800 */
[----:B------:R-:W-:Y:S01]  /*110b0*/  UIMAD.WIDE.U32 UR6, UR8, UR7, URZ ;  /* 0x00000007080672a5 */ /* 0x000fe2000f8e003f */
[----:B------:R-:W-:Y:S01]  /*110c0*/  @UP1 ULDC UR14, c[0x0][0x450] ;  /* 0x00011400000e1ab9 */ /* 0x000fe20000000800 */
[----:B------:R-:W-:-:S02]  /*110d0*/  UIMAD UR13, UR9, UR12, UR13 ;  /* 0x0000000c090d72a4 */ /* 0x000fc4000f8e020d */
[----:B------:R-:W-:Y:S02]  /*110e0*/  @UP1 USHF.R.U32.HI UR8, URZ, UR14, UR7 ;  /* 0x0000000e3f081299 */ /* 0x000fe40008011607 */
[----:B------:R-:W-:Y:S02]  /*110f0*/  UIMAD UR6, UR9, UR12, 0x8f ;  /* 0x0000008f090674a4 */ /* 0x000fe4000f8e020c */
[----:B------:R-:W-:Y:S02]  /*11100*/  UIADD3 UR8, UR13, UR8, URZ ;  /* 0x000000080d087290 */ /* 0x000fe4000fffe03f */
[----:B------:R-:W-:Y:S02]  /*11110*/  UIMAD.WIDE UR6, UR6, 0x38e38e39, URZ ;  /* 0x38e38e39060678a5 */ /* 0x000fe4000f8e023f */
[----:B------:R-:W-:Y:S02]  /*11120*/  UIMAD.WIDE UR8, UR8, 0x38e38e39, URZ ;  /* 0x38e38e39080878a5 */ /* 0x000fe4000f8e023f */
[----:B------:R-:W-:-:S02]  /*11130*/  USHF.R.U32.HI UR12, URZ, 0x1f, UR7 ;  /* 0x0000001f3f0c7899 */ /* 0x000fc40008011607 */
[----:B------:R-:W-:Y:S01]  /*11140*/  USHF.R.U32.HI UR6, URZ, 0x1f, UR9 ;  /* 0x0000001f3f067899 */ /* 0x000fe20008011609 */
[----:B------:R-:W-:Y:S01]  /*11150*/  ULDC UR11, c[0x0][0xc48] ;  /* 0x00031200000b7ab9 */ /* 0x000fe20000000800 */
[----:B------:R-:W-:Y:S02]  /*11160*/  ULEA.HI.SX32 UR12, UR7, UR12, 0x1b ;  /* 0x0000000c070c7291 */ /* 0x000fe4000f8fda3f */
[----:B------:R-:W-:Y:S02]  /*11170*/  ULEA.HI.SX32 UR6, UR9, UR6, 0x1b ;  /* 0x0000000609067291 */ /* 0x000fe4000f8fda3f */
[----:B------:R-:W-:Y:S02]  /*11180*/  UISETP.NE.AND UP0, UPT, UR11, 0x1, UPT ;  /* 0x000000010b00788c */ /* 0x000fe4000bf05270 */
[----:B------:R-:W-:Y:S01]  /*11190*/  UISETP.LT.AND UP1, UPT, UR12, UR6, UPT ;  /* 0x000000060c00728c */ /* 0x000fe2000bf21270 */
[----:B------:R-:W-:-:S03]  /*111a0*/  ULDC UR10, c[0x0][0xc54] ;  /* 0x00031500000a7ab9 */ /* 0x000fc60000000800 */
[----:B------:R-:W-:Y:S02]  /*111b0*/  USEL UR43, UR12, UR6, UP1 ;  /* 0x000000060c2b7287 */ /* 0x000fe40008800000 */
[----:B------:R-:W-:-:S03]  /*111c0*/  UIMAD UR10, UR4, UR10, UR5 ;  /* 0x0000000a040a72a4 */ /* 0x000fc6000f8e0205 */
[----:B------:R-:W-:Y:S01]  /*111d0*/  @UP0 ULDC UR4, c[0x0][0xc4c] ;  /* 0x0003130000040ab9 */ /* 0x000fe20000000800 */
[----:B------:R-:W-:Y:S01]  /*111e0*/  ISETP.LT.AND P0, PT, RZ, UR43, PT ;  /* 0x0000002bff007c0c */ /* 0x000fe2000bf01270 */
[----:B------:R-:W-:Y:S01]  /*111f0*/  UIMAD.WIDE.U32 UR4, UR10, UR4, URZ ;  /* 0x000000040a0472a5 */ /* 0x000fe2000f8e003f */
[----:B------:R-:W-:Y:S01]  /*11200*/  @UP0 ULDC UR7, c[0x0][0xc50] ;  /* 0x0003140000070ab9 */ /* 0x000fe20000000800 */
[----:B------:R-:W-:Y:S02]  /*11210*/  UMOV UR42, UR10 ;  /* 0x0000000a002a7c82 */ /* 0x000fe40008000000 */
[----:B------:R-:W-:-:S04]  /*11220*/  @UP0 USHF.R.U32.HI UR42, URZ, UR7, UR5 ;  /* 0x000000073f2a0299 */ /* 0x000fc80008011605 */
[----:B------:R-:W-:-:S04]  /*11230*/  UIADD3 UR36, -UR42, URZ, URZ ;  /* 0x0000003f2a247290 */ /* 0x000fc8000fffe13f */
[----:B------:R-:W-:Y:S01]  /*11240*/  UIMAD UR36, UR11, UR36, UR10 ;  /* 0x000000240b2472a4 */ /* 0x000fe2000f8e020a */
[----:B------:R-:W-:Y:S11]  /*11250*/  @P0 BRA `(.L_x_1912) ;  /* 0x0000000000480947 */ /* 0x000ff60003800000 */
[----:B------:R-:W0:Y:S02]  /*11260*/  S2R R0, SR_TID.X ;  /* 0x0000000000007919 */ /* 0x000e240000002100 */
[----:B0-----:R-:W-:-:S04]  /*11270*/  LOP3.LUT R0, R0, 0x7f, RZ, 0xc0, !PT ;  /* 0x0000007f00007812 */ /* 0x001fc800078ec0ff */
[----:B------:R-:W-:-:S13]  /*11280*/  ISETP.NE.AND P1, PT, R0, RZ, PT ;  /* 0x000000ff0000720c */ /* 0x000fda0003f25270 */
[----:B------:R-:W-:Y:S05]  /*11290*/  @P1 BRA `(.L_x_1913) ;  /* 0x0000003c009c1947 */ /* 0x000fea0003800000 */
[----:B------:R-:W0:Y:S01]  /*112a0*/  S2R R5, SR_LANEID ;  /* 0x0000000000057919 */ /* 0x000e220000000000 */
[----:B------:R-:W-:Y:S01]  /*112b0*/  VOTEU.ANY UR4, UPT, PT ;  /* 0x0000000000047886 */ /* 0x000fe200038e0100 */
[----:B------:R-:W1:Y:S01]  /*112c0*/  LDC.64 R2, c[0x0][0xc80] ;  /* 0x00032000ff027b82 */ /* 0x000e620000000a00 */
[----:B------:R-:W0:Y:S01]  /*112d0*/  FLO.U32 R0, UR4 ;  /* 0x0000000400007d00 */ /* 0x000e2200080e0000 */
[----:B------:R-:W-:Y:S01]  /*112e0*/  ULDC.64 UR6, c[0x0][0x208] ;  /* 0x0000820000067ab9 */ /* 0x000fe20000000a00 */
        /* <DEDUP_REMOVED lines=9> */
.L_x_1912:
        /* <DEDUP_REMOVED lines=20> */
.L_x_1915:
[----:B------:R-:W-:Y:S05]  /*114c0*/  BSYNC B6 ;  /* 0x0000000000067941 */ /* 0x000fea0003800000 */
.L_x_1914:
        /* <DEDUP_REMOVED lines=20> */
.L_x_1918:
        /* <DEDUP_REMOVED lines=15> */
.L_x_1917:
[----:B------:R-:W-:Y:S05]  /*11700*/  BSYNC B6 ;  /* 0x0000000000067941 */ /* 0x000fea0003800000 */
.L_x_1916:
[----:B------:R-:W-:Y:S01]  /*11710*/  ULDC.64 UR4, c[0x0][0x9f8] ;  /* 0x00027e0000047ab9 */ /* 0x000fe20000000a00 */
[----:B------:R-:W-:Y:S01]  /*11720*/  IMAD.U32 R22, RZ, RZ, UR42 ;  /* 0x0000002aff167e24 */ /* 0x000fe2000f8e00ff */
[----:B------:R-:W-:Y:S01]  /*11730*/  UISETP.NE.U32.AND UP0, UPT, UR4, URZ, UPT ;  /* 0x0000003f0400728c */ /* 0x000fe2000bf05070 */
[----:B------:R-:W-:-:S03]  /*11740*/  ULDC.64 UR6, c[0x0][0x208] ;  /* 0x0000820000067ab9 */ /* 0x000fc60000000a00 */
        /* <DEDUP_REMOVED lines=9> */
[----:B------:R-:W1:Y:S03]  /*117e0*/  S2R R18, SR_TID.X ;  /* 0x0000000000127919 */ /* 0x000e660000002100 */
[----:B------:R-:W-:Y:S01]  /*117f0*/  VIADD R19, R19, 0xffffffff ;  /* 0xffffffff13137836 */ /* 0x000fe20000000000 */
[----:B0-----:R-:W0:Y:S02]  /*11800*/  LDC.64 R2, c[0x0][0x418] ;  /* 0x00010600ff027b82 */ /* 0x001e240000000a00 */
[----:B0-----:R-:W-:Y:S02]  /*11810*/  ISETP.NE.U32.AND P0, PT, R2, RZ, PT ;  /* 0x000000ff0200720c */ /* 0x001fe40003f05070 */
[----:B-1----:R-:W-:-:S02]  /*11820*/  SHF.R.U32.HI R20, RZ, 0x5, R18 ;  /* 0x00000005ff147819 */ /* 0x002fc40000011612 */
[----:B------:R-:W-:Y:S02]  /*11830*/  ISETP.NE.AND.EX P1, PT, R3, RZ, PT, P0 ;  /* 0x000000ff0300720c */ /* 0x000fe40003f25300 */
[----:B------:R-:W-:Y:S02]  /*11840*/  LOP3.LUT R20, R20, 0x3, RZ, 0xc0, !PT ;  /* 0x0000000314147812 */ /* 0x000fe400078ec0ff */
[----:B------:R-:W-:Y:S02]  /*11850*/  P2R R26, PR, RZ, 0x2 ;  /* 0x00000002ff1a7803 */ /* 0x000fe40000000000 */
[----:B--2---:R-:W-:Y:S02]  /*11860*/  SHF.R.S32.HI R24, RZ, 0x1f, R22 ;  /* 0x0000001fff187819 */ /* 0x004fe40000011416 */
[----:B------:R-:W-:Y:S01]  /*11870*/  SEL R18, R22, RZ, !P1 ;  /* 0x000000ff16127207 */ /* 0x000fe20004800000 */
[----:B------:R-:W-:Y:S06]  /*11880*/  BRA.DIV UR4, `(.L_x_1919) ;  /* 0x0000004204207947 */ /* 0x000fec000b800000 */
[----:B------:R0:W1:Y:S02]  /*11890*/  SHFL.IDX PT, R14, R20, RZ, 0x1f ;  /* 0x00001fff140e7589 */ /* 0x00006400000e0000 */
.L_x_2015:
[----:B-1----:R-:W-:Y:S02]  /*118a0*/  ISETP.NE.AND P0, PT, R14, RZ, PT ;  /* 0x000000ff0e00720c */ /* 0x002fe40003f05270 */
[----:B------:R-:W-:-:S04]  /*118b0*/  PLOP3.LUT P2, PT, PT, PT, PT, 0x8, 0x0 ;  /* 0x000000000000781c */ /* 0x000fc80003f4e170 */
[----:B------:R-:W-:-:S07]  /*118c0*/  P2R R25, PR, RZ, 0x4 ;  /* 0x00000004ff197803 */ /* 0x000fce0000000000 */
[----:B------:R-:W-:Y:S05]  /*118d0*/  @P0 BRA `(.L_x_1920) ;  /* 0x0000000400140947 */ /* 0x000fea0003800000 */
[----:B------:R-:W-:-:S03]  /*118e0*/  UMOV UR4, 0xffffffff ;  /* 0xffffffff00047882 */ /* 0x000fc60000000000 */
[----:B------:R-:W-:Y:S05]  /*118f0*/  BRA.DIV UR4, `(.L_x_1921) ;  /* 0x0000004204247947 */ /* 0x000fea000b800000 */
[----:B------:R-:W-:-:S13]  /*11900*/  ELECT P6, URZ, PT ;  /* 0x00000000003f782f */ /* 0x000fda00038c0000 */
.L_x_2018:
[----:B------:R-:W-:Y:S05]  /*11910*/  @!P6 BRA `(.L_x_1920) ;  /* 0x000000040004e947 */ /* 0x000fea0003800000 */
[----:B------:R-:W-:Y:S01]  /*11920*/  IMAD.MOV.U32 R18, RZ, RZ, R22 ;  /* 0x000000ffff127224 */ /* 0x000fe200078e0016 */
[----:B------:R-:W-:Y:S06]  /*11930*/  @!P1 BRA `(.L_x_1922) ;  /* 0x00000000004c9947 */ /* 0x000fec0003800000 */
[----:B------:R-:W1:Y:S01]  /*11940*/  LDC R6, c[0x0][0x43c] ;  /* 0x00010f00ff067b82 */ /* 0x000e620000000800 */
[----:B------:R-:W-:Y:S01]  /*11950*/  IMAD.MOV.U32 R0, RZ, RZ, R19 ;  /* 0x000000ffff007224 */ /* 0x000fe200078e0013 */
[----:B------:R-:W-:Y:S01]  /*11960*/  ULDC.64 UR4, c[0x0][0x428] ;  /* 0x00010a0000047ab9 */ /* 0x000fe20000000a00 */
[----:B------:R-:W-:Y:S01]  /*11970*/  ULDC.64 UR6, c[0x0][0x208] ;  /* 0x0000820000067ab9 */ /* 0x000fe20000000a00 */
        /* <DEDUP_REMOVED lines=15> */
.L_x_1922:
[----:B------:R-:W2:Y:S01]  /*11a70*/  S2R R0, SR_TID.X ;  /* 0x0000000000007919 */ /* 0x000ea20000002100 */
[----:B-1----:R-:W-:Y:S01]  /*11a80*/  IMAD R3, R16, 0x8, R17 ;  /* 0x0000000810037824 */ /* 0x002fe200078e0211 */
[----:B--2---:R-:W-:Y:S02]  /*11a90*/  LOP3.LUT R2, R0, 0x7f, RZ, 0xc0, !PT ;  /* 0x0000007f00027812 */ /* 0x004fe400078ec0ff */
[----:B------:R-:W-:Y:S02]  /*11aa0*/  SHF.L.U32 R0, R23, 0x1f, RZ ;  /* 0x0000001f17007819 */ /* 0x000fe400000006ff */
[----:B------:R-:W-:Y:S02]  /*11ab0*/  ISETP.NE.AND P1, PT, R2, RZ, PT ;  /* 0x000000ff0200720c */ /* 0x000fe40003f25270 */
[----:B------:R-:W1:Y:S02]  /*11ac0*/  SYNCS.PHASECHK.TRANS64.TRYWAIT P0, [R3+URZ+0x31c40], R0 ;  /* 0x031c4000030075a7 */ /* 0x000e64000800017f */
[----:B-1----:R-:W-:Y:S09]  /*11ad0*/  @!P0 BRA `(.L_x_1923) ;  /* 0x0000003c00cc8947 */ /* 0x002ff20003800000 */
.L_x_2019:
[----:B------:R-:W-:Y:S05]  /*11ae0*/  @P1 BRA `(.L_x_1924) ;  /* 0x0000000000141947 */ /* 0x000fea0003800000 */
[----:B------:R-:W-:Y:S01]  /*11af0*/  ISETP.NE.AND P0, PT, R29, RZ, PT ;  /* 0x000000ff1d00720c */ /* 0x000fe20003f05270 */
[----:B-1----:R-:W-:-:S04]  /*11b00*/  IMAD.MOV.U32 R0, RZ, RZ, 0x6c00 ;  /* 0x00006c00ff007424 */ /* 0x002fc800078e00ff */
[----:B------:R2:W-:Y:S08]  /*11b10*/  SYNCS.ARRIVE.TRANS64 RZ, [R3+URZ+0x31c30], R0 ;  /* 0x031c300003ff79a7 */ /* 0x0005f0000800003f */
[----:B------:R-:W-:Y:S05]  /*11b20*/  @!P0 BRA `(.L_x_1924) ;  /* 0x0000000000048947 */ /* 0x000fea0003800000 */
[----:B------:R-:W-:Y:S01]  /*11b30*/  BPT.TRAP 0x1 ;  /* 0x000000040000795c */ /* 0x000fe20000300000 */
.L_x_1924:
        /* <DEDUP_REMOVED lines=16> */
[----:B------:R-:W-:-:S02]  /*11c40*/  UIMAD UR35, UR35, 0x90, URZ ;  /* 0x00000090232378a4 */ /* 0x000fc4000f8e023f */
[----:B------:R-:W-:Y:S01]  /*11c50*/  UIADD3 UR32, UR8, 0x16a00, URZ ;  /* 0x00016a0008207890 */ /* 0x000fe2000fffe03f */
[----:B------:R-:W-:Y:S01]  /*11c60*/  P2R R25, PR, RZ, 0x1 ;  /* 0x00000001ff197803 */ /* 0x000fe20000000000 */
        /* <DEDUP_REMOVED lines=9> */
[----:B------:R1:W-:Y:S01]  /*11d00*/  UTMALDG.4D [UR16], [UR4], desc[UR6] ;  /* 0x00000610040075b4 */ /* 0x0003e20008019000 */
[----:B------:R1:W-:Y:S02]  /*11d10*/  UTMALDG.4D [UR8], [UR4], desc[UR6] ;  /* 0x00000608040075b4 */ /* 0x0003e40008019000 */
[----:B-1----:R-:W-:Y:S01]  /*11d20*/  NOP ;  /* 0x0000000000007918 */ /* 0x002fe20000000000 */
.L_x_1920:
        /* <DEDUP_REMOVED lines=29> */
.L_x_1926:
[----:B------:R-:W-:Y:S05]  /*11f00*/  BSYNC B6 ;  /* 0x0000000000067941 */ /* 0x000fea0003800000 */
.L_x_1925:
[----:B------:R-:W1:Y:S01]  /*11f10*/  LDC R9, c[0x0][0x448] ;  /* 0x00011200ff097b82 */ /* 0x000e620000000800 */
[----:B0-----:R-:W0:Y:S01]  /*11f20*/  S2R R20, SR_TID.X ;  /* 0x0000000000147919 */ /* 0x001e220000002100 */
[----:B------:R-:W-:Y:S01]  /*11f30*/  IMAD.U32 R6, RZ, RZ, UR44 ;  /* 0x0000002cff067e24 */ /* 0x000fe2000f8e00ff */
[----:B------:R-:W-:Y:S01]  /*11f40*/  ULDC.64 UR8, c[0x0][0x2e0] ;  /* 0x0000b80000087ab9 */ /* 0x000fe20000000a00 */
[----:B------:R-:W-:Y:S01]  /*11f50*/  UMOV UR4, UR40 ;  /* 0x0000002800047c82 */ /* 0x000fe20008000000 */
[----:B------:R-:W-:Y:S01]  /*11f60*/  UIMAD UR6, UR45, UR8, URZ ;  /* 0x000000082d0672a4 */ /* 0x000fe2000f8e023f */
[----:B------:R-:W2:Y:S01]  /*11f70*/  S2R R10, SR_TID.X ;  /* 0x00000000000a7919 */ /* 0x000ea20000002100 */
[----:B------:R-:W-:Y:S02]  /*11f80*/  UMOV UR5, UR37 ;  /* 0x0000002500057c82 */ /* 0x000fe40008000000 */
        /* <DEDUP_REMOVED lines=16> */
[----:B------:R-:W-:-:S03]  /*12090*/  IMAD R6, R6, 0xc0, R20 ;  /* 0x000000c006067824 */ /* 0x000fc600078e0214 */
        /* <DEDUP_REMOVED lines=9> */
[--C-:B------:R-:W-:Y:S01]  /*12130*/  SHF.R.S32.HI R8, RZ, 0x1f, R7.reuse ;  /* 0x0000001fff087819 */ /* 0x100fe20000011407 */
[----:B------:R-:W-:Y:S02]  /*12140*/  IMAD.MOV R0, RZ, RZ, -R7 ;  /* 0x000000ffff007224 */ /* 0x000fe400078e0a07 */
[----:B------:R-:W-:-:S04]  /*12150*/  IMAD.WIDE.U32 R4, R7, UR8, R2 ;  /* 0x0000000807047c25 */ /* 0x000fc8000f8e0002 */
[----:B------:R-:W-:Y:S02]  /*12160*/  IMAD R8, R8, UR8, RZ ;  /* 0x0000000808087c24 */ /* 0x000fe4000f8e02ff */
[----:B------:R-:W-:Y:S02]  /*12170*/  IMAD R0, R9, R0, R6 ;  /* 0x0000000009007224 */ /* 0x000fe400078e0206 */
[----:B------:R-:W-:Y:S02]  /*12180*/  IMAD R8, R7, UR9, R8 ;  /* 0x0000000907087c24 */ /* 0x000fe4000f8e0208 */
[----:B-1----:R-:W-:Y:S01]  /*12190*/  IMAD.SHL.U32 R20, R21, 0x8, RZ ;  /* 0x0000000815147824 */ /* 0x002fe200078e00ff */
[----:B------:R-:W-:Y:S01]  /*121a0*/  SHF.R.S32.HI R7, RZ, 0x1f, R0 ;  /* 0x0000001fff077819 */ /* 0x000fe20000011400 */
[----:B------:R-:W-:Y:S01]  /*121b0*/  IMAD.IADD R5, R5, 0x1, R8 ;  /* 0x0000000105057824 */ /* 0x000fe200078e0208 */
[----:B------:R-:W-:Y:S01]  /*121c0*/  LOP3.LUT R21, R21, 0x7f, RZ, 0xc0, !PT ;  /* 0x0000007f15157812 */ /* 0x000fe200078ec0ff */
[----:B------:R-:W0:Y:S01]  /*121d0*/  @P1 LDC R8, c[0x0][0x44c] ;  /* 0x00011300ff081b82 */ /* 0x000e220000000800 */
[----:B------:R-:W-:Y:S01]  /*121e0*/  LOP3.LUT R20, R20, 0x18, RZ, 0xc0, !PT ;  /* 0x0000001814147812 */ /* 0x000fe200078ec0ff */
[----:B------:R-:W-:Y:S01]  /*121f0*/  IMAD R7, R7, UR4, RZ ;  /* 0x0000000407077c24 */ /* 0x000fe2000f8e02ff */
[----:B------:R-:W-:Y:S01]  /*12200*/  SHF.R.U32.HI R21, RZ, 0x2, R21 ;  /* 0x00000002ff157819 */ /* 0x000fe20000011615 */
[----:B------:R-:W-:-:S04]  /*12210*/  IMAD.WIDE.U32 R4, R0, UR4, R4 ;  /* 0x0000000400047c25 */ /* 0x000fc8000f8e0004 */
[----:B------:R-:W-:Y:S01]  /*12220*/  IMAD R7, R0, UR5, R7 ;  /* 0x0000000500077c24 */ /* 0x000fe2000f8e0207 */
[----:B------:R-:W-:-:S03]  /*12230*/  LEA R0, P0, R4, UR6, 0x1 ;  /* 0x0000000604007c11 */ /* 0x000fc6000f8008ff */
[----:B------:R-:W-:Y:S02]  /*12240*/  IMAD.IADD R7, R5, 0x1, R7 ;  /* 0x0000000105077824 */ /* 0x000fe400078e0207 */
[----:B------:R-:W1:Y:S03]  /*12250*/  @P1 LDC R5, c[0x0][0x450] ;  /* 0x00011400ff051b82 */ /* 0x000e660000000800 */
[----:B------:R-:W-:Y:S01]  /*12260*/  LEA.HI.X R4, R4, UR7, R7, 0x1, P0 ;  /* 0x0000000704047c11 */ /* 0x000fe200080f0c07 */
[----:B------:R-:W-:-:S04]  /*12270*/  VIADD R7, R6, 0x80 ;  /* 0x0000008006077836 */ /* 0x000fc80000000000 */
[----:B------:R-:W-:Y:S02]  /*12280*/  IMAD.MOV.U32 R6, RZ, RZ, R7 ;  /* 0x000000ffff067224 */ /* 0x000fe400078e0007 */
[----:B0-----:R-:W-:-:S05]  /*12290*/  @P1 IMAD.HI.U32 R8, R7, R8, RZ ;  /* 0x0000000807081227 */ /* 0x001fca00078e00ff */
        /* <DEDUP_REMOVED lines=10> */
[----:B------:R-:W-:Y:S01]  /*12340*/  IMAD.WIDE.U32 R2, R5, UR4, R2 ;  /* 0x0000000405027c25 */ /* 0x000fe2000f8e0002 */
        /* <DEDUP_REMOVED lines=11> */
[----:B------:R-:W-:Y:S01]  /*12400*/  IMAD.U32 R6, RZ, RZ, UR44 ;  /* 0x0000002cff067e24 */ /* 0x000fe2000f8e00ff */
[----:B------:R-:W-:Y:S01]  /*12410*/  ULDC UR4, c[0x0][0x288] ;  /* 0x0000a20000047ab9 */ /* 0x000fe20000000800 */
[----:B------:R-:W-:Y:S01]  /*12420*/  ULDC.64 UR6, c[0x0][0x208] ;  /* 0x0000820000067ab9 */ /* 0x000fe20000000a00 */
[----:B------:R-:W1:Y:S01]  /*12430*/  SHFL.IDX PT, R2, R4, RZ, 0x1c1f ;  /* 0x001c1fff04027589 */ /* 0x000e6200000e0000 */
[----:B------:R-:W-:Y:S02]  /*12440*/  IMAD R5, R9, UR4, RZ ;  /* 0x0000000409057c24 */ /* 0x000fe4000f8e02ff */
[----:B------:R-:W-:Y:S01]  /*12450*/  IMAD R6, R6, 0xc0, R21 ;  /* 0x000000c006067824 */ /* 0x000fe200078e0215 */
[----:B------:R-:W-:Y:S03]  /*12460*/  SHFL.IDX PT, R14, R0, 0x3, 0x1c1f ;  /* 0x007c1f00000e7f89 */ /* 0x000fe600000e0000 */
[C---:B------:R-:W-:Y:S01]  /*12470*/  VIADD R10, R6.reuse, 0x20 ;  /* 0x00000020060a7836 */ /* 0x040fe20000000000 */
        /* <DEDUP_REMOVED lines=8> */
[----:B------:R0:W-:Y:S01]  /*12500*/  @!P4 LDGSTS.E.BYPASS.LTC128B.128 [R27+0x13a00], desc[UR6][R2.64+0x80], !P2 ;  /* 0x13a00080021bcfae */ /* 0x0001e2000d101d46 */
[----:B------:R-:W-:Y:S01]  /*12510*/  ISETP.GE.AND P4, PT, R10, R5, PT ;  /* 0x000000050a00720c */ /* 0x000fe20003f86270 */
[----:B------:R-:W-:-:S02]  /*12520*/  VIADD R10, R6, 0x40 ;  /* 0x00000040060a7836 */ /* 0x000fc40000000000 */
[----:B0-----:R-:W0:Y:S04]  /*12530*/  SHFL.IDX PT, R3, R0, 0x1, 0x1c1f ;  /* 0x003c1f0000037f89 */ /* 0x001e2800000e0000 */
[----:B------:R-:W1:Y:S06]  /*12540*/  SHFL.IDX PT, R2, R4, 0x1, 0x1c1f ;  /* 0x003c1f0004027f89 */ /* 0x000e6c00000e0000 */
        /* <DEDUP_REMOVED lines=11> */
[----:B------:R-:W1:Y:S04]  /*12600*/  SHFL.IDX PT, R2, R4, 0x2, 0x1c1f ;  /* 0x005c1f0004027f89 */ /* 0x000e6800000e0000 */
[----:B------:R-:W2:Y:S04]  /*12610*/  SHFL.IDX PT, R4, R4, 0x3, 0x1c1f ;  /* 0x007c1f0004047f89 */ /* 0x000ea800000e0000 */
[----:B------:R-:W-:Y:S04]  /*12620*/  SHFL.IDX PT, R0, R7, RZ, 0x1c1f ;  /* 0x001c1fff07007589 */ /* 0x000fe800000e0000 */
[----:B------:R-:W-:Y:S01]  /*12630*/  SHFL.IDX PT, R7, R7, 0x1, 0x1c1f ;  /* 0x003c1f0007077f89 */ /* 0x000fe200000e0000 */
        /* <DEDUP_REMOVED lines=9> */
[----:B------:R-:W-:-:S12]  /*126d0*/  VIADD R10, R6, 0x80 ;  /* 0x00000080060a7836 */ /* 0x000fd80000000000 */
[----:B------:R-:W-:-:S05]  /*126e0*/  @!P4 LEA R14, P3, R20, R14, 0x1 ;  /* 0x0000000e140ec211 */ /* 0x000fca00078608ff */
[----:B--2---:R-:W-:Y:S02]  /*126f0*/  @!P4 IMAD.X R9, RZ, RZ, R4, P3 ;  /* 0x000000ffff09c224 */ /* 0x004fe400018e0604 */
[----:B0-----:R-:W-:Y:S02]  /*12700*/  @!P4 IMAD.MOV.U32 R2, RZ, RZ, R14 ;  /* 0x000000ffff02c224 */ /* 0x001fe400078e000e */
        /* <DEDUP_REMOVED lines=14> */
.L_x_2032:
[----:B------:R-:W-:Y:S01]  /*127f0*/  VIADD R6, R6, 0xa0 ;  /* 0x000000a006067836 */ /* 0x000fe20000000000 */
[----:B------:R-:W-:Y:S01]  /*12800*/  ULDC.64 UR4, c[0x0][0x208] ;  /* 0x0000820000047ab9 */ /* 0x000fe20000000a00 */
        /* <DEDUP_REMOVED lines=12> */
.L_x_1928:
[----:B------:R-:W-:Y:S02]  /*128d0*/  PLOP3.LUT P1, PT, P1, P0, PT, 0xa2, 0x0 ;  /* 0x000000000000781c */ /* 0x000fe40000f21472 */
[----:B------:R-:W-:-:S08]  /*128e0*/  @P0 R2UR P1, UR4, R17 ;  /* 0x00000000110402ca */ /* 0x000fd00000020000 */
[----:B------:R-:W-:-:S05]  /*128f0*/  @P0 PLOP3.LUT P0, PT, P1, PT, PT, 0x80, 0x0 ;  /* 0x000000000000081c */ /* 0x000fca0000f0f070 */
[----:B------:R-:W-:Y:S01]  /*12900*/  @!P1 SYNCS.ARRIVE.TRANS64.RED.A0T1 RZ, [UR4+0x31c00], RZ ;  /* 0x031c00ffffff99a7 */ /* 0x000fe20008200404 */
[----:B------:R-:W-:Y:S07]  /*12910*/  @!P1 ARRIVES.LDGSTSBAR.64.TRANSCNT [UR4+0x31c00] ;  /* 0x031c0000ff0099b0 */ /* 0x000fee0008000a84 */
[----:B------:R-:W-:Y:S05]  /*12920*/  @P0 BRA.U.ANY `(.L_x_1928) ;  /* 0xfffffffd00e80947 */ /* 0x000fea000393ffff */
[----:B0-----:R-:W2:Y:S02]  /*12930*/  LDL.LU R3, [R1] ;  /* 0x0000000001037983 */ /* 0x001ea40000300800 */
[----:B--2---:R-:W-:-:S05]  /*12940*/  VIADD R3, R3, 0x1 ;  /* 0x0000000103037836 */ /* 0x004fca0000000000 */
[----:B------:R0:W-:Y:S01]  /*12950*/  STL [R1], R3 ;  /* 0x0000000301007387 */ /* 0x0001e20000100800 */
        /* <DEDUP_REMOVED lines=9> */
.L_x_2033:
[----:B------:R-:W-:Y:S05]  /*129f0*/  BSYNC B0 ;  /* 0x0000000000007941 */ /* 0x000fea0003800000 */
.L_x_1929:
[----:B------:R-:W-:-:S06]  /*12a00*/  UISETP.GE.AND UP0, UPT, UR43, 0x2, UPT ;  /* 0x000000022b00788c */ /* 0x000fcc000bf06270 */
[----:B------:R-:W-:-:S13]  /*12a10*/  PLOP3.LUT P0, PT, PT, PT, UP0, 0x80, 0x0 ;  /* 0x000000000000781c */ /* 0x000fda0003f0f008 */
[----:B------:R-:W-:Y:S05]  /*12a20*/  @!P0 BRA `(.L_x_1931) ;  /* 0x0000002000448947 */ /* 0x000fea0003800000 */
[----:B------:R-:W-:Y:S02]  /*12a30*/  ULOP3.LUT UR4, UR43, 0x1, URZ, 0xc0, !UPT ;  /* 0x000000012b047892 */ /* 0x000fe4000f8ec03f */
[----:B------:R-:W-:Y:S02]  /*12a40*/  IMAD.U32 R7, RZ, RZ, UR43 ;  /* 0x0000002bff077e24 */ /* 0x000fe4000f8e00ff */
[----:B------:R-:W-:Y:S02]  /*12a50*/  UISETP.NE.U32.AND UP0, UPT, UR4, 0x1, UPT ;  /* 0x000000010400788c */ /* 0x000fe4000bf05070 */
[----:B------:R-:W-:-:S04]  /*12a60*/  VIADD R7, R7, 0xfffffffe ;  /* 0xfffffffe07077836 */ /* 0x000fc80000000000 */
[----:B------:R-:W-:Y:S01]  /*12a70*/  IMAD.MOV.U32 R6, RZ, RZ, R7 ;  /* 0x000000ffff067224 */ /* 0x000fe200078e0007 */
[----:B------:R-:W-:-:S13]  /*12a80*/  PLOP3.LUT P0, PT, PT, PT, UP0, 0x80, 0x0 ;  /* 0x000000000000781c */ /* 0x000fda0003f0f008 */
[----:B------:R-:W-:Y:S05]  /*12a90*/  @!P0 BRA `(.L_x_1932) ;  /* 0x0000000800b88947 */ /* 0x000fea0003800000 */
        /* <DEDUP_REMOVED lines=9> */
[----:B------:R-:W-:Y:S02]  /*12b30*/  IMAD.MOV.U32 R4, RZ, RZ, R18 ;  /* 0x000000ffff047224 */ /* 0x000fe400078e0012 */
[----:B------:R-:W-:-:S10]  /*12b40*/  IMAD.MOV.U32 R9, RZ, RZ, R7 ;  /* 0x000000ffff097224 */ /* 0x000fd400078e0007 */
[----:B------:R-:W-:Y:S05]  /*12b50*/  @!P1 BRA `(.L_x_1935) ;  /* 0x00000000004c9947 */ /* 0x000fea0003800000 */
[----:B------:R-:W1:Y:S01]  /*12b60*/  LDC R9, c[0x0][0x43c] ;  /* 0x00010f00ff097b82 */ /* 0x000e620000000800 */
[----:B------:R-:W-:Y:S01]  /*12b70*/  ULDC.64 UR4, c[0x0][0x428] ;  /* 0x00010a0000047ab9 */ /* 0x000fe20000000a00 */
[----:B------:R-:W-:Y:S01]  /*12b80*/  ULDC.64 UR6, c[0x0][0x208] ;  /* 0x0000820000067ab9 */ /* 0x000fe20000000a00 */
[----:B------:R-:W-:-:S04]  /*12b90*/  IMAD R10, R24, UR4, RZ ;  /* 0x00000004180a7c24 */ /* 0x000fc8000f8e02ff */
[----:B------:R-:W-:Y:S01]  /*12ba0*/  IMAD R10, R22, UR5, R10 ;  /* 0x00000005160a7c24 */ /* 0x000fe2000f8e020a */
[----:B-1----:R-:W-:-:S13]  /*12bb0*/  ISETP.NE.AND P0, PT, R9, 0x1, PT ;  /* 0x000000010900780c */ /* 0x002fda0003f05270 */
[----:B0-----:R-:W0:Y:S02]  /*12bc0*/  @P0 LDC.64 R2, c[0x0][0x440] ;  /* 0x00011000ff020b82 */ /* 0x001e240000000a00 */
[----:B0-----:R-:W-:-:S04]  /*12bd0*/  @P0 IMAD.HI.U32 R4, R7, R2, RZ ;  /* 0x0000000207040227 */ /* 0x001fc800078e00ff */
[----:B------:R-:W-:Y:S01]  /*12be0*/  IMAD.MOV.U32 R2, RZ, RZ, R7 ;  /* 0x000000ffff027224 */ /* 0x000fe200078e0007 */
[----:B------:R-:W-:-:S04]  /*12bf0*/  @P0 SHF.R.U32.HI R2, RZ, R3, R4 ;  /* 0x00000003ff020219 */ /* 0x000fc80000011604 */
[--C-:B------:R-:W-:Y:S01]  /*12c00*/  SHF.R.S32.HI R3, RZ, 0x1f, R2.reuse ;  /* 0x0000001fff037819 */ /* 0x100fe20000011402 */
[----:B------:R-:W-:-:S04]  /*12c10*/  IMAD.MOV R4, RZ, RZ, -R2 ;  /* 0x000000ffff047224 */ /* 0x000fc800078e0a02 */
[----:B------:R-:W-:Y:S02]  /*12c20*/  IMAD R9, R9, R4, R7 ;  /* 0x0000000409097224 */ /* 0x000fe400078e0207 */
[----:B------:R-:W0:Y:S01]  /*12c30*/  LDC.64 R4, c[0x0][0x418] ;  /* 0x00010600ff047b82 */ /* 0x000e220000000a00 */
[----:B------:R-:W-:-:S04]  /*12c40*/  IMAD.WIDE.U32 R2, R22, UR4, R2 ;  /* 0x0000000416027c25 */ /* 0x000fc8000f8e0002 */
[----:B------:R-:W-:Y:S01]  /*12c50*/  IMAD.IADD R10, R10, 0x1, R3 ;  /* 0x000000010a0a7824 */ /* 0x000fe200078e0203 */
[----:B0-----:R-:W-:-:S04]  /*12c60*/  LEA R4, P0, R2, R4, 0x2 ;  /* 0x0000000402047211 */ /* 0x001fc800078010ff */
[----:B------:R-:W-:-:S05]  /*12c70*/  LEA.HI.X R5, R2, R5, R10, 0x2, P0 ;  /* 0x0000000502057211 */ /* 0x000fca00000f140a */
[----:B------:R1:W5:Y:S04]  /*12c80*/  LDG.E R4, desc[UR6][R4.64] ;  /* 0x0000000604047981 */ /* 0x000368000c1e1900 */
.L_x_1935:
[----:B0-----:R-:W1:Y:S01]  /*12c90*/  S2R R2, SR_TID.X ;  /* 0x0000000000027919 */ /* 0x001e620000002100 */
[----:B------:R-:W-:Y:S01]  /*12ca0*/  SHF.L.U32 R3, R8, 0x1f, RZ ;  /* 0x0000001f08037819 */ /* 0x000fe200000006ff */
[----:B------:R-:W-:Y:S01]  /*12cb0*/  BSSY B1, `(.L_x_1936) ;  /* 0x0000006000017945 */ /* 0x000fe20003800000 */
[----:B-1----:R-:W-:Y:S01]  /*12cc0*/  LOP3.LUT R5, R2, 0x7f, RZ, 0xc0, !PT ;  /* 0x0000007f02057812 */ /* 0x002fe200078ec0ff */
[----:B------:R-:W-:-:S03]  /*12cd0*/  IMAD R2, R6, 0x8, R17 ;  /* 0x0000000806027824 */ /* 0x000fc600078e0211 */
[----:B------:R-:W-:Y:S01]  /*12ce0*/  ISETP.NE.AND P1, PT, R5, RZ, PT ;  /* 0x000000ff0500720c */ /* 0x000fe20003f25270 */
[----:B------:R-:W0:Y:S02]  /*12cf0*/  SYNCS.PHASECHK.TRANS64.TRYWAIT P0, [R2+URZ+0x31c40], R3 ;  /* 0x031c4003020075a7 */ /* 0x000e24000800017f */
[----:B0-----:R-:W-:Y:S10]  /*12d00*/  @!P0 BRA `(.L_x_1937) ;  /* 0x00000034008c8947 */ /* 0x001ff40003800000 */
.L_x_2034:
[----:B------:R-:W-:Y:S05]  /*12d10*/  BSYNC B1 ;  /* 0x0000000000017941 */ /* 0x000fea0003800000 */
.L_x_1936:
[----:B------:R-:W-:Y:S04]  /*12d20*/  BSSY B1, `(.L_x_1938) ;  /* 0x0000007000017945 */ /* 0x000fe80003800000 */
[----:B------:R-:W-:Y:S05]  /*12d30*/  @P1 BRA `(.L_x_1939) ;  /* 0x0000000000141947 */ /* 0x000fea0003800000 */
[----:B------:R-:W-:Y:S01]  /*12d40*/  ISETP.NE.AND P0, PT, R29, RZ, PT ;  /* 0x000000ff1d00720c */ /* 0x000fe20003f05270 */
[----:B0-----:R-:W-:-:S04]  /*12d50*/  IMAD.MOV.U32 R3, RZ, RZ, 0x6c00 ;  /* 0x00006c00ff037424 */ /* 0x001fc800078e00ff */
[----:B------:R1:W-:Y:S08]  /*12d60*/  SYNCS.ARRIVE.TRANS64 RZ, [R2+URZ+0x31c30], R3 ;  /* 0x031c300302ff79a7 */ /* 0x0003f0000800003f */
[----:B------:R-:W-:Y:S05]  /*12d70*/  @!P0 BRA `(.L_x_1939) ;  /* 0x0000000000048947 */ /* 0x000fea0003800000 */
[----:B------:R-:W-:Y:S01]  /*12d80*/  BPT.TRAP 0x1 ;  /* 0x000000040000795c */ /* 0x000fe20000300000 */
.L_x_1939:
[----:B------:R-:W-:Y:S05]  /*12d90*/  BSYNC B1 ;  /* 0x0000000000017941 */ /* 0x000fea0003800000 */
.L_x_1938:
[----:B------:R-:W-:Y:S01]  /*12da0*/  IMAD.MOV.U32 R10, RZ, RZ, RZ ;  /* 0x000000ffff0a7224 */ /* 0x000fe200078e00ff */
[----:B------:R-:W-:Y:S01]  /*12db0*/  R2UR UR11, R9 ;  /* 0x00000000090b72ca */ /* 0x000fe200000e0000 */
[----:B01----:R-:W-:Y:S01]  /*12dc0*/  IMAD R3, R6, 0x6c00, R17 ;  /* 0x00006c0006037824 */ /* 0x003fe200078e0211 */
[----:B------:R-:W-:Y:S01]  /*12dd0*/  UIADD3 UR4, UP0, UR38, 0x370, URZ ;  /* 0x0000037026047890 */ /* 0x000fe2000ff1e03f */
[----:B------:R-:W-:Y:S01]  /*12de0*/  PLOP3.LUT P0, PT, PT, PT, PT, 0x80, 0x0 ;  /* 0x000000000000781c */ /* 0x000fe20003f0f070 */
[----:B------:R-:W-:Y:S01]  /*12df0*/  VIADD R2, R2, 0x31c30 ;  /* 0x00031c3002027836 */ /* 0x000fe20000000000 */
[----:B------:R-:W-:Y:S01]  /*12e00*/  R2UR UR10, R10 ;  /* 0x000000000a0a72ca */ /* 0x000fe200000e0000 */
[----:B------:R-:W-:Y:S01]  /*12e10*/  VIADD R5, R3, 0x16a00 ;  /* 0x00016a0003057836 */ /* 0x000fe20000000000 */
[----:B------:R-:W-:Y:S01]  /*12e20*/  UIADD3.X UR5, URZ, UR39, URZ, UP0, !UPT ;  /* 0x000000273f057290 */ /* 0x000fe200087fe43f */
[----:B------:R-:W-:Y:S01]  /*12e30*/  UMOV UR6, 0x0 ;  /* 0x0000000000067882 */ /* 0x000fe20000000000 */
[----:B------:R-:W-:-:S04]  /*12e40*/  UMOV UR7, 0x14f00000 ;  /* 0x14f0000000077882 */ /* 0x000fc80000000000 */
[----:B------:R-:W-:-:S12]  /*12e50*/  UIMAD UR11, UR11, 0x90, URZ ;  /* 0x000000900b0b78a4 */ /* 0x000fd8000f8e023f */
.L_x_1940:
[----:B------:R-:W-:-:S13]  /*12e60*/  @P0 ELECT P2, URZ, PT ;  /* 0x00000000003f082f */ /* 0x000fda0003840000 */
[----:B-----5:R-:W-:Y:S01]  /*12e70*/  @P2 R2UR UR13, R4 ;  /* 0x00000000040d22ca */ /* 0x020fe200000e0000 */
[----:B------:R-:W-:Y:S01]  /*12e80*/  UMOV UR12, UR36 ;  /* 0x00000024000c7c82 */ /* 0x000fe20008000000 */
        /* <DEDUP_REMOVED lines=12> */
.L_x_1941:
[----:B------:R-:W-:-:S13]  /*12f50*/  @P0 ELECT P2, URZ, PT ;  /* 0x00000000003f082f */ /* 0x000fda0003840000 */
[----:B------:R-:W-:Y:S01]  /*12f60*/  @P2 R2UR UR13, R4 ;  /* 0x00000000040d22ca */ /* 0x000fe200000e0000 */
        /* <DEDUP_REMOVED lines=13> */
.L_x_1942:
        /* <DEDUP_REMOVED lines=14> */
.L_x_2035:
[----:B------:R-:W-:Y:S05]  /*13120*/  BSYNC B1 ;  /* 0x0000000000017941 */ /* 0x000fea0003800000 */
.L_x_1943:
        /* <DEDUP_REMOVED lines=10> */
.L_x_1946:
[----:B------:R-:W-:Y:S05]  /*131d0*/  BSYNC B1 ;  /* 0x0000000000017941 */ /* 0x000fea0003800000 */
.L_x_1945:
[----:B------:R-:W-:Y:S01]  /*131e0*/  R2UR UR6, R2 ;  /* 0x00000000020672ca */ /* 0x000fe200000e0000 */
[--C-:B0-----:R-:W-:Y:S01]  /*131f0*/  IMAD R5, R16, 0x8, R17.reuse ;  /* 0x0000000810057824 */ /* 0x101fe200078e0211 */
[----:B------:R-:W-:Y:S01]  /*13200*/  R2UR UR7, R3 ;  /* 0x00000000030772ca */ /* 0x000fe200000e0000 */
[----:B------:R-:W-:Y:S01]  /*13210*/  UIADD3 UR4, UP0, UR38, 0x470, URZ ;  /* 0x0000047026047890 */ /* 0x000fe2000ff1e03f */
[----:B------:R-:W-:Y:S01]  /*13220*/  R2UR UR10, R10 ;  /* 0x000000000a0a72ca */ /* 0x000fe200000e0000 */
[----:B------:R-:W-:Y:S01]  /*13230*/  IMAD R10, R16, 0x6c00, R17 ;  /* 0x00006c00100a7824 */ /* 0x000fe200078e0211 */
[----:B------:R-:W-:Y:S01]  /*13240*/  PLOP3.LUT P0, PT, PT, PT, PT, 0x80, 0x0 ;  /* 0x000000000000781c */ /* 0x000fe20003f0f070 */
[----:B------:R-:W-:Y:S01]  /*13250*/  IMAD R11, R19, 0x90, RZ ;  /* 0x00000090130b7824 */ /* 0x000fe200078e02ff */
[----:B------:R-:W-:Y:S01]  /*13260*/  UIADD3.X UR5, URZ, UR39, URZ, UP0, !UPT ;  /* 0x000000273f057290 */ /* 0x000fe200087fe43f */
[----:B------:R-:W-:Y:S02]  /*13270*/  VIADD R5, R5, 0x31c50 ;  /* 0x00031c5005057836 */ /* 0x000fe40000000000 */
[----:B------:R-:W-:-:S09]  /*13280*/  VIADD R12, R10, 0x200 ;  /* 0x000002000a0c7836 */ /* 0x000fd20000000000 */
.L_x_1947:
        /* <DEDUP_REMOVED lines=15> */
.L_x_1948:
        /* <DEDUP_REMOVED lines=15> */
.L_x_1949:
        /* <DEDUP_REMOVED lines=12> */
.L_x_1934:
[----:B------:R-:W-:Y:S05]  /*13530*/  BSYNC B0 ;  /* 0x0000000000007941 */ /* 0x000fea0003800000 */
.L_x_1933:
[----:B------:R-:W-:Y:S01]  /*13540*/  UIADD3 UR4, UR43, -0x3, URZ ;  /* 0xfffffffd2b047890 */ /* 0x000fe2000fffe03f */
[----:B------:R-:W-:Y:S02]  /*13550*/  IMAD.MOV.U32 R16, RZ, RZ, R6 ;  /* 0x000000ffff107224 */ /* 0x000fe400078e0006 */
[----:B------:R-:W-:-:S03]  /*13560*/  IMAD.MOV.U32 R23, RZ, RZ, R8 ;  /* 0x000000ffff177224 */ /* 0x000fc600078e0008 */
[----:B------:R-:W-:-:S07]  /*13570*/  IMAD.U32 R6, RZ, RZ, UR4 ;  /* 0x00000004ff067e24 */ /* 0x000fce000f8e00ff */
.L_x_1932:
[----:B------:R-:W-:Y:S01]  /*13580*/  ISETP.NE.AND P0, PT, R7, RZ, PT ;  /* 0x000000ff0700720c */ /* 0x000fe20003f05270 */
[----:B------:R-:W-:-:S12]  /*13590*/  BSSY B0, `(.L_x_1931) ;  /* 0x000015a000007945 */ /* 0x000fd80003800000 */
[----:B------:R-:W-:Y:S05]  /*135a0*/  @!P0 BRA `(.L_x_1950) ;  /* 0x0000001400608947 */ /* 0x000fea0003800000 */
[----:B------:R-:W-:-:S07]  /*135b0*/  IMAD.MOV.U32 R4, RZ, RZ, R18 ;  /* 0x000000ffff047224 */ /* 0x000fce00078e0012 */
.L_x_1985:
[----:B------:R-:W-:Y:S01]  /*135c0*/  ISETP.NE.AND P1, PT, R25, RZ, PT ;  /* 0x000000ff1900720c */ /* 0x000fe20003f25270 */
        /* <DEDUP_REMOVED lines=8> */
[----:B------:R-:W-:Y:S01]  /*13650*/  ISETP.NE.AND P1, PT, R26, RZ, PT ;  /* 0x000000ff1a00720c */ /* 0x000fe20003f25270 */
[----:B------:R-:W-:-:S12]  /*13660*/  IMAD.MOV.U32 R9, RZ, RZ, R6 ;  /* 0x000000ffff097224 */ /* 0x000fd800078e0006 */
[----:B------:R-:W-:Y:S05]  /*13670*/  @!P1 BRA `(.L_x_1953) ;  /* 0x00000000004c9947 */ /* 0x000fea0003800000 */
[----:B------:R-:W1:Y:S01]  /*13680*/  LDC R9, c[0x0][0x43c] ;  /* 0x00010f00ff097b82 */ /* 0x000e620000000800 */
[----:B------:R-:W-:Y:S01]  /*13690*/  ULDC.64 UR4, c[0x0][0x428] ;  /* 0x00010a0000047ab9 */ /* 0x000fe20000000a00 */
[----:B------:R-:W-:Y:S01]  /*136a0*/  ULDC.64 UR6, c[0x0][0x208] ;  /* 0x0000820000067ab9 */ /* 0x000fe20000000a00 */
[----:B-1----:R-:W-:-:S13]  /*136b0*/  ISETP.NE.AND P0, PT, R9, 0x1, PT ;  /* 0x000000010900780c */ /* 0x002fda0003f05270 */
[----:B0-----:R-:W0:Y:S02]  /*136c0*/  @P0 LDC.64 R2, c[0x0][0x440] ;  /* 0x00011000ff020b82 */ /* 0x001e240000000a00 */
        /* <DEDUP_REMOVED lines=14> */
.L_x_1953:
[----:B0-----:R-:W1:Y:S01]  /*137b0*/  S2R R2, SR_TID.X ;  /* 0x0000000000027919 */ /* 0x001e620000002100 */
[----:B------:R-:W-:Y:S01]  /*137c0*/  IMAD R3, R7, 0x8, R17 ;  /* 0x0000000807037824 */ /* 0x000fe200078e0211 */
[----:B------:R-:W-:Y:S01]  /*137d0*/  BSSY B2, `(.L_x_1954) ;  /* 0x0000006000027945 */ /* 0x000fe20003800000 */
[----:B-1----:R-:W-:Y:S02]  /*137e0*/  LOP3.LUT R5, R2, 0x7f, RZ, 0xc0, !PT ;  /* 0x0000007f02057812 */ /* 0x002fe400078ec0ff */
[----:B------:R-:W-:Y:S02]  /*137f0*/  SHF.L.U32 R2, R8, 0x1f, RZ ;  /* 0x0000001f08027819 */ /* 0x000fe400000006ff */
[----:B------:R-:W-:Y:S02]  /*13800*/  ISETP.NE.AND P1, PT, R5, RZ, PT ;  /* 0x000000ff0500720c */ /* 0x000fe40003f25270 */
[----:B------:R-:W0:Y:S02]  /*13810*/  SYNCS.PHASECHK.TRANS64.TRYWAIT P0, [R3+URZ+0x31c40], R2 ;  /* 0x031c4002030075a7 */ /* 0x000e24000800017f */
[----:B0-----:R-:W-:Y:S09]  /*13820*/  @!P0 BRA `(.L_x_1955) ;  /* 0x0000002800ec8947 */ /* 0x001ff20003800000 */
.L_x_2036:
[----:B------:R-:W-:Y:S05]  /*13830*/  BSYNC B2 ;  /* 0x0000000000027941 */ /* 0x000fea0003800000 */
.L_x_1954:
[----:B------:R-:W-:Y:S04]  /*13840*/  BSSY B2, `(.L_x_1956) ;  /* 0x0000007000027945 */ /* 0x000fe80003800000 */
[----:B------:R-:W-:Y:S05]  /*13850*/  @P1 BRA `(.L_x_1957) ;  /* 0x0000000000141947 */ /* 0x000fea0003800000 */
[----:B------:R-:W-:Y:S01]  /*13860*/  ISETP.NE.AND P0, PT, R29, RZ, PT ;  /* 0x000000ff1d00720c */ /* 0x000fe20003f05270 */
[----:B0-----:R-:W-:-:S04]  /*13870*/  IMAD.MOV.U32 R2, RZ, RZ, 0x6c00 ;  /* 0x00006c00ff027424 */ /* 0x001fc800078e00ff */
[----:B------:R1:W-:Y:S08]  /*13880*/  SYNCS.ARRIVE.TRANS64 RZ, [R3+URZ+0x31c30], R2 ;  /* 0x031c300203ff79a7 */ /* 0x0003f0000800003f */
[----:B------:R-:W-:Y:S05]  /*13890*/  @!P0 BRA `(.L_x_1957) ;  /* 0x0000000000048947 */ /* 0x000fea0003800000 */
[----:B------:R-:W-:Y:S01]  /*138a0*/  BPT.TRAP 0x1 ;  /* 0x000000040000795c */ /* 0x000fe20000300000 */
.L_x_1957:
[----:B------:R-:W-:Y:S05]  /*138b0*/  BSYNC B2 ;  /* 0x0000000000027941 */ /* 0x000fea0003800000 */
.L_x_1956:
[----:B------:R-:W-:Y:S01]  /*138c0*/  IMAD.MOV.U32 R5, RZ, RZ, RZ ;  /* 0x000000ffff057224 */ /* 0x000fe200078e00ff */
[----:B------:R-:W-:Y:S01]  /*138d0*/  UIADD3 UR4, UP0, UR38, 0x370, URZ ;  /* 0x0000037026047890 */ /* 0x000fe2000ff1e03f */
[----:B------:R-:W-:Y:S01]  /*138e0*/  IMAD R12, R7, 0x6c00, R17 ;  /* 0x00006c00070c7824 */ /* 0x000fe200078e0211 */
[----:B------:R-:W-:Y:S01]  /*138f0*/  PLOP3.LUT P0, PT, PT, PT, PT, 0x80, 0x0 ;  /* 0x000000000000781c */ /* 0x000fe20003f0f070 */
[----:B01----:R-:W-:Y:S01]  /*13900*/  VIADD R3, R3, 0x31c30 ;  /* 0x00031c3003037836 */ /* 0x003fe20000000000 */
[----:B------:R-:W-:Y:S01]  /*13910*/  R2UR UR10, R5 ;  /* 0x00000000050a72ca */ /* 0x000fe200000e0000 */
[----:B------:R-:W-:Y:S01]  /*13920*/  IMAD R2, R9, 0x90, RZ ;  /* 0x0000009009027824 */ /* 0x000fe200078e02ff */
[----:B------:R-:W-:Y:S01]  /*13930*/  UIADD3.X UR5, URZ, UR39, URZ, UP0, !UPT ;  /* 0x000000273f057290 */ /* 0x000fe200087fe43f */
[----:B------:R-:W-:Y:S01]  /*13940*/  VIADD R10, R12, 0x16a00 ;  /* 0x00016a000c0a7836 */ /* 0x000fe20000000000 */
[----:B------:R-:W-:Y:S01]  /*13950*/  UMOV UR6, 0x0 ;  /* 0x0000000000067882 */ /* 0x000fe20000000000 */
[----:B------:R-:W-:-:S10]  /*13960*/  UMOV UR7, 0x14f00000 ;  /* 0x14f0000000077882 */ /* 0x000fd40000000000 */
.L_x_1958:
        /* <DEDUP_REMOVED lines=16> */
.L_x_1959:
        /* <DEDUP_REMOVED lines=16> */
.L_x_1960:
        /* <DEDUP_REMOVED lines=15> */
.L_x_2037:
[----:B------:R-:W-:Y:S05]  /*13c60*/  BSYNC B2 ;  /* 0x0000000000027941 */ /* 0x000fea0003800000 */
.L_x_1961:
[----:B------:R-:W-:Y:S01]  /*13c70*/  BSSY B2, `(.L_x_1963) ;  /* 0x0000009000027945 */ /* 0x000fe20003800000 */
[----:B------:R-:W-:Y:S02]  /*13c80*/  IMAD.MOV.U32 R2, RZ, RZ, 0x0 ;  /* 0x00000000ff027424 */ /* 0x000fe400078e00ff */
[----:B------:R-:W-:Y:S01]  /*13c90*/  IMAD.MOV.U32 R3, RZ, RZ, 0x14f00000 ;  /* 0x14f00000ff037424 */ /* 0x000fe200078e00ff */
[----:B------:R-:W-:Y:S06]  /*13ca0*/  @P1 BRA `(.L_x_1964) ;  /* 0x0000000000141947 */ /* 0x000fec0003800000 */
[----:B------:R-:W-:Y:S01]  /*13cb0*/  ISETP.NE.AND P0, PT, R29, RZ, PT ;  /* 0x000000ff1d00720c */ /* 0x000fe20003f05270 */
[----:B------:R-:W-:-:S04]  /*13cc0*/  IMAD.MOV.U32 R13, RZ, RZ, 0x6c00 ;  /* 0x00006c00ff0d7424 */ /* 0x000fc800078e00ff */
[----:B------:R1:W-:Y:S08]  /*13cd0*/  SYNCS.ARRIVE.TRANS64 RZ, [R12+URZ+0x50], R13 ;  /* 0x0000500d0cff79a7 */ /* 0x0003f0000800003f */
[----:B------:R-:W-:Y:S05]  /*13ce0*/  @!P0 BRA `(.L_x_1964) ;  /* 0x0000000000048947 */ /* 0x000fea0003800000 */
[----:B------:R-:W-:Y:S01]  /*13cf0*/  BPT.TRAP 0x1 ;  /* 0x000000040000795c */ /* 0x000fe20000300000 */
.L_x_1964:
[----:B------:R-:W-:Y:S05]  /*13d00*/  BSYNC B2 ;  /* 0x0000000000027941 */ /* 0x000fea0003800000 */
.L_x_1963:
[----:B------:R-:W-:Y:S01]  /*13d10*/  R2UR UR6, R2 ;  /* 0x00000000020672ca */ /* 0x000fe200000e0000 */
[----:B------:R-:W-:Y:S01]  /*13d20*/  IMAD R16, R16, 0x6c00, R17 ;  /* 0x00006c0010107824 */ /* 0x000fe200078e0211 */
[----:B------:R-:W-:Y:S01]  /*13d30*/  R2UR UR7, R3 ;  /* 0x00000000030772ca */ /* 0x000fe200000e0000 */
[----:B------:R-:W-:Y:S01]  /*13d40*/  UIADD3 UR4, UP0, UR38, 0x470, URZ ;  /* 0x0000047026047890 */ /* 0x000fe2000ff1e03f */
[----:B------:R-:W-:Y:S01]  /*13d50*/  R2UR UR10, R5 ;  /* 0x00000000050a72ca */ /* 0x000fe200000e0000 */
[----:B------:R-:W-:Y:S01]  /*13d60*/  IMAD R5, R19, 0x90, RZ ;  /* 0x0000009013057824 */ /* 0x000fe200078e02ff */
[----:B------:R-:W-:Y:S01]  /*13d70*/  PLOP3.LUT P0, PT, PT, PT, PT, 0x80, 0x0 ;  /* 0x000000000000781c */ /* 0x000fe20003f0f070 */
[----:B01----:R-:W-:Y:S01]  /*13d80*/  VIADD R12, R12, 0x50 ;  /* 0x000000500c0c7836 */ /* 0x003fe20000000000 */
[----:B------:R-:W-:Y:S01]  /*13d90*/  UIADD3.X UR5, URZ, UR39, URZ, UP0, !UPT ;  /* 0x000000273f057290 */ /* 0x000fe200087fe43f */
[----:B------:R-:W-:-:S11]  /*13da0*/  VIADD R13, R16, 0x200 ;  /* 0x00000200100d7836 */ /* 0x000fd60000000000 */
.L_x_1965:
        /* <DEDUP_REMOVED lines=15> */
.L_x_1966:
        /* <DEDUP_REMOVED lines=15> */
.L_x_1967:
        /* <DEDUP_REMOVED lines=12> */
.L_x_1952:
[----:B------:R-:W-:Y:S05]  /*14050*/  BSYNC B1 ;  /* 0x0000000000017941 */ /* 0x000fea0003800000 */
.L_x_1951:
        /* <DEDUP_REMOVED lines=30> */
.L_x_1970:
        /* <DEDUP_REMOVED lines=8> */
.L_x_2038:
[----:B------:R-:W-:Y:S05]  /*142c0*/  BSYNC B2 ;  /* 0x0000000000027941 */ /* 0x000fea0003800000 */
.L_x_1971:
[----:B------:R-:W-:Y:S04]  /*142d0*/  BSSY B2, `(.L_x_1973) ;  /* 0x0000007000027945 */ /* 0x000fe80003800000 */
[----:B------:R-:W-:Y:S05]  /*142e0*/  @P1 BRA `(.L_x_1974) ;  /* 0x0000000000141947 */ /* 0x000fea0003800000 */
[----:B------:R-:W-:Y:S01]  /*142f0*/  ISETP.NE.AND P0, PT, R29, RZ, PT ;  /* 0x000000ff1d00720c */ /* 0x000fe20003f05270 */
[----:B0-----:R-:W-:-:S04]  /*14300*/  IMAD.MOV.U32 R3, RZ, RZ, 0x6c00 ;  /* 0x00006c00ff037424 */ /* 0x001fc800078e00ff */
[----:B------:R1:W-:Y:S08]  /*14310*/  SYNCS.ARRIVE.TRANS64 RZ, [R2+URZ+0x31c30], R3 ;  /* 0x031c300302ff79a7 */ /* 0x0003f0000800003f */
[----:B------:R-:W-:Y:S05]  /*14320*/  @!P0 BRA `(.L_x_1974) ;  /* 0x0000000000048947 */ /* 0x000fea0003800000 */
[----:B------:R-:W-:Y:S01]  /*14330*/  BPT.TRAP 0x1 ;  /* 0x000000040000795c */ /* 0x000fe20000300000 */
.L_x_1974:
[----:B------:R-:W-:Y:S05]  /*14340*/  BSYNC B2 ;  /* 0x0000000000027941 */ /* 0x000fea0003800000 */
.L_x_1973:
        /* <DEDUP_REMOVED lines=12> */
.L_x_1975:
        /* <DEDUP_REMOVED lines=16> */
.L_x_1976:
        /* <DEDUP_REMOVED lines=16> */
.L_x_1977:
        /* <DEDUP_REMOVED lines=15> */
.L_x_2039:
[----:B------:R-:W-:Y:S05]  /*14700*/  BSYNC B2 ;  /* 0x0000000000027941 */ /* 0x000fea0003800000 */
.L_x_1978:
        /* <DEDUP_REMOVED lines=9> */
.L_x_1981:
[----:B------:R-:W-:Y:S05]  /*147a0*/  BSYNC B2 ;  /* 0x0000000000027941 */ /* 0x000fea0003800000 */
.L_x_1980:
        /* <DEDUP_REMOVED lines=10> */
.L_x_1982:
        /* <DEDUP_REMOVED lines=15> */
.L_x_1983:
        /* <DEDUP_REMOVED lines=15> */
.L_x_1984:
        /* <DEDUP_REMOVED lines=12> */
.L_x_1969:
[----:B------:R-:W-:Y:S05]  /*14af0*/  BSYNC B1 ;  /* 0x0000000000017941 */ /* 0x000fea0003800000 */
.L_x_1968:
[C---:B------:R-:W-:Y:S01]  /*14b00*/  ISETP.GT.AND P0, PT, R6.reuse, 0x1, PT ;  /* 0x000000010600780c */ /* 0x040fe20003f04270 */
[----:B------:R-:W-:-:S12]  /*14b10*/  VIADD R6, R6, 0xfffffffe ;  /* 0xfffffffe06067836 */ /* 0x000fd80000000000 */
[----:B------:R-:W-:Y:S05]  /*14b20*/  @P0 BRA `(.L_x_1985) ;  /* 0xffffffe800a40947 */ /* 0x000fea000383ffff */
.L_x_1950:
[----:B------:R-:W-:Y:S05]  /*14b30*/  BSYNC B0 ;  /* 0x0000000000007941 */ /* 0x000fea0003800000 */
.L_x_1931:
        /* <DEDUP_REMOVED lines=8> */
[----:B------:R-:W1:Y:S01]  /*14bc0*/  FLO.U32 R0, UR4 ;  /* 0x0000000400007d00 */ /* 0x000e6200080e0000 */
[----:B------:R-:W-:Y:S01]  /*14bd0*/  ULDC.64 UR6, c[0x0][0x208] ;  /* 0x0000820000067ab9 */ /* 0x000fe20000000a00 */
        /* <DEDUP_REMOVED lines=8> */
.L_x_1987:
[----:B------:R-:W-:Y:S05]  /*14c60*/  BSYNC B0 ;  /* 0x0000000000007941 */ /* 0x000fea0003800000 */
.L_x_1986:
[----:B------:R-:W-:Y:S01]  /*14c70*/  ISETP.NE.AND P0, PT, R25, RZ, PT ;  /* 0x000000ff1900720c */ /* 0x000fe20003f05270 */
        /* <DEDUP_REMOVED lines=8> */
.L_x_2040:
[----:B------:R-:W-:Y:S05]  /*14d00*/  BSYNC B1 ;  /* 0x0000000000017941 */ /* 0x000fea0003800000 */
.L_x_1990:
[----:B------:R-:W-:Y:S04]  /*14d10*/  BSSY B1, `(.L_x_1992) ;  /* 0x0000007000017945 */ /* 0x000fe80003800000 */
[----:B------:R-:W-:Y:S05]  /*14d20*/  @P2 BRA `(.L_x_1993) ;  /* 0x0000000000142947 */ /* 0x000fea0003800000 */
[----:B------:R-:W-:Y:S01]  /*14d30*/  ISETP.NE.AND P0, PT, R29, RZ, PT ;  /* 0x000000ff1d00720c */ /* 0x000fe20003f05270 */
[----:B-1----:R-:W-:-:S04]  /*14d40*/  IMAD.MOV.U32 R0, RZ, RZ, 0x6c00 ;  /* 0x00006c00ff007424 */ /* 0x002fc800078e00ff */
[----:B------:R2:W-:Y:S08]  /*14d50*/  SYNCS.ARRIVE.TRANS64 RZ, [R3+URZ+0x31c50], R0 ;  /* 0x031c500003ff79a7 */ /* 0x0005f0000800003f */
[----:B------:R-:W-:Y:S05]  /*14d60*/  @!P0 BRA `(.L_x_1993) ;  /* 0x0000000000048947 */ /* 0x000fea0003800000 */
[----:B------:R-:W-:Y:S01]  /*14d70*/  BPT.TRAP 0x1 ;  /* 0x000000040000795c */ /* 0x000fe20000300000 */
.L_x_1993:
[----:B------:R-:W-:Y:S05]  /*14d80*/  BSYNC B1 ;  /* 0x0000000000017941 */ /* 0x000fea0003800000 */
.L_x_1992:
[----:B-12---:R-:W-:Y:S01]  /*14d90*/  IMAD R0, R16, 0x6c00, R17 ;  /* 0x00006c0010007824 */ /* 0x006fe200078e0211 */
        /* <DEDUP_REMOVED lines=9> */
.L_x_1994:
        /* <DEDUP_REMOVED lines=15> */
.L_x_1995:
        /* <DEDUP_REMOVED lines=15> */
.L_x_1996:
        /* <DEDUP_REMOVED lines=10> */
.L_x_1989:
[----:B------:R-:W-:Y:S05]  /*150b0*/  BSYNC B0 ;  /* 0x0000000000007941 */ /* 0x000fea0003800000 */
.L_x_1988:
[----:B------:R-:W-:-:S05]  /*150c0*/  VIADD R16, R16, 0x1 ;  /* 0x0000000110107836 */ /* 0x000fca0000000000 */
[----:B------:R-:W-:-:S04]  /*150d0*/  ISETP.NE.AND P0, PT, R16, 0x2, PT ;  /* 0x000000021000780c */ /* 0x000fc80003f05270 */
[----:B------:R-:W-:Y:S02]  /*150e0*/  SEL R0, RZ, 0x1, P0 ;  /* 0x00000001ff007807 */ /* 0x000fe40000000000 */
[----:B------:R-:W-:Y:S02]  /*150f0*/  SEL R16, R16, RZ, P0 ;  /* 0x000000ff10107207 */ /* 0x000fe40000000000 */
[----:B------:R-:W-:-:S07]  /*15100*/  LOP3.LUT R23, R23, R0, RZ, 0x3c, !PT ;  /* 0x0000000017177212 */ /* 0x000fce00078e3cff */
.L_x_1913:
[----:B------:R-:W-:Y:S05]  /*15110*/  BSYNC B7 ;  /* 0x0000000000077941 */ /* 0x000fea0003800000 */
.L_x_1911:
[----:B------:R-:W2:Y:S02]  /*15120*/  LDL R0, [R1+0x4] ;  /* 0x0000040001007983 */ /* 0x000ea40000100800 */
[----:B--2---:R-:W-:-:S13]  /*15130*/  ISETP.NE.AND P0, PT, R0, RZ, PT ;  /* 0x000000ff0000720c */ /* 0x004fda0003f05270 */
        /* <DEDUP_REMOVED lines=10> */
.L_x_1997:
[----:B------:R-:W-:-:S03]  /*151e0*/  UMOV UR4, 0xffffffff ;  /* 0xffffffff00047882 */ /* 0x000fc60000000000 */
[----:B------:R-:W-:Y:S05]  /*151f0*/  BRA.DIV UR4, `(.L_x_1999) ;  /* 0x0000001204dc7947 */ /* 0x000fea000b800000 */
[----:B------:R1:W2:Y:S02]  /*15200*/  SHFL.IDX PT, R14, R28, RZ, 0x1f ;  /* 0x00001fff1c0e7589 */ /* 0x0002a400000e0000 */
.L_x_2043:
        /* <DEDUP_REMOVED lines=8> */
.L_x_1998:
[----:B------:R-:W-:Y:S02]  /*15290*/  ULDC UR4, c[0x0][0xc38] ;  /* 0x00030e0000047ab9 */ /* 0x000fe40000000800 */
[----:B-1----:R-:W-:-:S13]  /*152a0*/  ISETP.GE.AND P0, PT, R28, UR4, PT ;  /* 0x000000041c007c0c */ /* 0x002fda000bf06270 */
[----:B------:R-:W-:Y:S05]  /*152b0*/  @!P0 BRA `(.L_x_2000) ;  /* 0xffffffb800c08947 */ /* 0x000fea000383ffff */
.L_x_1908:
[----:B------:R-:W2:Y:S01]  /*152c0*/  LDL.LU R0, [R1] ;  /* 0x0000000001007983 */ /* 0x000ea20000300800 */
[----:B------:R-:W-:Y:S01]  /*152d0*/  BSSY B0, `(.L_x_2001) ;  /* 0x000000b000007945 */ /* 0x000fe20003800000 */
[----:B------:R-:W1:Y:S01]  /*152e0*/  S2R R5, SR_CgaCtaId ;  /* 0x0000000000057919 */ /* 0x000e620000008800 */
[----:B--2---:R-:W-:-:S05]  /*152f0*/  VIADD R0, R0, 0x1 ;  /* 0x0000000100007836 */ /* 0x004fca0000000000 */
[----:B------:R-:W-:-:S04]  /*15300*/  LEA.HI R2, R0, R0, RZ, 0x1 ;  /* 0x0000000000027211 */ /* 0x000fc800078f08ff */
[----:B------:R-:W-:Y:S02]  /*15310*/  LOP3.LUT R3, R2, 0xfffffffe, RZ, 0xc0, !PT ;  /* 0xfffffffe02037812 */ /* 0x000fe400078ec0ff */
[----:B------:R-:W-:-:S03]  /*15320*/  MOV R2, 0x400 ;  /* 0x0000040000027802 */ /* 0x000fc60000000f00 */
[----:B------:R-:W-:Y:S01]  /*15330*/  IMAD.IADD R0, R0, 0x1, -R3 ;  /* 0x0000000100007824 */ /* 0x000fe200078e0a03 */
[----:B-1----:R-:W-:-:S04]  /*15340*/  LEA R7, R5, R2, 0x18 ;  /* 0x0000000205077211 */ /* 0x002fc800078ec0ff */
[----:B------:R-:W-:-:S04]  /*15350*/  SHF.L.U32 R0, R0, 0x1f, RZ ;  /* 0x0000001f00007819 */ /* 0x000fc800000006ff */
[----:B------:R-:W1:Y:S02]  /*15360*/  SYNCS.PHASECHK.TRANS64.TRYWAIT P0, [R7+URZ+0x31c20], R0 ;  /* 0x031c2000070075a7 */ /* 0x000e64000800017f */
[----:B-1----:R-:W-:Y:S05]  /*15370*/  @!P0 BRA `(.L_x_2002) ;  /* 0x0000001000a48947 */ /* 0x002fea0003800000 */
.L_x_2044:
[----:B------:R-:W-:Y:S05]  /*15380*/  BSYNC B0 ;  /* 0x0000000000007941 */ /* 0x000fea0003800000 */
.L_x_2001:
[----:B------:R-:W-:-:S03]  /*15390*/  UMOV UR4, 0xffffffff ;  /* 0xffffffff00047882 */ /* 0x000fc60000000000 */
[----:B------:R-:W-:Y:S05]  /*153a0*/  BRA.DIV UR4, `(.L_x_2003) ;  /* 0x0000001204ac7947 */ /* 0x000fea000b800000 */
[----:B-1----:R-:W1:Y:S02]  /*153b0*/  S2R R0, SR_TID.X ;  /* 0x0000000000007919 */ /* 0x002e640000002100 */
[----:B-1----:R-:W-:-:S04]  /*153c0*/  SHF.R.U32.HI R0, RZ, 0x5, R0 ;  /* 0x00000005ff007819 */ /* 0x002fc80000011600 */
[----:B------:R-:W-:-:S05]  /*153d0*/  LOP3.LUT R0, R0, 0x3, RZ, 0xc0, !PT ;  /* 0x0000000300007812 */ /* 0x000fca00078ec0ff */
[----:B------:R1:W2:Y:S02]  /*153e0*/  SHFL.IDX PT, R14, R0, RZ, 0x1f ;  /* 0x00001fff000e7589 */ /* 0x0002a400000e0000 */
.L_x_2047:
[----:B--2---:R-:W-:Y:S01]  /*153f0*/  ISETP.NE.AND P0, PT, R14, RZ, PT ;  /* 0x000000ff0e00720c */ /* 0x004fe20003f05270 */
[----:B------:R-:W-:-:S12]  /*15400*/  BSSY B0, `(.L_x_2004) ;  /* 0x0000026000007945 */ /* 0x000fd80003800000 */
[----:B------:R-:W-:Y:S05]  /*15410*/  @P0 BRA `(.L_x_2005) ;  /* 0x0000000000900947 */ /* 0x000fea0003800000 */
[----:B------:R-:W-:-:S03]  /*15420*/  UMOV UR4, 0xffffffff ;  /* 0xffffffff00047882 */ /* 0x000fc60000000000 */
[----:B------:R-:W-:Y:S05]  /*15430*/  BRA.DIV UR4, `(.L_x_2006) ;  /* 0x0000001204bc7947 */ /* 0x000fea000b800000 */
[----:B------:R-:W-:-:S13]  /*15440*/  ELECT P6, URZ, PT ;  /* 0x00000000003f782f */ /* 0x000fda00038c0000 */
.L_x_2050:
[----:B------:R-:W-:Y:S05]  /*15450*/  @!P6 BRA `(.L_x_2005) ;  /* 0x000000000080e947 */ /* 0x000fea0003800000 */
[----:B-1----:R-:W2:Y:S02]  /*15460*/  LDL R0, [R1+0x8] ;  /* 0x0000080001007983 */ /* 0x002ea40000100800 */
[----:B--2---:R-:W-:-:S13]  /*15470*/  R2UR UR4, R0 ;  /* 0x00000000000472ca */ /* 0x004fda00000e0000 */
[----:B------:R-:W-:-:S06]  /*15480*/  ULOP3.LUT UR4, UR4, 0x2, URZ, 0xfc, !UPT ;  /* 0x0000000204047892 */ /* 0x000fcc000f8efc3f */
[----:B------:R-:W-:-:S05]  /*15490*/  IMAD.U32 R0, RZ, RZ, UR4 ;  /* 0x00000004ff007e24 */ /* 0x000fca000f8e00ff */
[----:B------:R-:W-:-:S13]  /*154a0*/  ISETP.NE.AND P2, PT, R0, 0x3, PT ;  /* 0x000000030000780c */ /* 0x000fda0003f45270 */
[----:B------:R-:W-:Y:S05]  /*154b0*/  @!P2 BRA `(.L_x_2007) ;  /* 0x000000000004a947 */ /* 0x000fea0003800000 */
[----:B------:R-:W-:Y:S01]  /*154c0*/  BPT.TRAP 0x1 ;  /* 0x000000040000795c */ /* 0x000fe20000300000 */
.L_x_2007:
        /* <DEDUP_REMOVED lines=12> */
.L_x_2051:
[----:B------:R-:W2:Y:S02]  /*15590*/  SYNCS.PHASECHK.TRANS64.TRYWAIT P0, [R3+URZ], R0 ;  /* 0x00000000030075a7 */ /* 0x000ea4000800017f */
[----:B--2---:R-:W-:Y:S05]  /*155a0*/  @!P0 BRA `(.L_x_2009) ;  /* 0x0000001000948947 */ /* 0x004fea0003800000 */
.L_x_2052:
[----:B------:R-:W-:Y:S05]  /*155b0*/  @!P2 BRA `(.L_x_2010) ;  /* 0x000000000004a947 */ /* 0x000fea0003800000 */
[----:B------:R-:W-:Y:S01]  /*155c0*/  BPT.TRAP 0x1 ;  /* 0x000000040000795c */ /* 0x000fe20000300000 */
.L_x_2010:
[----:B--2---:R-:W-:-:S04]  /*155d0*/  VIADD R3, R7, 0x31c60 ;  /* 0x00031c6007037836 */ /* 0x004fc80000000000 */
[----:B-1----:R-:W-:-:S04]  /*155e0*/  IMAD R5, R16, 0x8, R3 ;  /* 0x0000000810057824 */ /* 0x002fc800078e0203 */
[----:B------:R-:W1:Y:S02]  /*155f0*/  SYNCS.PHASECHK.TRANS64.TRYWAIT P0, [R5+URZ], R4 ;  /* 0x00000004050075a7 */ /* 0x000e64000800017f */
[----:B-1----:R-:W-:Y:S05]  /*15600*/  @!P0 BRA `(.L_x_2011) ;  /* 0x0000001000908947 */ /* 0x002fea0003800000 */
.L_x_2053:
[----:B------:R-:W-:-:S07]  /*15610*/  IMAD R3, R6, 0x8, R3 ;  /* 0x0000000806037824 */ /* 0x000fce00078e0203 */
.L_x_2012:
[----:B--2---:R2:W3:Y:S02]  /*15620*/  SYNCS.PHASECHK.TRANS64.TRYWAIT P0, [R3+URZ], R0 ;  /* 0x00000000030075a7 */ /* 0x0044e4000800017f */
[----:B---3--:R-:W-:Y:S05]  /*15630*/  @!P0 NANOSLEEP.SYNCS 0x989680 ;  /* 0x009896800000895d */ /* 0x008fea0003900000 */
[----:B------:R-:W3:Y:S02]  /*15640*/  @!P0 SYNCS.PHASECHK.TRANS64 P0, [R3+URZ], R0 ;  /* 0x00000000030085a7 */ /* 0x000ee4000800007f */
[----:B---3--:R-:W-:Y:S05]  /*15650*/  @!P0 BRA `(.L_x_2012) ;  /* 0xfffffffc00f08947 */ /* 0x008fea000383ffff */
.L_x_2005:
[----:B------:R-:W-:Y:S05]  /*15660*/  BSYNC B0 ;  /* 0x0000000000007941 */ /* 0x000fea0003800000 */
.L_x_2004:
[----:B------:R-:W-:Y:S05]  /*15670*/  EXIT ;  /* 0x000000000000794d */ /* 0x000fea0003800000 */
.L_x_1869:
[----:B0-----:R-:W-:-:S04]  /*15680*/  IMAD.U32 R3, RZ, RZ, UR37 ;  /* 0x00000025ff037e24 */ /* 0x001fc8000f8e00ff */
[----:B------:R0:W1:Y:S03]  /*15690*/  SYNCS.PHASECHK.TRANS64.TRYWAIT P1, [R3+URZ+0x31c00], R0 ;  /* 0x031c0000030075a7 */ /* 0x000066000802017f */
[----:B-1----:R-:W-:Y:S05]  /*156a0*/  @!P1 NANOSLEEP.SYNCS 0x989680 ;  /* 0x009896800000995d */ /* 0x002fea0003900000 */
[----:B------:R-:W1:Y:S02]  /*156b0*/  @!P1 SYNCS.PHASECHK.TRANS64 P1, [R3+URZ+0x31c00], R0 ;  /* 0x031c0000030095a7 */ /* 0x000e64000802007f */
[----:B-1----:R-:W-:Y:S05]  /*156c0*/  @!P1 BRA `(.L_x_1869) ;  /* 0xfffffffc00ec9947 */ /* 0x002fea000383ffff */
[----:B------:R-:W-:Y:S05]  /*156d0*/  BRA `(.L_x_2013) ;  /* 0xfffffec000607947 */ /* 0x000fea000383ffff */
.L_x_1873:
[----:B-1----:R1:W2:Y:S02]  /*156e0*/  SYNCS.PHASECHK.TRANS64.TRYWAIT P2, [R0+URZ+0x31c30], R3 ;  /* 0x031c3003000075a7 */ /* 0x0022a4000804017f */
[----:B--2---:R-:W-:Y:S05]  /*156f0*/  @!P2 NANOSLEEP.SYNCS 0x989680 ;  /* 0x009896800000a95d */ /* 0x004fea0003900000 */
[----:B------:R-:W2:Y:S02]  /*15700*/  @!P2 SYNCS.PHASECHK.TRANS64 P2, [R0+URZ+0x31c30], R3 ;  /* 0x031c30030000a5a7 */ /* 0x000ea4000804007f */
[----:B--2---:R-:W-:Y:S05]  /*15710*/  @!P2 BRA `(.L_x_1873) ;  /* 0xfffffffc00f0a947 */ /* 0x004fea000383ffff */
[----:B------:R-:W-:Y:S05]  /*15720*/  BRA `(.L_x_1872) ;  /* 0xfffffec000847947 */ /* 0x000fea000383ffff */
.L_x_1878:
[----:B-1----:R-:W-:-:S04]  /*15730*/  IMAD.U32 R8, RZ, RZ, UR4 ;  /* 0x00000004ff087e24 */ /* 0x002fc8000f8e00ff */
[----:B------:R1:W2:Y:S03]  /*15740*/  SYNCS.PHASECHK.TRANS64.TRYWAIT P3, [R8+URZ+0x31c30], R7 ;  /* 0x031c3007080075a7 */ /* 0x0002a6000806017f */
[----:B--2---:R-:W-:Y:S05]  /*15750*/  @!P3 NANOSLEEP.SYNCS 0x989680 ;  /* 0x009896800000b95d */ /* 0x004fea0003900000 */
[----:B------:R-:W2:Y:S02]  /*15760*/  @!P3 SYNCS.PHASECHK.TRANS64 P3, [R8+URZ+0x31c30], R7 ;  /* 0x031c30070800b5a7 */ /* 0x000ea4000806007f */
[----:B--2---:R-:W-:Y:S05]  /*15770*/  @!P3 BRA `(.L_x_1878) ;  /* 0xfffffffc00ecb947 */ /* 0x004fea000383ffff */
[----:B------:R-:W-:Y:S05]  /*15780*/  BRA `(.L_x_1875) ;  /* 0xffffff04007c7947 */ /* 0x000fea000383ffff */
.L_x_1882:
[----:B-1----:R-:W-:-:S04]  /*15790*/  IMAD.U32 R8, RZ, RZ, UR4 ;  /* 0x00000004ff087e24 */ /* 0x002fc8000f8e00ff */
[----:B------:R1:W2:Y:S03]  /*157a0*/  SYNCS.PHASECHK.TRANS64.TRYWAIT P3, [R8+URZ+0x31c50], R7 ;  /* 0x031c5007080075a7 */ /* 0x0002a6000806017f */
[----:B--2---:R-:W-:Y:S05]  /*157b0*/  @!P3 NANOSLEEP.SYNCS 0x989680 ;  /* 0x009896800000b95d */ /* 0x004fea0003900000 */
[----:B------:R-:W2:Y:S02]  /*157c0*/  @!P3 SYNCS.PHASECHK.TRANS64 P3, [R8+URZ+0x31c50], R7 ;  /* 0x031c50070800b5a7 */ /* 0x000ea4000806007f */
[----:B--2---:R-:W-:Y:S05]  /*157d0*/  @!P3 BRA `(.L_x_1882) ;  /* 0xfffffffc00ecb947 */ /* 0x004fea000383ffff */
[----:B------:R-:W-:Y:S05]  /*157e0*/  BRA `(.L_x_1879) ;  /* 0xffffff1c00187947 */ /* 0x000fea000383ffff */
.L_x_1888:
[----:B--2---:R-:W-:-:S04]  /*157f0*/  IMAD.U32 R7, RZ, RZ, UR4 ;  /* 0x00000004ff077e24 */ /* 0x004fc8000f8e00ff */
[----:B------:R2:W3:Y:S03]  /*15800*/  SYNCS.PHASECHK.TRANS64.TRYWAIT P2, [R7+URZ+0x31c30], R6 ;  /* 0x031c3006070075a7 */ /* 0x0004e6000804017f */
[----:B---3--:R-:W-:Y:S05]  /*15810*/  @!P2 NANOSLEEP.SYNCS 0x989680 ;  /* 0x009896800000a95d */ /* 0x008fea0003900000 */
[----:B------:R-:W3:Y:S02]  /*15820*/  @!P2 SYNCS.PHASECHK.TRANS64 P2, [R7+URZ+0x31c30], R6 ;  /* 0x031c30060700a5a7 */ /* 0x000ee4000804007f */
[----:B---3--:R-:W-:Y:S05]  /*15830*/  @!P2 BRA `(.L_x_1888) ;  /* 0xfffffffc00eca947 */ /* 0x008fea000383ffff */
[----:B------:R-:W-:Y:S05]  /*15840*/  BRA `(.L_x_1885) ;  /* 0xffffff5000207947 */ /* 0x000fea000383ffff */
.L_x_1892:
[----:B-1----:R-:W-:-:S04]  /*15850*/  IMAD.U32 R7, RZ, RZ, UR4 ;  /* 0x00000004ff077e24 */ /* 0x002fc8000f8e00ff */
[----:B------:R1:W2:Y:S03]  /*15860*/  SYNCS.PHASECHK.TRANS64.TRYWAIT P2, [R7+URZ+0x31c50], R6 ;  /* 0x031c5006070075a7 */ /* 0x0002a6000804017f */
[----:B--2---:R-:W-:Y:S05]  /*15870*/  @!P2 NANOSLEEP.SYNCS 0x989680 ;  /* 0x009896800000a95d */ /* 0x004fea0003900000 */
[----:B------:R-:W2:Y:S02]  /*15880*/  @!P2 SYNCS.PHASECHK.TRANS64 P2, [R7+URZ+0x31c50], R6 ;  /* 0x031c50060700a5a7 */ /* 0x000ea4000804007f */
[----:B--2---:R-:W-:Y:S05]  /*15890*/  @!P2 BRA `(.L_x_1892) ;  /* 0xfffffffc00eca947 */ /* 0x004fea000383ffff */
[----:B------:R-:W-:Y:S05]  /*158a0*/  BRA `(.L_x_1889) ;  /* 0xffffff6400bc7947 */ /* 0x000fea000383ffff */
.L_x_1897:
[----:B---3--:R-:W-:-:S04]  /*158b0*/  IMAD.U32 R5, RZ, RZ, UR5 ;  /* 0x00000005ff057e24 */ /* 0x008fc8000f8e00ff */
[----:B------:R3:W4:Y:S03]  /*158c0*/  SYNCS.PHASECHK.TRANS64.TRYWAIT P0, [R5+URZ+0x31c50], R4 ;  /* 0x031c5004050075a7 */ /* 0x000726000800017f */
[----:B----4-:R-:W-:Y:S05]  /*158d0*/  @!P0 NANOSLEEP.SYNCS 0x989680 ;  /* 0x009896800000895d */ /* 0x010fea0003900000 */
[----:B------:R-:W4:Y:S02]  /*158e0*/  @!P0 SYNCS.PHASECHK.TRANS64 P0, [R5+URZ+0x31c50], R4 ;  /* 0x031c5004050085a7 */ /* 0x000f24000800007f */
[----:B----4-:R-:W-:Y:S05]  /*158f0*/  @!P0 BRA `(.L_x_1897) ;  /* 0xfffffffc00ec8947 */ /* 0x010fea000383ffff */
[----:B------:R-:W-:Y:S05]  /*15900*/  BRA `(.L_x_1896) ;  /* 0xffffff8c00e07947 */ /* 0x000fea000383ffff */
.L_x_1919:
[----:B------:R-:W-:Y:S02]  /*15910*/  IMAD.MOV.U32 R13, RZ, RZ, R20 ;  /* 0x000000ffff0d7224 */ /* 0x000fe400078e0014 */
[----:B------:R-:W-:Y:S02]  /*15920*/  IMAD.MOV.U32 R12, RZ, RZ, RZ ;  /* 0x000000ffff0c7224 */ /* 0x000fe400078e00ff */
[----:B------:R-:W-:Y:S02]  /*15930*/  IMAD.MOV.U32 R11, RZ, RZ, 0x1f ;  /* 0x0000001fff0b7424 */ /* 0x000fe400078e00ff */
[----:B------:R-:W-:-:S07]  /*15940*/  IMAD.MOV.U32 R15, RZ, RZ, -0x1 ;  /* 0xffffffffff0f7424 */ /* 0x000fce00078e00ff */
[----:B------:R-:W-:Y:S05]  /*15950*/  WARPSYNC.COLLECTIVE R15, `(.L_x_2014) ;  /* 0x000000000f087348 */ /* 0x000fea0003c00000 */
[----:B------:R0:W1:Y:S02]  /*15960*/  SHFL.IDX P6, R14, R13, R12, R11 ;  /* 0x0000000c0d0e7389 */ /* 0x00006400000c000b */
[----:B01----:R-:W-:Y:S01]  /*15970*/  ENDCOLLECTIVE ;  /* 0x000000000000791b */ /* 0x003fe20003800000 */
.L_x_2014:
[----:B------:R-:W-:Y:S05]  /*15980*/  BRA `(.L_x_2015) ;  /* 0xffffffbc00c47947 */ /* 0x000fea000383ffff */
.L_x_1921:
[----:B------:R-:W-:Y:S01]  /*15990*/  BSSY B0, `(.L_x_2016) ;  /* 0x0000006000007945 */ /* 0x000fe20003800000 */
[----:B------:R-:W-:-:S07]  /*159a0*/  IMAD.MOV.U32 R15, RZ, RZ, -0x1 ;  /* 0xffffffffff0f7424 */ /* 0x000fce00078e00ff */
[----:B0-----:R-:W-:Y:S05]  /*159b0*/  WARPSYNC.COLLECTIVE R15, `(.L_x_2017) ;  /* 0x000000000f0c7348 */ /* 0x001fea0003c00000 */
[----:B------:R-:W-:Y:S02]  /*159c0*/  ELECT P6, UR62, PT ;  /* 0x00000000003e782f */ /* 0x000fe400038c0000 */
[----:B------:R-:W-:Y:S01]  /*159d0*/  MOV R14, UR62 ;  /* 0x0000003e000e7c02 */ /* 0x000fe20008000f00 */
[----:B0-----:R-:W-:Y:S10]  /*159e0*/  ENDCOLLECTIVE ;  /* 0x000000000000791b */ /* 0x001ff40003800000 */
.L_x_2017:
[----:B------:R-:W-:Y:S05]  /*159f0*/  BSYNC B0 ;  /* 0x0000000000007941 */ /* 0x000fea0003800000 */
.L_x_2016:
[----:B------:R-:W-:Y:S05]  /*15a00*/  BRA `(.L_x_2018) ;  /* 0xffffffbc00c07947 */ /* 0x000fea000383ffff */
.L_x_1923:
[----:B-1----:R1:W2:Y:S02]  /*15a10*/  SYNCS.PHASECHK.TRANS64.TRYWAIT P0, [R3+URZ+0x31c40], R0 ;  /* 0x031c4000030075a7 */ /* 0x0022a4000800017f */
[----:B--2---:R-:W-:Y:S05]  /*15a20*/  @!P0 NANOSLEEP.SYNCS 0x989680 ;  /* 0x009896800000895d */ /* 0x004fea0003900000 */
[----:B------:R-:W2:Y:S02]  /*15a30*/  @!P0 SYNCS.PHASECHK.TRANS64 P0, [R3+URZ+0x31c40], R0 ;  /* 0x031c4000030085a7 */ /* 0x000ea4000800007f */
[----:B--2---:R-:W-:Y:S05]  /*15a40*/  @!P0 BRA `(.L_x_1923) ;  /* 0xfffffffc00f08947 */ /* 0x004fea000383ffff */
[----:B------:R-:W-:Y:S05]  /*15a50*/  BRA `(.L_x_2019) ;  /* 0xffffffc000207947 */ /* 0x000fea000383ffff */
.L_x_1927:
[----:B------:R-:W-:Y:S02]  /*15a60*/  IMAD.MOV.U32 R13, RZ, RZ, R4 ;  /* 0x000000ffff0d7224 */ /* 0x000fe400078e0004 */
[----:B------:R-:W-:Y:S02]  /*15a70*/  IMAD.MOV.U32 R12, RZ, RZ, RZ ;  /* 0x000000ffff0c7224 */ /* 0x000fe400078e00ff */
[----:B------:R-:W-:Y:S02]  /*15a80*/  IMAD.MOV.U32 R11, RZ, RZ, 0x1c1f ;  /* 0x00001c1fff0b7424 */ /* 0x000fe400078e00ff */
[----:B------:R-:W-:Y:S02]  /*15a90*/  IMAD.MOV.U32 R15, RZ, RZ, -0x1 ;  /* 0xffffffffff0f7424 */ /* 0x000fe400078e00ff */
[----:B------:R-:W-:-:S07]  /*15aa0*/  IMAD.U32 R6, RZ, RZ, UR44 ;  /* 0x0000002cff067e24 */ /* 0x000fce000f8e00ff */
[----:B------:R-:W-:Y:S05]  /*15ab0*/  WARPSYNC.COLLECTIVE R15, `(.L_x_2020) ;  /* 0x000000000f087348 */ /* 0x000fea0003c00000 */
[----:B------:R0:W1:Y:S02]  /*15ac0*/  SHFL.IDX P6, R14, R13, R12, R11 ;  /* 0x0000000c0d0e7389 */ /* 0x00006400000c000b */
[----:B01----:R-:W-:Y:S01]  /*15ad0*/  ENDCOLLECTIVE ;  /* 0x000000000000791b */ /* 0x003fe20003800000 */
.L_x_2020:
[----:B------:R-:W-:-:S04]  /*15ae0*/  IMAD R6, R6, 0xc0, R21 ;  /* 0x000000c006067824 */ /* 0x000fc800078e0215 */
[----:B------:R-:W-:Y:S02]  /*15af0*/  VIADD R10, R6, 0x20 ;  /* 0x00000020060a7836 */ /* 0x000fe40000000000 */
[----:B------:R-:W-:Y:S02]  /*15b00*/  IMAD.MOV.U32 R13, RZ, RZ, R0 ;  /* 0x000000ffff0d7224 */ /* 0x000fe400078e0000 */
[----:B------:R-:W-:-:S07]  /*15b10*/  IMAD.MOV.U32 R2, RZ, RZ, R14 ;  /* 0x000000ffff027224 */ /* 0x000fce00078e000e */
[----:B------:R-:W-:Y:S05]  /*15b20*/  WARPSYNC.COLLECTIVE R15, `(.L_x_2021) ;  /* 0x000000000f087348 */ /* 0x000fea0003c00000 */
[----:B------:R0:W1:Y:S02]  /*15b30*/  SHFL.IDX P6, R14, R13, R12, R11 ;  /* 0x0000000c0d0e7389 */ /* 0x00006400000c000b */
[----:B01----:R-:W-:Y:S01]  /*15b40*/  ENDCOLLECTIVE ;  /* 0x000000000000791b */ /* 0x003fe20003800000 */
.L_x_2021:
[----:B------:R-:W-:Y:S01]  /*15b50*/  ULDC UR4, c[0x0][0x288] ;  /* 0x0000a20000047ab9 */ /* 0x000fe20000000800 */
[----:B------:R-:W-:Y:S01]  /*15b60*/  ULDC.64 UR6, c[0x0][0x208] ;  /* 0x0000820000067ab9 */ /* 0x000fe20000000a00 */
[----:B------:R-:W-:-:S05]  /*15b70*/  IMAD R5, R9, UR4, RZ ;  /* 0x0000000409057c24 */ /* 0x000fca000f8e02ff */
[----:B------:R-:W-:Y:S01]  /*15b80*/  ISETP.GE.AND P4, PT, R6, R5, PT ;  /* 0x000000050600720c */ /* 0x000fe20003f86270 */
[----:B------:R-:W-:Y:S02]  /*15b90*/  IMAD.MOV.U32 R13, RZ, RZ, R4 ;  /* 0x000000ffff0d7224 */ /* 0x000fe400078e0004 */
[----:B------:R-:W-:Y:S02]  /*15ba0*/  IMAD.MOV.U32 R12, RZ, RZ, 0x1 ;  /* 0x00000001ff0c7424 */ /* 0x000fe400078e00ff */
[----:B------:R-:W-:-:S08]  /*15bb0*/  IMAD.MOV.U32 R3, RZ, RZ, R14 ;  /* 0x000000ffff037224 */ /* 0x000fd000078e000e */
[----:B------:R-:W-:-:S05]  /*15bc0*/  @!P4 LEA R3, P3, R20, R3, 0x1 ;  /* 0x000000031403c211 */ /* 0x000fca00078608ff */
[----:B------:R-:W-:-:S05]  /*15bd0*/  @!P4 IMAD.X R2, RZ, RZ, R2, P3 ;  /* 0x000000ffff02c224 */ /* 0x000fca00018e0602 */
[----:B------:R-:W-:-:S04]  /*15be0*/  @!P4 LOP3.LUT R3, R3, R2, RZ, 0x3c, !PT ;  /* 0x000000020303c212 */ /* 0x000fc800078e3cff */
[----:B------:R-:W-:-:S04]  /*15bf0*/  @!P4 LOP3.LUT R2, R3, R2, RZ, 0x3c, !PT ;  /* 0x000000020302c212 */ /* 0x000fc800078e3cff */
[----:B------:R-:W-:-:S05]  /*15c00*/  @!P4 LOP3.LUT R3, R3, R2, RZ, 0x3c, !PT ;  /* 0x000000020303c212 */ /* 0x000fca00078e3cff */
[----:B------:R-:W-:Y:S01]  /*15c10*/  @!PT LDS RZ, [RZ] ;  /* 0x00000000fffff984 */ /* 0x000fe20000000800 */
[----:B------:R-:W-:Y:S01]  /*15c20*/  @!PT LDS RZ, [RZ] ;  /* 0x00000000fffff984 */ /* 0x000fe20000000800 */
[----:B------:R-:W-:Y:S01]  /*15c30*/  @!PT LDS RZ, [RZ] ;  /* 0x00000000fffff984 */ /* 0x000fe20000000800 */
[----:B------:R0:W-:Y:S04]  /*15c40*/  @!P4 LDGSTS.E.BYPASS.LTC128B.128 [R27+0xda00], desc[UR6][R2.64], !P0 ;  /* 0x0da00000021bcfae */ /* 0x0001e8000c101d46 */
[----:B------:R0:W-:Y:S04]  /*15c50*/  @!P4 LDGSTS.E.BYPASS.LTC128B.128 [R27+0x10a00], desc[UR6][R2.64+0x40], !P1 ;  /* 0x10a00040021bcfae */ /* 0x0001e8000c901d46 */
[----:B------:R0:W-:Y:S01]  /*15c60*/  @!P4 LDGSTS.E.BYPASS.LTC128B.128 [R27+0x13a00], desc[UR6][R2.64+0x80], !P2 ;  /* 0x13a00080021bcfae */ /* 0x0001e2000d101d46 */
[----:B------:R-:W-:Y:S01]  /*15c70*/  ISETP.GE.AND P4, PT, R10, R5, PT ;  /* 0x000000050a00720c */ /* 0x000fe20003f86270 */
[----:B------:R-:W-:-:S12]  /*15c80*/  VIADD R10, R6, 0x40 ;  /* 0x00000040060a7836 */ /* 0x000fd80000000000 */
[----:B0-----:R-:W-:Y:S05]  /*15c90*/  WARPSYNC.COLLECTIVE R15, `(.L_x_2022) ;  /* 0x000000000f087348 */ /* 0x001fea0003c00000 */
[----:B------:R1:W2:Y:S02]  /*15ca0*/  SHFL.IDX P6, R14, R13, R12, R11 ;  /* 0x0000000c0d0e7389 */ /* 0x0002a400000c000b */
[----:B012---:R-:W-:Y:S01]  /*15cb0*/  ENDCOLLECTIVE ;  /* 0x000000000000791b */ /* 0x007fe20003800000 */
.L_x_2022:
[----:B------:R-:W-:Y:S02]  /*15cc0*/  IMAD.MOV.U32 R13, RZ, RZ, R0 ;  /* 0x000000ffff0d7224 */ /* 0x000fe400078e0000 */
[----:B------:R-:W-:-:S07]  /*15cd0*/  IMAD.MOV.U32 R2, RZ, RZ, R14 ;  /* 0x000000ffff027224 */ /* 0x000fce00078e000e */
[----:B------:R-:W-:Y:S05]  /*15ce0*/  WARPSYNC.COLLECTIVE R15, `(.L_x_2023) ;  /* 0x000000000f087348 */ /* 0x000fea0003c00000 */
[----:B------:R0:W1:Y:S02]  /*15cf0*/  SHFL.IDX P6, R14, R13, R12, R11 ;  /* 0x0000000c0d0e7389 */ /* 0x00006400000c000b */
[----:B01----:R-:W-:Y:S01]  /*15d00*/  ENDCOLLECTIVE ;  /* 0x000000000000791b */ /* 0x003fe20003800000 */
.L_x_2023:
[----:B------:R-:W-:Y:S01]  /*15d10*/  ULDC.64 UR4, c[0x0][0x208] ;  /* 0x0000820000047ab9 */ /* 0x000fe20000000a00 */
[----:B------:R-:W-:Y:S02]  /*15d20*/  IMAD.MOV.U32 R13, RZ, RZ, R4 ;  /* 0x000000ffff0d7224 */ /* 0x000fe400078e0004 */
[----:B------:R-:W-:Y:S02]  /*15d30*/  IMAD.MOV.U32 R12, RZ, RZ, 0x2 ;  /* 0x00000002ff0c7424 */ /* 0x000fe400078e00ff */
[----:B------:R-:W-:-:S05]  /*15d40*/  IMAD.MOV.U32 R3, RZ, RZ, R14 ;  /* 0x000000ffff037224 */ /* 0x000fca00078e000e */
        /* <DEDUP_REMOVED lines=11> */
[----:B------:R-:W-:-:S13]  /*15e00*/  ISETP.GE.AND P4, PT, R10, R5, PT ;  /* 0x000000050a00720c */ /* 0x000fda0003f86270 */
[----:B0-----:R-:W-:Y:S05]  /*15e10*/  WARPSYNC.COLLECTIVE R15, `(.L_x_2024) ;  /* 0x000000000f087348 */ /* 0x001fea0003c00000 */
[----:B------:R1:W2:Y:S02]  /*15e20*/  SHFL.IDX P6, R14, R13, R12, R11 ;  /* 0x0000000c0d0e7389 */ /* 0x0002a400000c000b */
[----:B012---:R-:W-:Y:S01]  /*15e30*/  ENDCOLLECTIVE ;  /* 0x000000000000791b */ /* 0x007fe20003800000 */
.L_x_2024:
[----:B------:R-:W-:Y:S02]  /*15e40*/  IMAD.MOV.U32 R13, RZ, RZ, R0 ;  /* 0x000000ffff0d7224 */ /* 0x000fe400078e0000 */
[----:B------:R-:W-:-:S07]  /*15e50*/  IMAD.MOV.U32 R2, RZ, RZ, R14 ;  /* 0x000000ffff027224 */ /* 0x000fce00078e000e */
[----:B------:R-:W-:Y:S05]  /*15e60*/  WARPSYNC.COLLECTIVE R15, `(.L_x_2025) ;  /* 0x000000000f087348 */ /* 0x000fea0003c00000 */
[----:B------:R0:W1:Y:S02]  /*15e70*/  SHFL.IDX P6, R14, R13, R12, R11 ;  /* 0x0000000c0d0e7389 */ /* 0x00006400000c000b */
[----:B01----:R-:W-:Y:S01]  /*15e80*/  ENDCOLLECTIVE ;  /* 0x000000000000791b */ /* 0x003fe20003800000 */
.L_x_2025:
        /* <DEDUP_REMOVED lines=14> */
[----:B------:R0:W-:Y:S02]  /*15f70*/  @!P4 LDGSTS.E.BYPASS.LTC128B.128 [R27+0x14a00], desc[UR4][R2.64+0x80], !P2 ;  /* 0x14a00080021bcfae */ /* 0x0001e4000d101d44 */
[----:B0-----:R-:W-:Y:S05]  /*15f80*/  WARPSYNC.COLLECTIVE R15, `(.L_x_2026) ;  /* 0x000000000f087348 */ /* 0x001fea0003c00000 */
[----:B------:R1:W2:Y:S02]  /*15f90*/  SHFL.IDX P6, R14, R13, R12, R11 ;  /* 0x0000000c0d0e7389 */ /* 0x0002a400000c000b */
[----:B012---:R-:W-:Y:S01]  /*15fa0*/  ENDCOLLECTIVE ;  /* 0x000000000000791b */ /* 0x007fe20003800000 */
.L_x_2026:
[----:B------:R-:W-:Y:S02]  /*15fb0*/  IMAD.MOV.U32 R13, RZ, RZ, R0 ;  /* 0x000000ffff0d7224 */ /* 0x000fe400078e0000 */
[----:B------:R-:W-:-:S05]  /*15fc0*/  VIADD R0, R6, 0x60 ;  /* 0x0000006006007836 */ /* 0x000fca0000000000 */
[----:B------:R-:W-:Y:S01]  /*15fd0*/  ISETP.GE.AND P4, PT, R0, R5, PT ;  /* 0x000000050000720c */ /* 0x000fe20003f86270 */
[----:B------:R-:W-:Y:S02]  /*15fe0*/  VIADD R0, R6, 0x80 ;  /* 0x0000008006007836 */ /* 0x000fe40000000000 */
[----:B------:R-:W-:-:S10]  /*15ff0*/  IMAD.MOV.U32 R4, RZ, RZ, R14 ;  /* 0x000000ffff047224 */ /* 0x000fd400078e000e */
[----:B------:R-:W-:Y:S05]  /*16000*/  WARPSYNC.COLLECTIVE R15, `(.L_x_2027) ;  /* 0x000000000f087348 */ /* 0x000fea0003c00000 */
[----:B------:R0:W1:Y:S02]  /*16010*/  SHFL.IDX P6, R14, R13, R12, R11 ;  /* 0x0000000c0d0e7389 */ /* 0x00006400000c000b */
[----:B01----:R-:W-:Y:S01]  /*16020*/  ENDCOLLECTIVE ;  /* 0x000000000000791b */ /* 0x003fe20003800000 */
.L_x_2027:
[----:B------:R-:W-:Y:S01]  /*16030*/  ULDC.64 UR4, c[0x0][0x208] ;  /* 0x0000820000047ab9 */ /* 0x000fe20000000a00 */
[----:B------:R-:W-:Y:S02]  /*16040*/  IMAD.MOV.U32 R13, RZ, RZ, R7 ;  /* 0x000000ffff0d7224 */ /* 0x000fe400078e0007 */
[----:B------:R-:W-:Y:S01]  /*16050*/  IMAD.MOV.U32 R12, RZ, RZ, RZ ;  /* 0x000000ffff0c7224 */ /* 0x000fe200078e00ff */
[----:B------:R-:W-:-:S05]  /*16060*/  @!P4 LEA R14, P3, R20, R14, 0x1 ;  /* 0x0000000e140ec211 */ /* 0x000fca00078608ff */
[----:B------:R-:W-:Y:S02]  /*16070*/  @!P4 IMAD.X R9, RZ, RZ, R4, P3 ;  /* 0x000000ffff09c224 */ /* 0x000fe400018e0604 */
[----:B------:R-:W-:Y:S02]  /*16080*/  @!P4 IMAD.MOV.U32 R2, RZ, RZ, R14 ;  /* 0x000000ffff02c224 */ /* 0x000fe400078e000e */
[----:B------:R-:W-:-:S05]  /*16090*/  @!P4 IMAD.MOV.U32 R3, RZ, RZ, R9 ;  /* 0x000000ffff03c224 */ /* 0x000fca00078e0009 */
        /* <DEDUP_REMOVED lines=10> */
.L_x_2028:
[----:B------:R-:W-:Y:S02]  /*16140*/  IMAD.MOV.U32 R13, RZ, RZ, R8 ;  /* 0x000000ffff0d7224 */ /* 0x000fe400078e0008 */
[----:B------:R-:W-:-:S07]  /*16150*/  IMAD.MOV.U32 R0, RZ, RZ, R14 ;  /* 0x000000ffff007224 */ /* 0x000fce00078e000e */
[----:B------:R-:W-:Y:S05]  /*16160*/  WARPSYNC.COLLECTIVE R15, `(.L_x_2029) ;  /* 0x000000000f087348 */ /* 0x000fea0003c00000 */
[----:B------:R0:W1:Y:S02]  /*16170*/  SHFL.IDX P6, R14, R13, R12, R11 ;  /* 0x0000000c0d0e7389 */ /* 0x00006400000c000b */
[----:B01----:R-:W-:Y:S01]  /*16180*/  ENDCOLLECTIVE ;  /* 0x000000000000791b */ /* 0x003fe20003800000 */
.L_x_2029:
[----:B------:R-:W-:Y:S01]  /*16190*/  ULDC.64 UR4, c[0x0][0x208] ;  /* 0x0000820000047ab9 */ /* 0x000fe20000000a00 */
[----:B------:R-:W-:Y:S02]  /*161a0*/  IMAD.MOV.U32 R13, RZ, RZ, R7 ;  /* 0x000000ffff0d7224 */ /* 0x000fe400078e0007 */
[----:B------:R-:W-:Y:S01]  /*161b0*/  IMAD.MOV.U32 R12, RZ, RZ, 0x1 ;  /* 0x00000001ff0c7424 */ /* 0x000fe200078e00ff */
        /* <DEDUP_REMOVED lines=13> */
.L_x_2030:
[----:B------:R-:W-:Y:S02]  /*16290*/  IMAD.MOV.U32 R13, RZ, RZ, R8 ;  /* 0x000000ffff0d7224 */ /* 0x000fe400078e0008 */
[----:B------:R-:W-:-:S07]  /*162a0*/  IMAD.MOV.U32 R7, RZ, RZ, R14 ;  /* 0x000000ffff077224 */ /* 0x000fce00078e000e */
[----:B------:R-:W-:Y:S05]  /*162b0*/  WARPSYNC.COLLECTIVE R15, `(.L_x_2031) ;  /* 0x000000000f087348 */ /* 0x000fea0003c00000 */
[----:B------:R0:W1:Y:S02]  /*162c0*/  SHFL.IDX P6, R14, R13, R12, R11 ;  /* 0x0000000c0d0e7389 */ /* 0x00006400000c000b */
[----:B01----:R-:W-:Y:S01]  /*162d0*/  ENDCOLLECTIVE ;  /* 0x000000000000791b */ /* 0x003fe20003800000 */
.L_x_2031:
[----:B------:R-:W-:Y:S05]  /*162e0*/  BRA `(.L_x_2032) ;  /* 0xffffffc400407947 */ /* 0x000fea000383ffff */
.L_x_1930:
[----:B0-----:R0:W1:Y:S02]  /*162f0*/  SYNCS.PHASECHK.TRANS64.TRYWAIT P0, [R17+URZ+0x31c20], R2 ;  /* 0x031c2002110075a7 */ /* 0x001064000800017f */
[----:B-1----:R-:W-:Y:S05]  /*16300*/  @!P0 NANOSLEEP.SYNCS 0x989680 ;  /* 0x009896800000895d */ /* 0x002fea0003900000 */
[----:B------:R-:W1:Y:S02]  /*16310*/  @!P0 SYNCS.PHASECHK.TRANS64 P0, [R17+URZ+0x31c20], R2 ;  /* 0x031c2002110085a7 */ /* 0x000e64000800007f */
[----:B-1----:R-:W-:Y:S05]  /*16320*/  @!P0 BRA `(.L_x_1930) ;  /* 0xfffffffc00f08947 */ /* 0x002fea000383ffff */
[----:B------:R-:W-:Y:S05]  /*16330*/  BRA `(.L_x_2033) ;  /* 0xffffffc400ac7947 */ /* 0x000fea000383ffff */
.L_x_1937:
[----:B0-----:R0:W1:Y:S02]  /*16340*/  SYNCS.PHASECHK.TRANS64.TRYWAIT P0, [R2+URZ+0x31c40], R3 ;  /* 0x031c4003020075a7 */ /* 0x001064000800017f */
[----:B-1----:R-:W-:Y:S05]  /*16350*/  @!P0 NANOSLEEP.SYNCS 0x989680 ;  /* 0x009896800000895d */ /* 0x002fea0003900000 */
[----:B------:R-:W1:Y:S02]  /*16360*/  @!P0 SYNCS.PHASECHK.TRANS64 P0, [R2+URZ+0x31c40], R3 ;  /* 0x031c4003020085a7 */ /* 0x000e64000800007f */
[----:B-1----:R-:W-:Y:S05]  /*16370*/  @!P0 BRA `(.L_x_1937) ;  /* 0xfffffffc00f08947 */ /* 0x002fea000383ffff */
[----:B------:R-:W-:Y:S05]  /*16380*/  BRA `(.L_x_2034) ;  /* 0xffffffc800607947 */ /* 0x000fea000383ffff */
.L_x_1944:
[----:B0-----:R0:W1:Y:S02]  /*16390*/  SYNCS.PHASECHK.TRANS64.TRYWAIT P0, [R3+URZ+0x60], R2 ;  /* 0x00006002030075a7 */ /* 0x001064000800017f */
[----:B-1----:R-:W-:Y:S05]  /*163a0*/  @!P0 NANOSLEEP.SYNCS 0x989680 ;  /* 0x009896800000895d */ /* 0x002fea0003900000 */
[----:B------:R-:W1:Y:S02]  /*163b0*/  @!P0 SYNCS.PHASECHK.TRANS64 P0, [R3+URZ+0x60], R2 ;  /* 0x00006002030085a7 */ /* 0x000e64000800007f */
[----:B-1----:R-:W-:Y:S05]  /*163c0*/  @!P0 BRA `(.L_x_1944) ;  /* 0xfffffffc00f08947 */ /* 0x002fea000383ffff */
[----:B------:R-:W-:Y:S05]  /*163d0*/  BRA `(.L_x_2035) ;  /* 0xffffffcc00507947 */ /* 0x000fea000383ffff */
.L_x_1955:
[----:B0-----:R0:W1:Y:S02]  /*163e0*/  SYNCS.PHASECHK.TRANS64.TRYWAIT P0, [R3+URZ+0x31c40], R2 ;  /* 0x031c4002030075a7 */ /* 0x001064000800017f */
[----:B-1----:R-:W-:Y:S05]  /*163f0*/  @!P0 NANOSLEEP.SYNCS 0x989680 ;  /* 0x009896800000895d */ /* 0x002fea0003900000 */
[----:B------:R-:W1:Y:S02]  /*16400*/  @!P0 SYNCS.PHASECHK.TRANS64 P0, [R3+URZ+0x31c40], R2 ;  /* 0x031c4002030085a7 */ /* 0x000e64000800007f */
[----:B-1----:R-:W-:Y:S05]  /*16410*/  @!P0 BRA `(.L_x_1955) ;  /* 0xfffffffc00f08947 */ /* 0x002fea000383ffff */
[----:B------:R-:W-:Y:S05]  /*16420*/  BRA `(.L_x_2036) ;  /* 0xffffffd400007947 */ /* 0x000fea000383ffff */
.L_x_1962:
[----:B0-----:R0:W1:Y:S02]  /*16430*/  SYNCS.PHASECHK.TRANS64.TRYWAIT P0, [R12+URZ+0x60], R23 ;  /* 0x000060170c0075a7 */ /* 0x001064000800017f */
[----:B-1----:R-:W-:Y:S05]  /*16440*/  @!P0 NANOSLEEP.SYNCS 0x989680 ;  /* 0x009896800000895d */ /* 0x002fea0003900000 */
[----:B------:R-:W1:Y:S02]  /*16450*/  @!P0 SYNCS.PHASECHK.TRANS64 P0, [R12+URZ+0x60], R23 ;  /* 0x000060170c0085a7 */ /* 0x000e64000800007f */
[----:B-1----:R-:W-:Y:S05]  /*16460*/  @!P0 BRA `(.L_x_1962) ;  /* 0xfffffffc00f08947 */ /* 0x002fea000383ffff */
[----:B------:R-:W-:Y:S05]  /*16470*/  BRA `(.L_x_2037) ;  /* 0xffffffd400f87947 */ /* 0x000fea000383ffff */
.L_x_1972:
[----:B0-----:R0:W1:Y:S02]  /*16480*/  SYNCS.PHASECHK.TRANS64.TRYWAIT P0, [R2+URZ+0x31c40], R3 ;  /* 0x031c4003020075a7 */ /* 0x001064000800017f */
[----:B-1----:R-:W-:Y:S05]  /*16490*/  @!P0 NANOSLEEP.SYNCS 0x989680 ;  /* 0x009896800000895d */ /* 0x002fea0003900000 */
[----:B------:R-:W1:Y:S02]  /*164a0*/  @!P0 SYNCS.PHASECHK.TRANS64 P0, [R2+URZ+0x31c40], R3 ;  /* 0x031c4003020085a7 */ /* 0x000e64000800007f */
[----:B-1----:R-:W-:Y:S05]  /*164b0*/  @!P0 BRA `(.L_x_1972) ;  /* 0xfffffffc00f08947 */ /* 0x002fea000383ffff */
[----:B------:R-:W-:Y:S05]  /*164c0*/  BRA `(.L_x_2038) ;  /* 0xffffffdc007c7947 */ /* 0x000fea000383ffff */
.L_x_1979:
[----:B0-----:R0:W1:Y:S02]  /*164d0*/  SYNCS.PHASECHK.TRANS64.TRYWAIT P0, [R8+URZ+0x60], R2 ;  /* 0x00006002080075a7 */ /* 0x001064000800017f */
[----:B-1----:R-:W-:Y:S05]  /*164e0*/  @!P0 NANOSLEEP.SYNCS 0x989680 ;  /* 0x009896800000895d */ /* 0x002fea0003900000 */
[----:B------:R-:W1:Y:S02]  /*164f0*/  @!P0 SYNCS.PHASECHK.TRANS64 P0, [R8+URZ+0x60], R2 ;  /* 0x00006002080085a7 */ /* 0x000e64000800007f */
[----:B-1----:R-:W-:Y:S05]  /*16500*/  @!P0 BRA `(.L_x_1979) ;  /* 0xfffffffc00f08947 */ /* 0x002fea000383ffff */
[----:B------:R-:W-:Y:S05]  /*16510*/  BRA `(.L_x_2039) ;  /* 0xffffffe000787947 */ /* 0x000fea000383ffff */
.L_x_1991:
[----:B-1----:R1:W2:Y:S02]  /*16520*/  SYNCS.PHASECHK.TRANS64.TRYWAIT P0, [R3+URZ+0x31c60], R0 ;  /* 0x031c6000030075a7 */ /* 0x0022a4000800017f */
[----:B--2---:R-:W-:Y:S05]  /*16530*/  @!P0 NANOSLEEP.SYNCS 0x989680 ;  /* 0x009896800000895d */ /* 0x004fea0003900000 */
[----:B------:R-:W2:Y:S02]  /*16540*/  @!P0 SYNCS.PHASECHK.TRANS64 P0, [R3+URZ+0x31c60], R0 ;  /* 0x031c6000030085a7 */ /* 0x000ea4000800007f */
[----:B--2---:R-:W-:Y:S05]  /*16550*/  @!P0 BRA `(.L_x_1991) ;  /* 0xfffffffc00f08947 */ /* 0x004fea000383ffff */
[----:B------:R-:W-:Y:S05]  /*16560*/  BRA `(.L_x_2040) ;  /* 0xffffffe400e47947 */ /* 0x000fea000383ffff */
.L_x_1999:
        /* <DEDUP_REMOVED lines=8> */
.L_x_2042:
[----:B------:R-:W-:Y:S05]  /*165f0*/  BSYNC B0 ;  /* 0x0000000000007941 */ /* 0x000fea0003800000 */
.L_x_2041:
[----:B------:R-:W-:Y:S05]  /*16600*/  BRA `(.L_x_2043) ;  /* 0xffffffec00007947 */ /* 0x000fea000383ffff */
.L_x_2002:
[----:B-1----:R1:W2:Y:S02]  /*16610*/  SYNCS.PHASECHK.TRANS64.TRYWAIT P0, [R7+URZ+0x31c20], R0 ;  /* 0x031c2000070075a7 */ /* 0x0022a4000800017f */
[----:B--2---:R-:W-:Y:S05]  /*16620*/  @!P0 NANOSLEEP.SYNCS 0x989680 ;  /* 0x009896800000895d */ /* 0x004fea0003900000 */
[----:B------:R-:W2:Y:S02]  /*16630*/  @!P0 SYNCS.PHASECHK.TRANS64 P0, [R7+URZ+0x31c20], R0 ;  /* 0x031c2000070085a7 */ /* 0x000ea4000800007f */
[----:B--2---:R-:W-:Y:S05]  /*16640*/  @!P0 BRA `(.L_x_2002) ;  /* 0xfffffffc00f08947 */ /* 0x004fea000383ffff */
[----:B------:R-:W-:Y:S05]  /*16650*/  BRA `(.L_x_2044) ;  /* 0xffffffec00487947 */ /* 0x000fea000383ffff */
.L_x_2003:
        /* <DEDUP_REMOVED lines=11> */
.L_x_2046:
[----:B------:R-:W-:Y:S05]  /*16710*/  BSYNC B0 ;  /* 0x0000000000007941 */ /* 0x000fea0003800000 */
.L_x_2045:
[----:B------:R-:W-:Y:S05]  /*16720*/  BRA `(.L_x_2047) ;  /* 0xffffffec00307947 */ /* 0x000fea000383ffff */
.L_x_2006:
[----:B------:R-:W-:Y:S01]  /*16730*/  BSSY B1, `(.L_x_2048) ;  /* 0x0000006000017945 */ /* 0x000fe20003800000 */
[----:B------:R-:W-:-:S07]  /*16740*/  IMAD.MOV.U32 R15, RZ, RZ, -0x1 ;  /* 0xffffffffff0f7424 */ /* 0x000fce00078e00ff */
[----:B01----:R-:W-:Y:S05]  /*16750*/  WARPSYNC.COLLECTIVE R15, `(.L_x_2049) ;  /* 0x000000000f0c7348 */ /* 0x003fea0003c00000 */
[----:B------:R-:W-:Y:S02]  /*16760*/  ELECT P6, UR62, PT ;  /* 0x00000000003e782f */ /* 0x000fe400038c0000 */
[----:B------:R-:W-:Y:S01]  /*16770*/  MOV R14, UR62 ;  /* 0x0000003e000e7c02 */ /* 0x000fe20008000f00 */
[----:B01----:R-:W-:Y:S10]  /*16780*/  ENDCOLLECTIVE ;  /* 0x000000000000791b */ /* 0x003ff40003800000 */
.L_x_2049:
[----:B------:R-:W-:Y:S05]  /*16790*/  BSYNC B1 ;  /* 0x0000000000017941 */ /* 0x000fea0003800000 */
.L_x_2048:
[----:B------:R-:W-:Y:S05]  /*167a0*/  BRA `(.L_x_2050) ;  /* 0xffffffec00287947 */ /* 0x000fea000383ffff */
.L_x_2008:
[----:B-1----:R1:W2:Y:S02]  /*167b0*/  SYNCS.PHASECHK.TRANS64.TRYWAIT P0, [R5+URZ], R4 ;  /* 0x00000004050075a7 */ /* 0x0022a4000800017f */
[----:B--2---:R-:W-:Y:S05]  /*167c0*/  @!P0 NANOSLEEP.SYNCS 0x989680 ;  /* 0x009896800000895d */ /* 0x004fea0003900000 */
[----:B------:R-:W2:Y:S02]  /*167d0*/  @!P0 SYNCS.PHASECHK.TRANS64 P0, [R5+URZ], R4 ;  /* 0x00000004050085a7 */ /* 0x000ea4000800007f */
[----:B--2---:R-:W-:Y:S05]  /*167e0*/  @!P0 BRA `(.L_x_2008) ;  /* 0xfffffffc00f08947 */ /* 0x004fea000383ffff */
[----:B------:R-:W-:Y:S05]  /*167f0*/  BRA `(.L_x_2051) ;  /* 0xffffffec00647947 */ /* 0x000fea000383ffff */
.L_x_2009:
[----:B--2---:R2:W3:Y:S02]  /*16800*/  SYNCS.PHASECHK.TRANS64.TRYWAIT P0, [R3+URZ], R0 ;  /* 0x00000000030075a7 */ /* 0x0044e4000800017f */
[----:B---3--:R-:W-:Y:S05]  /*16810*/  @!P0 NANOSLEEP.SYNCS 0x989680 ;  /* 0x009896800000895d */ /* 0x008fea0003900000 */
[----:B------:R-:W3:Y:S02]  /*16820*/  @!P0 SYNCS.PHASECHK.TRANS64 P0, [R3+URZ], R0 ;  /* 0x00000000030085a7 */ /* 0x000ee4000800007f */
[----:B---3--:R-:W-:Y:S05]  /*16830*/  @!P0 BRA `(.L_x_2009) ;  /* 0xfffffffc00f08947 */ /* 0x008fea000383ffff */
[----:B------:R-:W-:Y:S05]  /*16840*/  BRA `(.L_x_2052) ;  /* 0xffffffec00587947 */ /* 0x000fea000383ffff */
.L_x_2011:
[----:B-1----:R1:W2:Y:S02]  /*16850*/  SYNCS.PHASECHK.TRANS64.TRYWAIT P0, [R5+URZ], R4 ;  /* 0x00000004050075a7 */ /* 0x0022a4000800017f */
[----:B--2---:R-:W-:Y:S05]  /*16860*/  @!P0 NANOSLEEP.SYNCS 0x989680 ;  /* 0x009896800000895d */ /* 0x004fea0003900000 */
[----:B------:R-:W2:Y:S02]  /*16870*/  @!P0 SYNCS.PHASECHK.TRANS64 P0, [R5+URZ], R4 ;  /* 0x00000004050085a7 */ /* 0x000ea4000800007f */
[----:B--2---:R-:W-:Y:S05]  /*16880*/  @!P0 BRA `(.L_x_2011) ;  /* 0xfffffffc00f08947 */ /* 0x004fea000383ffff */
[----:B------:R-:W-:Y:S05]  /*16890*/  BRA `(.L_x_2053) ;  /* 0xffffffec005c7947 */ /* 0x000fea000383ffff */
.L_x_2054:
        /* <DEDUP_REMOVED lines=14> */
.L_x_2730:


//--------------------- .text._ZN7cutlass13device_kernelIN5flash11enable_sm90INS1_16FlashAttnFwdSm90INS1_25CollectiveMainloopFwdSm90ILi2EN4cute5tupleIJNS5_1CILi1EEES8_S8_EEENS6_IJNS7_ILi192EEENS7_ILi144EEENS7_ILi96EEEEEELi96ENS_10bfloat16_tEfNS_4arch4Sm90ELb1ELb0ELb1ELb1ELb0ELb0ELb0ELb0ELb1ELb1ELb0ELb0EEENS1_21CollectiveEpilogueFwdINS6_IJSA_SC_SB_EEES9_SE_SG_Li384ELb1ELb1ELb0ELb0EEENS1_36VarlenDynamicPersistentTileSchedulerILi192ELi144ELi384ELi128ELb0ELb1ELb1ELb1ELb1ELb1EEEEEEEEEvNT_6ParamsE --------------------------
	.section	.text._ZN7cutlass13device_kernelIN5flash11enable_sm90INS1_16FlashAttnFwdSm90INS1_25CollectiveMainloopFwdSm90ILi2EN4cute5tupleIJNS5_1CILi1EEES8_S8_EEENS6_IJNS7_ILi192EEENS7_ILi144EEENS7_ILi96EEEEEELi96ENS_10bfloat16_tEfNS_4arch4Sm90ELb1ELb0ELb1ELb1ELb0ELb0ELb0ELb0ELb1ELb1ELb0ELb0EEENS1_21CollectiveEpilogueFwdINS6_IJSA_SC_SB_EEES9_SE_SG_Li384ELb1ELb1ELb0ELb0EEENS1_36VarlenDynamicPersistentTileSchedulerILi192ELi144ELi384ELi128ELb0ELb1ELb1ELb1ELb1ELb1EEEEEEEEEvNT_6ParamsE,"ax",@progbits
	.align	128
.text._ZN7cutlass13device_kernelIN5flash11enable_sm90INS1_16FlashAttnFwdSm90INS1_25CollectiveMainloopFwdSm90ILi2EN4cute5tupleIJNS5_1CILi1EEES8_S8_EEENS6_IJNS7_ILi192EEENS7_ILi144EEENS7_ILi96EEEEEELi96ENS_10bfloat16_tEfNS_4arch4Sm90ELb1ELb0ELb1ELb1ELb0ELb0ELb0ELb0ELb1ELb1ELb0ELb0EEENS1_21CollectiveEpilogueFwdINS6_IJSA_SC_SB_EEES9_SE_SG_Li384ELb1ELb1ELb0ELb0EEENS1_36VarlenDynamicPersistentTileSchedulerILi192ELi144ELi384ELi128ELb0ELb1ELb1ELb1ELb1ELb1EEEEEEEEEvNT_6ParamsE:
        .type           _ZN7cutlass13device_kernelIN5flash11enable_sm90INS1_16FlashAttnFwdSm90INS1_25CollectiveMainloopFwdSm90ILi2EN4cute5tupleIJNS5_1CILi1EEES8_S8_EEENS6_IJNS7_ILi192EEENS7_ILi144EEENS7_ILi96EEEEEELi96ENS_10bfloat16_tEfNS_4arch4Sm90ELb1ELb0ELb1ELb1ELb0ELb0ELb0ELb0ELb1ELb1ELb0ELb0EEENS1_21CollectiveEpilogueFwdINS6_IJSA_SC_SB_EEES9_SE_SG_Li384ELb1ELb1ELb0ELb0EEENS1_36VarlenDynamicPersistentTileSchedulerILi192ELi144ELi384ELi128ELb0ELb1ELb1ELb1ELb1ELb1EEEEEEEEEvNT_6ParamsE,@function
        .size           _ZN7cutlass13device_kernelIN5flash11enable_sm90INS1_16FlashAttnFwdSm90INS1_25CollectiveMainloopFwdSm90ILi2EN4cute5tupleIJNS5_1CILi1EEES8_S8_EEENS6_IJNS7_ILi192EEENS7_ILi144EEENS7_ILi96EEEEEELi96ENS_10bfloat16_tEfNS_4arch4Sm90ELb1ELb0ELb1ELb1ELb0ELb0ELb0ELb0ELb1ELb1ELb0ELb0EEENS1_21CollectiveEpilogueFwdINS6_IJSA_SC_SB_EEES9_SE_SG_Li384ELb1ELb1ELb0ELb0EEENS1_36VarlenDynamicPersistentTileSchedulerILi192ELi144ELi384ELi128ELb0ELb1ELb1ELb1ELb1ELb1EEEEEEEEEvNT_6ParamsE,(.L_x_2731 - _ZN7cutlass13device_kernelIN5flash11enable_sm90INS1_16FlashAttnFwdSm90INS1_25CollectiveMainloopFwdSm90ILi2EN4cute5tupleIJNS5_1CILi1EEES8_S8_EEENS6_IJNS7_ILi192EEENS7_ILi144EEENS7_ILi96EEEEEELi96ENS_10bfloat16_tEfNS_4arch4Sm90ELb1ELb0ELb1ELb1ELb0ELb0ELb0ELb0ELb1ELb1ELb0ELb0EEENS1_21CollectiveEpilogueFwdINS6_IJSA_SC_SB_EEES9_SE_SG_Li384ELb1ELb1ELb0ELb0EEENS1_36VarlenDynamicPersistentTileSchedulerILi192ELi144ELi384ELi128ELb0ELb1ELb1ELb1ELb1ELb1EEEEEEEEEvNT_6ParamsE)
        .other          _ZN7cutlass13device_kernelIN5flash11enable_sm90INS1_16FlashAttnFwdSm90INS1_25CollectiveMainloopFwdSm90ILi2EN4cute5tupleIJNS5_1CILi1EEES8_S8_EEENS6_IJNS7_ILi192EEENS7_ILi144EEENS7_ILi96EEEEEELi96ENS_10bfloat16_tEfNS_4arch4Sm90ELb1ELb0ELb1ELb1ELb0ELb0ELb0ELb0ELb1ELb1ELb0ELb0EEENS1_21CollectiveEpilogueFwdINS6_IJSA_SC_SB_EEES9_SE_SG_Li384ELb1ELb1ELb0ELb0EEENS1_36VarlenDynamicPersistentTileSchedulerILi192ELi144ELi384ELi128ELb0ELb1ELb1ELb1ELb1ELb1EEEEEEEEEvNT_6ParamsE,@"STO_CUDA_ENTRY STV_DEFAULT"
_ZN7cutlass13device_kernelIN5flash11enable_sm90INS1_16FlashAttnFwdSm90INS1_25CollectiveMainloopFwdSm90ILi2EN4cute5tupleIJNS5_1CILi1EEES8_S8_EEENS6_IJNS7_ILi192EEENS7_ILi144EEENS7_ILi96EEEEEELi96ENS_10bfloat16_tEfNS_4arch4Sm90ELb1ELb0ELb1ELb1ELb0ELb0ELb0ELb0ELb1ELb1ELb0ELb0EEENS1_21CollectiveEpilogueFwdINS6_IJSA_SC_SB_EEES9_SE_SG_Li384ELb1ELb1ELb0ELb0EEENS1_36VarlenDynamicPersistentTileSchedulerILi192ELi144ELi384ELi128ELb0ELb1ELb1ELb1ELb1ELb1EEEEEEEEEvNT_6ParamsE:
        /* <DEDUP_REMOVED lines=18> */
.L_x_2056:
[----:B------:R-:W-:Y:S05]  /*0120*/  BSYNC B0 ;  /* 0x0000000000007941 */ /* 0x000fea0003800000 */
.L_x_2055:
        /* <DEDUP_REMOVED lines=41> */
.L_x_2057:
        /* <DEDUP_REMOVED lines=22> */
.L_x_2058:
        /* <DEDUP_REMOVED lines=18> */
.L_x_2059:
        /* <DEDUP_REMOVED lines=22> */
.L_x_2060:
        /* <DEDUP_REMOVED lines=22> */
.L_x_2061:
        /* <DEDUP_REMOVED lines=8> */
.L_x_2063:
[----:B------:R-:W-:-:S08]  /*0980*/  NOP ;  /* 0x0000000000007918 */ /* 0x000fd00000000000 */
[----:B------:R-:W1:Y:S02]  /*0990*/  USETMAXREG.TRY_ALLOC.CTAPOOL UP0, 0xa0 ;  /* 0x000000a0000079c8 */ /* 0x000e640008000600 */
[----:B-1----:R-:W-:-:S13]  /*09a0*/  PLOP3.LUT P0, PT, PT, PT, UP0, 0x80, 0x0 ;  /* 0x000000000000781c */ /* 0x002fda0003f0f008 */
[----:B------:R-:W-:Y:S05]  /*09b0*/  @!P0 BRA `(.L_x_2063) ;  /* 0xfffffffc00f08947 */ /* 0x000fea000383ffff */
[----:B0-----:R-:W0:Y:S01]  /*09c0*/  S2R R2, SR_TID.X ;  /* 0x0000000000027919 */ /* 0x001e220000002100 */
        /* <DEDUP_REMOVED lines=13> */
[----:B------:R-:W2:Y:S01]  /*0aa0*/  LDL R3, [R1+0x34] ;  /* 0x0000340001037983 */ /* 0x000ea20000100800 */
[----:B------:R-:W-:Y:S01]  /*0ab0*/  VIADD R12, R2, 0xffffff80 ;  /* 0xffffff80020c7836 */ /* 0x000fe20000000000 */
[----:B------:R-:W-:Y:S01]  /*0ac0*/  R2UR UR5, R29 ;  /* 0x000000001d0572ca */ /* 0x000fe200000e0000 */
[----:B------:R-:W-:Y:S01]  /*0ad0*/  UMOV UR60, URZ ;  /* 0x0000003f003c7c82 */ /* 0x000fe20008000000 */
[----:B------:R-:W-:Y:S01]  /*0ae0*/  R2UR UR6, R30 ;  /* 0x000000001e0672ca */ /* 0x000fe200000e0000 */
        /* <DEDUP_REMOVED lines=11> */
[----:B------:R-:W-:Y:S02]  /*0ba0*/  SHF.R.S32.HI R10, RZ, 0x1f, R153 ;  /* 0x0000001fff0a7819 */ /* 0x000fe40000011499 */
[----:B------:R-:W-:Y:S02]  /*0bb0*/  LOP3.LUT R149, R150, 0xfffffffc, RZ, 0xc0, !PT ;  /* 0xfffffffc96957812 */ /* 0x000fe400078ec0ff */
[----:B------:R-:W-:-:S03]  /*0bc0*/  SHF.R.S32.HI R150, RZ, 0x2, R150 ;  /* 0x00000002ff967819 */ /* 0x000fc60000011496 */
[----:B------:R-:W-:-:S04]  /*0bd0*/  IMAD.IADD R149, R12, 0x1, -R149 ;  /* 0x000000010c957824 */ /* 0x000fc800078e0a95 */
[----:B------:R-:W-:-:S04]  /*0be0*/  IMAD.SHL.U32 R144, R149, 0x8, RZ ;  /* 0x0000000895907824 */ /* 0x000fc800078e00ff */
[C---:B------:R-:W-:Y:S02]  /*0bf0*/  VIADD R146, R144.reuse, 0x20 ;  /* 0x0000002090927836 */ /* 0x040fe40000000000 */
[----:B------:R-:W-:Y:S01]  /*0c00*/  VIADD R148, R144, 0x40 ;  /* 0x0000004090947836 */ /* 0x000fe20000000000 */
        /* <DEDUP_REMOVED lines=9> */
[CC--:B------:R-:W-:Y:S02]  /*0ca0*/  LEA.HI R6, R4.reuse, R3.reuse, RZ, 0x3 ;  /* 0x0000000304067211 */ /* 0x0c0fe400078f18ff */
[----:B------:R-:W-:Y:S02]  /*0cb0*/  LEA.HI R4, R4, R3, RZ, 0x2 ;  /* 0x0000000304047211 */ /* 0x000fe400078f10ff */
[----:B------:R-:W-:Y:S01]  /*0cc0*/  IMAD.U32 R157, RZ, RZ, UR4 ;  /* 0x00000004ff9d7e24 */ /* 0x000fe2000f8e00ff */
[----:B------:R-:W-:Y:S01]  /*0cd0*/  UMOV UR4, URZ ;  /* 0x0000003f00047c82 */ /* 0x000fe20008000000 */
        /* <DEDUP_REMOVED lines=13> */
[----:B------:R-:W-:Y:S01]  /*0db0*/  IMAD.HI R2, R154, 0x55555556, RZ ;  /* 0x555555569a027827 */ /* 0x000fe200078e02ff */
[----:B------:R-:W-:-:S02]  /*0dc0*/  SHF.R.S32.HI R5, RZ, 0x1f, R8 ;  /* 0x0000001fff057819 */ /* 0x000fc40000011408 */
[----:B------:R-:W-:Y:S01]  /*0dd0*/  LEA.HI R10, R10, R153, RZ, 0x5 ;  /* 0x000000990a0a7211 */ /* 0x000fe200078f28ff */
[--C-:B------:R-:W-:Y:S01]  /*0de0*/  IMAD.U32 R156, R156, 0x20, R3.reuse ;  /* 0x000000209c9c7824 */ /* 0x100fe200078e0003 */
[----:B------:R-:W-:Y:S02]  /*0df0*/  LEA.HI R5, R5, R6, RZ, 0x3 ;  /* 0x0000000605057211 */ /* 0x000fe400078f18ff */
[----:B------:R-:W-:Y:S02]  /*0e00*/  LOP3.LUT R0, R4, 0x8, R3, 0xf8, !PT ;  /* 0x0000000804007812 */ /* 0x000fe400078ef803 */
[----:B------:R-:W-:Y:S02]  /*0e10*/  LOP3.LUT R11, R5, 0xfffffff8, RZ, 0xc0, !PT ;  /* 0xfffffff8050b7812 */ /* 0x000fe400078ec0ff */
[----:B------:R-:W-:Y:S02]  /*0e20*/  SHF.R.U32.HI R5, RZ, 0x3, R4 ;  /* 0x00000003ff057819 */ /* 0x000fe40000011604 */
        /* <DEDUP_REMOVED lines=9> */
[----:B------:R-:W-:Y:S01]  /*0ec0*/  IMAD.IADD R0, R0, 0x1, R7 ;  /* 0x0000000100007824 */ /* 0x000fe200078e0207 */
[----:B------:R-:W-:Y:S01]  /*0ed0*/  SHF.R.S32.HI R3, RZ, 0x1f, R148 ;  /* 0x0000001fff037819 */ /* 0x000fe20000011494 */
[----:B------:R-:W-:Y:S02]  /*0ee0*/  IMAD R155, R9, 0x40, R10 ;  /* 0x00000040099b7824 */ /* 0x000fe400078e020a */
[----:B------:R-:W-:Y:S01]  /*0ef0*/  IMAD.IADD R4, R149, 0x1, -R2 ;  /* 0x0000000195047824 */ /* 0x000fe200078e0a02 */
[----:B------:R-:W-:Y:S01]  /*0f00*/  SHF.R.S32.HI R2, RZ, 0x1f, R146 ;  /* 0x0000001fff027819 */ /* 0x000fe20000011492 */
[----:B------:R-:W-:Y:S01]  /*0f10*/  IMAD.IADD R22, R153, 0x1, -R22 ;  /* 0x0000000199167824 */ /* 0x000fe200078e0a16 */
[----:B------:R-:W-:Y:S01]  /*0f20*/  LEA R2, R0, UR37, 0x1 ;  /* 0x0000002500027c11 */ /* 0x000fe2000f8e08ff */
[----:B------:R-:W-:-:S07]  /*0f30*/  IMAD R23, R4, 0x8, R155 ;  /* 0x0000000804177824 */ /* 0x000fce00078e029b */
.L_x_2109:
[----:B01--4-:R-:W0:Y:S01]  /*0f40*/  LDC.64 R4, c[0x0][0xc88] ;  /* 0x00032200ff047b82 */ /* 0x013e220000000a00 */
[----:B------:R-:W-:Y:S01]  /*0f50*/  ULDC.64 UR12, c[0x0][0x208] ;  /* 0x00008200000c7ab9 */ /* 0x000fe20000000a00 */
[----:B------:R-:W-:Y:S01]  /*0f60*/  ULDC.64 UR8, c[0x0][0xa28] ;  /* 0x00028a0000087ab9 */ /* 0x000fe20000000a00 */
[----:B------:R-:W-:Y:S01]  /*0f70*/  ULDC.64 UR10, c[0x0][0xa18] ;  /* 0x00028600000a7ab9 */ /* 0x000fe20000000a00 */
[----:B0-----:R-:W-:-:S06]  /*0f80*/  IMAD.WIDE R4, R31, 0x4, R4 ;  /* 0x000000041f047825 */ /* 0x001fcc00078e0204 */
[----:B--2---:R-:W2:Y:S01]  /*0f90*/  LDG.E R4, desc[UR12][R4.64] ;  /* 0x0000000c04047981 */ /* 0x004ea2000c1e1900 */
[----:B------:R-:W-:Y:S02]  /*0fa0*/  UISETP.NE.U32.AND UP0, UPT, UR8, URZ, UPT ;  /* 0x0000003f0800728c */ /* 0x000fe4000bf05070 */
[----:B------:R-:W-:Y:S02]  /*0fb0*/  UISETP.NE.U32.AND UP1, UPT, UR10, URZ, UPT ;  /* 0x0000003f0a00728c */ /* 0x000fe4000bf25070 */
[----:B------:R-:W-:Y:S02]  /*0fc0*/  UISETP.NE.AND.EX UP0, UPT, UR9, URZ, UPT, UP0 ;  /* 0x0000003f0900728c */ /* 0x000fe4000bf05300 */
[----:B------:R-:W-:-:S04]  /*0fd0*/  UISETP.NE.AND.EX UP1, UPT, UR11, URZ, UPT, UP1 ;  /* 0x0000003f0b00728c */ /* 0x000fc8000bf25310 */
[----:B------:R-:W-:Y:S02]  /*0fe0*/  PLOP3.LUT P0, PT, PT, PT, UP0, 0x80, 0x0 ;  /* 0x000000000000781c */ /* 0x000fe40003f0f008 */
[----:B------:R-:W-:Y:S02]  /*0ff0*/  PLOP3.LUT P2, PT, PT, PT, UP1, 0x80, 0x0 ;  /* 0x000000000000781c */ /* 0x000fe40003f4f018 */
[----:B--2---:R-:W-:-:S13]  /*1000*/  R2UR UR4, R4 ;  /* 0x00000000040472ca */ /* 0x004fda00000e0000 */
[----:B------:R-:W-:Y:S02]  /*1010*/  USHF.R.S32.HI UR7, URZ, 0x1f, UR4 ;  /* 0x0000001f3f077899 */ /* 0x000fe40008011404 */
[----:B------:R-:W-:Y:S01]  /*1020*/  IMAD.U32 R145, RZ, RZ, UR4 ;  /* 0x00000004ff917e24 */ /* 0x000fe2000f8e00ff */
[----:B------:R-:W-:-:S04]  /*1030*/  @UP0 ULEA UR8, UP2, UR4, UR8, 0x2 ;  /* 0x0000000804080291 */ /* 0x000fc8000f84103f */
[----:B------:R-:W-:Y:S02]  /*1040*/  @UP0 ULEA.HI.X UR9, UR4, UR9, UR7, 0x2, UP2 ;  /* 0x0000000904090291 */ /* 0x000fe400090f1407 */
[----:B------:R-:W-:Y:S01]  /*1050*/  IMAD.U32 R151, RZ, RZ, UR7 ;  /* 0x00000007ff977e24 */ /* 0x000fe2000f8e00ff */
[----:B------:R-:W-:Y:S01]  /*1060*/  @UP1 ULEA UR10, UP0, UR4, UR10, 0x2 ;  /* 0x0000000a040a1291 */ /* 0x000fe2000f80103f */
[----:B------:R-:W-:-:S03]  /*1070*/  IMAD.U32 R4, RZ, RZ, UR8 ;  /* 0x00000008ff047e24 */ /* 0x000fc6000f8e00ff */
[----:B------:R-:W-:Y:S01]  /*1080*/  @UP1 ULEA.HI.X UR11, UR4, UR11, UR7, 0x2, UP0 ;  /* 0x0000000b040b1291 */ /* 0x000fe200080f1407 */
[----:B------:R-:W-:Y:S01]  /*1090*/  IMAD.U32 R5, RZ, RZ, UR9 ;  /* 0x00000009ff057e24 */ /* 0x000fe2000f8e00ff */
[----:B------:R-:W-:Y:S01]  /*10a0*/  ULDC.64 UR8, c[0x0][0x418] ;  /* 0x0001060000087ab9 */ /* 0x000fe20000000a00 */
[----:B------:R-:W-:Y:S01]  /*10b0*/  IMAD.U32 R6, RZ, RZ, UR10 ;  /* 0x0000000aff067e24 */ /* 0x000fe2000f8e00ff */
[----:B------:R-:W-:Y:S02]  /*10c0*/  ULDC UR7, c[0x0][0x424] ;  /* 0x0001090000077ab9 */ /* 0x000fe40000000800 */
[----:B------:R-:W-:Y:S01]  /*10d0*/  IMAD.U32 R7, RZ, RZ, UR11 ;  /* 0x0000000bff077e24 */ /* 0x000fe2000f8e00ff */
[----:B------:R-:W2:Y:S01]  /*10e0*/  @P0 LDG.E R4, desc[UR12][R4.64] ;  /* 0x0000000c04040981 */ /* 0x000ea2000c1e1900 */
[----:B------:R-:W-:Y:S01]  /*10f0*/  UISETP.NE.U32.AND UP0, UPT, UR8, URZ, UPT ;  /* 0x0000003f0800728c */ /* 0x000fe2000bf05070 */
[----:B------:R-:W-:Y:S02]  /*1100*/  ULDC.64 UR10, c[0x0][0xa20] ;  /* 0x00028800000a7ab9 */ /* 0x000fe40000000a00 */
[----:B---3--:R-:W3:Y:S01]  /*1110*/  @P2 LDG.E R6, desc[UR12][R6.64] ;  /* 0x0000000c06062981 */ /* 0x008ee2000c1e1900 */
[----:B------:R-:W-:Y:S01]  /*1120*/  ULDC UR12, c[0x0][0x288] ;  /* 0x0000a200000c7ab9 */ /* 0x000fe20000000800 */
[----:B------:R-:W-:Y:S01]  /*1130*/  UISETP.NE.AND.EX UP0, UPT, UR9, URZ, UPT, UP0 ;  /* 0x0000003f0900728c */ /* 0x000fe2000bf05300 */
[----:B------:R-:W-:Y:S01]  /*1140*/  ISETP.NE.U32.AND P1, PT, RZ, UR10, PT ;  /* 0x0000000aff007c0c */ /* 0x000fe2000bf25070 */
[----:B------:R-:W-:Y:S01]  /*1150*/  ULDC UR8, c[0x0][0x2f0] ;  /* 0x0000bc0000087ab9 */ /* 0x000fe20000000800 */
[----:B------:R-:W-:Y:S01]  /*1160*/  UMOV UR4, URZ ;  /* 0x0000003f00047c82 */ /* 0x000fe20008000000 */
[----:B------:R-:W-:Y:S01]  /*1170*/  USEL UR7, UR7, 0x1, UP0 ;  /* 0x0000000107077887 */ /* 0x000fe20008000000 */
[----:B------:R-:W-:Y:S01]  /*1180*/  ISETP.NE.AND.EX P1, PT, RZ, UR11, PT, P1 ;  /* 0x0000000bff007c0c */ /* 0x000fe2000bf25310 */
[----:B------:R-:W-:-:S02]  /*1190*/  IMAD.U32 R147, RZ, RZ, UR6 ;  /* 0x00000006ff937e24 */ /* 0x000fc4000f8e00ff */
[----:B------:R-:W-:Y:S01]  /*11a0*/  UIMAD UR8, UR7, UR8, URZ ;  /* 0x00000008070872a4 */ /* 0x000fe2000f8e023f */
[----:B--2---:R-:W-:Y:S02]  /*11b0*/  @P0 R2UR UR4, R4 ;  /* 0x00000000040402ca */ /* 0x004fe400000e0000 */
[----:B---3--:R-:W-:-:S13]  /*11c0*/  @P2 R2UR UR12, R6 ;  /* 0x00000000060c22ca */ /* 0x008fda00000e0000 */
[----:B------:R-:W-:Y:S01]  /*11d0*/  IMAD.U32 R17, RZ, RZ, UR12 ;  /* 0x0000000cff117e24 */ /* 0x000fe2000f8e00ff */
[----:B------:R-:W-:Y:S06]  /*11e0*/  @P2 BRA `(.L_x_2064) ;  /* 0x0000000000402947 */ /* 0x000fec0003800000 */
[----:B------:R-:W-:Y:S02]  /*11f0*/  ULDC.64 UR6, c[0x0][0xa00] ;  /* 0x0002800000067ab9 */ /* 0x000fe40000000a00 */
[----:B------:R-:W-:-:S04]  /*1200*/  ISETP.NE.U32.AND P0, PT, RZ, UR6, PT ;  /* 0x00000006ff007c0c */ /* 0x000fc8000bf05070 */
[----:B------:R-:W-:-:S13]  /*1210*/  ISETP.NE.AND.EX P0, PT, RZ, UR7, PT, P0 ;  /* 0x00000007ff007c0c */ /* 0x000fda000bf05300 */
[----:B------:R-:W-:Y:S05]  /*1220*/  @!P0 BRA `(.L_x_2064) ;  /* 0x0000000000308947 */ /* 0x000fea0003800000 */
[----:B------:R-:W-:Y:S01]  /*1230*/  R2UR UR9, R145 ;  /* 0x00000000910972ca */ /* 0x000fe200000e0000 */
[----:B------:R-:W-:Y:S01]  /*1240*/  ULDC.64 UR6, c[0x0][0xa00] ;  /* 0x0002800000067ab9 */ /* 0x000fe20000000a00 */
[----:B------:R-:W-:-:S11]  /*1250*/  ULDC.64 UR12, c[0x0][0x208] ;  /* 0x00008200000c7ab9 */ /* 0x000fd60000000a00 */
[----:B------:R-:W-:-:S06]  /*1260*/  UIMAD.WIDE UR6, UR9, 0x4, UR6 ;  /* 0x00000004090678a5 */ /* 0x000fcc000f8e0206 */
[----:B------:R-:W-:Y:S02]  /*1270*/  IMAD.U32 R4, RZ, RZ, UR6 ;  /* 0x00000006ff047e24 */ /* 0x000fe4000f8e00ff */
[----:B------:R-:W-:-:S05]  /*1280*/  IMAD.U32 R5, RZ, RZ, UR7 ;  /* 0x00000007ff057e24 */ /* 0x000fca000f8e00ff */
[----:B------:R-:W2:Y:S04]  /*1290*/  LDG.E R3, desc[UR12][R4.64] ;  /* 0x0000000c04037981 */ /* 0x000ea8000c1e1900 */
[----:B------:R-:W3:Y:S01]  /*12a0*/  LDG.E R0, desc[UR12][R4.64+0x4] ;  /* 0x0000040c04007981 */ /* 0x000ee2000c1e1900 */
[----:B--2---:R-:W-:Y:S02]  /*12b0*/  R2UR UR6, R3 ;  /* 0x00000000030672ca */ /* 0x004fe400000e0000 */
[----:B---3--:R-:W-:-:S13]  /*12c0*/  R2UR UR7, R0 ;  /* 0x00000000000772ca */ /* 0x008fda00000e0000 */
[----:B------:R-:W-:-:S06]  /*12d0*/  UIADD3 UR6, -UR6, UR7, URZ ;  /* 0x0000000706067290 */ /* 0x000fcc000fffe13f */
[----:B------:R-:W-:-:S07]  /*12e0*/  IMAD.U32 R17, RZ, RZ, UR6 ;  /* 0x00000006ff117e24 */ /* 0x000fce000f8e00ff */
.L_x_2064:
[----:B------:R-:W-:Y:S05]  /*12f0*/  @!P1 BRA `(.L_x_2065) ;  /* 0x0000000000289947 */ /* 0x000fea0003800000 */
[----:B------:R-:W-:Y:S01]  /*1300*/  R2UR UR7, R145 ;  /* 0x00000000910772ca */ /* 0x000fe200000e0000 */
[----:B------:R-:W-:Y:S01]  /*1310*/  ULDC.64 UR8, c[0x0][0x208] ;  /* 0x0000820000087ab9 */ /* 0x000fe20000000a00 */
[----:B------:R-:W-:-:S11]  /*1320*/  R2UR UR12, R151 ;  /* 0x00000000970c72ca */ /* 0x000fd600000e0000 */
[----:B------:R-:W-:-:S04]  /*1330*/  ULEA UR6, UP0, UR7, UR10, 0x2 ;  /* 0x0000000a07067291 */ /* 0x000fc8000f80103f */
[----:B------:R-:W-:Y:S02]  /*1340*/  ULEA.HI.X UR7, UR7, UR11, UR12, 0x2, UP0 ;  /* 0x0000000b07077291 */ /* 0x000fe400080f140c */
[----:B------:R-:W-:-:S04]  /*1350*/  IMAD.U32 R4, RZ, RZ, UR6 ;  /* 0x00000006ff047e24 */ /* 0x000fc8000f8e00ff */
[----:B------:R-:W-:-:S05]  /*1360*/  IMAD.U32 R5, RZ, RZ, UR7 ;  /* 0x00000007ff057e24 */ /* 0x000fca000f8e00ff */
[----:B------:R-:W2:Y:S02]  /*1370*/  LDG.E R4, desc[UR8][R4.64] ;  /* 0x0000000804047981 */ /* 0x000ea4000c1e1900 */
[----:B--2---:R-:W-:Y:S01]  /*1380*/  R2UR UR8, R4 ;  /* 0x00000000040872ca */ /* 0x004fe200000e0000 */
[----:B------:R-:W-:-:S14]  /*1390*/  BRA `(.L_x_2066) ;  /* 0x00000000003c7947 */ /* 0x000fdc0003800000 */
.L_x_2065:
        /* <DEDUP_REMOVED lines=15> */
.L_x_2066:
[----:B------:R-:W-:Y:S01]  /*1490*/  UIADD3 UR9, -UR4, UR8, URZ ;  /* 0x0000000804097290 */ /* 0x000fe2000fffe13f */
[----:B------:R-:W-:Y:S01]  /*14a0*/  R2UR UR7, R17 ;  /* 0x00000000110772ca */ /* 0x000fe200000e0000 */
[----:B------:R-:W-:Y:S01]  /*14b0*/  UIMAD UR5, UR5, 0xc0, URZ ;  /* 0x000000c0050578a4 */ /* 0x000fe2000f8e023f */
[----:B------:R-:W-:Y:S01]  /*14c0*/  PLOP3.LUT P0, PT, PT, PT, PT, 0x80, 0x0 ;  /* 0x000000000000781c */ /* 0x000fe20003f0f070 */
[----:B------:R-:W-:Y:S01]  /*14d0*/  ULDC UR4, c[0x0][0x448] ;  /* 0x0001120000047ab9 */ /* 0x000fe20000000800 */
[----:B------:R-:W-:Y:S01]  /*14e0*/  IMAD.MOV.U32 R0, RZ, RZ, RZ ;  /* 0x000000ffff007224 */ /* 0x000fe200078e00ff */
[----:B------:R-:W-:Y:S01]  /*14f0*/  UISETP.NE.AND UP0, UPT, UR4, 0x1, UPT ;  /* 0x000000010400788c */ /* 0x000fe2000bf05270 */
[----:B------:R-:W-:Y:S01]  /*1500*/  IMAD.U32 R18, RZ, RZ, UR9 ;  /* 0x00000009ff127e24 */ /* 0x000fe2000f8e00ff */
[----:B------:R-:W-:Y:S02]  /*1510*/  UIADD3 UR6, UR5, 0xbf, URZ ;  /* 0x000000bf05067890 */ /* 0x000fe4000fffe03f */
[----:B------:R-:W-:Y:S01]  /*1520*/  IMAD.U32 R19, RZ, RZ, UR5 ;  /* 0x00000005ff137e24 */ /* 0x000fe2000f8e00ff */
[----:B------:R-:W-:Y:S01]  /*1530*/  CS2R R70, SRZ ;  /* 0x0000000000467805 */ /* 0x000fe2000001ff00 */
[----:B------:R-:W-:Y:S01]  /*1540*/  IMAD.MOV.U32 R3, RZ, RZ, RZ ;  /* 0x000000ffff037224 */ /* 0x000fe200078e00ff */
[----:B------:R-:W-:-:S02]  /*1550*/  CS2R R68, SRZ ;  /* 0x0000000000447805 */ /* 0x000fc4000001ff00 */
[----:B------:R-:W-:Y:S01]  /*1560*/  CS2R R66, SRZ ;  /* 0x0000000000427805 */ /* 0x000fe2000001ff00 */
[----:B------:R-:W-:Y:S01]  /*1570*/  UIADD3 UR7, UR9, 0x90, -UR7 ;  /* 0x0000009009077890 */ /* 0x000fe2000fffe807 */
[----:B------:R-:W-:Y:S01]  /*1580*/  CS2R R64, SRZ ;  /* 0x0000000000407805 */ /* 0x000fe2000001ff00 */
[----:B------:R-:W-:Y:S01]  /*1590*/  IMAD.MOV.U32 R27, RZ, RZ, RZ ;  /* 0x000000ffff1b7224 */ /* 0x000fe200078e00ff */
[----:B------:R-:W-:Y:S01]  /*15a0*/  @UP0 ULDC UR4, c[0x0][0x44c] ;  /* 0x0001130000040ab9 */ /* 0x000fe20000000800 */
[----:B------:R-:W-:Y:S01]  /*15b0*/  @UP0 ULDC UR8, c[0x0][0x450] ;  /* 0x0001140000080ab9 */ /* 0x000fe20000000800 */
[----:B------:R-:W-:Y:S01]  /*15c0*/  UIMAD.WIDE.U32 UR4, UR6, UR4, URZ ;  /* 0x00000004060472a5 */ /* 0x000fe2000f8e003f */
[----:B------:R-:W-:Y:S01]  /*15d0*/  IMAD.MOV.U32 R62, RZ, RZ, RZ ;  /* 0x000000ffff3e7224 */ /* 0x000fe200078e00ff */
[----:B------:R-:W-:Y:S01]  /*15e0*/  UIADD3 UR4, UR9, 0x8f, URZ ;  /* 0x0000008f09047890 */ /* 0x000fe2000fffe03f */
[----:B------:R-:W-:Y:S01]  /*15f0*/  CS2R R60, SRZ ;  /* 0x00000000003c7805 */ /* 0x000fe2000001ff00 */
[----:B------:R-:W-:Y:S01]  /*1600*/  @UP0 USHF.R.U32.HI UR6, URZ, UR8, UR5 ;  /* 0x000000083f060299 */ /* 0x000fe20008011605 */
[----:B------:R-:W-:Y:S01]  /*1610*/  CS2R R24, SRZ ;  /* 0x0000000000187805 */ /* 0x000fe2000001ff00 */
[----:B------:R-:W-:Y:S01]  /*1620*/  UIMAD.WIDE UR4, UR4, 0x38e38e39, URZ ;  /* 0x38e38e39040478a5 */ /* 0x000fe2000f8e023f */
[----:B------:R-:W-:Y:S01]  /*1630*/  IMAD.MOV.U32 R58, RZ, RZ, RZ ;  /* 0x000000ffff3a7224 */ /* 0x000fe200078e00ff */
[----:B------:R-:W-:Y:S01]  /*1640*/  UIADD3 UR6, UR7, UR6, URZ ;  /* 0x0000000607067290 */ /* 0x000fe2000fffe03f */
[----:B------:R-:W-:Y:S01]  /*1650*/  IMAD.MOV.U32 R57, RZ, RZ, RZ ;  /* 0x000000ffff397224 */ /* 0x000fe200078e00ff */
[----:B------:R-:W-:Y:S01]  /*1660*/  USHF.R.U32.HI UR4, URZ, 0x1f, UR5 ;  /* 0x0000001f3f047899 */ /* 0x000fe20008011605 */
[----:B------:R-:W-:Y:S01]  /*1670*/  CS2R R54, SRZ ;  /* 0x0000000000367805 */ /* 0x000fe2000001ff00 */
[----:B------:R-:W-:Y:S01]  /*1680*/  UIMAD.WIDE UR6, UR6, 0x38e38e39, URZ ;  /* 0x38e38e39060678a5 */ /* 0x000fe2000f8e023f */
[----:B------:R-:W-:Y:S01]  /*1690*/  CS2R R52, SRZ ;  /* 0x0000000000347805 */ /* 0x000fe2000001ff00 */
[----:B------:R-:W-:Y:S01]  /*16a0*/  ULEA.HI.SX32 UR4, UR5, UR4, 0x1b ;  /* 0x0000000405047291 */ /* 0x000fe2000f8fda3f */
[----:B------:R-:W-:Y:S01]  /*16b0*/  CS2R R50, SRZ ;  /* 0x0000000000327805 */ /* 0x000fe2000001ff00 */
[----:B------:R-:W-:Y:S01]  /*16c0*/  USHF.R.U32.HI UR6, URZ, 0x1f, UR7 ;  /* 0x0000001f3f067899 */ /* 0x000fe20008011607 */
[----:B------:R-:W-:-:S02]  /*16d0*/  CS2R R48, SRZ ;  /* 0x0000000000307805 */ /* 0x000fc4000001ff00 */
[----:B------:R-:W-:Y:S02]  /*16e0*/  CS2R R46, SRZ ;  /* 0x00000000002e7805 */ /* 0x000fe4000001ff00 */
[----:B------:R-:W-:Y:S01]  /*16f0*/  CS2R R44, SRZ ;  /* 0x00000000002c7805 */ /* 0x000fe2000001ff00 */
[----:B------:R-:W-:Y:S01]  /*1700*/  ULEA.HI.SX32 UR6, UR7, UR6, 0x1b ;  /* 0x0000000607067291 */ /* 0x000fe2000f8fda3f */
[----:B------:R-:W-:Y:S02]  /*1710*/  CS2R R42, SRZ ;  /* 0x00000000002a7805 */ /* 0x000fe4000001ff00 */
[----:B------:R-:W-:Y:S02]  /*1720*/  CS2R R40, SRZ ;  /* 0x0000000000287805 */ /* 0x000fe4000001ff00 */
[----:B------:R-:W-:Y:S01]  /*1730*/  CS2R R38, SRZ ;  /* 0x0000000000267805 */ /* 0x000fe2000001ff00 */
[----:B------:R-:W-:Y:S01]  /*1740*/  UISETP.LT.AND UP0, UPT, UR4, UR6, UPT ;  /* 0x000000060400728c */ /* 0x000fe2000bf01270 */
[----:B------:R-:W-:-:S02]  /*1750*/  CS2R R36, SRZ ;  /* 0x0000000000247805 */ /* 0x000fc4000001ff00 */
[----:B------:R-:W-:Y:S02]  /*1760*/  CS2R R34, SRZ ;  /* 0x0000000000227805 */ /* 0x000fe4000001ff00 */
[----:B------:R-:W-:Y:S01]  /*1770*/  CS2R R32, SRZ ;  /* 0x0000000000207805 */ /* 0x000fe2000001ff00 */
[----:B------:R-:W-:Y:S01]  /*1780*/  USEL UR38, UR4, UR6, UP0 ;  /* 0x0000000604267287 */ /* 0x000fe20008000000 */
[----:B------:R-:W-:Y:S01]  /*1790*/  IMAD.MOV.U32 R14, RZ, RZ, RZ ;  /* 0x000000ffff0e7224 */ /* 0x000fe200078e00ff */
[----:B------:R-:W-:Y:S01]  /*17a0*/  CS2R R6, SRZ ;  /* 0x0000000000067805 */ /* 0x000fe2000001ff00 */
[----:B------:R-:W-:Y:S01]  /*17b0*/  IMAD.MOV.U32 R73, RZ, RZ, RZ ;  /* 0x000000ffff497224 */ /* 0x000fe200078e00ff */
[----:B------:R-:W-:Y:S01]  /*17c0*/  UISETP.GE.AND UP0, UPT, UR38, 0x1, UPT ;  /* 0x000000012600788c */ /* 0x000fe2000bf06270 */
[----:B------:R-:W-:Y:S02]  /*17d0*/  IMAD.MOV.U32 R20, RZ, RZ, RZ ;  /* 0x000000ffff147224 */ /* 0x000fe400078e00ff */
[----:B------:R-:W-:-:S02]  /*17e0*/  IMAD.MOV.U32 R75, RZ, RZ, RZ ;  /* 0x000000ffff4b7224 */ /* 0x000fc400078e00ff */
[----:B------:R-:W-:Y:S01]  /*17f0*/  IMAD.MOV.U32 R77, RZ, RZ, RZ ;  /* 0x000000ffff4d7224 */ /* 0x000fe200078e00ff */
[----:B------:R-:W-:Y:S01]  /*1800*/  PLOP3.LUT P1, PT, PT, PT, UP0, 0x80, 0x0 ;  /* 0x000000000000781c */ /* 0x000fe20003f2f008 */
[----:B------:R-:W-:-:S12]  /*1810*/  IMAD.MOV.U32 R12, RZ, RZ, RZ ;  /* 0x000000ffff0c7224 */ /* 0x000fd800078e00ff */
        /* <DEDUP_REMOVED lines=34> */
.L_x_2068:
        /* <DEDUP_REMOVED lines=11> */
.L_x_2236:
[----:B------:R-:W-:Y:S05]  /*1af0*/  @!P0 BRA `(.L_x_2070) ;  /* 0x0000000000048947 */ /* 0x000fea0003800000 */
[----:B------:R-:W-:Y:S01]  /*1b00*/  BPT.TRAP 0x1 ;  /* 0x000000040000795c */ /* 0x000fe20000300000 */
.L_x_2070:
[----:B0-----:R-:W-:Y:S02]  /*1b10*/  IMAD.U32 R0, RZ, RZ, UR36 ;  /* 0x00000024ff007e24 */ /* 0x001fe4000f8e00ff */
[----:B------:R-:W-:-:S03]  /*1b20*/  IMAD.U32 R3, RZ, RZ, UR60 ;  /* 0x0000003cff037e24 */ /* 0x000fc6000f8e00ff */
[----:B------:R-:W-:Y:S02]  /*1b30*/  LEA R0, R0, UR37, 0x3 ;  /* 0x0000002500007c11 */ /* 0x000fe4000f8e18ff */
[----:B------:R-:W-:-:S04]  /*1b40*/  SHF.L.U32 R3, R3, 0x1f, RZ ;  /* 0x0000001f03037819 */ /* 0x000fc800000006ff */
[----:B------:R0:W1:Y:S01]  /*1b50*/  SYNCS.PHASECHK.TRANS64.TRYWAIT P2, [R0+URZ+0x31c30], R3 ;  /* 0x031c3003000075a7 */ /* 0x000062000804017f */
[----:B------:R-:W-:Y:S05]  /*1b60*/  @!P0 BRA `(.L_x_2071) ;  /* 0x0000000000048947 */ /* 0x000fea0003800000 */
[----:B------:R-:W-:Y:S01]  /*1b70*/  BPT.TRAP 0x1 ;  /* 0x000000040000795c */ /* 0x000fe20000300000 */
.L_x_2071:
[----:B------:R-:W2:Y:S02]  /*1b80*/  S2R R4, SR_TID.X ;  /* 0x0000000000047919 */ /* 0x000ea40000002100 */
[----:B--2---:R-:W-:Y:S01]  /*1b90*/  LOP3.LUT P1, RZ, R4, 0x7f, RZ, 0xc0, !PT ;  /* 0x0000007f04ff7812 */ /* 0x004fe2000782c0ff */
[----:B-1----:R-:W-:-:S12]  /*1ba0*/  @P2 BRA `(.L_x_2072) ;  /* 0x0000000000082947 */ /* 0x002fd80003800000 */
[----:B------:R-:W1:Y:S02]  /*1bb0*/  SYNCS.PHASECHK.TRANS64.TRYWAIT P2, [R0+URZ+0x31c30], R3 ;  /* 0x031c3003000075a7 */ /* 0x000e64000804017f */
[----:B-1----:R-:W-:Y:S05]  /*1bc0*/  @!P2 BRA `(.L_x_2073) ;  /* 0x0000015c0008a947 */ /* 0x002fea0003800000 */
.L_x_2072:
        /* <DEDUP_REMOVED lines=10> */
[----:B------:R-:W-:Y:S01]  /*1c70*/  R2UR UR57, R17 ;  /* 0x00000000113972ca */ /* 0x000fe200000e0000 */
[----:B------:R-:W-:Y:S01]  /*1c80*/  UMOV UR28, UR5 ;  /* 0x00000005001c7c82 */ /* 0x000fe20008000000 */
[----:B------:R-:W-:Y:S01]  /*1c90*/  UMOV UR9, UR29 ;  /* 0x0000001d00097c82 */ /* 0x000fe20008000000 */
[----:B------:R-:W-:Y:S01]  /*1ca0*/  ULOP3.LUT UR6, UR4, 0x10000, URZ, 0xfc, !UPT ;  /* 0x0001000004067892 */ /* 0x000fe2000f8efc3f */
[----:B01----:R-:W-:Y:S01]  /*1cb0*/  @!P1 VIADD R0, R0, 0x31c40 ;  /* 0x00031c4000009836 */ /* 0x003fe20000000000 */
[----:B------:R-:W-:Y:S01]  /*1cc0*/  UMOV UR8, UR28 ;  /* 0x0000001c00087c82 */ /* 0x000fe20008000000 */
[----:B------:R-:W-:Y:S01]  /*1cd0*/  UMOV UR11, 0x80000020 ;  /* 0x80000020000b7882 */ /* 0x000fe20000000000 */
[----:B------:R-:W-:Y:S01]  /*1ce0*/  UIMAD UR4, UR36, 0x6c0, UR6 ;  /* 0x000006c0240478a4 */ /* 0x000fe2000f8e0206 */
[----:B------:R-:W-:Y:S01]  /*1cf0*/  UMOV UR12, UR28 ;  /* 0x0000001c000c7c82 */ /* 0x000fe20008000000 */
[----:B------:R-:W-:-:S02]  /*1d00*/  UMOV UR13, UR29 ;  /* 0x0000001d000d7c82 */ /* 0x000fc40008000000 */
        /* <DEDUP_REMOVED lines=146> */
[----:B------:R-:W-:Y:S02]  /*2630*/  UMOV UR10, 0xffffff70 ;  /* 0xffffff70000a7882 */ /* 0x000fe40000000000 */
[----:B------:R-:W-:Y:S01]  /*2640*/  UIMAD UR10, UR38, UR10, 0x91 ;  /* 0x00000091260a74a4 */ /* 0x000fe2000f8e020a */
        /* <DEDUP_REMOVED lines=180> */
[----:B------:R-:W2:Y:S08]  /*3190*/  MUFU.TANH R90, R90 ;  /* 0x0000005a005a7308 */ /* 0x000eb00000002400 */
[----:B------:R-:W3:Y:S08]  /*31a0*/  MUFU.TANH R91, R91 ;  /* 0x0000005b005b7308 */ /* 0x000ef00000002400 */
        /* <DEDUP_REMOVED lines=25> */
[----:B------:R-:W-:Y:S02]  /*3340*/  IMAD.U32 R79, RZ, RZ, UR10 ;  /* 0x0000000aff4f7e24 */ /* 0x000fe4000f8e00ff */
[----:B------:R-:W-:Y:S01]  /*3350*/  FMUL.FTZ R72, R72, UR5 ;  /* 0x0000000548487c20 */ /* 0x000fe20008410000 */
[----:B------:R-:W-:Y:S01]  /*3360*/  FMUL.FTZ R73, R73, UR5 ;  /* 0x0000000549497c20 */ /* 0x000fe20008410000 */
[----:B------:R-:W-:Y:S01]  /*3370*/  FMUL.FTZ R12, R75, UR5 ;  /* 0x000000054b0c7c20 */ /* 0x000fe20008410000 */
[----:B------:R-:W-:Y:S01]  /*3380*/  HGMMA.64x16x16.F32.BF16 R64, gdesc[UR24], R64, gsb0 ;  /* 0x00200000184079f0 */ /* 0x000fe20008001840 */
[----:B------:R-:W-:Y:S01]  /*3390*/  UIADD3 UR26, UR4, 0x582, URZ ;  /* 0x00000582041a7890 */ /* 0x000fe2000fffe03f */
[----:B------:R-:W-:Y:S01]  /*33a0*/  IMAD R79, R22, -0x2, R79 ;  /* 0xfffffffe164f7824 */ /* 0x000fe200078e024f */
[----:B------:R-:W-:Y:S01]  /*33b0*/  UMOV UR27, 0x80000020 ;  /* 0x80000020001b7882 */ /* 0x000fe20000000000 */
[----:B------:R-:W5:Y:S01]  /*33c0*/  MUFU.TANH R72, R72 ;  /* 0x0000004800487308 */ /* 0x000f620000002400 */
[----:B------:R-:W-:Y:S01]  /*33d0*/  FMUL.FTZ R75, R76, UR5 ;  /* 0x000000054c4b7c20 */ /* 0x000fe20008410000 */
[----:B------:R-:W-:Y:S01]  /*33e0*/  FMUL.FTZ R11, R74, UR5 ;  /* 0x000000054a0b7c20 */ /* 0x000fe20008410000 */
[----:B------:R-:W-:Y:S01]  /*33f0*/  FMUL.FTZ R74, R77, UR5 ;  /* 0x000000054d4a7c20 */ /* 0x000fe20008410000 */
[----:B------:R-:W-:Y:S01]  /*3400*/  FMUL.FTZ R13, R78, UR5 ;  /* 0x000000054e0d7c20 */ /* 0x000fe20008410000 */
[----:B------:R-:W-:-:S02]  /*3410*/  @UP0 ULDC UR10, c[0x0][0x44c] ;  /* 0x00011300000a0ab9 */ /* 0x000fc40000000800 */
[----:B------:R-:W-:Y:S01]  /*3420*/  UIMAD.WIDE.U32 UR10, UR58, UR10, URZ ;  /* 0x0000000a3a0a72a5 */ /* 0x000fe2000f8e003f */
        /* <DEDUP_REMOVED lines=9> */
[----:B------:R-:W-:Y:S02]  /*34c0*/  VIADD R68, R23, UR58 ;  /* 0x0000003a17447c36 */ /* 0x000fe40008000000 */
[----:B------:R-:W-:Y:S01]  /*34d0*/  FMUL.FTZ R21, R70, UR5 ;  /* 0x0000000546157c20 */ /* 0x000fe20008410000 */
[----:B------:R-:W-:Y:S01]  /*34e0*/  FMUL.FTZ R15, R66, UR5 ;  /* 0x00000005420f7c20 */ /* 0x000fe20008410000 */
[----:B------:R-:W-:Y:S01]  /*34f0*/  HGMMA.64x16x16.F32.BF16 R56, gdesc[UR24], R56, gsb0 ;  /* 0x00200000183879f0 */ /* 0x000fe20008001838 */
[----:B------:R-:W-:Y:S01]  /*3500*/  UIADD3 UR26, UR4, 0x5c2, URZ ;  /* 0x000005c2041a7890 */ /* 0x000fe2000fffe03f */
[----:B------:R-:W-:Y:S01]  /*3510*/  FMUL.FTZ R76, R64, UR5 ;  /* 0x00000005404c7c20 */ /* 0x000fe20008410000 */
[----:B------:R-:W-:Y:S01]  /*3520*/  UMOV UR27, 0x80000020 ;  /* 0x80000020001b7882 */ /* 0x000fe20000000000 */
[----:B------:R-:W-:Y:S01]  /*3530*/  FMUL.FTZ R65, R65, UR5 ;  /* 0x0000000541417c20 */ /* 0x000fe20008410000 */
[----:B------:R-:W-:Y:S01]  /*3540*/  FMUL.FTZ R78, R69, UR5 ;  /* 0x00000005454e7c20 */ /* 0x000fe20008410000 */
[----:B------:R-:W-:Y:S01]  /*3550*/  MUFU.TANH R67, R67 ;  /* 0x0000004300437308 */ /* 0x000fe20000002400 */
[----:B------:R-:W-:-:S07]  /*3560*/  FMUL.FTZ R64, R71, UR5 ;  /* 0x0000000547407c20 */ /* 0x000fce0008410000 */
        /* <DEDUP_REMOVED lines=10> */
[----:B------:R-:W-:-:S03]  /*3610*/  @UP0 ULDC UR7, c[0x0][0x450] ;  /* 0x0001140000070ab9 */ /* 0x000fc60000000800 */
[----:B------:R-:W-:Y:S01]  /*3620*/  FMUL.FTZ R92, R61, UR5 ;  /* 0x000000053d5c7c20 */ /* 0x000fe20008410000 */
[----:B------:R-:W-:Y:S01]  /*3630*/  HGMMA.64x16x16.F32.BF16 R48, gdesc[UR24], R48, gsb0 ;  /* 0x00200000183079f0 */ /* 0x000fe20008001830 */
[----:B------:R-:W-:Y:S01]  /*3640*/  UIADD3 UR26, UR4, 0x602, URZ ;  /* 0x00000602041a7890 */ /* 0x000fe2000fffe03f */
[----:B------:R-:W-:Y:S01]  /*3650*/  @P2 SHF.R.U32.HI R68, RZ, UR7, R58 ;  /* 0x00000007ff442c19 */ /* 0x000fe2000801163a */
[----:B------:R-:W-:Y:S01]  /*3660*/  UMOV UR27, 0x80000020 ;  /* 0x80000020001b7882 */ /* 0x000fe20000000000 */
[----:B------:R-:W-:Y:S01]  /*3670*/  UIMAD UR7, UR38, -0x90, UR56 ;  /* 0xffffff70260778a4 */ /* 0x000fe2000f8e0238 */
[----:B------:R-:W-:Y:S01]  /*3680*/  FMUL.FTZ R58, R62, UR5 ;  /* 0x000000053e3a7c20 */ /* 0x000fe20008410000 */
[----:B------:R-:W-:Y:S01]  /*3690*/  IMAD.U32 R62, RZ, RZ, UR57 ;  /* 0x00000039ff3e7e24 */ /* 0x000fe2000f8e00ff */
[----:B------:R-:W0:Y:S01]  /*36a0*/  SHFL.IDX PT, R70, R68, RZ, 0x1c1f ;  /* 0x001c1fff44467589 */ /* 0x000e2200000e0000 */
[----:B------:R-:W-:Y:S01]  /*36b0*/  UIADD3 UR7, UR7, 0x90, URZ ;  /* 0x0000009007077890 */ /* 0x000fe2000fffe03f */
[----:B------:R-:W-:Y:S01]  /*36c0*/  FMUL.FTZ R86, R57, UR5 ;  /* 0x0000000539567c20 */ /* 0x000fe20008410000 */
[----:B------:R-:W5:Y:S01]  /*36d0*/  MUFU.TANH R84, R84 ;  /* 0x0000005400547308 */ /* 0x000f620000002400 */
[----:B------:R-:W-:Y:S01]  /*36e0*/  IADD3 R79, -R62, UR56, R79 ;  /* 0x000000383e4f7c10 */ /* 0x000fe2000fffe14f */
[----:B------:R-:W-:Y:S01]  /*36f0*/  FMUL.FTZ R60, R60, UR5 ;  /* 0x000000053c3c7c20 */ /* 0x000fe20008410000 */
[----:B------:R-:W-:Y:S01]  /*3700*/  FMUL.FTZ R57, R59, UR5 ;  /* 0x000000053b397c20 */ /* 0x000fe20008410000 */
[----:B------:R-:W-:-:S02]  /*3710*/  IMAD.U32 R61, RZ, RZ, UR7 ;  /* 0x00000007ff3d7e24 */ /* 0x000fc4000f8e00ff */
[----:B------:R-:W-:Y:S01]  /*3720*/  FMUL.FTZ R59, R63, UR5 ;  /* 0x000000053f3b7c20 */ /* 0x000fe20008410000 */
[----:B------:R-:W-:Y:S01]  /*3730*/  SHFL.IDX PT, R68, R68, 0x1, 0x1c1f ;  /* 0x003c1f0044447f89 */ /* 0x000fe200000e0000 */
[----:B------:R-:W-:Y:S01]  /*3740*/  @UP0 ULDC UR7, c[0x0][0x450] ;  /* 0x0001140000070ab9 */ /* 0x000fe20000000800 */
[----:B------:R-:W-:Y:S01]  /*3750*/  IMAD R66, R22, -0x2, R61 ;  /* 0xfffffffe16427824 */ /* 0x000fe200078e023d */
[----:B------:R-:W5:Y:S01]  /*3760*/  MUFU.TANH R86, R86 ;  /* 0x0000005600567308 */ /* 0x000f620000002400 */
[----:B------:R-:W-:-:S07]  /*3770*/  UIADD3 UR38, UR38, -0x2, URZ ;  /* 0xfffffffe26267890 */ /* 0x000fce000fffe03f */
        /* <DEDUP_REMOVED lines=39> */
[----:B------:R-:W-:Y:S01]  /*39f0*/  MUFU.TANH R52, R52 ;  /* 0x0000003400347308 */ /* 0x000fe20000002400 */
[----:B------:R-:W-:Y:S02]  /*3a00*/  FSEL R83, R83, -INF , P3 ;  /* 0xff80000053537808 */ /* 0x000fe40001800000 */
[----:B------:R-:W-:Y:S02]  /*3a10*/  FMNMX.FTZ R50, R85, R50, !PT ;  /* 0x0000003255327209 */ /* 0x000fe40007810000 */
[----:B------:R-:W-:Y:S02]  /*3a20*/  ISETP.GT.AND P5, PT, R70, 0x21, PT ;  /* 0x000000214600780c */ /* 0x000fe40003fa4270 */
[----:B------:R-:W-:Y:S01]  /*3a30*/  FSEL R81, R72, -INF , P4 ;  /* 0xff80000048517808 */ /* 0x000fe20002000000 */
[----:B------:R-:W3:Y:S01]  /*3a40*/  MUFU.TANH R53, R53 ;  /* 0x0000003500357308 */ /* 0x000ee20000002400 */
        /* <DEDUP_REMOVED lines=19> */
[C---:B------:R-:W-:Y:S01]  /*3b80*/  ISETP.GT.AND P4, PT, R70.reuse, 0x38, PT ;  /* 0x000000384600780c */ /* 0x040fe20003f84270 */
[----:B------:R-:W-:Y:S01]  /*3b90*/  HGMMA.64x16x16.F32.BF16 R32, gdesc[UR24], R32, gsb0 ;  /* 0x00200000182079f0 */ /* 0x000fe20008001820 */
[----:B------:R-:W-:Y:S01]  /*3ba0*/  FSEL R69, R65, -INF , P3 ;  /* 0xff80000041457808 */ /* 0x000fe20001800000 */
[----:B------:R4:W-:Y:S01]  /*3bb0*/  MUFU.TANH R72, R41 ;  /* 0x0000002900487308 */ /* 0x0009e20000002400 */
[----:B------:R-:W-:Y:S01]  /*3bc0*/  FMNMX.FTZ R50, R71, R50, !PT ;  /* 0x0000003247327209 */ /* 0x000fe20007810000 */
[----:B------:R-:W-:Y:S01]  /*3bd0*/  FMUL.FTZ R45, R45, UR5 ;  /* 0x000000052d2d7c20 */ /* 0x000fe20008410000 */
[----:B------:R-:W-:Y:S01]  /*3be0*/  ISETP.GT.AND P3, PT, R70, 0x39, PT ;  /* 0x000000394600780c */ /* 0x000fe20003f64270 */
[----:B------:R-:W-:Y:S01]  /*3bf0*/  FMUL.FTZ R44, R44, UR5 ;  /* 0x000000052c2c7c20 */ /* 0x000fe20008410000 */
[----:B------:R-:W-:Y:S01]  /*3c00*/  FSEL R67, R67, -INF , P4 ;  /* 0xff80000043437808 */ /* 0x000fe20002000000 */
[----:B------:R-:W-:Y:S01]  /*3c10*/  FMUL.FTZ R88, R42, UR5 ;  /* 0x000000052a587c20 */ /* 0x000fe20008410000 */
[----:B------:R-:W-:Y:S01]  /*3c20*/  FMNMX.FTZ R50, R69, R50, !PT ;  /* 0x0000003245327209 */ /* 0x000fe20007810000 */
[----:B------:R0:W5:Y:S01]  /*3c30*/  MUFU.TANH R51, R40 ;  /* 0x0000002800337308 */ /* 0x0001620000002400 */
[----:B------:R-:W-:Y:S01]  /*3c40*/  ISETP.GT.AND P4, PT, R70, 0x40, PT ;  /* 0x000000404600780c */ /* 0x000fe20003f84270 */
[----:B------:R-:W-:Y:S01]  /*3c50*/  FMUL.FTZ R42, R46, UR5 ;  /* 0x000000052e2a7c20 */ /* 0x000fe20008410000 */
[----:B------:R-:W-:Y:S01]  /*3c60*/  FSEL R65, R78, -INF , P3 ;  /* 0xff8000004e417808 */ /* 0x000fe20001800000 */
[----:B------:R-:W-:Y:S01]  /*3c70*/  FMUL.FTZ R90, R43, UR5 ;  /* 0x000000052b5a7c20 */ /* 0x000fe20008410000 */
[----:B------:R-:W-:Y:S01]  /*3c80*/  FMNMX.FTZ R50, R67, R50, !PT ;  /* 0x0000003243327209 */ /* 0x000fe20007810000 */
[----:B------:R-:W-:Y:S01]  /*3c90*/  FMUL.FTZ R43, R47, UR5 ;  /* 0x000000052f2b7c20 */ /* 0x000fe20008410000 */
[----:B------:R-:W-:Y:S01]  /*3ca0*/  ISETP.GT.AND P3, PT, R70, 0x41, PT ;  /* 0x000000414600780c */ /* 0x000fe20003f64270 */
[----:B------:R1:W-:Y:S01]  /*3cb0*/  MUFU.TANH R76, R45 ;  /* 0x0000002d004c7308 */ /* 0x0003e20000002400 */
[----:B------:R-:W-:Y:S01]  /*3cc0*/  FSEL R63, R84, -INF , P4 ;  /* 0xff800000543f7808 */ /* 0x000fe20002000000 */
[----:B------:R-:W-:Y:S01]  /*3cd0*/  FMUL.FTZ R84, R54, UR5 ;  /* 0x0000000536547c20 */ /* 0x000fe20008410000 */
[----:B------:R-:W-:-:S02]  /*3ce0*/  FMNMX.FTZ R50, R65, R50, !PT ;  /* 0x0000003241327209 */ /* 0x000fc40007810000 */
[----:B------:R-:W-:Y:S02]  /*3cf0*/  ISETP.GT.AND P4, PT, R70, 0x48, PT ;  /* 0x000000484600780c */ /* 0x000fe40003f84270 */
[----:B------:R-:W-:Y:S01]  /*3d00*/  FSEL R61, R86, -INF , P3 ;  /* 0xff800000563d7808 */ /* 0x000fe20001800000 */
[----:B------:R2:W5:Y:S01]  /*3d10*/  MUFU.TANH R74, R44 ;  /* 0x0000002c004a7308 */ /* 0x0005620000002400 */
[----:B------:R-:W-:Y:S02]  /*3d20*/  FMNMX.FTZ R50, R63, R50, !PT ;  /* 0x000000323f327209 */ /* 0x000fe40007810000 */
[----:B------:R-:W-:Y:S02]  /*3d30*/  ISETP.GT.AND P3, PT, R70, 0x49, PT ;  /* 0x000000494600780c */ /* 0x000fe40003f64270 */
[----:B------:R-:W-:Y:S02]  /*3d40*/  FSEL R62, R60, -INF , P4 ;  /* 0xff8000003c3e7808 */ /* 0x000fe40002000000 */
[----:B----4-:R-:W-:Y:S01]  /*3d50*/  FMNMX.FTZ R41, R61, R50, !PT ;  /* 0x000000323d297209 */ /* 0x010fe20007810000 */
[----:B------:R-:W-:Y:S01]  /*3d60*/  MUFU.TANH R15, R15 ;  /* 0x0000000f000f7308 */ /* 0x000fe20000002400 */
[----:B------:R-:W-:-:S02]  /*3d70*/  ISETP.GT.AND P4, PT, R70, 0x50, PT ;  /* 0x000000504600780c */ /* 0x000fc40003f84270 */
[----:B0-----:R-:W-:Y:S02]  /*3d80*/  FSEL R40, R92, -INF , P3 ;  /* 0xff8000005c287808 */ /* 0x001fe40001800000 */
[----:B-1----:R-:W-:Y:S02]  /*3d90*/  FMNMX.FTZ R45, R62, R41, !PT ;  /* 0x000000293e2d7209 */ /* 0x002fe40007810000 */
[----:B------:R-:W-:Y:S01]  /*3da0*/  ISETP.GT.AND P3, PT, R70, 0x51, PT ;  /* 0x000000514600780c */ /* 0x000fe20003f64270 */
[----:B------:R-:W-:Y:S01]  /*3db0*/  MUFU.TANH R20, R20 ;  /* 0x0000001400147308 */ /* 0x000fe20000002400 */
[----:B------:R-:W-:-:S07]  /*3dc0*/  FMNMX.FTZ R45, R40, R45, !PT ;  /* 0x0000002d282d7209 */ /* 0x000fce0007810000 */
[----:B------:R-:W-:Y:S01]  /*3dd0*/  MUFU.TANH R21, R21 ;  /* 0x0000001500157308 */ /* 0x000fe20000002400 */
[----:B------:R-:W-:Y:S02]  /*3de0*/  WARPGROUP.DEPBAR.LE gsb0, 0x0 ;  /* 0x00008000000079c5 */ /* 0x000fe40000010000 */
[----:B------:R-:W-:Y:S01]  /*3df0*/  WARPGROUP.ARRIVE ;  /* 0x00000000000079c5 */ /* 0x000fe20000000000 */
[----:B------:R-:W-:Y:S01]  /*3e00*/  FMUL.FTZ R32, R32, UR5 ;  /* 0x0000000520207c20 */ /* 0x000fe20008410000 */
[----:B------:R-:W-:Y:S01]  /*3e10*/  FMUL.FTZ R41, R36, UR5 ;  /* 0x0000000524297c20 */ /* 0x000fe20008410000 */
[----:B------:R-:W-:Y:S01]  /*3e20*/  FSEL R36, R94, -INF , P4 ;  /* 0xff8000005e247808 */ /* 0x000fe20002000000 */
[----:B------:R-:W-:Y:S01]  /*3e30*/  FMUL.FTZ R33, R33, UR5 ;  /* 0x0000000521217c20 */ /* 0x000fe20008410000 */
[----:B------:R0:W1:Y:S01]  /*3e40*/  MUFU.TANH R78, R32 ;  /* 0x00000020004e7308 */ /* 0x0000620000002400 */
[----:B------:R-:W-:Y:S01]  /*3e50*/  HGMMA.64x16x16.F32.BF16 R24, gdesc[UR32], R24, gsb0 ;  /* 0x00200000201879f0 */ /* 0x000fe20008001818 */
[----:B------:R-:W-:Y:S01]  /*3e60*/  ISETP.GT.AND P4, PT, R70, 0x58, PT ;  /* 0x000000584600780c */ /* 0x000fe20003f84270 */
[----:B--2---:R-:W-:Y:S01]  /*3e70*/  FMUL.FTZ R44, R37, UR5 ;  /* 0x00000005252c7c20 */ /* 0x004fe20008410000 */
[----:B------:R-:W-:Y:S01]  /*3e80*/  FMNMX.FTZ R45, R36, R45, !PT ;  /* 0x0000002d242d7209 */ /* 0x000fe20007810000 */
[----:B------:R-:W-:Y:S01]  /*3e90*/  FMUL.FTZ R46, R34, UR5 ;  /* 0x00000005222e7c20 */ /* 0x000fe20008410000 */
[----:B------:R-:W-:-:S02]  /*3ea0*/  FMUL.FTZ R47, R38, UR5 ;  /* 0x00000005262f7c20 */ /* 0x000fc40008410000 */
[----:B------:R2:W-:Y:S01]  /*3eb0*/  MUFU.TANH R80, R33 ;  /* 0x0000002100507308 */ /* 0x0005e20000002400 */
[----:B0-----:R-:W-:Y:S02]  /*3ec0*/  FSEL R32, R96, -INF , P3 ;  /* 0xff80000060207808 */ /* 0x001fe40001800000 */
[----:B------:R-:W-:Y:S02]  /*3ed0*/  ISETP.GT.AND P3, PT, R70, 0x59, PT ;  /* 0x000000594600780c */ /* 0x000fe40003f64270 */
[----:B------:R-:W-:Y:S02]  /*3ee0*/  FMNMX.FTZ R50, R32, R45, !PT ;  /* 0x0000002d20327209 */ /* 0x000fe40007810000 */
[----:B---3--:R-:W-:Y:S01]  /*3ef0*/  FSEL R37, R53, -INF , P3 ;  /* 0xff80000035257808 */ /* 0x008fe20001800000 */
[----:B------:R0:W3:Y:S01]  /*3f00*/  MUFU.TANH R82, R41 ;  /* 0x0000002900527308 */ /* 0x0000e20000002400 */
[----:B--2---:R-:W-:Y:S02]  /*3f10*/  FSEL R33, R52, -INF , P4 ;  /* 0xff80000034217808 */ /* 0x004fe40002000000 */
[----:B------:R-:W-:-:S02]  /*3f20*/  ISETP.GT.AND P4, PT, R70, 0x60, PT ;  /* 0x000000604600780c */ /* 0x000fc40003f84270 */
[----:B------:R-:W-:Y:S02]  /*3f30*/  FMNMX.FTZ R50, R33, R50, !PT ;  /* 0x0000003221327209 */ /* 0x000fe40007810000 */
[C---:B------:R-:W-:Y:S01]  /*3f40*/  ISETP.GT.AND P3, PT, R70.reuse, 0x61, PT ;  /* 0x000000614600780c */ /* 0x040fe20003f64270 */
[----:B------:R-:W2:Y:S01]  /*3f50*/  MUFU.TANH R44, R44 ;  /* 0x0000002c002c7308 */ /* 0x000ea20000002400 */
[----:B-----5:R-:W-:Y:S02]  /*3f60*/  FSEL R53, R51, -INF , P4 ;  /* 0xff80000033357808 */ /* 0x020fe40002000000 */
[----:B------:R-:W-:Y:S02]  /*3f70*/  FMNMX.FTZ R50, R37, R50, !PT ;  /* 0x0000003225327209 */ /* 0x000fe40007810000 */
[----:B------:R-:W-:Y:S02]  /*3f80*/  ISETP.GT.AND P4, PT, R70, 0x68, PT ;  /* 0x000000684600780c */ /* 0x000fe40003f84270 */
[----:B------:R-:W-:Y:S01]  /*3f90*/  FSEL R45, R72, -INF , P3 ;  /* 0xff800000482d7808 */ /* 0x000fe20001800000 */
[----:B------:R-:W-:Y:S01]  /*3fa0*/  MUFU.TANH R64, R64 ;  /* 0x0000004000407308 */ /* 0x000fe20000002400 */
[----:B------:R-:W-:-:S02]  /*3fb0*/  FMNMX.FTZ R50, R53, R50, !PT ;  /* 0x0000003235327209 */ /* 0x000fc40007810000 */
[----:B------:R-:W-:Y:S02]  /*3fc0*/  ISETP.GT.AND P3, PT, R70, 0x69, PT ;  /* 0x000000694600780c */ /* 0x000fe40003f64270 */
[----:B------:R-:W-:Y:S02]  /*3fd0*/  FSEL R51, R74, -INF , P4 ;  /* 0xff8000004a337808 */ /* 0x000fe40002000000 */
[----:B------:R-:W-:Y:S01]  /*3fe0*/  FMNMX.FTZ R50, R45, R50, !PT ;  /* 0x000000322d327209 */ /* 0x000fe20007810000 */
[----:B------:R-:W-:Y:S01]  /*3ff0*/  MUFU.TANH R56, R56 ;  /* 0x0000003800387308 */ /* 0x000fe20000002400 */
[----:B------:R-:W-:Y:S02]  /*4000*/  ISETP.GT.AND P4, PT, R70, 0x70, PT ;  /* 0x000000704600780c */ /* 0x000fe40003f84270 */
[----:B0-----:R-:W-:Y:S02]  /*4010*/  FSEL R41, R76, -INF , P3 ;  /* 0xff8000004c297808 */ /* 0x001fe40001800000 */
[----:B------:R-:W-:-:S02]  /*4020*/  FMNMX.FTZ R50, R51, R50, !PT ;  /* 0x0000003233327209 */ /* 0x000fc40007810000 */
[----:B------:R-:W-:Y:S01]  /*4030*/  ISETP.GT.AND P3, PT, R70, 0x71, PT ;  /* 0x000000714600780c */ /* 0x000fe20003f64270 */
[----:B------:R-:W-:Y:S01]  /*4040*/  MUFU.TANH R57, R57 ;  /* 0x0000003900397308 */ /* 0x000fe20000002400 */
[----:B-1----:R-:W-:Y:S02]  /*4050*/  FSEL R60, R78, -INF , P4 ;  /* 0xff8000004e3c7808 */ /* 0x002fe40002000000 */
[----:B------:R-:W-:Y:S01]  /*4060*/  FMNMX.FTZ R99, R41, R50, !PT ;  /* 0x0000003229637209 */ /* 0x000fe20007810000 */
[----:B------:R-:W-:Y:S02]  /*4070*/  WARPGROUP.DEPBAR.LE gsb0, 0x0 ;  /* 0x00008000000079c5 */ /* 0x000fe40000010000 */
[----:B------:R-:W-:Y:S01]  /*4080*/  FMUL.FTZ R24, R24, UR5 ;  /* 0x0000000518187c20 */ /* 0x000fe20008410000 */
[----:B------:R-:W-:Y:S01]  /*4090*/  FMUL.FTZ R25, R25, UR5 ;  /* 0x0000000519197c20 */ /* 0x000fe20008410000 */
[----:B------:R-:W-:Y:S01]  /*40a0*/  FMUL.FTZ R28, R28, UR5 ;  /* 0x000000051c1c7c20 */ /* 0x000fe20008410000 */
[----:B------:R-:W-:Y:S01]  /*40b0*/  ISETP.GT.AND P4, PT, R70, 0x78, PT ;  /* 0x000000784600780c */ /* 0x000fe20003f84270 */
[----:B------:R0:W1:Y:S01]  /*40c0*/  MUFU.TANH R86, R24 ;  /* 0x0000001800567308 */ /* 0x0000620000002400 */
[----:B------:R-:W-:Y:S01]  /*40d0*/  FMNMX.FTZ R99, R60, R99, !PT ;  /* 0x000000633c637209 */ /* 0x000fe20007810000 */
[----:B------:R-:W-:Y:S01]  /*40e0*/  FMUL.FTZ R78, R31, UR5 ;  /* 0x000000051f4e7c20 */ /* 0x000fe20008410000 */
[----:B---3--:R-:W-:-:S02]  /*40f0*/  FSEL R52, R82, -INF , P4 ;  /* 0xff80000052347808 */ /* 0x008fc40002000000 */
[----:B------:R-:W-:-:S03]  /*4100*/  ISETP.GT.AND P4, PT, R70, 0x80, PT ;  /* 0x000000804600780c */ /* 0x000fc60003f84270 */
[----:B------:R3:W4:Y:S01]  /*4110*/  MUFU.TANH R72, R25 ;  /* 0x0000001900487308 */ /* 0x0007220000002400 */
[----:B0-----:R-:W-:Y:S02]  /*4120*/  FSEL R24, R80, -INF , P3 ;  /* 0xff80000050187808 */ /* 0x001fe40001800000 */
[----:B------:R-:W-:Y:S02]  /*4130*/  ISETP.GT.AND P3, PT, R70, 0x79, PT ;  /* 0x000000794600780c */ /* 0x000fe40003f64270 */
[----:B------:R-:W-:-:S03]  /*4140*/  FMNMX.FTZ R99, R24, R99, !PT ;  /* 0x0000006318637209 */ /* 0x000fc60007810000 */
[----:B------:R4:W0:Y:S01]  /*4150*/  MUFU.TANH R74, R28 ;  /* 0x0000001c004a7308 */ /* 0x0008220000002400 */
[----:B---3--:R-:W-:Y:S01]  /*4160*/  FMUL.FTZ R25, R29, UR5 ;  /* 0x000000051d197c20 */ /* 0x008fe20008410000 */
[----:B--2---:R-:W-:Y:S02]  /*4170*/  FSEL R29, R44, -INF , P3 ;  /* 0xff8000002c1d7808 */ /* 0x004fe40001800000 */
[----:B------:R-:W-:Y:S02]  /*4180*/  FMNMX.FTZ R44, R52, R99, !PT ;  /* 0x00000063342c7209 */ /* 0x000fe40007810000 */
[----:B------:R-:W-:Y:S02]  /*4190*/  ISETP.GT.AND P3, PT, R70, 0x81, PT ;  /* 0x000000814600780c */ /* 0x000fe40003f64270 */
[----:B------:R0:W2:Y:S01]  /*41a0*/  MUFU.TANH R76, R25 ;  /* 0x00000019004c7308 */ /* 0x0000a20000002400 */
[----:B-1----:R-:W-:Y:S01]  /*41b0*/  FSEL R50, R86, -INF , P4 ;  /* 0xff80000056327808 */ /* 0x002fe20002000000 */
[----:B------:R-:W-:Y:S01]  /*41c0*/  FMUL.FTZ R86, R55, UR5 ;  /* 0x0000000537567c20 */ /* 0x000fe20008410000 */
[----:B------:R-:W-:-:S02]  /*41d0*/  FMNMX.FTZ R99, R29, R44, !PT ;  /* 0x0000002c1d637209 */ /* 0x000fc40007810000 */
[----:B------:R-:W-:Y:S02]  /*41e0*/  ISETP.GT.AND P4, PT, R70, 0x88, PT ;  /* 0x000000884600780c */ /* 0x000fe40003f84270 */
[----:B----4-:R-:W-:Y:S01]  /*41f0*/  FSEL R28, R72, -INF , P3 ;  /* 0xff800000481c7808 */ /* 0x010fe20001800000 */
[----:B------:R-:W1:Y:S01]  /*4200*/  MUFU.TANH R58, R58 ;  /* 0x0000003a003a7308 */ /* 0x000e620000002400 */
[----:B------:R-:W-:Y:S01]  /*4210*/  FMNMX.FTZ R99, R50, R99, !PT ;  /* 0x0000006332637209 */ /* 0x000fe20007810000 */
[----:B------:R-:W-:Y:S01]  /*4220*/  FMUL.FTZ R72, R27, UR5 ;  /* 0x000000051b487c20 */ /* 0x000fe20008410000 */
[----:B------:R-:W-:Y:S01]  /*4230*/  ISETP.GT.AND P3, PT, R70, 0x89, PT ;  /* 0x000000894600780c */ /* 0x000fe20003f64270 */
[----:B------:R-:W-:Y:S01]  /*4240*/  FMUL.FTZ R70, R39, UR5 ;  /* 0x0000000527467c20 */ /* 0x000fe20008410000 */
[----:B0-----:R-:W-:Y:S02]  /*4250*/  FSEL R25, R74, -INF , P4 ;  /* 0xff8000004a197808 */ /* 0x001fe40002000000 */
[----:B------:R-:W-:Y:S01]  /*4260*/  FMNMX.FTZ R54, R28, R99, !PT ;  /* 0x000000631c367209 */ /* 0x000fe20007810000 */
[----:B------:R-:W0:Y:S01]  /*4270*/  MUFU.TANH R59, R59 ;  /* 0x0000003b003b7308 */ /* 0x000e220000002400 */
[----:B--2---:R-:W-:Y:S01]  /*4280*/  FSEL R44, R76, -INF , P3 ;  /* 0xff8000004c2c7808 */ /* 0x004fe20001800000 */
[----:B------:R-:W-:Y:S01]  /*4290*/  FMUL.FTZ R76, R30, UR5 ;  /* 0x000000051e4c7c20 */ /* 0x000fe20008410000 */
[----:B------:R-:W-:-:S04]  /*42a0*/  FMNMX.FTZ R55, R25, R54, !PT ;  /* 0x0000003619377209 */ /* 0x000fc80007810000 */
[----:B------:R-:W-:Y:S01]  /*42b0*/  FMNMX.FTZ R55, R44, R55, !PT ;  /* 0x000000372c377209 */ /* 0x000fe20007810000 */
[----:B------:R-:W2:Y:S04]  /*42c0*/  MUFU.TANH R48, R48 ;  /* 0x0000003000307308 */ /* 0x000ea80000002400 */
[----:B------:R-:W3:Y:S04]  /*42d0*/  SHFL.BFLY PT, R54, R55, 0x2, 0x1f ;  /* 0x0c401f0037367f89 */ /* 0x000ee800000e0000 */
[----:B------:R-:W4:Y:S08]  /*42e0*/  MUFU.TANH R49, R49 ;  /* 0x0000003100317308 */ /* 0x000f300000002400 */
[----:B------:R-:W5:Y:S08]  /*42f0*/  MUFU.TANH R84, R84 ;  /* 0x0000005400547308 */ /* 0x000f700000002400 */
[----:B------:R-:W5:Y:S01]  /*4300*/  MUFU.TANH R86, R86 ;  /* 0x0000005600567308 */ /* 0x000f620000002400 */
[----:B---3--:R-:W-:Y:S01]  /*4310*/  FMNMX.FTZ R34, R55, R54, !PT ;  /* 0x0000003637227209 */ /* 0x008fe20007810000 */
[----:B------:R-:W-:Y:S01]  /*4320*/  FMUL.FTZ R54, R35, UR5 ;  /* 0x0000000523367c20 */ /* 0x000fe20008410000 */
[----:B------:R-:W-:Y:S01]  /*4330*/  FMUL.FTZ R55, R26, UR5 ;  /* 0x000000051a377c20 */ /* 0x000fe20008410000 */
[----:B------:R-:W-:-:S04]  /*4340*/  UMOV UR5, UR58 ;  /* 0x0000003a00057c82 */ /* 0x000fc80008000000 */
[----:B------:R-:W3:Y:S01]  /*4350*/  MUFU.TANH R88, R88 ;  /* 0x0000005800587308 */ /* 0x000ee20000002400 */
[----:B------:R-:W1:Y:S01]  /*4360*/  SHFL.BFLY PT, R35, R34, 0x1, 0x1f ;  /* 0x0c201f0022237f89 */ /* 0x000e6200000e0000 */
[----:B------:R-:W-:-:S04]  /*4370*/  @UP0 USHF.R.U32.HI UR5, URZ, UR7, UR11 ;  /* 0x000000073f050299 */ /* 0x000fc8000801160b */
[----:B------:R-:W-:Y:S02]  /*4380*/  UIADD3 UR10, UR5, UR56, -UR57 ;  /* 0x00000038050a7290 */ /* 0x000fe4000fffe839 */
[----:B------:R-:W3:Y:S02]  /*4390*/  MUFU.TANH R90, R90 ;  /* 0x0000005a005a7308 */ /* 0x000ee40000002400 */
[----:B------:R-:W-:-:S04]  /*43a0*/  UIMAD.WIDE UR10, UR10, 0x38e38e39, URZ ;  /* 0x38e38e390a0a78a5 */ /* 0x000fc8000f8e023f */
[----:B------:R-:W-:Y:S02]  /*43b0*/  USHF.R.U32.HI UR5, URZ, 0x1f, UR11 ;  /* 0x0000001f3f057899 */ /* 0x000fe4000801160b */
[----:B------:R-:W3:Y:S02]  /*43c0*/  MUFU.TANH R42, R42 ;  /* 0x0000002a002a7308 */ /* 0x000ee40000002400 */
[----:B------:R-:W-:-:S04]  /*43d0*/  ULEA.HI.SX32 UR5, UR11, UR5, 0x1b ;  /* 0x000000050b057291 */ /* 0x000fc8000f8fda3f */
[----:B------:R-:W-:Y:S02]  /*43e0*/  UISETP.LT.AND UP1, UPT, URZ, UR5, UPT ;  /* 0x000000053f00728c */ /* 0x000fe4000bf21270 */
[----:B------:R-:W3:Y:S01]  /*43f0*/  MUFU.TANH R43, R43 ;  /* 0x0000002b002b7308 */ /* 0x000ee20000002400 */
[----:B-1----:R-:W-:Y:S01]  /*4400*/  FMNMX.FTZ R74, R34, R35, !PT ;  /* 0x00000023224a7209 */ /* 0x002fe20007810000 */
[----:B------:R-:W-:-:S03]  /*4410*/  USEL UR7, URZ, UR5, !UP1 ;  /* 0x000000053f077287 */ /* 0x000fc6000c800000 */
[C---:B------:R-:W-:Y:S01]  /*4420*/  FSETP.NEU.FTZ.AND P3, PT, R74.reuse, -INF , PT ;  /* 0xff8000004a00780b */ /* 0x040fe20003f7d000 */
[----:B------:R-:W-:Y:S01]  /*4430*/  FMUL.FTZ R34, R74, UR4 ;  /* 0x000000044a227c20 */ /* 0x000fe20008410000 */
[----:B------:R-:W-:Y:S01]  /*4440*/  UISETP.GE.AND UP1, UPT, UR38, UR7, UPT ;  /* 0x000000072600728c */ /* 0x000fe2000bf26270 */
[----:B------:R-:W1:Y:S03]  /*4450*/  MUFU.TANH R46, R46 ;  /* 0x0000002e002e7308 */ /* 0x000e660000002400 */
[----:B------:R-:W-:-:S05]  /*4460*/  FSEL R34, R34, RZ, P3 ;  /* 0x000000ff22227208 */ /* 0x000fca0001800000 */
[----:B------:R-:W-:Y:S01]  /*4470*/  FFMA.FTZ R30, R89, UR4, -R34 ;  /* 0x00000004591e7c23 */ /* 0x000fe20008010822 */
[----:B------:R-:W-:Y:S01]  /*4480*/  VIADDMNMX R89, R68, R79, R66, PT ;  /* 0x0000004f44597246 */ /* 0x000fe20003800142 */
[--C-:B------:R-:W-:Y:S01]  /*4490*/  FFMA.FTZ R82, R81, UR4, -R34.reuse ;  /* 0x0000000451527c23 */ /* 0x100fe20008010822 */
[--C-:B------:R-:W-:Y:S01]  /*44a0*/  FFMA.FTZ R83, R83, UR4, -R34.reuse ;  /* 0x0000000453537c23 */ /* 0x100fe20008010822 */
[--C-:B------:R-:W-:Y:S01]  /*44b0*/  FFMA.FTZ R85, R85, UR4, -R34.reuse ;  /* 0x0000000455557c23 */ /* 0x100fe20008010822 */
[C---:B------:R-:W-:Y:S01]  /*44c0*/  ISETP.GT.AND P3, PT, R89.reuse, RZ, PT ;  /* 0x000000ff5900720c */ /* 0x040fe20003f64270 */
[----:B------:R-:W1:Y:S01]  /*44d0*/  MUFU.TANH R54, R54 ;  /* 0x0000003600367308 */ /* 0x000e620000002400 */
[----:B------:R-:W-:Y:S01]  /*44e0*/  ISETP.GT.AND P4, PT, R89, 0x1, PT ;  /* 0x000000015900780c */ /* 0x000fe20003f84270 */
[--C-:B------:R-:W-:Y:S01]  /*44f0*/  FFMA.FTZ R31, R93, UR4, -R34.reuse ;  /* 0x000000045d1f7c23 */ /* 0x100fe20008010822 */
[----:B------:R-:W-:Y:S01]  /*4500*/  ISETP.GT.AND P5, PT, R89, 0x8, PT ;  /* 0x000000085900780c */ /* 0x000fe20003fa4270 */
[--C-:B------:R-:W-:Y:S01]  /*4510*/  FFMA.FTZ R27, R95, UR4, -R34.reuse ;  /* 0x000000045f1b7c23 */ /* 0x100fe20008010822 */
[----:B------:R-:W-:Y:S01]  /*4520*/  FSEL R4, R4, -INF , P3 ;  /* 0xff80000004047808 */ /* 0x000fe20001800000 */
[--C-:B------:R-:W-:Y:S01]  /*4530*/  FFMA.FTZ R38, R97, UR4, -R34.reuse ;  /* 0x0000000461267c23 */ /* 0x100fe20008010822 */
[----:B------:R-:W-:Y:S01]  /*4540*/  FSEL R35, R3, -INF , P4 ;  /* 0xff80000003237808 */ /* 0x000fe20002000000 */
[----:B------:R-:W1:Y:S01]  /*4550*/  MUFU.TANH R47, R47 ;  /* 0x0000002f002f7308 */ /* 0x000e620000002400 */
[----:B------:R-:W-:Y:S01]  /*4560*/  ISETP.GT.AND P3, PT, R89, 0x9, PT ;  /* 0x000000095900780c */ /* 0x000fe20003f64270 */
[--C-:B------:R-:W-:Y:S01]  /*4570*/  FFMA.FTZ R3, R87, UR4, -R34.reuse ;  /* 0x0000000457037c23 */ /* 0x100fe20008010822 */
[----:B------:R-:W-:Y:S01]  /*4580*/  FSEL R5, R5, -INF , P5 ;  /* 0xff80000005057808 */ /* 0x000fe20002800000 */
[--C-:B------:R-:W-:Y:S01]  /*4590*/  FFMA.FTZ R26, R91, UR4, -R34.reuse ;  /* 0x000000045b1a7c23 */ /* 0x100fe20008010822 */
[----:B------:R-:W-:Y:S01]  /*45a0*/  FMNMX.FTZ R66, R4, R35, !PT ;  /* 0x0000002304427209 */ /* 0x000fe20007810000 */
[--C-:B------:R-:W-:Y:S01]  /*45b0*/  FFMA.FTZ R36, R36, UR4, -R34.reuse ;  /* 0x0000000424247c23 */ /* 0x100fe20008010822 */
[----:B------:R-:W-:Y:S01]  /*45c0*/  ISETP.GT.AND P4, PT, R89, 0x10, PT ;  /* 0x000000105900780c */ /* 0x000fe20003f84270 */
[----:B------:R-:W1:Y:S01]  /*45d0*/  MUFU.TANH R70, R70 ;  /* 0x0000004600467308 */ /* 0x000e620000002400 */
[----:B------:R-:W-:Y:S01]  /*45e0*/  FSEL R6, R6, -INF , P3 ;  /* 0xff80000006067808 */ /* 0x000fe20001800000 */
[--C-:B------:R-:W-:Y:S01]  /*45f0*/  FFMA.FTZ R45, R45, UR4, -R34.reuse ;  /* 0x000000042d2d7c23 */ /* 0x100fe20008010822 */
[----:B------:R-:W-:Y:S01]  /*4600*/  FMNMX.FTZ R39, R5, R66, !PT ;  /* 0x0000004205277209 */ /* 0x000fe20007810000 */
[----:B------:R-:W-:Y:S01]  /*4610*/  FFMA.FTZ R28, R28, UR4, -R34 ;  /* 0x000000041c1c7c23 */ /* 0x000fe20008010822 */
[----:B------:R-:W-:-:S02]  /*4620*/  ISETP.GT.AND P3, PT, R89, 0x11, PT ;  /* 0x000000115900780c */ /* 0x000fc40003f64270 */
[----:B------:R-:W-:Y:S01]  /*4630*/  FSEL R7, R7, -INF , P4 ;  /* 0xff80000007077808 */ /* 0x000fe20002000000 */
[----:B------:R-:W1:Y:S01]  /*4640*/  MUFU.TANH R55, R55 ;  /* 0x0000003700377308 */ /* 0x000e620000002400 */
        /* <DEDUP_REMOVED lines=9> */
[----:B------:R-:W1:Y:S01]  /*46e0*/  MUFU.TANH R72, R72 ;  /* 0x0000004800487308 */ /* 0x000e620000002400 */
[----:B------:R-:W-:Y:S01]  /*46f0*/  FSEL R66, R10, -INF , P3 ;  /* 0xff8000000a427808 */ /* 0x000fe20001800000 */
[----:B0-----:R-:W-:Y:S01]  /*4700*/  FFMA.FTZ R85, R63, UR4, -R34 ;  /* 0x000000043f557c23 */ /* 0x001fe20008010822 */
[----:B------:R-:W-:Y:S02]  /*4710*/  FMNMX.FTZ R79, R9, R68, !PT ;  /* 0x00000044094f7209 */ /* 0x000fe40007810000 */
[----:B------:R-:W-:-:S02]  /*4720*/  ISETP.GT.AND P3, PT, R89, 0x21, PT ;  /* 0x000000215900780c */ /* 0x000fc40003f64270 */
[----:B------:R-:W-:Y:S01]  /*4730*/  FSEL R11, R11, -INF , P4 ;  /* 0xff8000000b0b7808 */ /* 0x000fe20002000000 */
[----:B------:R0:W-:Y:S01]  /*4740*/  MUFU.EX2 R10, R83 ;  /* 0x00000053000a7308 */ /* 0x0001e20000000800 */
[----:B------:R-:W-:Y:S02]  /*4750*/  FMNMX.FTZ R80, R66, R79, !PT ;  /* 0x0000004f42507209 */ /* 0x000fe40007810000 */
[----:B------:R-:W-:Y:S02]  /*4760*/  ISETP.GT.AND P4, PT, R89, 0x28, PT ;  /* 0x000000285900780c */ /* 0x000fe40003f84270 */
[----:B------:R-:W-:Y:S02]  /*4770*/  FSEL R68, R12, -INF , P3 ;  /* 0xff8000000c447808 */ /* 0x000fe40001800000 */
[----:B------:R-:W-:Y:S01]  /*4780*/  FMNMX.FTZ R81, R11, R80, !PT ;  /* 0x000000500b517209 */ /* 0x000fe20007810000 */
[----:B------:R2:W-:Y:S01]  /*4790*/  MUFU.EX2 R12, R82 ;  /* 0x00000052000c7308 */ /* 0x0005e20000000800 */
[----:B------:R-:W-:Y:S01]  /*47a0*/  ISETP.GT.AND P3, PT, R89, 0x29, PT ;  /* 0x000000295900780c */ /* 0x000fe20003f64270 */
[--C-:B0-----:R-:W-:Y:S01]  /*47b0*/  FFMA.FTZ R83, R65, UR4, -R34.reuse ;  /* 0x0000000441537c23 */ /* 0x101fe20008010822 */
[----:B------:R-:W-:Y:S01]  /*47c0*/  FSEL R79, R13, -INF , P4 ;  /* 0xff8000000d4f7808 */ /* 0x000fe20002000000 */
[----:B------:R-:W-:Y:S01]  /*47d0*/  FFMA.FTZ R13, R77, UR4, -R34 ;  /* 0x000000044d0d7c23 */ /* 0x000fe20008010822 */
[----:B------:R-:W-:-:S02]  /*47e0*/  FMNMX.FTZ R80, R68, R81, !PT ;  /* 0x0000005144507209 */ /* 0x000fc40007810000 */
[----:B------:R-:W-:Y:S01]  /*47f0*/  ISETP.GT.AND P4, PT, R89, 0x30, PT ;  /* 0x000000305900780c */ /* 0x000fe20003f84270 */
[----:B------:R-:W0:Y:S01]  /*4800*/  MUFU.TANH R76, R76 ;  /* 0x0000004c004c7308 */ /* 0x000e220000002400 */
[----:B------:R-:W-:Y:S01]  /*4810*/  FSEL R77, R14, -INF , P3 ;  /* 0xff8000000e4d7808 */ /* 0x000fe20001800000 */
[----:B--2---:R-:W-:Y:S01]  /*4820*/  FFMA.FTZ R82, R75, UR4, -R34 ;  /* 0x000000044b527c23 */ /* 0x004fe20008010822 */
[----:B------:R-:W-:Y:S02]  /*4830*/  FMNMX.FTZ R14, R79, R80, !PT ;  /* 0x000000504f0e7209 */ /* 0x000fe40007810000 */
[----:B------:R-:W-:Y:S02]  /*4840*/  ISETP.GT.AND P3, PT, R89, 0x31, PT ;  /* 0x000000315900780c */ /* 0x000fe40003f64270 */
[----:B------:R-:W-:Y:S01]  /*4850*/  FSEL R80, R15, -INF , P4 ;  /* 0xff8000000f507808 */ /* 0x000fe20002000000 */
[----:B------:R-:W2:Y:S01]  /*4860*/  MUFU.TANH R78, R78 ;  /* 0x0000004e004e7308 */ /* 0x000ea20000002400 */
[----:B------:R-:W-:-:S02]  /*4870*/  FMNMX.FTZ R15, R77, R14, !PT ;  /* 0x0000000e4d0f7209 */ /* 0x000fc40007810000 */
[----:B------:R-:W-:Y:S02]  /*4880*/  FSEL R75, R20, -INF , P3 ;  /* 0xff800000144b7808 */ /* 0x000fe40001800000 */
[----:B------:R-:W-:Y:S02]  /*4890*/  ISETP.GT.AND P4, PT, R89, 0x38, PT ;  /* 0x000000385900780c */ /* 0x000fe40003f84270 */
[----:B------:R-:W-:Y:S01]  /*48a0*/  FMNMX.FTZ R20, R80, R15, !PT ;  /* 0x0000000f50147209 */ /* 0x000fe20007810000 */
[----:B------:R-:W-:Y:S01]  /*48b0*/  FFMA.FTZ R15, R73, UR4, -R34 ;  /* 0x00000004490f7c23 */ /* 0x000fe20008010822 */
[----:B------:R-:W-:Y:S01]  /*48c0*/  ISETP.GT.AND P3, PT, R89, 0x39, PT ;  /* 0x000000395900780c */ /* 0x000fe20003f64270 */
[----:B------:R4:W-:Y:S01]  /*48d0*/  MUFU.EX2 R14, R82 ;  /* 0x00000052000e7308 */ /* 0x0009e20000000800 */
[----:B------:R-:W-:Y:S02]  /*48e0*/  FSEL R81, R21, -INF , P4 ;  /* 0xff80000015517808 */ /* 0x000fe40002000000 */
[----:B------:R-:W-:-:S02]  /*48f0*/  FMNMX.FTZ R20, R75, R20, !PT ;  /* 0x000000144b147209 */ /* 0x000fc40007810000 */
[----:B------:R-:W-:Y:S02]  /*4900*/  ISETP.GT.AND P4, PT, R89, 0x40, PT ;  /* 0x000000405900780c */ /* 0x000fe40003f84270 */
[----:B------:R-:W-:Y:S01]  /*4910*/  FSEL R64, R64, -INF , P3 ;  /* 0xff80000040407808 */ /* 0x000fe20001800000 */
[----:B------:R-:W-:Y:S01]  /*4920*/  MUFU.EX2 R31, R31 ;  /* 0x0000001f001f7308 */ /* 0x000fe20000000800 */
[----:B------:R-:W-:Y:S01]  /*4930*/  FMNMX.FTZ R21, R81, R20, !PT ;  /* 0x0000001451157209 */ /* 0x000fe20007810000 */
[--C-:B------:R-:W-:Y:S01]  /*4940*/  FFMA.FTZ R20, R71, UR4, -R34.reuse ;  /* 0x0000000447147c23 */ /* 0x100fe20008010822 */
[----:B------:R-:W-:Y:S02]  /*4950*/  FSEL R73, R56, -INF , P4 ;  /* 0xff80000038497808 */ /* 0x000fe40002000000 */
[----:B------:R-:W-:Y:S02]  /*4960*/  ISETP.GT.AND P3, PT, R89, 0x41, PT ;  /* 0x000000415900780c */ /* 0x000fe40003f64270 */
[----:B------:R-:W-:Y:S01]  /*4970*/  FMNMX.FTZ R56, R64, R21, !PT ;  /* 0x0000001540387209 */ /* 0x000fe20007810000 */
[----:B------:R-:W-:Y:S01]  /*4980*/  FFMA.FTZ R21, R69, UR4, -R34 ;  /* 0x0000000445157c23 */ /* 0x000fe20008010822 */
[----:B------:R-:W-:Y:S01]  /*4990*/  ISETP.GT.AND P4, PT, R89, 0x48, PT ;  /* 0x000000485900780c */ /* 0x000fe20003f84270 */
[----:B------:R-:W2:Y:S01]  /*49a0*/  MUFU.EX2 R30, R30 ;  /* 0x0000001e001e7308 */ /* 0x000ea20000000800 */
[----:B------:R-:W-:-:S02]  /*49b0*/  FSEL R57, R57, -INF , P3 ;  /* 0xff80000039397808 */ /* 0x000fc40001800000 */
[----:B------:R-:W-:Y:S02]  /*49c0*/  FMNMX.FTZ R56, R73, R56, !PT ;  /* 0x0000003849387209 */ /* 0x000fe40007810000 */
[----:B------:R-:W-:Y:S02]  /*49d0*/  ISETP.GT.AND P3, PT, R89, 0x49, PT ;  /* 0x000000495900780c */ /* 0x000fe40003f64270 */
[----:B------:R-:W-:Y:S01]  /*49e0*/  FSEL R58, R58, -INF , P4 ;  /* 0xff8000003a3a7808 */ /* 0x000fe20002000000 */
[----:B------:R-:W-:Y:S01]  /*49f0*/  MUFU.EX2 R27, R27 ;  /* 0x0000001b001b7308 */ /* 0x000fe20000000800 */
[----:B------:R-:W-:Y:S02]  /*4a00*/  FMNMX.FTZ R69, R57, R56, !PT ;  /* 0x0000003839457209 */ /* 0x000fe40007810000 */
[----:B------:R-:W-:Y:S02]  /*4a10*/  ISETP.GT.AND P4, PT, R89, 0x50, PT ;  /* 0x000000505900780c */ /* 0x000fe40003f84270 */
[----:B------:R-:W-:-:S02]  /*4a20*/  FSEL R59, R59, -INF , P3 ;  /* 0xff8000003b3b7808 */ /* 0x000fc40001800000 */
[----:B------:R-:W-:Y:S01]  /*4a30*/  FMNMX.FTZ R56, R58, R69, !PT ;  /* 0x000000453a387209 */ /* 0x000fe20007810000 */
[----:B------:R-:W-:Y:S01]  /*4a40*/  MUFU.EX2 R38, R38 ;  /* 0x0000002600267308 */ /* 0x000fe20000000800 */
[----:B------:R-:W-:Y:S02]  /*4a50*/  ISETP.GT.AND P3, PT, R89, 0x51, PT ;  /* 0x000000515900780c */ /* 0x000fe40003f64270 */
[----:B------:R-:W-:Y:S01]  /*4a60*/  FSEL R69, R48, -INF , P4 ;  /* 0xff80000030457808 */ /* 0x000fe20002000000 */
[----:B------:R-:W-:Y:S01]  /*4a70*/  FFMA.FTZ R48, R67, UR4, -R34 ;  /* 0x0000000443307c23 */ /* 0x000fe20008010822 */
[----:B------:R-:W-:Y:S02]  /*4a80*/  FMNMX.FTZ R56, R59, R56, !PT ;  /* 0x000000383b387209 */ /* 0x000fe40007810000 */
[----:B----4-:R-:W-:Y:S01]  /*4a90*/  FSEL R82, R49, -INF , P3 ;  /* 0xff80000031527808 */ /* 0x010fe20001800000 */
[----:B------:R-:W-:Y:S01]  /*4aa0*/  MUFU.EX2 R26, R26 ;  /* 0x0000001a001a7308 */ /* 0x000fe20000000800 */
[----:B------:R-:W-:-:S02]  /*4ab0*/  ISETP.GT.AND P4, PT, R89, 0x58, PT ;  /* 0x000000585900780c */ /* 0x000fc40003f84270 */
[----:B------:R-:W-:Y:S02]  /*4ac0*/  FMNMX.FTZ R49, R69, R56, !PT ;  /* 0x0000003845317209 */ /* 0x000fe40007810000 */
[C---:B------:R-:W-:Y:S02]  /*4ad0*/  ISETP.GT.AND P3, PT, R89.reuse, 0x59, PT ;  /* 0x000000595900780c */ /* 0x040fe40003f64270 */
[----:B-----5:R-:W-:Y:S01]  /*4ae0*/  FSEL R67, R84, -INF , P4 ;  /* 0xff80000054437808 */ /* 0x020fe20002000000 */
[----:B------:R-:W-:Y:S01]  /*4af0*/  MUFU.EX2 R3, R3 ;  /* 0x0000000300037308 */ /* 0x000fe20000000800 */
[----:B------:R-:W-:Y:S02]  /*4b00*/  FMNMX.FTZ R56, R82, R49, !PT ;  /* 0x0000003152387209 */ /* 0x000fe40007810000 */
[----:B------:R-:W-:Y:S02]  /*4b10*/  ISETP.GT.AND P4, PT, R89, 0x60, PT ;  /* 0x000000605900780c */ /* 0x000fe40003f84270 */
[----:B------:R-:W-:Y:S01]  /*4b20*/  FSEL R65, R86, -INF , P3 ;  /* 0xff80000056417808 */ /* 0x000fe20001800000 */
[----:B------:R-:W-:Y:S01]  /*4b30*/  FFMA.FTZ R86, R61, UR4, -R34 ;  /* 0x000000043d567c23 */ /* 0x000fe20008010822 */
[----:B------:R-:W-:Y:S01]  /*4b40*/  FMNMX.FTZ R56, R67, R56, !PT ;  /* 0x0000003843387209 */ /* 0x000fe20007810000 */
[----:B------:R4:W-:Y:S01]  /*4b50*/  MUFU.EX2 R49, R83 ;  /* 0x0000005300317308 */ /* 0x0009e20000000800 */
[----:B------:R-:W-:-:S02]  /*4b60*/  ISETP.GT.AND P3, PT, R89, 0x61, PT ;  /* 0x000000615900780c */ /* 0x000fc40003f64270 */
[----:B---3--:R-:W-:Y:S02]  /*4b70*/  FSEL R71, R88, -INF , P4 ;  /* 0xff80000058477808 */ /* 0x008fe40002000000 */
[----:B------:R-:W-:Y:S02]  /*4b80*/  FMNMX.FTZ R84, R65, R56, !PT ;  /* 0x0000003841547209 */ /* 0x000fe40007810000 */
[----:B------:R-:W-:Y:S01]  /*4b90*/  ISETP.GT.AND P4, PT, R89, 0x68, PT ;  /* 0x000000685900780c */ /* 0x000fe20003f84270 */
[----:B------:R1:W-:Y:S01]  /*4ba0*/  MUFU.EX2 R56, R85 ;  /* 0x0000005500387308 */ /* 0x0003e20000000800 */
[----:B------:R-:W-:Y:S02]  /*4bb0*/  FSEL R63, R90, -INF , P3 ;  /* 0xff8000005a3f7808 */ /* 0x000fe40001800000 */
[----:B------:R-:W-:Y:S02]  /*4bc0*/  FMNMX.FTZ R84, R71, R84, !PT ;  /* 0x0000005447547209 */ /* 0x000fe40007810000 */
[----:B----4-:R-:W-:-:S02]  /*4bd0*/  FSEL R83, R42, -INF , P4 ;  /* 0xff8000002a537808 */ /* 0x010fc40002000000 */
[----:B------:R-:W-:Y:S01]  /*4be0*/  ISETP.GT.AND P3, PT, R89, 0x69, PT ;  /* 0x000000695900780c */ /* 0x000fe20003f64270 */
[----:B------:R-:W-:Y:S01]  /*4bf0*/  MUFU.EX2 R13, R13 ;  /* 0x0000000d000d7308 */ /* 0x000fe20000000800 */
[----:B------:R-:W-:Y:S02]  /*4c00*/  FMNMX.FTZ R42, R63, R84, !PT ;  /* 0x000000543f2a7209 */ /* 0x000fe40007810000 */
[----:B------:R-:W-:Y:S02]  /*4c10*/  ISETP.GT.AND P4, PT, R89, 0x70, PT ;  /* 0x000000705900780c */ /* 0x000fe40003f84270 */
[----:B------:R-:W-:Y:S02]  /*4c20*/  FSEL R84, R43, -INF , P3 ;  /* 0xff8000002b547808 */ /* 0x000fe40001800000 */
[----:B------:R-:W-:Y:S01]  /*4c30*/  FMNMX.FTZ R61, R83, R42, !PT ;  /* 0x0000002a533d7209 */ /* 0x000fe20007810000 */
[----:B------:R-:W-:Y:S01]  /*4c40*/  FFMA.FTZ R42, R62, UR4, -R34 ;  /* 0x000000043e2a7c23 */ /* 0x000fe20008010822 */
[----:B-1----:R-:W-:Y:S01]  /*4c50*/  FSEL R85, R46, -INF , P4 ;  /* 0xff8000002e557808 */ /* 0x002fe20002000000 */
[----:B------:R1:W-:Y:S01]  /*4c60*/  MUFU.EX2 R43, R86 ;  /* 0x00000056002b7308 */ /* 0x0003e20000000800 */
[----:B------:R-:W-:-:S02]  /*4c70*/  ISETP.GT.AND P3, PT, R89, 0x71, PT ;  /* 0x000000715900780c */ /* 0x000fc40003f64270 */
[----:B------:R-:W-:Y:S02]  /*4c80*/  FMNMX.FTZ R46, R84, R61, !PT ;  /* 0x0000003d542e7209 */ /* 0x000fe40007810000 */
[----:B------:R-:W-:Y:S02]  /*4c90*/  ISETP.GT.AND P4, PT, R89, 0x78, PT ;  /* 0x000000785900780c */ /* 0x000fe40003f84270 */
[----:B------:R-:W-:Y:S01]  /*4ca0*/  FSEL R62, R54, -INF , P3 ;  /* 0xff800000363e7808 */ /* 0x000fe20001800000 */
[--C-:B------:R-:W-:Y:S01]  /*4cb0*/  FFMA.FTZ R54, R41, UR4, -R34.reuse ;  /* 0x0000000429367c23 */ /* 0x100fe20008010822 */
[----:B------:R-:W-:Y:S01]  /*4cc0*/  FMNMX.FTZ R61, R85, R46, !PT ;  /* 0x0000002e553d7209 */ /* 0x000fe20007810000 */
[--C-:B------:R-:W-:Y:S01]  /*4cd0*/  FFMA.FTZ R46, R33, UR4, -R34.reuse ;  /* 0x00000004212e7c23 */ /* 0x100fe20008010822 */
[----:B------:R-:W-:Y:S01]  /*4ce0*/  ISETP.GT.AND P3, PT, R89, 0x79, PT ;  /* 0x000000795900780c */ /* 0x000fe20003f64270 */
[--C-:B------:R-:W-:Y:S01]  /*4cf0*/  FFMA.FTZ R41, R29, UR4, -R34.reuse ;  /* 0x000000041d297c23 */ /* 0x100fe20008010822 */
[----:B-1----:R-:W-:Y:S01]  /*4d00*/  FSEL R86, R47, -INF , P4 ;  /* 0xff8000002f567808 */ /* 0x002fe20002000000 */
[--C-:B------:R-:W-:Y:S01]  /*4d10*/  FFMA.FTZ R47, R40, UR4, -R34.reuse ;  /* 0x00000004282f7c23 */ /* 0x100fe20008010822 */
[----:B------:R-:W-:Y:S01]  /*4d20*/  FMNMX.FTZ R61, R62, R61, !PT ;  /* 0x0000003d3e3d7209 */ /* 0x000fe20007810000 */
[--C-:B------:R-:W-:Y:S01]  /*4d30*/  FFMA.FTZ R29, R50, UR4, -R34.reuse ;  /* 0x00000004321d7c23 */ /* 0x100fe20008010822 */
[----:B------:R-:W-:Y:S01]  /*4d40*/  ISETP.GT.AND P4, PT, R89, 0x80, PT ;  /* 0x000000805900780c */ /* 0x000fe20003f84270 */
[----:B------:R-:W-:Y:S01]  /*4d50*/  FFMA.FTZ R50, R25, UR4, -R34 ;  /* 0x0000000419327c23 */ /* 0x000fe20008010822 */
[----:B------:R-:W-:Y:S01]  /*4d60*/  FSEL R70, R70, -INF , P3 ;  /* 0xff80000046467808 */ /* 0x000fe20001800000 */
[----:B------:R-:W-:Y:S01]  /*4d70*/  MUFU.EX2 R15, R15 ;  /* 0x0000000f000f7308 */ /* 0x000fe20000000800 */
[----:B------:R-:W-:-:S02]  /*4d80*/  FMNMX.FTZ R61, R86, R61, !PT ;  /* 0x0000003d563d7209 */ /* 0x000fc40007810000 */
[----:B------:R-:W-:Y:S02]  /*4d90*/  ISETP.GT.AND P3, PT, R89, 0x81, PT ;  /* 0x000000815900780c */ /* 0x000fe40003f64270 */
[----:B------:R-:W-:Y:S02]  /*4da0*/  FSEL R87, R55, -INF , P4 ;  /* 0xff80000037577808 */ /* 0x000fe40002000000 */
[----:B------:R-:W-:Y:S01]  /*4db0*/  FMNMX.FTZ R40, R70, R61, !PT ;  /* 0x0000003d46287209 */ /* 0x000fe20007810000 */
[--C-:B------:R-:W-:Y:S01]  /*4dc0*/  FFMA.FTZ R61, R32, UR4, -R34.reuse ;  /* 0x00000004203d7c23 */ /* 0x100fe20008010822 */
[----:B------:R-:W-:Y:S01]  /*4dd0*/  ISETP.GT.AND P4, PT, R89, 0x88, PT ;  /* 0x000000885900780c */ /* 0x000fe20003f84270 */
[----:B------:R-:W-:Y:S01]  /*4de0*/  MUFU.EX2 R20, R20 ;  /* 0x0000001400147308 */ /* 0x000fe20000000800 */
[----:B------:R-:W-:Y:S02]  /*4df0*/  FSEL R88, R72, -INF , P3 ;  /* 0xff80000048587808 */ /* 0x000fe40001800000 */
[----:B------:R-:W-:Y:S01]  /*4e00*/  FMNMX.FTZ R55, R87, R40, !PT ;  /* 0x0000002857377209 */ /* 0x000fe20007810000 */
[----:B------:R-:W-:Y:S01]  /*4e10*/  FFMA.FTZ R40, R53, UR4, -R34 ;  /* 0x0000000435287c23 */ /* 0x000fe20008010822 */
[----:B------:R-:W-:-:S02]  /*4e20*/  ISETP.GT.AND P3, PT, R89, 0x89, PT ;  /* 0x000000895900780c */ /* 0x000fc40003f64270 */
[----:B0-----:R-:W-:Y:S01]  /*4e30*/  FSEL R76, R76, -INF , P4 ;  /* 0xff8000004c4c7808 */ /* 0x001fe20002000000 */
[----:B------:R-:W-:Y:S01]  /*4e40*/  MUFU.EX2 R21, R21 ;  /* 0x0000001500157308 */ /* 0x000fe20000000800 */
[----:B------:R-:W-:Y:S02]  /*4e50*/  FMNMX.FTZ R55, R88, R55, !PT ;  /* 0x0000003758377209 */ /* 0x000fe40007810000 */
[----:B--2---:R-:W-:Y:S02]  /*4e60*/  FSEL R78, R78, -INF , P3 ;  /* 0xff8000004e4e7808 */ /* 0x004fe40001800000 */
[----:B------:R-:W-:-:S03]  /*4e70*/  FMNMX.FTZ R55, R76, R55, !PT ;  /* 0x000000374c377209 */ /* 0x000fc60007810000 */
[----:B------:R-:W-:Y:S01]  /*4e80*/  MUFU.EX2 R48, R48 ;  /* 0x0000003000307308 */ /* 0x000fe20000000800 */
[----:B------:R-:W-:Y:S01]  /*4e90*/  FMNMX.FTZ R32, R78, R55, !PT ;  /* 0x000000374e207209 */ /* 0x000fe20007810000 */
[--C-:B------:R-:W-:Y:S01]  /*4ea0*/  FFMA.FTZ R55, R37, UR4, -R34.reuse ;  /* 0x0000000425377c23 */ /* 0x100fe20008010822 */
[----:B------:R-:W-:-:S03]  /*4eb0*/  FFMA.FTZ R37, R51, UR4, -R34 ;  /* 0x0000000433257c23 */ /* 0x000fc60008010822 */
[----:B------:R-:W0:Y:S02]  /*4ec0*/  SHFL.BFLY PT, R33, R32, 0x2, 0x1f ;  /* 0x0c401f0020217f89 */ /* 0x000e2400000e0000 */
[----:B------:R-:W-:Y:S08]  /*4ed0*/  MUFU.EX2 R42, R42 ;  /* 0x0000002a002a7308 */ /* 0x000ff00000000800 */
[----:B------:R-:W-:Y:S08]  /*4ee0*/  MUFU.EX2 R47, R47 ;  /* 0x0000002f002f7308 */ /* 0x000ff00000000800 */
[----:B------:R-:W-:Y:S01]  /*4ef0*/  MUFU.EX2 R36, R36 ;  /* 0x0000002400247308 */ /* 0x000fe20000000800 */
[----:B0-----:R-:W-:Y:S01]  /*4f00*/  FMNMX.FTZ R51, R32, R33, !PT ;  /* 0x0000002120337209 */ /* 0x001fe20007810000 */
[--C-:B------:R-:W-:Y:S01]  /*4f10*/  FFMA.FTZ R33, R60, UR4, -R34.reuse ;  /* 0x000000043c217c23 */ /* 0x100fe20008010822 */
[--C-:B------:R-:W-:Y:S01]  /*4f20*/  FFMA.FTZ R60, R24, UR4, -R34.reuse ;  /* 0x00000004183c7c23 */ /* 0x100fe20008010822 */
[----:B------:R-:W-:-:S04]  /*4f30*/  FFMA.FTZ R32, R52, UR4, -R34 ;  /* 0x0000000434207c23 */ /* 0x000fc80008010822 */
[----:B------:R-:W-:Y:S01]  /*4f40*/  MUFU.EX2 R61, R61 ;  /* 0x0000003d003d7308 */ /* 0x000fe20000000800 */
[----:B------:R-:W0:Y:S07]  /*4f50*/  SHFL.BFLY PT, R72, R51, 0x1, 0x1f ;  /* 0x0c201f0033487f89 */ /* 0x000e2e00000e0000 */
[----:B------:R-:W-:Y:S08]  /*4f60*/  MUFU.EX2 R46, R46 ;  /* 0x0000002e002e7308 */ /* 0x000ff00000000800 */
[----:B------:R-:W-:Y:S08]  /*4f70*/  MUFU.EX2 R55, R55 ;  /* 0x0000003700377308 */ /* 0x000ff00000000800 */
[----:B------:R-:W-:Y:S01]  /*4f80*/  MUFU.EX2 R40, R40 ;  /* 0x0000002800287308 */ /* 0x000fe20000000800 */
[----:B0-----:R-:W-:Y:S01]  /*4f90*/  FMNMX.FTZ R72, R51, R72, !PT ;  /* 0x0000004833487209 */ /* 0x001fe20007810000 */
[----:B------:R-:W-:-:S03]  /*4fa0*/  FFMA.FTZ R51, R44, UR4, -R34 ;  /* 0x000000042c337c23 */ /* 0x000fc60008010822 */
        /* <DEDUP_REMOVED lines=16> */
[----:B------:R-:W-:Y:S01]  /*50b0*/  FFMA.FTZ R53, R79, UR4, -R24 ;  /* 0x000000044f357c23 */ /* 0x000fe20008010818 */
[----:B------:R1:W2:Y:S01]  /*50c0*/  MUFU.EX2 R91, R35 ;  /* 0x00000023005b7308 */ /* 0x0002a20000000800 */
[----:B0-----:R-:W-:Y:S01]  /*50d0*/  @!P1 PRMT R4, RZ, 0x654, R0 ;  /* 0x00000654ff049816 */ /* 0x001fe20000000000 */
[--C-:B------:R-:W-:Y:S01]  /*50e0*/  FFMA.FTZ R68, R77, UR4, -R24.reuse ;  /* 0x000000044d447c23 */ /* 0x100fe20008010818 */
[--C-:B------:R-:W-:Y:S01]  /*50f0*/  FFMA.FTZ R75, R75, UR4, -R24.reuse ;  /* 0x000000044b4b7c23 */ /* 0x100fe20008010818 */
[--C-:B------:R-:W-:Y:S01]  /*5100*/  FFMA.FTZ R77, R81, UR4, -R24.reuse ;  /* 0x00000004514d7c23 */ /* 0x100fe20008010818 */
[----:B------:R0:W-:Y:S01]  /*5110*/  @!P1 SYNCS.ARRIVE.TRANS64.RED.A1T0 RZ, [R4+URZ], RZ ;  /* 0x000000ff04ff99a7 */ /* 0x0001e2000810043f */
[--C-:B------:R-:W-:Y:S01]  /*5120*/  FFMA.FTZ R69, R69, UR4, -R24.reuse ;  /* 0x0000000445457c23 */ /* 0x100fe20008010818 */
[--C-:B------:R-:W-:Y:S01]  /*5130*/  FFMA.FTZ R63, R63, UR4, -R24.reuse ;  /* 0x000000043f3f7c23 */ /* 0x100fe20008010818 */
[----:B------:R2:W3:Y:S01]  /*5140*/  MUFU.EX2 R92, R5 ;  /* 0x00000005005c7308 */ /* 0x0004e20000000800 */
[--C-:B-1----:R-:W-:Y:S01]  /*5150*/  FFMA.FTZ R35, R66, UR4, -R24.reuse ;  /* 0x0000000442237c23 */ /* 0x102fe20008010818 */
[--C-:B------:R-:W-:Y:S01]  /*5160*/  FFMA.FTZ R66, R80, UR4, -R24.reuse ;  /* 0x0000000450427c23 */ /* 0x100fe20008010818 */
[--C-:B------:R-:W-:Y:S01]  /*5170*/  FFMA.FTZ R80, R64, UR4, -R24.reuse ;  /* 0x0000000440507c23 */ /* 0x100fe20008010818 */
[--C-:B------:R-:W-:Y:S01]  /*5180*/  FFMA.FTZ R64, R73, UR4, -R24.reuse ;  /* 0x0000000449407c23 */ /* 0x100fe20008010818 */
[----:B0-----:R-:W-:Y:S01]  /*5190*/  F2FP.BF16.F32.PACK_AB R4, R30, R31 ;  /* 0x0000001f1e04723e */ /* 0x001fe200000010ff */
[--C-:B------:R-:W-:Y:S01]  /*51a0*/  FFMA.FTZ R73, R57, UR4, -R24.reuse ;  /* 0x0000000439497c23 */ /* 0x100fe20008010818 */
[--C-:B------:R-:W-:Y:S01]  /*51b0*/  FFMA.FTZ R57, R58, UR4, -R24.reuse ;  /* 0x000000043a397c23 */ /* 0x100fe20008010818 */
[----:B------:R0:W1:Y:S01]  /*51c0*/  MUFU.EX2 R93, R6 ;  /* 0x00000006005d7308 */ /* 0x0000620000000800 */
[----:B--2---:R-:W-:Y:S01]  /*51d0*/  FADD.FTZ R5, R90, R91 ;  /* 0x0000005b5a057221 */ /* 0x004fe20000010000 */
[--C-:B------:R-:W-:Y:S01]  /*51e0*/  FFMA.FTZ R58, R59, UR4, -R24.reuse ;  /* 0x000000043b3a7c23 */ /* 0x100fe20008010818 */
[--C-:B------:R-:W-:Y:S01]  /*51f0*/  FFMA.FTZ R59, R65, UR4, -R24.reuse ;  /* 0x00000004413b7c23 */ /* 0x100fe20008010818 */
[--C-:B------:R-:W-:Y:S01]  /*5200*/  FFMA.FTZ R83, R83, UR4, -R24.reuse ;  /* 0x0000000453537c23 */ /* 0x100fe20008010818 */
[--C-:B------:R-:W-:Y:S01]  /*5210*/  FFMA.FTZ R84, R84, UR4, -R24.reuse ;  /* 0x0000000454547c23 */ /* 0x100fe20008010818 */
[--C-:B------:R-:W-:Y:S01]  /*5220*/  FFMA.FTZ R85, R85, UR4, -R24.reuse ;  /* 0x0000000455557c23 */ /* 0x100fe20008010818 */
[----:B------:R-:W-:Y:S01]  /*5230*/  FFMA.FTZ R86, R86, UR4, -R24 ;  /* 0x0000000456567c23 */ /* 0x000fe20008010818 */
[----:B------:R-:W2:Y:S01]  /*5240*/  MUFU.EX2 R25, R25 ;  /* 0x0000001900197308 */ /* 0x000ea20000000800 */
[----:B0-----:R-:W-:Y:S01]  /*5250*/  FADD.FTZ R6, R31, R30 ;  /* 0x0000001e1f067221 */ /* 0x001fe20000010000 */
[----:B---3--:R-:W-:Y:S01]  /*5260*/  FADD.FTZ R8, R92, R5 ;  /* 0x000000055c087221 */ /* 0x008fe20000010000 */
[--C-:B------:R-:W-:Y:S01]  /*5270*/  FFMA.FTZ R30, R67, UR4, -R24.reuse ;  /* 0x00000004431e7c23 */ /* 0x100fe20008010818 */
[----:B------:R-:W-:Y:S01]  /*5280*/  FFMA.FTZ R70, R70, UR4, -R24 ;  /* 0x0000000446467c23 */ /* 0x000fe20008010818 */
[----:B------:R-:W-:Y:S01]  /*5290*/  FADD.FTZ R7, R27, R6 ;  /* 0x000000061b077221 */ /* 0x000fe20000010000 */
[----:B------:R-:W-:Y:S01]  /*52a0*/  F2FP.BF16.F32.PACK_AB R6, R38, R27 ;  /* 0x0000001b2606723e */ /* 0x000fe200000010ff */
[----:B------:R-:W-:Y:S01]  /*52b0*/  FFMA.FTZ R27, R62, UR4, -R24 ;  /* 0x000000043e1b7c23 */ /* 0x000fe20008010818 */
[----:B------:R-:W0:Y:S01]  /*52c0*/  MUFU.EX2 R44, R44 ;  /* 0x0000002c002c7308 */ /* 0x000e220000000800 */
[----:B------:R-:W-:Y:S01]  /*52d0*/  FADD.FTZ R9, R38, R7 ;  /* 0x0000000726097221 */ /* 0x000fe20000010000 */
[----:B-1----:R-:W-:Y:S01]  /*52e0*/  FADD.FTZ R8, R93, R8 ;  /* 0x000000085d087221 */ /* 0x002fe20000010000 */
[--C-:B------:R-:W-:Y:S01]  /*52f0*/  FFMA.FTZ R38, R71, UR4, -R24.reuse ;  /* 0x0000000447267c23 */ /* 0x100fe20008010818 */
[--C-:B------:R-:W-:Y:S01]  /*5300*/  FFMA.FTZ R87, R87, UR4, -R24.reuse ;  /* 0x0000000457577c23 */ /* 0x100fe20008010818 */
[--C-:B------:R-:W-:Y:S01]  /*5310*/  FFMA.FTZ R88, R88, UR4, -R24.reuse ;  /* 0x0000000458587c23 */ /* 0x100fe20008010818 */
[--C-:B------:R-:W-:Y:S01]  /*5320*/  FFMA.FTZ R76, R76, UR4, -R24.reuse ;  /* 0x000000044c4c7c23 */ /* 0x100fe20008010818 */
[----:B------:R-:W-:Y:S01]  /*5330*/  FFMA.FTZ R78, R78, UR4, -R24 ;  /* 0x000000044e4e7c23 */ /* 0x000fe20008010818 */
[----:B------:R-:W1:Y:S01]  /*5340*/  MUFU.EX2 R34, R34 ;  /* 0x0000002200227308 */ /* 0x000e620000000800 */
[----:B------:R-:W-:-:S02]  /*5350*/  F2FP.BF16.F32.PACK_AB R5, R91, R90 ;  /* 0x0000005a5b05723e */ /* 0x000fc400000010ff */
[----:B------:R-:W-:-:S05]  /*5360*/  F2FP.BF16.F32.PACK_AB R7, R93, R92 ;  /* 0x0000005c5d07723e */ /* 0x000fca00000010ff */
[----:B------:R-:W3:Y:S01]  /*5370*/  MUFU.EX2 R35, R35 ;  /* 0x0000002300237308 */ /* 0x000ee20000000800 */
[----:B------:R4:W-:Y:S07]  /*5380*/  STSM.16.M88.4 [R2+0x24300], R4 ;  /* 0x0243000402007844 */ /* 0x0009ee0000000200 */
[----:B------:R5:W-:Y:S08]  /*5390*/  MUFU.EX2 R31, R82 ;  /* 0x00000052001f7308 */ /* 0x000bf00000000800 */
[----:B------:R-:W3:Y:S01]  /*53a0*/  MUFU.EX2 R52, R52 ;  /* 0x0000003400347308 */ /* 0x000ee20000000800 */
[----:B-----5:R-:W-:Y:S01]  /*53b0*/  FADD.FTZ R82, R26, R9 ;  /* 0x000000091a527221 */ /* 0x020fe20000010000 */
[----:B--2---:R-:W-:Y:S01]  /*53c0*/  FADD.FTZ R9, R25, R8 ;  /* 0x0000000819097221 */ /* 0x004fe20000010000 */
[----:B----4-:R-:W-:-:S02]  /*53d0*/  F2FP.BF16.F32.PACK_AB R4, R13, R12 ;  /* 0x0000000c0d04723e */ /* 0x010fc400000010ff */
[----:B------:R-:W-:Y:S01]  /*53e0*/  FADD.FTZ R82, R3, R82 ;  /* 0x0000005203527221 */ /* 0x000fe20000010000 */
[----:B0-----:R-:W-:Y:S02]  /*53f0*/  FADD.FTZ R9, R44, R9 ;  /* 0x000000092c097221 */ /* 0x001fe40000010000 */
[----:B------:R-:W0:Y:S01]  /*5400*/  MUFU.EX2 R89, R89 ;  /* 0x0000005900597308 */ /* 0x000e220000000800 */
[----:B------:R-:W-:Y:S01]  /*5410*/  FADD.FTZ R11, R39, R82 ;  /* 0x00000052270b7221 */ /* 0x000fe20000010000 */
[----:B-1----:R-:W-:-:S03]  /*5420*/  FADD.FTZ R8, R34, R9 ;  /* 0x0000000922087221 */ /* 0x002fc60000010000 */
[C---:B------:R-:W-:Y:S01]  /*5430*/  FADD.FTZ R11, R10.reuse, R11 ;  /* 0x0000000b0a0b7221 */ /* 0x040fe20000010000 */
[----:B---3--:R-:W-:Y:S01]  /*5440*/  FADD.FTZ R9, R35, R8 ;  /* 0x0000000823097221 */ /* 0x008fe20000010000 */
[----:B------:R-:W-:Y:S01]  /*5450*/  F2FP.BF16.F32.PACK_AB R10, R10, R39 ;  /* 0x000000270a0a723e */ /* 0x000fe200000010ff */
[----:B------:R-:W1:Y:S01]  /*5460*/  MUFU.EX2 R53, R53 ;  /* 0x0000003500357308 */ /* 0x000e620000000800 */
[----:B------:R-:W-:Y:S01]  /*5470*/  FADD.FTZ R8, R12, R11 ;  /* 0x0000000b0c087221 */ /* 0x000fe20000010000 */
[----:B------:R-:W-:-:S03]  /*5480*/  FADD.FTZ R62, R52, R9 ;  /* 0x00000009343e7221 */ /* 0x000fc60000010000 */
[----:B------:R-:W-:-:S03]  /*5490*/  FADD.FTZ R9, R13, R8 ;  /* 0x000000080d097221 */ /* 0x000fc60000010000 */
[----:B------:R-:W2:Y:S01]  /*54a0*/  MUFU.EX2 R68, R68 ;  /* 0x0000004400447308 */ /* 0x000ea20000000800 */
[C---:B0-----:R-:W-:Y:S01]  /*54b0*/  FADD.FTZ R62, R89.reuse, R62 ;  /* 0x0000003e593e7221 */ /* 0x041fe20000010000 */
[----:B------:R-:W-:Y:S01]  /*54c0*/  FADD.FTZ R8, R14, R9 ;  /* 0x000000090e087221 */ /* 0x000fe20000010000 */
[----:B------:R-:W-:-:S03]  /*54d0*/  F2FP.BF16.F32.PACK_AB R5, R89, R52 ;  /* 0x000000345905723e */ /* 0x000fc600000010ff */
[----:B------:R-:W-:Y:S01]  /*54e0*/  FADD.FTZ R11, R15, R8 ;  /* 0x000000080f0b7221 */ /* 0x000fe20000010000 */
[----:B------:R-:W-:Y:S01]  /*54f0*/  F2FP.BF16.F32.PACK_AB R8, R3, R26 ;  /* 0x0000001a0308723e */ /* 0x000fe200000010ff */
[----:B------:R-:W0:Y:S01]  /*5500*/  MUFU.EX2 R66, R66 ;  /* 0x0000004200427308 */ /* 0x000e220000000800 */
[----:B-1----:R-:W-:Y:S01]  /*5510*/  FADD.FTZ R9, R53, R62 ;  /* 0x0000003e35097221 */ /* 0x002fe20000010000 */
[----:B------:R-:W-:-:S04]  /*5520*/  FADD.FTZ R24, R20, R11 ;  /* 0x0000000b14187221 */ /* 0x000fc80000010000 */
[----:B------:R-:W-:Y:S02]  /*5530*/  FADD.FTZ R11, R21, R24 ;  /* 0x00000018150b7221 */ /* 0x000fe40000010000 */
[----:B------:R-:W1:Y:S01]  /*5540*/  MUFU.EX2 R75, R75 ;  /* 0x0000004b004b7308 */ /* 0x000e620000000800 */
[----:B--2---:R-:W-:Y:S01]  /*5550*/  FADD.FTZ R9, R68, R9 ;  /* 0x0000000944097221 */ /* 0x004fe20000010000 */
[----:B------:R-:W-:Y:S01]  /*5560*/  FADD.FTZ R6, R48, R11 ;  /* 0x0000000b30067221 */ /* 0x000fe20000010000 */
[----:B------:R-:W-:-:S03]  /*5570*/  F2FP.BF16.F32.PACK_AB R11, R35, R34 ;  /* 0x00000022230b723e */ /* 0x000fc600000010ff */
[----:B------:R-:W-:Y:S01]  /*5580*/  FADD.FTZ R13, R49, R6 ;  /* 0x00000006310d7221 */ /* 0x000fe20000010000 */
[----:B------:R-:W-:Y:S01]  /*5590*/  F2FP.BF16.F32.PACK_AB R6, R15, R14 ;  /* 0x0000000e0f06723e */ /* 0x000fe200000010ff */
[----:B------:R-:W2:Y:S01]  /*55a0*/  MUFU.EX2 R77, R77 ;  /* 0x0000004d004d7308 */ /* 0x000ea20000000800 */
[----:B0-----:R-:W-:Y:S01]  /*55b0*/  FADD.FTZ R26, R66, R9 ;  /* 0x00000009421a7221 */ /* 0x001fe20000010000 */
[----:B------:R-:W-:Y:S01]  /*55c0*/  FADD.FTZ R12, R56, R13 ;  /* 0x0000000d380c7221 */ /* 0x000fe20000010000 */
[----:B------:R-:W-:-:S03]  /*55d0*/  F2FP.BF16.F32.PACK_AB R9, R44, R25 ;  /* 0x000000192c09723e */ /* 0x000fc600000010ff */
[----:B------:R-:W-:Y:S01]  /*55e0*/  FADD.FTZ R13, R43, R12 ;  /* 0x0000000c2b0d7221 */ /* 0x000fe20000010000 */
[----:B------:R-:W-:Y:S01]  /*55f0*/  F2FP.BF16.F32.PACK_AB R12, R21, R20 ;  /* 0x00000014150c723e */ /* 0x000fe200000010ff */
[----:B------:R-:W0:Y:S01]  /*5600*/  MUFU.EX2 R80, R80 ;  /* 0x0000005000507308 */ /* 0x000e220000000800 */
[C---:B-1----:R-:W-:Y:S01]  /*5610*/  FADD.FTZ R26, R75.reuse, R26 ;  /* 0x0000001a4b1a7221 */ /* 0x042fe20000010000 */
[----:B------:R-:W-:Y:S01]  /*5620*/  FADD.FTZ R24, R42, R13 ;  /* 0x0000000d2a187221 */ /* 0x000fe20000010000 */
[----:B------:R-:W-:Y:S01]  /*5630*/  STSM.16.M88.4 [R2+0x25b00], R8 ;  /* 0x025b000802007844 */ /* 0x000fe20000000200 */
[----:B------:R-:W-:Y:S02]  /*5640*/  F2FP.BF16.F32.PACK_AB R13, R75, R66 ;  /* 0x000000424b0d723e */ /* 0x000fe400000010ff */
[----:B------:R-:W-:Y:S01]  /*5650*/  CS2R R66, SRZ ;  /* 0x0000000000427805 */ /* 0x000fe2000001ff00 */
[----:B------:R-:W-:Y:S01]  /*5660*/  FADD.FTZ R25, R47, R24 ;  /* 0x000000182f197221 */ /* 0x000fe20000010000 */
[----:B------:R-:W1:Y:S01]  /*5670*/  MUFU.EX2 R64, R64 ;  /* 0x0000004000407308 */ /* 0x000e620000000800 */
[----:B--2---:R-:W-:-:S02]  /*5680*/  FADD.FTZ R7, R77, R26 ;  /* 0x0000001a4d077221 */ /* 0x004fc40000010000 */
[----:B------:R-:W-:-:S04]  /*5690*/  FADD.FTZ R24, R36, R25 ;  /* 0x0000001924187221 */ /* 0x000fc80000010000 */
[----:B------:R-:W-:Y:S01]  /*56a0*/  FADD.FTZ R25, R61, R24 ;  /* 0x000000183d197221 */ /* 0x000fe20000010000 */
[----:B------:R-:W-:Y:S01]  /*56b0*/  F2FP.BF16.F32.PACK_AB R24, R43, R56 ;  /* 0x000000382b18723e */ /* 0x000fe200000010ff */
[----:B------:R-:W2:Y:S01]  /*56c0*/  MUFU.EX2 R73, R73 ;  /* 0x0000004900497308 */ /* 0x000ea20000000800 */
[C---:B0-----:R-:W-:Y:S01]  /*56d0*/  FADD.FTZ R7, R80.reuse, R7 ;  /* 0x0000000750077221 */ /* 0x041fe20000010000 */
[----:B------:R-:W-:-:S06]  /*56e0*/  F2FP.BF16.F32.PACK_AB R15, R80, R77 ;  /* 0x0000004d500f723e */ /* 0x000fcc00000010ff */
[----:B------:R-:W0:Y:S01]  /*56f0*/  MUFU.EX2 R57, R57 ;  /* 0x0000003900397308 */ /* 0x000e220000000800 */
[----:B-1----:R-:W-:Y:S01]  /*5700*/  FADD.FTZ R14, R64, R7 ;  /* 0x00000007400e7221 */ /* 0x002fe20000010000 */
[----:B------:R-:W-:Y:S02]  /*5710*/  F2FP.BF16.F32.PACK_AB R7, R68, R53 ;  /* 0x000000354407723e */ /* 0x000fe400000010ff */
[----:B------:R-:W-:-:S03]  /*5720*/  CS2R R52, SRZ ;  /* 0x0000000000347805 */ /* 0x000fc6000001ff00 */
[----:B------:R1:W-:Y:S01]  /*5730*/  STSM.16.M88.4 [R2+0x27300], R4 ;  /* 0x0273000402007844 */ /* 0x0003e20000000200 */
[----:B------:R-:W3:Y:S01]  /*5740*/  MUFU.EX2 R58, R58 ;  /* 0x0000003a003a7308 */ /* 0x000ee20000000800 */
[----:B--2---:R-:W-:-:S07]  /*5750*/  FADD.FTZ R14, R73, R14 ;  /* 0x0000000e490e7221 */ /* 0x004fce0000010000 */
[----:B------:R2:W4:Y:S01]  /*5760*/  MUFU.EX2 R0, R69 ;  /* 0x0000004500007308 */ /* 0x0005220000000800 */
[----:B0-----:R-:W-:Y:S01]  /*5770*/  FADD.FTZ R21, R57, R14 ;  /* 0x0000000e39157221 */ /* 0x001fe20000010000 */
[----:B------:R-:W-:Y:S02]  /*5780*/  F2FP.BF16.F32.PACK_AB R14, R49, R48 ;  /* 0x00000030310e723e */ /* 0x000fe400000010ff */
[----:B------:R-:W-:-:S03]  /*5790*/  CS2R R48, SRZ ;  /* 0x0000000000307805 */ /* 0x000fc6000001ff00 */
[----:B------:R-:W-:Y:S01]  /*57a0*/  STSM.16.M88.4 [R2+0x28b00], R12 ;  /* 0x028b000c02007844 */ /* 0x000fe20000000200 */
[----:B------:R-:W0:Y:S01]  /*57b0*/  MUFU.EX2 R30, R30 ;  /* 0x0000001e001e7308 */ /* 0x000e220000000800 */
[----:B---3--:R-:W-:Y:S01]  /*57c0*/  FADD.FTZ R21, R58, R21 ;  /* 0x000000153a157221 */ /* 0x008fe20000010000 */
[----:B-1----:R-:W-:Y:S02]  /*57d0*/  F2FP.BF16.F32.PACK_AB R4, R61, R36 ;  /* 0x000000243d04723e */ /* 0x002fe400000010ff */
[----:B--2---:R-:W-:-:S04]  /*57e0*/  CS2R R68, SRZ ;  /* 0x0000000000447805 */ /* 0x004fc8000001ff00 */
[----:B------:R-:W1:Y:S01]  /*57f0*/  MUFU.EX2 R59, R59 ;  /* 0x0000003b003b7308 */ /* 0x000e620000000800 */
[----:B----4-:R-:W-:-:S07]  /*5800*/  FADD.FTZ R26, R0, R21 ;  /* 0x00000015001a7221 */ /* 0x010fce0000010000 */
[----:B------:R-:W2:Y:S08]  /*5810*/  MUFU.EX2 R38, R38 ;  /* 0x0000002600267308 */ /* 0x000eb00000000800 */
[----:B------:R3:W-:Y:S08]  /*5820*/  MUFU.EX2 R20, R27 ;  /* 0x0000001b00147308 */ /* 0x0007f00000000800 */
[----:B------:R-:W4:Y:S01]  /*5830*/  MUFU.EX2 R37, R37 ;  /* 0x0000002500257308 */ /* 0x000f220000000800 */
[----:B---3--:R-:W-:Y:S01]  /*5840*/  FADD.FTZ R27, R31, R26 ;  /* 0x0000001a1f1b7221 */ /* 0x008fe20000010000 */
[----:B------:R-:W-:Y:S01]  /*5850*/  FADD.FTZ R26, R46, R25 ;  /* 0x000000192e1a7221 */ /* 0x000fe20000010000 */
[----:B------:R-:W-:-:S02]  /*5860*/  F2FP.BF16.F32.PACK_AB R25, R73, R64 ;  /* 0x000000404919723e */ /* 0x000fc400000010ff */
[----:B------:R-:W-:Y:S01]  /*5870*/  CS2R R64, SRZ ;  /* 0x0000000000407805 */ /* 0x000fe2000001ff00 */
[----:B0-----:R-:W-:Y:S01]  /*5880*/  FADD.FTZ R34, R30, R27 ;  /* 0x0000001b1e227221 */ /* 0x001fe20000010000 */
[----:B------:R-:W-:Y:S01]  /*5890*/  FADD.FTZ R9, R55, R26 ;  /* 0x0000001a37097221 */ /* 0x000fe20000010000 */
[----:B------:R-:W-:Y:S01]  /*58a0*/  F2FP.BF16.F32.PACK_AB R26, R47, R42 ;  /* 0x0000002a2f1a723e */ /* 0x000fe200000010ff */
[----:B------:R-:W0:Y:S01]  /*58b0*/  MUFU.EX2 R63, R63 ;  /* 0x0000003f003f7308 */ /* 0x000e220000000800 */
[----:B-1----:R-:W-:Y:S01]  /*58c0*/  FADD.FTZ R5, R59, R34 ;  /* 0x000000223b057221 */ /* 0x002fe20000010000 */
[----:B------:R-:W-:Y:S01]  /*58d0*/  FADD.FTZ R6, R40, R9 ;  /* 0x0000000928067221 */ /* 0x000fe20000010000 */
[----:B------:R-:W-:Y:S02]  /*58e0*/  F2FP.BF16.F32.PACK_AB R27, R58, R57 ;  /* 0x000000393a1b723e */ /* 0x000fe400000010ff */
[----:B------:R-:W-:Y:S01]  /*58f0*/  CS2R R56, SRZ ;  /* 0x0000000000387805 */ /* 0x000fe2000001ff00 */
[----:B--2---:R-:W-:Y:S01]  /*5900*/  FADD.FTZ R8, R38, R5 ;  /* 0x0000000526087221 */ /* 0x004fe20000010000 */
[----:B------:R-:W-:Y:S01]  /*5910*/  FADD.FTZ R6, R45, R6 ;  /* 0x000000062d067221 */ /* 0x000fe20000010000 */
[----:B------:R-:W-:Y:S01]  /*5920*/  F2FP.BF16.F32.PACK_AB R5, R31, R0 ;  /* 0x000000001f05723e */ /* 0x000fe200000010ff */
[----:B------:R-:W1:Y:S01]  /*5930*/  MUFU.EX2 R54, R54 ;  /* 0x0000003600367308 */ /* 0x000e620000000800 */
[----:B------:R2:W-:Y:S01]  /*5940*/  STSM.16.M88.4 [R2+0x2a300], R24 ;  /* 0x02a3001802007844 */ /* 0x0005e20000000200 */
[----:B----4-:R-:W-:Y:S01]  /*5950*/  FADD.FTZ R9, R37, R6 ;  /* 0x0000000625097221 */ /* 0x010fe20000010000 */
[----:B------:R-:W-:-:S02]  /*5960*/  F2FP.BF16.F32.PACK_AB R6, R55, R46 ;  /* 0x0000002e3706723e */ /* 0x000fc400000010ff */
[----:B------:R-:W-:Y:S02]  /*5970*/  CS2R R46, SRZ ;  /* 0x00000000002e7805 */ /* 0x000fe4000001ff00 */
[----:B------:R-:W-:Y:S02]  /*5980*/  CS2R R42, SRZ ;  /* 0x00000000002a7805 */ /* 0x000fe4000001ff00 */
[----:B------:R-:W-:Y:S01]  /*5990*/  CS2R R34, SRZ ;  /* 0x0000000000227805 */ /* 0x000fe2000001ff00 */
[----:B------:R-:W3:Y:S01]  /*59a0*/  MUFU.EX2 R62, R83 ;  /* 0x00000053003e7308 */ /* 0x000ee20000000800 */
[----:B0-----:R-:W-:-:S07]  /*59b0*/  FADD.FTZ R7, R63, R8 ;  /* 0x000000083f077221 */ /* 0x001fce0000010000 */
[----:B------:R-:W0:Y:S01]  /*59c0*/  MUFU.EX2 R33, R33 ;  /* 0x0000002100217308 */ /* 0x000e220000000800 */
[C---:B-1----:R-:W-:Y:S01]  /*59d0*/  FADD.FTZ R8, R54.reuse, R9 ;  /* 0x0000000936087221 */ /* 0x042fe20000010000 */
[----:B------:R-:W-:Y:S02]  /*59e0*/  F2FP.BF16.F32.PACK_AB R10, R54, R37 ;  /* 0x00000025360a723e */ /* 0x000fe400000010ff */
[----:B------:R-:W-:Y:S02]  /*59f0*/  CS2R R54, SRZ ;  /* 0x0000000000367805 */ /* 0x000fe4000001ff00 */
[----:B------:R-:W-:Y:S02]  /*5a00*/  CS2R R36, SRZ ;  /* 0x0000000000247805 */ /* 0x000fe4000001ff00 */
[----:B--2---:R-:W-:Y:S02]  /*5a10*/  CS2R R26, SRZ ;  /* 0x00000000001a7805 */ /* 0x004fe4000001ff00 */
[----:B------:R-:W-:Y:S01]  /*5a20*/  CS2R R24, SRZ ;  /* 0x0000000000187805 */ /* 0x000fe2000001ff00 */
[----:B------:R-:W1:Y:S01]  /*5a30*/  MUFU.EX2 R3, R84 ;  /* 0x0000005400037308 */ /* 0x000e620000000800 */
[----:B---3--:R-:W-:Y:S01]  /*5a40*/  FADD.FTZ R0, R62, R7 ;  /* 0x000000073e007221 */ /* 0x008fe20000010000 */
[----:B------:R-:W-:-:S02]  /*5a50*/  F2FP.BF16.F32.PACK_AB R7, R59, R30 ;  /* 0x0000001e3b07723e */ /* 0x000fc400000010ff */
[----:B------:R-:W-:-:S03]  /*5a60*/  CS2R R58, SRZ ;  /* 0x00000000003a7805 */ /* 0x000fc6000001ff00 */
[----:B------:R2:W-:Y:S01]  /*5a70*/  STSM.16.M88.4 [R2+0x2bb00], R4 ;  /* 0x02bb000402007844 */ /* 0x0005e20000000200 */
[----:B------:R-:W3:Y:S01]  /*5a80*/  MUFU.EX2 R60, R60 ;  /* 0x0000003c003c7308 */ /* 0x000ee20000000800 */
[----:B0-----:R-:W-:Y:S01]  /*5a90*/  FADD.FTZ R9, R33, R8 ;  /* 0x0000000821097221 */ /* 0x001fe20000010000 */
[----:B------:R-:W-:Y:S02]  /*5aa0*/  F2FP.BF16.F32.PACK_AB R8, R45, R40 ;  /* 0x000000282d08723e */ /* 0x000fe400000010ff */
[----:B------:R-:W-:-:S04]  /*5ab0*/  CS2R R44, SRZ ;  /* 0x00000000002c7805 */ /* 0x000fc8000001ff00 */
[----:B------:R-:W0:Y:S01]  /*5ac0*/  MUFU.EX2 R85, R85 ;  /* 0x0000005500557308 */ /* 0x000e220000000800 */
[----:B-1----:R-:W-:Y:S01]  /*5ad0*/  FADD.FTZ R0, R3, R0 ;  /* 0x0000000003007221 */ /* 0x002fe20000010000 */
[----:B--2---:R-:W-:-:S06]  /*5ae0*/  IMAD.U32 R6, RZ, RZ, UR7 ;  /* 0x00000007ff067e24 */ /* 0x004fcc000f8e00ff */
[----:B------:R-:W1:Y:S01]  /*5af0*/  MUFU.EX2 R32, R32 ;  /* 0x0000002000207308 */ /* 0x000e620000000800 */
[C---:B---3--:R-:W-:Y:S01]  /*5b00*/  FADD.FTZ R15, R60.reuse, R9 ;  /* 0x000000093c0f7221 */ /* 0x048fe20000010000 */
[----:B------:R-:W-:Y:S02]  /*5b10*/  F2FP.BF16.F32.PACK_AB R9, R63, R38 ;  /* 0x000000263f09723e */ /* 0x000fe400000010ff */
[----:B------:R-:W-:Y:S02]  /*5b20*/  CS2R R38, SRZ ;  /* 0x0000000000267805 */ /* 0x000fe4000001ff00 */
[----:B------:R-:W-:Y:S02]  /*5b30*/  F2FP.BF16.F32.PACK_AB R60, R60, R33 ;  /* 0x000000213c3c723e */ /* 0x000fe400000010ff */
[----:B------:R-:W2:Y:S01]  /*5b40*/  MUFU.EX2 R41, R41 ;  /* 0x0000002900297308 */ /* 0x000ea20000000800 */
[----:B0-----:R-:W-:Y:S01]  /*5b50*/  FADD.FTZ R11, R85, R0 ;  /* 0x00000000550b7221 */ /* 0x001fe20000010000 */
[----:B------:R-:W-:-:S03]  /*5b60*/  F2FP.BF16.F32.PACK_AB R61, R20, R85 ;  /* 0x00000055143d723e */ /* 0x000fc600000010ff */
[----:B------:R-:W-:-:S03]  /*5b70*/  FADD.FTZ R11, R20, R11 ;  /* 0x0000000b140b7221 */ /* 0x000fc60000010000 */
[----:B------:R-:W0:Y:S01]  /*5b80*/  MUFU.EX2 R86, R86 ;  /* 0x0000005600567308 */ /* 0x000e220000000800 */
[----:B-1----:R-:W-:-:S07]  /*5b90*/  FADD.FTZ R0, R32, R15 ;  /* 0x0000000f20007221 */ /* 0x002fce0000010000 */
[----:B------:R-:W1:Y:S01]  /*5ba0*/  MUFU.EX2 R29, R29 ;  /* 0x0000001d001d7308 */ /* 0x000e620000000800 */
[----:B--2---:R-:W-:-:S07]  /*5bb0*/  FADD.FTZ R0, R41, R0 ;  /* 0x0000000029007221 */ /* 0x004fce0000010000 */
[----:B------:R-:W2:Y:S01]  /*5bc0*/  MUFU.EX2 R28, R28 ;  /* 0x0000001c001c7308 */ /* 0x000ea20000000800 */
[----:B0-----:R-:W-:Y:S01]  /*5bd0*/  FADD.FTZ R12, R86, R11 ;  /* 0x0000000b560c7221 */ /* 0x001fe20000010000 */
[----:B------:R-:W-:Y:S02]  /*5be0*/  F2FP.BF16.F32.PACK_AB R11, R3, R62 ;  /* 0x0000003e030b723e */ /* 0x000fe400000010ff */
[----:B------:R-:W-:Y:S02]  /*5bf0*/  F2FP.BF16.F32.PACK_AB R62, R41, R32 ;  /* 0x00000020293e723e */ /* 0x000fe400000010ff */
[----:B------:R-:W-:Y:S02]  /*5c00*/  CS2R R40, SRZ ;  /* 0x0000000000287805 */ /* 0x000fe4000001ff00 */
[----:B------:R-:W-:Y:S01]  /*5c10*/  CS2R R32, SRZ ;  /* 0x0000000000207805 */ /* 0x000fe2000001ff00 */
[----:B------:R-:W-:Y:S01]  /*5c20*/  STSM.16.M88.4 [R2+0x2d300], R8 ;  /* 0x02d3000802007844 */ /* 0x000fe20000000200 */
[----:B------:R0:W3:Y:S01]  /*5c30*/  MUFU.EX2 R21, R70 ;  /* 0x0000004600157308 */ /* 0x0000e20000000800 */
[----:B-1----:R-:W-:-:S07]  /*5c40*/  FADD.FTZ R3, R29, R0 ;  /* 0x000000001d037221 */ /* 0x002fce0000010000 */
[----:B------:R-:W-:Y:S01]  /*5c50*/  MUFU.EX2 R50, R50 ;  /* 0x0000003200327308 */ /* 0x000fe20000000800 */
[C---:B--2---:R-:W-:Y:S01]  /*5c60*/  FADD.FTZ R3, R28.reuse, R3 ;  /* 0x000000031c037221 */ /* 0x044fe20000010000 */
[----:B------:R-:W-:Y:S02]  /*5c70*/  F2FP.BF16.F32.PACK_AB R28, R28, R29 ;  /* 0x0000001d1c1c723e */ /* 0x000fe400000010ff */
[----:B0-----:R-:W-:-:S04]  /*5c80*/  CS2R R70, SRZ ;  /* 0x0000000000467805 */ /* 0x001fc8000001ff00 */
[----:B------:R-:W0:Y:S01]  /*5c90*/  MUFU.EX2 R51, R51 ;  /* 0x0000003300337308 */ /* 0x000e220000000800 */
[C---:B---3--:R-:W-:Y:S01]  /*5ca0*/  F2FP.BF16.F32.PACK_AB R63, R21.reuse, R86 ;  /* 0x00000056153f723e */ /* 0x048fe200000010ff */
[----:B------:R-:W-:-:S04]  /*5cb0*/  FADD.FTZ R12, R21, R12 ;  /* 0x0000000c150c7221 */ /* 0x000fc80000010000 */
[----:B------:R1:W-:Y:S02]  /*5cc0*/  STSM.16.M88.4 [R2+0x2eb00], R60 ;  /* 0x02eb003c02007844 */ /* 0x0003e40000000200 */
[----:B------:R-:W2:Y:S08]  /*5cd0*/  MUFU.EX2 R87, R87 ;  /* 0x0000005700577308 */ /* 0x000eb00000000800 */
[----:B------:R-:W3:Y:S01]  /*5ce0*/  MUFU.EX2 R88, R88 ;  /* 0x0000005800587308 */ /* 0x000ee20000000800 */
[----:B0-----:R-:W-:Y:S01]  /*5cf0*/  F2FP.BF16.F32.PACK_AB R30, R51, R50 ;  /* 0x00000032331e723e */ /* 0x001fe200000010ff */
[----:B------:R-:W-:-:S04]  /*5d00*/  FADD.FTZ R50, R50, R3 ;  /* 0x0000000332327221 */ /* 0x000fc80000010000 */
[----:B------:R-:W-:Y:S01]  /*5d10*/  FADD.FTZ R3, R51, R50 ;  /* 0x0000003233037221 */ /* 0x000fe20000010000 */
[----:B-1----:R-:W-:Y:S01]  /*5d20*/  CS2R R62, SRZ ;  /* 0x00000000003e7805 */ /* 0x002fe2000001ff00 */
[----:B------:R-:W0:Y:S01]  /*5d30*/  MUFU.EX2 R76, R76 ;  /* 0x0000004c004c7308 */ /* 0x000e220000000800 */
[----:B--2---:R-:W-:Y:S01]  /*5d40*/  FADD.FTZ R5, R87, R12 ;  /* 0x0000000c57057221 */ /* 0x004fe20000010000 */
[----:B------:R-:W-:Y:S02]  /*5d50*/  CS2R R60, SRZ ;  /* 0x00000000003c7805 */ /* 0x000fe4000001ff00 */
[----:B------:R-:W-:-:S04]  /*5d60*/  CS2R R50, SRZ ;  /* 0x0000000000327805 */ /* 0x000fc8000001ff00 */
[----:B------:R-:W1:Y:S01]  /*5d70*/  MUFU.EX2 R13, R78 ;  /* 0x0000004e000d7308 */ /* 0x000e620000000800 */
[C---:B---3--:R-:W-:Y:S01]  /*5d80*/  F2FP.BF16.F32.PACK_AB R29, R88.reuse, R87 ;  /* 0x00000057581d723e */ /* 0x048fe200000010ff */
[----:B------:R-:W-:-:S04]  /*5d90*/  FADD.FTZ R5, R88, R5 ;  /* 0x0000000558057221 */ /* 0x000fc80000010000 */
[----:B0-----:R-:W-:Y:S01]  /*5da0*/  FADD.FTZ R0, R76, R5 ;  /* 0x000000054c007221 */ /* 0x001fe20000010000 */
[----:B-1----:R-:W-:-:S03]  /*5db0*/  F2FP.BF16.F32.PACK_AB R31, R13, R76 ;  /* 0x0000004c0d1f723e */ /* 0x002fc600000010ff */
[----:B------:R-:W-:Y:S02]  /*5dc0*/  FADD.FTZ R0, R13, R0 ;  /* 0x000000000d007221 */ /* 0x000fe40000010000 */
        /* <DEDUP_REMOVED lines=13> */
.L_x_2083:
        /* <DEDUP_REMOVED lines=10> */
.L_x_2076:
[----:B------:R-:W-:Y:S01]  /*5f40*/  ULEA UR4, UR36, UR37, 0x3 ;  /* 0x0000002524047291 */ /* 0x000fe2000f8e183f */
[----:B------:R-:W-:-:S05]  /*5f50*/  IMAD.U32 R7, RZ, RZ, UR60 ;  /* 0x0000003cff077e24 */ /* 0x000fca000f8e00ff */
[----:B------:R-:W-:-:S04]  /*5f60*/  SHF.L.U32 R7, R7, 0x1f, RZ ;  /* 0x0000001f07077819 */ /* 0x000fc800000006ff */
[----:B------:R0:W1:Y:S01]  /*5f70*/  SYNCS.PHASECHK.TRANS64.TRYWAIT P3, [UR4+0x31c30], R7 ;  /* 0x031c3007ff0075a7 */ /* 0x0000620008060144 */
[----:B------:R-:W-:Y:S05]  /*5f80*/  @!P0 BRA `(.L_x_2077) ;  /* 0x0000000000048947 */ /* 0x000fea0003800000 */
[----:B------:R-:W-:Y:S01]  /*5f90*/  BPT.TRAP 0x1 ;  /* 0x000000040000795c */ /* 0x000fe20000300000 */
.L_x_2077:
[----:B-1----:R-:W-:Y:S05]  /*5fa0*/  @P3 BRA `(.L_x_2075) ;  /* 0x0000000000083947 */ /* 0x002fea0003800000 */
[----:B------:R-:W1:Y:S02]  /*5fb0*/  SYNCS.PHASECHK.TRANS64.TRYWAIT P3, [UR4+0x31c30], R7 ;  /* 0x031c3007ff0075a7 */ /* 0x000e640008060144 */
[----:B-1----:R-:W-:Y:S05]  /*5fc0*/  @!P3 BRA `(.L_x_2078) ;  /* 0x00000118001cb947 */ /* 0x002fea0003800000 */
.L_x_2075:
        /* <DEDUP_REMOVED lines=356> */
.L_x_2080:
[----:B------:R-:W-:Y:S01]  /*7610*/  ULEA UR4, UR7, UR37, 0x3 ;  /* 0x0000002507047291 */ /* 0x000fe2000f8e183f */
[----:B------:R-:W-:-:S05]  /*7620*/  IMAD.U32 R7, RZ, RZ, UR39 ;  /* 0x00000027ff077e24 */ /* 0x000fca000f8e00ff */
[----:B------:R-:W-:-:S04]  /*7630*/  SHF.L.U32 R7, R7, 0x1f, RZ ;  /* 0x0000001f07077819 */ /* 0x000fc800000006ff */
[----:B------:R0:W1:Y:S01]  /*7640*/  SYNCS.PHASECHK.TRANS64.TRYWAIT P3, [UR4+0x31c50], R7 ;  /* 0x031c5007ff0075a7 */ /* 0x0000620008060144 */
[----:B------:R-:W-:Y:S05]  /*7650*/  @!P0 BRA `(.L_x_2081) ;  /* 0x0000000000048947 */ /* 0x000fea0003800000 */
[----:B------:R-:W-:Y:S01]  /*7660*/  BPT.TRAP 0x1 ;  /* 0x000000040000795c */ /* 0x000fe20000300000 */
.L_x_2081:
[----:B-1----:R-:W-:Y:S05]  /*7670*/  @P3 BRA `(.L_x_2079) ;  /* 0x0000000000083947 */ /* 0x002fea0003800000 */
[----:B------:R-:W1:Y:S02]  /*7680*/  SYNCS.PHASECHK.TRANS64.TRYWAIT P3, [UR4+0x31c50], R7 ;  /* 0x031c5007ff0075a7 */ /* 0x000e640008060144 */
[----:B-1----:R-:W-:Y:S05]  /*7690*/  @!P3 BRA `(.L_x_2082) ;  /* 0x000001000080b947 */ /* 0x002fea0003800000 */
.L_x_2079:
        /* <DEDUP_REMOVED lines=42> */
[----:B------:R-:W-:Y:S01]  /*7940*/  UMOV UR4, 0x1 ;  /* 0x0000000100047882 */ /* 0x000fe20000000000 */
[----:B------:R-:W-:Y:S01]  /*7950*/  R2UR UR15, R17 ;  /* 0x00000000110f72ca */ /* 0x000fe200000e0000 */
[----:B------:R-:W-:Y:S01]  /*7960*/  UIMAD UR4, UR38, -0x90, UR4 ;  /* 0xffffff70260478a4 */ /* 0x000fe2000f8e0204 */
[----:B------:R-:W-:Y:S01]  /*7970*/  R2UR UR14, R18 ;  /* 0x00000000120e72ca */ /* 0x000fe200000e0000 */
[----:B------:R-:W2:Y:S01]  /*7980*/  SHFL.IDX PT, R135, R98, 0x1, 0x1c1f ;  /* 0x003c1f0062877f89 */ /* 0x000ea200000e0000 */
[----:B-1----:R-:W-:Y:S01]  /*7990*/  FMUL.FTZ R8, R137, UR5 ;  /* 0x0000000589087c20 */ /* 0x002fe20008410000 */
[----:B------:R-:W-:-:S02]  /*79a0*/  IMAD.MOV.U32 R137, RZ, RZ, -0x2 ;  /* 0xfffffffeff897424 */ /* 0x000fc400078e00ff */
[----:B------:R-:W-:Y:S01]  /*79b0*/  FMUL.FTZ R9, R138, UR5 ;  /* 0x000000058a097c20 */ /* 0x000fe20008410000 */
[----:B0-----:R-:W-:Y:S01]  /*79c0*/  FMUL.FTZ R7, R136, UR5 ;  /* 0x0000000588077c20 */ /* 0x001fe20008410000 */
[----:B------:R-:W-:Y:S01]  /*79d0*/  FMUL.FTZ R10, R139, UR5 ;  /* 0x000000058b0a7c20 */ /* 0x000fe20008410000 */
[----:B------:R-:W-:Y:S02]  /*79e0*/  IMAD R136, R22, R137, UR4 ;  /* 0x0000000416887e24 */ /* 0x000fe4000f8e0289 */
[----:B------:R-:W-:Y:S01]  /*79f0*/  FMUL.FTZ R13, R142, UR5 ;  /* 0x000000058e0d7c20 */ /* 0x000fe20008410000 */
[----:B------:R-:W-:Y:S01]  /*7a00*/  FMUL.FTZ R134, R90, UR5 ;  /* 0x000000055a867c20 */ /* 0x000fe20008410000 */
[----:B------:R-:W0:Y:S01]  /*7a10*/  MUFU.TANH R9, R9 ;  /* 0x0000000900097308 */ /* 0x000e220000002400 */
[----:B------:R-:W-:Y:S02]  /*7a20*/  IMAD.U32 R137, RZ, RZ, UR15 ;  /* 0x0000000fff897e24 */ /* 0x000fe4000f8e00ff */
[----:B------:R-:W-:Y:S01]  /*7a30*/  FMUL.FTZ R15, R143, UR5 ;  /* 0x000000058f0f7c20 */ /* 0x000fe20008410000 */
[----:B------:R-:W-:Y:S01]  /*7a40*/  FMUL.FTZ R122, R122, UR5 ;  /* 0x000000057a7a7c20 */ /* 0x000fe20008410000 */
[----:B------:R-:W-:Y:S01]  /*7a50*/  FMUL.FTZ R123, R123, UR5 ;  /* 0x000000057b7b7c20 */ /* 0x000fe20008410000 */
[----:B------:R-:W-:Y:S01]  /*7a60*/  FMUL.FTZ R126, R126, UR5 ;  /* 0x000000057e7e7c20 */ /* 0x000fe20008410000 */
[----:B------:R-:W-:Y:S01]  /*7a70*/  IADD3 R90, -R137, UR14, R136 ;  /* 0x0000000e895a7c10 */ /* 0x000fe2000fffe188 */
        /* <DEDUP_REMOVED lines=8> */
[----:B--2---:R-:W-:Y:S01]  /*7b00*/  IMAD.IADD R91, R90, 0x1, R135 ;  /* 0x000000015a5b7824 */ /* 0x004fe200078e0287 */
[----:B------:R-:W2:Y:S01]  /*7b10*/  MUFU.TANH R13, R13 ;  /* 0x0000000d000d7308 */ /* 0x000ea20000002400 */
[----:B------:R-:W-:Y:S01]  /*7b20*/  FMUL.FTZ R135, R95, UR5 ;  /* 0x000000055f877c20 */ /* 0x000fe20008410000 */
[----:B------:R-:W-:Y:S01]  /*7b30*/  FMUL.FTZ R95, R82, UR5 ;  /* 0x00000005525f7c20 */ /* 0x000fe20008410000 */
[----:B------:R-:W-:Y:S01]  /*7b40*/  FMUL.FTZ R102, R102, UR5 ;  /* 0x0000000566667c20 */ /* 0x000fe20008410000 */
[----:B------:R-:W-:Y:S01]  /*7b50*/  ISETP.GT.AND P3, PT, R91, RZ, PT ;  /* 0x000000ff5b00720c */ /* 0x000fe20003f64270 */
[----:B------:R-:W-:Y:S01]  /*7b60*/  FMUL.FTZ R103, R103, UR5 ;  /* 0x0000000567677c20 */ /* 0x000fe20008410000 */
[----:B------:R-:W-:Y:S01]  /*7b70*/  ISETP.GT.AND P4, PT, R91, 0x1, PT ;  /* 0x000000015b00780c */ /* 0x000fe20003f84270 */
[----:B------:R-:W-:Y:S01]  /*7b80*/  FMUL.FTZ R86, R86, UR5 ;  /* 0x0000000556567c20 */ /* 0x000fe20008410000 */
[----:B------:R-:W3:Y:S01]  /*7b90*/  MUFU.TANH R15, R15 ;  /* 0x0000000f000f7308 */ /* 0x000ee20000002400 */
[----:B0-----:R-:W-:Y:S01]  /*7ba0*/  FSEL R9, R9, -INF , P3 ;  /* 0xff80000009097808 */ /* 0x001fe20001800000 */
[----:B------:R-:W-:Y:S01]  /*7bb0*/  FMUL.FTZ R11, R140, UR5 ;  /* 0x000000058c0b7c20 */ /* 0x000fe20008410000 */
[C---:B------:R-:W-:Y:S01]  /*7bc0*/  ISETP.GT.AND P3, PT, R91.reuse, 0x8, PT ;  /* 0x000000085b00780c */ /* 0x040fe20003f64270 */
[----:B------:R-:W-:Y:S01]  /*7bd0*/  UIADD3 UR40, UR10, 0x900, URZ ;  /* 0x000009000a287890 */ /* 0x000fe2000fffe03f */
[----:B-1----:R-:W-:Y:S01]  /*7be0*/  FSEL R10, R10, -INF , P4 ;  /* 0xff8000000a0a7808 */ /* 0x002fe20002000000 */
[----:B------:R-:W-:Y:S01]  /*7bf0*/  UIADD3 UR42, UR11, 0x180, URZ ;  /* 0x000001800b2a7890 */ /* 0x000fe2000fffe03f */
[----:B------:R-:W-:Y:S01]  /*7c00*/  ISETP.GT.AND P4, PT, R91, 0x9, PT ;  /* 0x000000095b00780c */ /* 0x000fe20003f84270 */
[----:B------:R-:W0:Y:S01]  /*7c10*/  MUFU.TANH R21, R21 ;  /* 0x0000001500157308 */ /* 0x000e220000002400 */
[----:B--2---:R-:W-:Y:S01]  /*7c20*/  FSEL R13, R13, -INF , P3 ;  /* 0xff8000000d0d7808 */ /* 0x004fe20001800000 */
[----:B------:R-:W-:Y:S01]  /*7c30*/  UMOV UR41, 0xc0000010 ;  /* 0xc000001000297882 */ /* 0x000fe20000000000 */
[C---:B------:R-:W-:Y:S01]  /*7c40*/  ISETP.GT.AND P3, PT, R91.reuse, 0x10, PT ;  /* 0x000000105b00780c */ /* 0x040fe20003f64270 */
[----:B------:R-:W-:Y:S01]  /*7c50*/  UMOV UR43, 0x80000020 ;  /* 0x80000020002b7882 */ /* 0x000fe20000000000 */
[C---:B------:R-:W-:Y:S01]  /*7c60*/  ISETP.GT.AND P6, PT, R91.reuse, 0x51, PT ;  /* 0x000000515b00780c */ /* 0x040fe20003fc4270 */
[----:B------:R-:W1:Y:S01]  /*7c70*/  SHFL.IDX PT, R98, R98, RZ, 0x1c1f ;  /* 0x001c1fff62627589 */ /* 0x000e6200000e0000 */
[----:B------:R-:W-:Y:S01]  /*7c80*/  ISETP.GT.AND P5, PT, R91, 0x58, PT ;  /* 0x000000585b00780c */ /* 0x000fe20003fa4270 */
[----:B------:R-:W2:Y:S01]  /*7c90*/  MUFU.TANH R129, R129 ;  /* 0x0000008100817308 */ /* 0x000ea20000002400 */
[----:B---3--:R-:W-:Y:S01]  /*7ca0*/  FSEL R15, R15, -INF , P4 ;  /* 0xff8000000f0f7808 */ /* 0x008fe20002000000 */
[----:B------:R-:W-:Y:S01]  /*7cb0*/  ULDC UR4, c[0x0][0x988] ;  /* 0x0002620000047ab9 */ /* 0x000fe20000000800 */
[----:B------:R-:W-:Y:S01]  /*7cc0*/  ISETP.GT.AND P4, PT, R91, 0x11, PT ;  /* 0x000000115b00780c */ /* 0x000fe20003f84270 */
[----:B------:R-:W-:Y:S01]  /*7cd0*/  FMUL.FTZ R12, R141, UR5 ;  /* 0x000000058d0c7c20 */ /* 0x000fe20008410000 */
[----:B------:R-:W-:Y:S01]  /*7ce0*/  FMUL.FTZ R120, R120, UR5 ;  /* 0x0000000578787c20 */ /* 0x000fe20008410000 */
        /* <DEDUP_REMOVED lines=11> */
[----:B---3--:R-:W-:Y:S01]  /*7da0*/  FMNMX.FTZ R137, R9, R5, !PT ;  /* 0x0000000509897209 */ /* 0x008fe20007810000 */
[----:B------:R-:W-:Y:S01]  /*7db0*/  FMUL.FTZ R96, R96, UR5 ;  /* 0x0000000560607c20 */ /* 0x000fe20008410000 */
[----:B--2---:R-:W-:Y:S01]  /*7dc0*/  FSEL R129, R129, -INF , P4 ;  /* 0xff80000081817808 */ /* 0x004fe20002000000 */
[----:B------:R-:W-:Y:S01]  /*7dd0*/  FMUL.FTZ R97, R97, UR5 ;  /* 0x0000000561617c20 */ /* 0x000fe20008410000 */
[----:B------:R-:W-:Y:S01]  /*7de0*/  FMNMX.FTZ R137, R10, R137, !PT ;  /* 0x000000890a897209 */ /* 0x000fe20007810000 */
[----:B-1----:R-:W-:Y:S01]  /*7df0*/  IMAD.IADD R90, R90, 0x1, R98 ;  /* 0x000000015a5a7824 */ /* 0x002fe200078e0262 */
[----:B------:R-:W-:Y:S01]  /*7e00*/  ISETP.GT.AND P4, PT, R91, 0x19, PT ;  /* 0x000000195b00780c */ /* 0x000fe20003f84270 */
[----:B------:R-:W1:Y:S01]  /*7e10*/  MUFU.TANH R132, R132 ;  /* 0x0000008400847308 */ /* 0x000e620000002400 */
[----:B------:R-:W-:Y:S01]  /*7e20*/  FMNMX.FTZ R137, R13, R137, !PT ;  /* 0x000000890d897209 */ /* 0x000fe20007810000 */
[----:B------:R-:W-:Y:S01]  /*7e30*/  FMUL.FTZ R100, R100, UR5 ;  /* 0x0000000564647c20 */ /* 0x000fe20008410000 */
[----:B------:R-:W-:Y:S01]  /*7e40*/  FMUL.FTZ R101, R101, UR5 ;  /* 0x0000000565657c20 */ /* 0x000fe20008410000 */
[----:B------:R-:W-:Y:S01]  /*7e50*/  FMUL.FTZ R88, R88, UR5 ;  /* 0x0000000558587c20 */ /* 0x000fe20008410000 */
[----:B------:R-:W-:Y:S01]  /*7e60*/  FMNMX.FTZ R137, R15, R137, !PT ;  /* 0x000000890f897209 */ /* 0x000fe20007810000 */
[----:B------:R-:W-:Y:S01]  /*7e70*/  FMUL.FTZ R89, R89, UR5 ;  /* 0x0000000559597c20 */ /* 0x000fe20008410000 */
[----:B------:R-:W-:Y:S01]  /*7e80*/  FMUL.FTZ R92, R92, UR5 ;  /* 0x000000055c5c7c20 */ /* 0x000fe20008410000 */
[----:B------:R-:W-:-:S02]  /*7e90*/  WARPGROUP.DEPBAR.LE gsb0, 0x0 ;  /* 0x00008000000079c5 */ /* 0x000fc40000010000 */
[----:B------:R-:W-:Y:S01]  /*7ea0*/  WARPGROUP.ARRIVE ;  /* 0x00000000000079c5 */ /* 0x000fe20000000000 */
[----:B------:R-:W2:Y:S01]  /*7eb0*/  MUFU.TANH R122, R122 ;  /* 0x0000007a007a7308 */ /* 0x000ea20000002400 */
[----:B------:R-:W-:Y:S01]  /*7ec0*/  FMNMX.FTZ R137, R21, R137, !PT ;  /* 0x0000008915897209 */ /* 0x000fe20007810000 */
[----:B------:R-:W-:Y:S01]  /*7ed0*/  FMUL.FTZ R93, R93, UR5 ;  /* 0x000000055d5d7c20 */ /* 0x000fe20008410000 */
[----:B0-----:R-:W-:Y:S01]  /*7ee0*/  FSEL R131, R131, -INF , P3 ;  /* 0xff80000083837808 */ /* 0x001fe20001800000 */
[----:B------:R-:W-:Y:S01]  /*7ef0*/  FMUL.FTZ R80, R80, UR5 ;  /* 0x0000000550507c20 */ /* 0x000fe20008410000 */
[----:B------:R-:W-:Y:S01]  /*7f00*/  HGMMA.64x96x16.F32.BF16 R24, gdesc[UR32].tnspB, R24, gsb0 ;  /* 0x41600000201879f0 */ /* 0x000fe20008001818 */
[----:B------:R-:W-:Y:S01]  /*7f10*/  UIADD3 UR32, UR10, 0x300, URZ ;  /* 0x000003000a207890 */ /* 0x000fe2000fffe03f */
[----:B------:R-:W-:Y:S01]  /*7f20*/  FMNMX.FTZ R137, R129, R137, !PT ;  /* 0x0000008981897209 */ /* 0x000fe20007810000 */
[----:B------:R-:W-:Y:S01]  /*7f30*/  UIADD3 UR34, UR11, 0x80, URZ ;  /* 0x000000800b227890 */ /* 0x000fe2000fffe03f */
[----:B------:R-:W0:Y:S01]  /*7f40*/  MUFU.TANH R123, R123 ;  /* 0x0000007b007b7308 */ /* 0x000e220000002400 */
[----:B------:R-:W-:Y:S01]  /*7f50*/  UMOV UR33, 0xc0000010 ;  /* 0xc000001000217882 */ /* 0x000fe20000000000 */
[----:B------:R-:W-:Y:S01]  /*7f60*/  UMOV UR35, 0x80000020 ;  /* 0x8000002000237882 */ /* 0x000fe20000000000 */
[----:B------:R-:W-:Y:S01]  /*7f70*/  ISETP.GT.AND P3, PT, R91, 0x20, PT ;  /* 0x000000205b00780c */ /* 0x000fe20003f64270 */
[----:B------:R-:W-:Y:S01]  /*7f80*/  FMUL.FTZ R81, R81, UR5 ;  /* 0x0000000551517c20 */ /* 0x000fe20008410000 */
[----:B-1----:R-:W-:Y:S01]  /*7f90*/  FSEL R132, R132, -INF , P4 ;  /* 0xff80000084847808 */ /* 0x002fe20002000000 */
[----:B------:R-:W-:Y:S01]  /*7fa0*/  FMUL.FTZ R84, R84, UR5 ;  /* 0x0000000554547c20 */ /* 0x000fe20008410000 */
[----:B------:R-:W-:Y:S01]  /*7fb0*/  FMNMX.FTZ R137, R131, R137, !PT ;  /* 0x0000008983897209 */ /* 0x000fe20007810000 */
[----:B------:R-:W1:Y:S01]  /*7fc0*/  MUFU.TANH R126, R126 ;  /* 0x0000007e007e7308 */ /* 0x000e620000002400 */
[----:B------:R-:W-:Y:S01]  /*7fd0*/  ISETP.GT.AND P4, PT, R91, 0x21, PT ;  /* 0x000000215b00780c */ /* 0x000fe20003f84270 */
[----:B------:R-:W-:Y:S01]  /*7fe0*/  FMUL.FTZ R85, R85, UR5 ;  /* 0x0000000555557c20 */ /* 0x000fe20008410000 */
[----:B--2---:R-:W-:Y:S01]  /*7ff0*/  FSEL R122, R122, -INF , P3 ;  /* 0xff8000007a7a7808 */ /* 0x004fe20001800000 */
[----:B------:R-:W-:Y:S01]  /*8000*/  FMUL.FTZ R73, R73, UR5 ;  /* 0x0000000549497c20 */ /* 0x000fe20008410000 */
[----:B------:R-:W-:Y:S01]  /*8010*/  FMNMX.FTZ R137, R132, R137, !PT ;  /* 0x0000008984897209 */ /* 0x000fe20007810000 */
[----:B------:R-:W-:Y:S01]  /*8020*/  FMUL.FTZ R76, R76, UR5 ;  /* 0x000000054c4c7c20 */ /* 0x000fe20008410000 */
[----:B------:R-:W-:Y:S01]  /*8030*/  ISETP.GT.AND P3, PT, R91, 0x28, PT ;  /* 0x000000285b00780c */ /* 0x000fe20003f64270 */
[----:B------:R-:W2:Y:S01]  /*8040*/  MUFU.TANH R127, R127 ;  /* 0x0000007f007f7308 */ /* 0x000ea20000002400 */
[----:B0-----:R-:W-:Y:S01]  /*8050*/  FSEL R123, R123, -INF , P4 ;  /* 0xff8000007b7b7808 */ /* 0x001fe20002000000 */
[----:B------:R-:W-:Y:S01]  /*8060*/  FMUL.FTZ R77, R77, UR5 ;  /* 0x000000054d4d7c20 */ /* 0x000fe20008410000 */
[----:B------:R-:W-:Y:S01]  /*8070*/  ISETP.GT.AND P4, PT, R91, 0x29, PT ;  /* 0x000000295b00780c */ /* 0x000fe20003f84270 */
[----:B------:R-:W0:Y:S01]  /*8080*/  S2R R142, SR_TID.X ;  /* 0x00000000008e7919 */ /* 0x000e220000002100 */
[----:B------:R-:W-:Y:S01]  /*8090*/  R2UR UR14, R6 ;  /* 0x00000000060e72ca */ /* 0x000fe200000e0000 */
[----:B------:R-:W-:-:S02]  /*80a0*/  UMOV UR39, UR60 ;  /* 0x0000003c00277c82 */ /* 0x000fc40008000000 */
[----:B------:R3:W-:Y:S01]  /*80b0*/  MUFU.TANH R82, R136 ;  /* 0x0000008800527308 */ /* 0x0007e20000002400 */
[----:B-1----:R-:W-:Y:S02]  /*80c0*/  FSEL R126, R126, -INF , P3 ;  /* 0xff8000007e7e7808 */ /* 0x002fe40001800000 */
[----:B------:R-:W-:-:S05]  /*80d0*/  ISETP.GT.AND P3, PT, R91, 0x30, PT ;  /* 0x000000305b00780c */ /* 0x000fca0003f64270 */
[----:B------:R-:W1:Y:S01]  /*80e0*/  MUFU.TANH R114, R114 ;  /* 0x0000007200727308 */ /* 0x000e620000002400 */
[----:B---3--:R-:W-:Y:S01]  /*80f0*/  FMUL.FTZ R136, R83, UR5 ;  /* 0x0000000553887c20 */ /* 0x008fe20008410000 */
[----:B--2---:R-:W-:Y:S01]  /*8100*/  FSEL R127, R127, -INF , P4 ;  /* 0xff8000007f7f7808 */ /* 0x004fe20002000000 */
[----:B------:R-:W-:Y:S01]  /*8110*/  UISETP.GT.AND UP1, UPT, UR38, UR14, UPT ;  /* 0x0000000e2600728c */ /* 0x000fe2000bf24270 */
[----:B------:R-:W-:-:S04]  /*8120*/  ISETP.GT.AND P4, PT, R91, 0x31, PT ;  /* 0x000000315b00780c */ /* 0x000fc80003f84270 */
[----:B------:R2:W-:Y:S08]  /*8130*/  MUFU.TANH R83, R135 ;  /* 0x0000008700537308 */ /* 0x0005f00000002400 */
[----:B------:R-:W3:Y:S01]  /*8140*/  MUFU.TANH R133, R133 ;  /* 0x0000008500857308 */ /* 0x000ee20000002400 */
[----:B--2---:R-:W-:Y:S01]  /*8150*/  FMUL.FTZ R135, R87, UR5 ;  /* 0x0000000557877c20 */ /* 0x004fe20008410000 */
[----:B-1----:R-:W-:-:S02]  /*8160*/  FSEL R114, R114, -INF , P3 ;  /* 0xff80000072727808 */ /* 0x002fc40001800000 */
[----:B------:R-:W-:Y:S02]  /*8170*/  ISETP.GT.AND P3, PT, R91, 0x38, PT ;  /* 0x000000385b00780c */ /* 0x000fe40003f64270 */
[----:B0-----:R-:W-:Y:S02]  /*8180*/  SHF.R.U32.HI R141, RZ, 0x7, R142 ;  /* 0x00000007ff8d7819 */ /* 0x001fe4000001168e */
[----:B------:R0:W-:Y:S08]  /*8190*/  MUFU.TANH R87, R136 ;  /* 0x0000008800577308 */ /* 0x0001f00000002400 */
[----:B------:R-:W1:Y:S01]  /*81a0*/  MUFU.TANH R117, R117 ;  /* 0x0000007500757308 */ /* 0x000e620000002400 */
[----:B0-----:R-:W-:Y:S01]  /*81b0*/  FMNMX.FTZ R136, R122, R137, !PT ;  /* 0x000000897a887209 */ /* 0x001fe20007810000 */
[----:B------:R-:W-:Y:S01]  /*81c0*/  FMUL.FTZ R137, R74, UR5 ;  /* 0x000000054a897c20 */ /* 0x000fe20008410000 */
[----:B---3--:R-:W-:-:S02]  /*81d0*/  FSEL R133, R133, -INF , P4 ;  /* 0xff80000085857808 */ /* 0x008fc40002000000 */
[----:B------:R-:W-:Y:S02]  /*81e0*/  FMNMX.FTZ R136, R123, R136, !PT ;  /* 0x000000887b887209 */ /* 0x000fe40007810000 */
[----:B------:R-:W-:Y:S01]  /*81f0*/  ISETP.GT.AND P4, PT, R91, 0x39, PT ;  /* 0x000000395b00780c */ /* 0x000fe20003f84270 */
[----:B------:R-:W0:Y:S01]  /*8200*/  MUFU.TANH R118, R118 ;  /* 0x0000007600767308 */ /* 0x000e220000002400 */
[----:B------:R-:W-:-:S04]  /*8210*/  FMNMX.FTZ R136, R126, R136, !PT ;  /* 0x000000887e887209 */ /* 0x000fc80007810000 */
[----:B------:R-:W-:-:S03]  /*8220*/  FMNMX.FTZ R136, R127, R136, !PT ;  /* 0x000000887f887209 */ /* 0x000fc60007810000 */
[----:B------:R-:W2:Y:S01]  /*8230*/  MUFU.TANH R106, R106 ;  /* 0x0000006a006a7308 */ /* 0x000ea20000002400 */
[----:B------:R-:W-:Y:S01]  /*8240*/  FMNMX.FTZ R75, R114, R136, !PT ;  /* 0x00000088724b7209 */ /* 0x000fe20007810000 */
[----:B------:R-:W-:Y:S01]  /*8250*/  FMUL.FTZ R136, R78, UR5 ;  /* 0x000000054e887c20 */ /* 0x000fe20008410000 */
[----:B-1----:R-:W-:Y:S02]  /*8260*/  FSEL R117, R117, -INF , P3 ;  /* 0xff80000075757808 */ /* 0x002fe40001800000 */
[----:B------:R-:W-:Y:S02]  /*8270*/  FMNMX.FTZ R75, R133, R75, !PT ;  /* 0x0000004b854b7209 */ /* 0x000fe40007810000 */
[----:B------:R-:W-:Y:S01]  /*8280*/  ISETP.GT.AND P3, PT, R91, 0x40, PT ;  /* 0x000000405b00780c */ /* 0x000fe20003f64270 */
[----:B------:R-:W1:Y:S01]  /*8290*/  MUFU.TANH R119, R119 ;  /* 0x0000007700777308 */ /* 0x000e620000002400 */
[----:B0-----:R-:W-:Y:S02]  /*82a0*/  FSEL R118, R118, -INF , P4 ;  /* 0xff80000076767808 */ /* 0x001fe40002000000 */
[----:B------:R-:W-:-:S02]  /*82b0*/  FMNMX.FTZ R75, R117, R75, !PT ;  /* 0x0000004b754b7209 */ /* 0x000fc40007810000 */
[C---:B------:R-:W-:Y:S02]  /*82c0*/  ISETP.GT.AND P4, PT, R91.reuse, 0x41, PT ;  /* 0x000000415b00780c */ /* 0x040fe40003f84270 */
[----:B------:R-:W-:Y:S01]  /*82d0*/  FMNMX.FTZ R75, R118, R75, !PT ;  /* 0x0000004b764b7209 */ /* 0x000fe20007810000 */
[----:B------:R-:W0:Y:S01]  /*82e0*/  MUFU.TANH R109, R109 ;  /* 0x0000006d006d7308 */ /* 0x000e220000002400 */
[----:B--2---:R-:W-:Y:S01]  /*82f0*/  FSEL R106, R106, -INF , P3 ;  /* 0xff8000006a6a7808 */ /* 0x004fe20001800000 */
[----:B------:R-:W-:Y:S02]  /*8300*/  WARPGROUP.DEPBAR.LE gsb0, 0x0 ;  /* 0x00008000000079c5 */ /* 0x000fe40000010000 */
[----:B------:R-:W-:Y:S01]  /*8310*/  WARPGROUP.ARRIVE ;  /* 0x00000000000079c5 */ /* 0x000fe20000000000 */
[----:B------:R-:W-:Y:S02]  /*8320*/  ISETP.GT.AND P3, PT, R91, 0x48, PT ;  /* 0x000000485b00780c */ /* 0x000fe40003f64270 */
[----:B------:R-:W-:Y:S01]  /*8330*/  FMNMX.FTZ R78, R106, R75, !PT ;  /* 0x0000004b6a4e7209 */ /* 0x000fe20007810000 */
[----:B------:R-:W2:Y:S01]  /*8340*/  MUFU.TANH R110, R110 ;  /* 0x0000006e006e7308 */ /* 0x000ea20000002400 */
[----:B-1----:R-:W-:Y:S01]  /*8350*/  FSEL R119, R119, -INF , P4 ;  /* 0xff80000077777808 */ /* 0x002fe20002000000 */
[----:B------:R-:W-:Y:S01]  /*8360*/  HGMMA.64x96x16.F32.BF16 R24, gdesc[UR32].tnspB, R24, gsb0 ;  /* 0x41600000201879f0 */ /* 0x000fe20008001818 */
[----:B------:R-:W-:Y:S01]  /*8370*/  UIADD3 UR32, UR10, 0x480, URZ ;  /* 0x000004800a207890 */ /* 0x000fe2000fffe03f */
[----:B------:R-:W-:Y:S01]  /*8380*/  ISETP.GT.AND P4, PT, R91, 0x49, PT ;  /* 0x000000495b00780c */ /* 0x000fe20003f84270 */
[----:B------:R-:W-:Y:S01]  /*8390*/  UIADD3 UR34, UR11, 0xc0, URZ ;  /* 0x000000c00b227890 */ /* 0x000fe2000fffe03f */
[----:B------:R-:W-:Y:S01]  /*83a0*/  FMNMX.FTZ R78, R119, R78, !PT ;  /* 0x0000004e774e7209 */ /* 0x000fe20007810000 */
[----:B------:R-:W-:Y:S01]  /*83b0*/  UMOV UR33, 0xc0000010 ;  /* 0xc000001000217882 */ /* 0x000fe20000000000 */
[----:B------:R-:W-:Y:S01]  /*83c0*/  UMOV UR35, 0x80000020 ;  /* 0x8000002000237882 */ /* 0x000fe20000000000 */
[----:B------:R-:W1:Y:S01]  /*83d0*/  MUFU.TANH R111, R111 ;  /* 0x0000006f006f7308 */ /* 0x000e620000002400 */
[----:B0-----:R-:W-:-:S02]  /*83e0*/  FSEL R109, R109, -INF , P3 ;  /* 0xff8000006d6d7808 */ /* 0x001fc40001800000 */
[----:B------:R-:W-:Y:S02]  /*83f0*/  ISETP.GT.AND P3, PT, R91, 0x50, PT ;  /* 0x000000505b00780c */ /* 0x000fe40003f64270 */
[----:B------:R-:W-:-:S03]  /*8400*/  FMNMX.FTZ R75, R109, R78, !PT ;  /* 0x0000004e6d4b7209 */ /* 0x000fc60007810000 */
[----:B------:R-:W0:Y:S01]  /*8410*/  MUFU.TANH R99, R99 ;  /* 0x0000006300637308 */ /* 0x000e220000002400 */
[----:B--2---:R-:W-:Y:S02]  /*8420*/  FSEL R110, R110, -INF , P4 ;  /* 0xff8000006e6e7808 */ /* 0x004fe40002000000 */
[----:B------:R-:W-:Y:S02]  /*8430*/  ISETP.GT.AND P4, PT, R91, 0x59, PT ;  /* 0x000000595b00780c */ /* 0x000fe40003f84270 */
[----:B------:R-:W-:-:S03]  /*8440*/  FMNMX.FTZ R78, R110, R75, !PT ;  /* 0x0000004b6e4e7209 */ /* 0x000fc60007810000 */
[----:B------:R-:W2:Y:S01]  /*8450*/  MUFU.TANH R102, R102 ;  /* 0x0000006600667308 */ /* 0x000ea20000002400 */
[----:B-1----:R-:W-:Y:S02]  /*8460*/  FSEL R111, R111, -INF , P3 ;  /* 0xff8000006f6f7808 */ /* 0x002fe40001800000 */
[----:B------:R-:W-:Y:S02]  /*8470*/  ISETP.GT.AND P3, PT, R91, 0x60, PT ;  /* 0x000000605b00780c */ /* 0x000fe40003f64270 */
[----:B------:R-:W-:-:S03]  /*8480*/  FMNMX.FTZ R78, R111, R78, !PT ;  /* 0x0000004e6f4e7209 */ /* 0x000fc60007810000 */
[----:B------:R-:W1:Y:S01]  /*8490*/  MUFU.TANH R103, R103 ;  /* 0x0000006700677308 */ /* 0x000e620000002400 */
[----:B0-----:R-:W-:Y:S02]  /*84a0*/  FSEL R99, R99, -INF , P6 ;  /* 0xff80000063637808 */ /* 0x001fe40003000000 */
[----:B------:R-:W-:Y:S02]  /*84b0*/  ISETP.GT.AND P6, PT, R91, 0x61, PT ;  /* 0x000000615b00780c */ /* 0x000fe40003fc4270 */
[----:B------:R-:W-:Y:S02]  /*84c0*/  FMNMX.FTZ R75, R99, R78, !PT ;  /* 0x0000004e634b7209 */ /* 0x000fe40007810000 */
[----:B------:R-:W-:Y:S01]  /*84d0*/  FSEL R94, R94, -INF , P6 ;  /* 0xff8000005e5e7808 */ /* 0x000fe20003000000 */
[----:B------:R-:W0:Y:S01]  /*84e0*/  MUFU.TANH R134, R134 ;  /* 0x0000008600867308 */ /* 0x000e220000002400 */
[----:B--2---:R-:W-:Y:S02]  /*84f0*/  FSEL R102, R102, -INF , P5 ;  /* 0xff80000066667808 */ /* 0x004fe40002800000 */
[----:B------:R-:W-:-:S02]  /*8500*/  ISETP.GT.AND P5, PT, R91, 0x68, PT ;  /* 0x000000685b00780c */ /* 0x000fc40003fa4270 */
[----:B------:R-:W-:Y:S02]  /*8510*/  FMNMX.FTZ R78, R102, R75, !PT ;  /* 0x0000004b664e7209 */ /* 0x000fe40007810000 */
[----:B------:R-:W-:Y:S01]  /*8520*/  FSEL R82, R82, -INF , P5 ;  /* 0xff80000052527808 */ /* 0x000fe20002800000 */
[----:B------:R-:W2:Y:S01]  /*8530*/  MUFU.TANH R95, R95 ;  /* 0x0000005f005f7308 */ /* 0x000ea20000002400 */
[----:B-1----:R-:W-:Y:S02]  /*8540*/  FSEL R103, R103, -INF , P4 ;  /* 0xff80000067677808 */ /* 0x002fe40002000000 */
[----:B------:R-:W-:Y:S02]  /*8550*/  ISETP.GT.AND P4, PT, R91, 0x69, PT ;  /* 0x000000695b00780c */ /* 0x000fe40003f84270 */
[----:B------:R-:W-:Y:S02]  /*8560*/  FMNMX.FTZ R75, R103, R78, !PT ;  /* 0x0000004e674b7209 */ /* 0x000fe40007810000 */
[----:B------:R-:W-:Y:S01]  /*8570*/  ISETP.GT.AND P6, PT, R91, 0x71, PT ;  /* 0x000000715b00780c */ /* 0x000fe20003fc4270 */
[----:B------:R1:W3:Y:S01]  /*8580*/  MUFU.TANH R74, R86 ;  /* 0x00000056004a7308 */ /* 0x0002e20000002400 */
[----:B0-----:R-:W-:-:S02]  /*8590*/  FSEL R134, R134, -INF , P3 ;  /* 0xff80000086867808 */ /* 0x001fc40001800000 */
[C---:B------:R-:W-:Y:S02]  /*85a0*/  ISETP.GT.AND P3, PT, R91.reuse, 0x70, PT ;  /* 0x000000705b00780c */ /* 0x040fe40003f64270 */
[----:B------:R-:W-:Y:S02]  /*85b0*/  FMNMX.FTZ R75, R134, R75, !PT ;  /* 0x0000004b864b7209 */ /* 0x000fe40007810000 */
[----:B------:R-:W-:Y:S01]  /*85c0*/  ISETP.GT.AND P5, PT, R91, 0x78, PT ;  /* 0x000000785b00780c */ /* 0x000fe20003fa4270 */
[----:B------:R-:W0:Y:S01]  /*85d0*/  MUFU.TANH R135, R135 ;  /* 0x0000008700877308 */ /* 0x000e220000002400 */
[----:B-1----:R-:W-:Y:S02]  /*85e0*/  FSEL R86, R83, -INF , P4 ;  /* 0xff80000053567808 */ /* 0x002fe40002000000 */
[----:B------:R-:W-:Y:S02]  /*85f0*/  FMNMX.FTZ R83, R94, R75, !PT ;  /* 0x0000004b5e537209 */ /* 0x000fe40007810000 */
[----:B------:R-:W-:-:S02]  /*8600*/  ISETP.GT.AND P4, PT, R91, 0x79, PT ;  /* 0x000000795b00780c */ /* 0x000fc40003f84270 */
[----:B------:R-:W-:Y:S01]  /*8610*/  FMNMX.FTZ R83, R82, R83, !PT ;  /* 0x0000005352537209 */ /* 0x000fe20007810000 */
[----:B------:R-:W-:Y:S01]  /*8620*/  MUFU.TANH R137, R137 ;  /* 0x0000008900897308 */ /* 0x000fe20000002400 */
[----:B------:R-:W-:Y:S02]  /*8630*/  FSEL R78, R87, -INF , P6 ;  /* 0xff800000574e7808 */ /* 0x000fe40003000000 */
[----:B--2---:R-:W-:Y:S02]  /*8640*/  FSEL R75, R95, -INF , P3 ;  /* 0xff8000005f4b7808 */ /* 0x004fe40001800000 */
[----:B------:R-:W-:Y:S02]  /*8650*/  FMNMX.FTZ R87, R86, R83, !PT ;  /* 0x0000005356577209 */ /* 0x000fe40007810000 */
[----:B---3--:R-:W-:Y:S01]  /*8660*/  FSEL R74, R74, -INF , P5 ;  /* 0xff8000004a4a7808 */ /* 0x008fe20002800000 */
[----:B------:R-:W1:Y:S01]  /*8670*/  MUFU.TANH R138, R138 ;  /* 0x0000008a008a7308 */ /* 0x000e620000002400 */
[----:B0-----:R-:W-:-:S02]  /*8680*/  FSEL R83, R135, -INF , P4 ;  /* 0xff80000087537808 */ /* 0x001fc40002000000 */
[C---:B------:R-:W-:Y:S02]  /*8690*/  ISETP.GT.AND P3, PT, R91.reuse, 0x80, PT ;  /* 0x000000805b00780c */ /* 0x040fe40003f64270 */
[C---:B------:R-:W-:Y:S02]  /*86a0*/  ISETP.GT.AND P6, PT, R91.reuse, 0x81, PT ;  /* 0x000000815b00780c */ /* 0x040fe40003fc4270 */
[C---:B------:R-:W-:Y:S01]  /*86b0*/  ISETP.GT.AND P5, PT, R91.reuse, 0x88, PT ;  /* 0x000000885b00780c */ /* 0x040fe20003fa4270 */
[----:B------:R-:W0:Y:S01]  /*86c0*/  MUFU.TANH R136, R136 ;  /* 0x0000008800887308 */ /* 0x000e220000002400 */
[----:B------:R-:W-:Y:S02]  /*86d0*/  ISETP.GT.AND P4, PT, R91, 0x89, PT ;  /* 0x000000895b00780c */ /* 0x000fe40003f84270 */
[----:B------:R-:W-:Y:S01]  /*86e0*/  FMNMX.FTZ R91, R75, R87, !PT ;  /* 0x000000574b5b7209 */ /* 0x000fe20007810000 */
[----:B------:R-:W-:-:S03]  /*86f0*/  FMUL.FTZ R87, R79, UR5 ;  /* 0x000000054f577c20 */ /* 0x000fc60008410000 */
[----:B------:R-:W-:Y:S01]  /*8700*/  FMNMX.FTZ R91, R78, R91, !PT ;  /* 0x0000005b4e5b7209 */ /* 0x000fe20007810000 */
[----:B------:R-:W-:Y:S01]  /*8710*/  MUFU.TANH R7, R7 ;  /* 0x0000000700077308 */ /* 0x000fe20000002400 */
[----:B-1----:R-:W-:Y:S02]  /*8720*/  FSEL R95, R138, -INF , P6 ;  /* 0xff8000008a5f7808 */ /* 0x002fe40003000000 */
[----:B------:R-:W-:Y:S02]  /*8730*/  FMNMX.FTZ R140, R74, R91, !PT ;  /* 0x0000005b4a8c7209 */ /* 0x000fe40007810000 */
[----:B------:R-:W-:Y:S01]  /*8740*/  FSEL R91, R137, -INF , P3 ;  /* 0xff800000895b7808 */ /* 0x000fe20001800000 */
[----:B------:R-:W-:Y:S02]  /*8750*/  WARPGROUP.DEPBAR.LE gsb0, 0x0 ;  /* 0x00008000000079c5 */ /* 0x000fe40000010000 */
[----:B------:R-:W-:Y:S01]  /*8760*/  WARPGROUP.ARRIVE ;  /* 0x00000000000079c5 */ /* 0x000fe20000000000 */
[----:B------:R-:W1:Y:S01]  /*8770*/  MUFU.TANH R87, R87 ;  /* 0x0000005700577308 */ /* 0x000e620000002400 */
[----:B------:R-:W-:-:S02]  /*8780*/  FMNMX.FTZ R140, R83, R140, !PT ;  /* 0x0000008c538c7209 */ /* 0x000fc40007810000 */
[----:B0-----:R-:W-:Y:S02]  /*8790*/  FSEL R79, R136, -INF , P5 ;  /* 0xff800000884f7808 */ /* 0x001fe40002800000 */
[----:B------:R-:W-:Y:S01]  /*87a0*/  HGMMA.64x96x16.F32.BF16 R24, gdesc[UR32].tnspB, R24, gsb0 ;  /* 0x41600000201879f0 */ /* 0x000fe20008001818 */
[----:B------:R-:W-:Y:S01]  /*87b0*/  UIADD3 UR32, UR10, 0x600, URZ ;  /* 0x000006000a207890 */ /* 0x000fe2000fffe03f */
[----:B------:R-:W-:Y:S01]  /*87c0*/  FMNMX.FTZ R140, R91, R140, !PT ;  /* 0x0000008c5b8c7209 */ /* 0x000fe20007810000 */
[----:B------:R-:W-:Y:S01]  /*87d0*/  UIADD3 UR34, UR11, 0x100, URZ ;  /* 0x000001000b227890 */ /* 0x000fe2000fffe03f */
[----:B------:R-:W0:Y:S01]  /*87e0*/  MUFU.TANH R8, R8 ;  /* 0x0000000800087308 */ /* 0x000e220000002400 */
[----:B------:R-:W-:Y:S01]  /*87f0*/  UMOV UR33, 0xc0000010 ;  /* 0xc000001000217882 */ /* 0x000fe20000000000 */
[----:B------:R-:W-:Y:S01]  /*8800*/  UMOV UR35, 0x80000020 ;  /* 0x8000002000237882 */ /* 0x000fe20000000000 */
[----:B------:R-:W-:Y:S02]  /*8810*/  FMNMX.FTZ R140, R95, R140, !PT ;  /* 0x0000008c5f8c7209 */ /* 0x000fe40007810000 */
[----:B------:R-:W-:-:S02]  /*8820*/  ISETP.GT.AND P6, PT, R90, 0x1, PT ;  /* 0x000000015a00780c */ /* 0x000fc40003fc4270 */
[----:B------:R-:W-:Y:S01]  /*8830*/  FMNMX.FTZ R140, R79, R140, !PT ;  /* 0x0000008c4f8c7209 */ /* 0x000fe20007810000 */
[----:B------:R-:W2:Y:S01]  /*8840*/  MUFU.TANH R11, R11 ;  /* 0x0000000b000b7308 */ /* 0x000ea20000002400 */
[----:B-1----:R-:W-:Y:S02]  /*8850*/  FSEL R87, R87, -INF , P4 ;  /* 0xff80000057577808 */ /* 0x002fe40002000000 */
[C---:B------:R-:W-:Y:S02]  /*8860*/  ISETP.GT.AND P4, PT, R90.reuse, RZ, PT ;  /* 0x000000ff5a00720c */ /* 0x040fe40003f84270 */
[----:B------:R-:W-:Y:S02]  /*8870*/  FMNMX.FTZ R135, R87, R140, !PT ;  /* 0x0000008c57877209 */ /* 0x000fe40007810000 */
[----:B------:R-:W-:Y:S01]  /*8880*/  ISETP.GT.AND P5, PT, R90, 0x8, PT ;  /* 0x000000085a00780c */ /* 0x000fe20003fa4270 */
[----:B------:R-:W-:Y:S01]  /*8890*/  MUFU.TANH R12, R12 ;  /* 0x0000000c000c7308 */ /* 0x000fe20000002400 */
[----:B0-----:R-:W-:Y:S01]  /*88a0*/  FSEL R8, R8, -INF , P6 ;  /* 0xff80000008087808 */ /* 0x001fe20003000000 */
[----:B------:R-:W0:Y:S01]  /*88b0*/  SHFL.BFLY PT, R136, R135, 0x2, 0x1f ;  /* 0x0c401f0087887f89 */ /* 0x000e2200000e0000 */
[----:B------:R-:W-:-:S05]  /*88c0*/  ISETP.GT.AND P6, PT, R90, 0x10, PT ;  /* 0x000000105a00780c */ /* 0x000fca0003fc4270 */
[----:B------:R-:W1:Y:S01]  /*88d0*/  MUFU.TANH R14, R14 ;  /* 0x0000000e000e7308 */ /* 0x000e620000002400 */
[----:B--2---:R-:W-:Y:S02]  /*88e0*/  FSEL R11, R11, -INF , P5 ;  /* 0xff8000000b0b7808 */ /* 0x004fe40002800000 */
[----:B------:R-:W-:-:S05]  /*88f0*/  ISETP.GT.AND P5, PT, R90, 0x11, PT ;  /* 0x000000115a00780c */ /* 0x000fca0003fa4270 */
[----:B------:R-:W2:Y:S08]  /*8900*/  MUFU.TANH R20, R20 ;  /* 0x0000001400147308 */ /* 0x000eb00000002400 */
[----:B------:R-:W3:Y:S01]  /*8910*/  MUFU.TANH R130, R130 ;  /* 0x0000008200827308 */ /* 0x000ee20000002400 */
[----:B-1----:R-:W-:Y:S02]  /*8920*/  FSEL R14, R14, -INF , P6 ;  /* 0xff8000000e0e7808 */ /* 0x002fe40003000000 */
[----:B0-----:R-:W-:Y:S01]  /*8930*/  FMNMX.FTZ R136, R135, R136, !PT ;  /* 0x0000008887887209 */ /* 0x001fe20007810000 */
[----:B------:R-:W-:Y:S01]  /*8940*/  FMUL.FTZ R135, R72, UR5 ;  /* 0x0000000548877c20 */ /* 0x000fe20008410000 */
[----:B------:R-:W-:-:S03]  /*8950*/  ISETP.GT.AND P6, PT, R90, 0x19, PT ;  /* 0x000000195a00780c */ /* 0x000fc60003fc4270 */
[----:B------:R-:W0:Y:S01]  /*8960*/  SHFL.BFLY PT, R137, R136, 0x1, 0x1f ;  /* 0x0c201f0088897f89 */ /* 0x000e2200000e0000 */
[----:B------:R-:W1:Y:S08]  /*8970*/  MUFU.TANH R128, R128 ;  /* 0x0000008000807308 */ /* 0x000e700000002400 */
[----:B------:R-:W4:Y:S08]  /*8980*/  MUFU.TANH R120, R120 ;  /* 0x0000007800787308 */ /* 0x000f300000002400 */
[----:B------:R-:W5:Y:S01]  /*8990*/  MUFU.TANH R121, R121 ;  /* 0x0000007900797308 */ /* 0x000f620000002400 */
[----:B0-----:R-:W-:-:S07]  /*89a0*/  FMNMX.FTZ R72, R136, R137, !PT ;  /* 0x0000008988487209 */ /* 0x001fce0007810000 */
[----:B------:R-:W0:Y:S01]  /*89b0*/  MUFU.TANH R124, R124 ;  /* 0x0000007c007c7308 */ /* 0x000e220000002400 */
[C---:B------:R-:W-:Y:S01]  /*89c0*/  FSETP.NEU.FTZ.AND P3, PT, R72.reuse, -INF , PT ;  /* 0xff8000004800780b */ /* 0x040fe20003f7d000 */
[----:B------:R-:W-:-:S06]  /*89d0*/  FMUL.FTZ R136, R72, UR4 ;  /* 0x0000000448887c20 */ /* 0x000fcc0008410000 */
[----:B------:R-:W0:Y:S01]  /*89e0*/  MUFU.TANH R125, R125 ;  /* 0x0000007d007d7308 */ /* 0x000e220000002400 */
[----:B------:R-:W-:-:S05]  /*89f0*/  FSEL R136, R136, RZ, P3 ;  /* 0x000000ff88887208 */ /* 0x000fca0001800000 */
[--C-:B------:R-:W-:Y:S01]  /*8a00*/  FFMA.FTZ R137, R21, UR4, -R136.reuse ;  /* 0x0000000415897c23 */ /* 0x100fe20008010888 */
[----:B------:R-:W-:Y:S01]  /*8a10*/  FSEL R21, R7, -INF , P4 ;  /* 0xff80000007157808 */ /* 0x000fe20002000000 */
[--C-:B------:R-:W-:Y:S01]  /*8a20*/  FFMA.FTZ R139, R131, UR4, -R136.reuse ;  /* 0x00000004838b7c23 */ /* 0x100fe20008010888 */
[----:B------:R-:W-:Y:S01]  /*8a30*/  ISETP.GT.AND P4, PT, R90, 0x9, PT ;  /* 0x000000095a00780c */ /* 0x000fe20003f84270 */
[----:B------:R2:W-:Y:S01]  /*8a40*/  MUFU.EX2 R7, R137 ;  /* 0x0000008900077308 */ /* 0x0005e20000000800 */
[----:B------:R-:W-:Y:S01]  /*8a50*/  FMNMX.FTZ R131, R21, R4, !PT ;  /* 0x0000000415837209 */ /* 0x000fe20007810000 */
[--C-:B------:R-:W-:Y:S01]  /*8a60*/  FFMA.FTZ R138, R129, UR4, -R136.reuse ;  /* 0x00000004818a7c23 */ /* 0x100fe20008010888 */
[----:B------:R-:W-:Y:S01]  /*8a70*/  FSEL R98, R12, -INF , P4 ;  /* 0xff8000000c627808 */ /* 0x000fe20002000000 */
[--C-:B------:R-:W-:Y:S01]  /*8a80*/  FFMA.FTZ R132, R132, UR4, -R136.reuse ;  /* 0x0000000484847c23 */ /* 0x100fe20008010888 */
[----:B------:R-:W-:Y:S01]  /*8a90*/  FMNMX.FTZ R131, R8, R131, !PT ;  /* 0x0000008308837209 */ /* 0x000fe20007810000 */
[----:B------:R-:W-:Y:S01]  /*8aa0*/  FFMA.FTZ R133, R133, UR4, -R136 ;  /* 0x0000000485857c23 */ /* 0x000fe20008010888 */
[----:B------:R-:W-:-:S02]  /*8ab0*/  WARPGROUP.DEPBAR.LE gsb0, 0x0 ;  /* 0x00008000000079c5 */ /* 0x000fc40000010000 */
[----:B------:R-:W-:Y:S01]  /*8ac0*/  WARPGROUP.ARRIVE ;  /* 0x00000000000079c5 */ /* 0x000fe20000000000 */
[----:B--2---:R-:W-:Y:S01]  /*8ad0*/  FMNMX.FTZ R137, R11, R131, !PT ;  /* 0x000000830b897209 */ /* 0x004fe20007810000 */
[----:B------:R2:W-:Y:S01]  /*8ae0*/  MUFU.EX2 R12, R138 ;  /* 0x0000008a000c7308 */ /* 0x0005e20000000800 */
[----:B------:R-:W-:Y:S01]  /*8af0*/  ISETP.GT.AND P4, PT, R90, 0x18, PT ;  /* 0x000000185a00780c */ /* 0x000fe20003f84270 */
[--C-:B------:R-:W-:Y:S01]  /*8b00*/  FFMA.FTZ R140, R111, UR4, -R136.reuse ;  /* 0x000000046f8c7c23 */ /* 0x100fe20008010888 */
[----:B------:R-:W-:Y:S01]  /*8b10*/  FMNMX.FTZ R137, R98, R137, !PT ;  /* 0x0000008962897209 */ /* 0x000fe20007810000 */
[----:B------:R-:W-:Y:S01]  /*8b20*/  HGMMA.64x96x16.F32.BF16 R24, gdesc[UR32].tnspB, R24, gsb0 ;  /* 0x41600000201879f0 */ /* 0x000fe20008001818 */
[----:B------:R-:W-:Y:S01]  /*8b30*/  UIADD3 UR32, UR10, 0x780, URZ ;  /* 0x000007800a207890 */ /* 0x000fe2000fffe03f */
[----:B------:R-:W-:Y:S01]  /*8b40*/  FSEL R129, R20, -INF , P5 ;  /* 0xff80000014817808 */ /* 0x000fe20002800000 */
[----:B------:R-:W-:Y:S01]  /*8b50*/  UIADD3 UR34, UR11, 0x140, URZ ;  /* 0x000001400b227890 */ /* 0x000fe2000fffe03f */
[----:B---3--:R-:W-:Y:S01]  /*8b60*/  FSEL R131, R130, -INF , P6 ;  /* 0xff80000082837808 */ /* 0x008fe20003000000 */
[----:B------:R-:W-:Y:S01]  /*8b70*/  UMOV UR33, 0xc0000010 ;  /* 0xc000001000217882 */ /* 0x000fe20000000000 */
[----:B------:R-:W-:Y:S01]  /*8b80*/  UMOV UR35, 0x80000020 ;  /* 0x8000002000237882 */ /* 0x000fe20000000000 */
[----:B--2---:R-:W-:Y:S01]  /*8b90*/  FMNMX.FTZ R138, R14, R137, !PT ;  /* 0x000000890e8a7209 */ /* 0x004fe20007810000 */
[----:B------:R2:W-:Y:S01]  /*8ba0*/  MUFU.EX2 R130, R132 ;  /* 0x0000008400827308 */ /* 0x0005e20000000800 */
[----:B-1----:R-:W-:Y:S01]  /*8bb0*/  FSEL R128, R128, -INF , P4 ;  /* 0xff80000080807808 */ /* 0x002fe20002000000 */
[--C-:B------:R-:W-:Y:S01]  /*8bc0*/  FFMA.FTZ R137, R126, UR4, -R136.reuse ;  /* 0x000000047e897c23 */ /* 0x100fe20008010888 */
[C---:B------:R-:W-:Y:S01]  /*8bd0*/  ISETP.GT.AND P5, PT, R90.reuse, 0x20, PT ;  /* 0x000000205a00780c */ /* 0x040fe20003fa4270 */
[--C-:B------:R-:W-:Y:S01]  /*8be0*/  FFMA.FTZ R9, R9, UR4, -R136.reuse ;  /* 0x0000000409097c23 */ /* 0x100fe20008010888 */
[----:B------:R-:W-:Y:S01]  /*8bf0*/  ISETP.GT.AND P4, PT, R90, 0x21, PT ;  /* 0x000000215a00780c */ /* 0x000fe20003f84270 */
[--C-:B------:R-:W-:Y:S01]  /*8c00*/  FFMA.FTZ R10, R10, UR4, -R136.reuse ;  /* 0x000000040a0a7c23 */ /* 0x100fe20008010888 */
[----:B----4-:R-:W-:Y:S01]  /*8c10*/  FSEL R120, R120, -INF , P5 ;  /* 0xff80000078787808 */ /* 0x010fe20002800000 */
[----:B------:R-:W1:Y:S01]  /*8c20*/  MUFU.TANH R112, R112 ;  /* 0x0000007000707308 */ /* 0x000e620000002400 */
[----:B--2---:R-:W-:Y:S01]  /*8c30*/  FMNMX.FTZ R132, R129, R138, !PT ;  /* 0x0000008a81847209 */ /* 0x004fe20007810000 */
[--C-:B------:R-:W-:Y:S01]  /*8c40*/  FFMA.FTZ R13, R13, UR4, -R136.reuse ;  /* 0x000000040d0d7c23 */ /* 0x100fe20008010888 */
[----:B------:R-:W-:Y:S01]  /*8c50*/  ISETP.GT.AND P6, PT, R90, 0x28, PT ;  /* 0x000000285a00780c */ /* 0x000fe20003fc4270 */
[--C-:B------:R-:W-:Y:S01]  /*8c60*/  FFMA.FTZ R15, R15, UR4, -R136.reuse ;  /* 0x000000040f0f7c23 */ /* 0x100fe20008010888 */
[----:B------:R-:W-:Y:S01]  /*8c70*/  FMNMX.FTZ R132, R128, R132, !PT ;  /* 0x0000008480847209 */ /* 0x000fe20007810000 */
[--C-:B------:R-:W-:Y:S01]  /*8c80*/  FFMA.FTZ R122, R122, UR4, -R136.reuse ;  /* 0x000000047a7a7c23 */ /* 0x100fe20008010888 */
[----:B-----5:R-:W-:Y:S01]  /*8c90*/  FSEL R121, R121, -INF , P4 ;  /* 0xff80000079797808 */ /* 0x020fe20002000000 */
[----:B------:R-:W2:Y:S01]  /*8ca0*/  MUFU.TANH R113, R113 ;  /* 0x0000007100717308 */ /* 0x000ea20000002400 */
[----:B------:R-:W-:Y:S01]  /*8cb0*/  FMNMX.FTZ R132, R131, R132, !PT ;  /* 0x0000008483847209 */ /* 0x000fe20007810000 */
[--C-:B------:R-:W-:Y:S01]  /*8cc0*/  FFMA.FTZ R123, R123, UR4, -R136.reuse ;  /* 0x000000047b7b7c23 */ /* 0x100fe20008010888 */
[----:B------:R-:W-:Y:S01]  /*8cd0*/  ISETP.GT.AND P5, PT, R90, 0x29, PT ;  /* 0x000000295a00780c */ /* 0x000fe20003fa4270 */
[--C-:B------:R-:W-:Y:S01]  /*8ce0*/  FFMA.FTZ R94, R94, UR4, -R136.reuse ;  /* 0x000000045e5e7c23 */ /* 0x100fe20008010888 */
[----:B------:R-:W-:Y:S01]  /*8cf0*/  FMNMX.FTZ R132, R120, R132, !PT ;  /* 0x0000008478847209 */ /* 0x000fe20007810000 */
[--C-:B------:R-:W-:Y:S01]  /*8d00*/  FFMA.FTZ R82, R82, UR4, -R136.reuse ;  /* 0x0000000452527c23 */ /* 0x100fe20008010888 */
[----:B0-----:R-:W-:Y:S01]  /*8d10*/  FSEL R124, R124, -INF , P6 ;  /* 0xff8000007c7c7808 */ /* 0x001fe20003000000 */
[----:B------:R-:W0:Y:S01]  /*8d20*/  MUFU.TANH R115, R115 ;  /* 0x0000007300737308 */ /* 0x000e220000002400 */
[----:B------:R-:W-:Y:S01]  /*8d30*/  FMNMX.FTZ R132, R121, R132, !PT ;  /* 0x0000008479847209 */ /* 0x000fe20007810000 */
[--C-:B------:R-:W-:Y:S01]  /*8d40*/  FFMA.FTZ R86, R86, UR4, -R136.reuse ;  /* 0x0000000456567c23 */ /* 0x100fe20008010888 */
[----:B------:R-:W-:Y:S01]  /*8d50*/  ISETP.GT.AND P4, PT, R90, 0x30, PT ;  /* 0x000000305a00780c */ /* 0x000fe20003f84270 */
[--C-:B------:R-:W-:Y:S01]  /*8d60*/  FFMA.FTZ R75, R75, UR4, -R136.reuse ;  /* 0x000000044b4b7c23 */ /* 0x100fe20008010888 */
[----:B------:R-:W-:Y:S01]  /*8d70*/  FSEL R125, R125, -INF , P5 ;  /* 0xff8000007d7d7808 */ /* 0x000fe20002800000 */
[--C-:B------:R-:W-:Y:S01]  /*8d80*/  FFMA.FTZ R83, R83, UR4, -R136.reuse ;  /* 0x0000000453537c23 */ /* 0x100fe20008010888 */
[----:B------:R-:W-:Y:S01]  /*8d90*/  FMNMX.FTZ R132, R124, R132, !PT ;  /* 0x000000847c847209 */ /* 0x000fe20007810000 */
[----:B------:R-:W-:Y:S01]  /*8da0*/  MUFU.TANH R104, R104 ;  /* 0x0000006800687308 */ /* 0x000fe20000002400 */
[----:B------:R-:W-:Y:S01]  /*8db0*/  ISETP.GT.AND P6, PT, R90, 0x31, PT ;  /* 0x000000315a00780c */ /* 0x000fe20003fc4270 */
[--C-:B------:R-:W-:Y:S01]  /*8dc0*/  FFMA.FTZ R91, R91, UR4, -R136.reuse ;  /* 0x000000045b5b7c23 */ /* 0x100fe20008010888 */
[----:B-1----:R-:W-:Y:S01]  /*8dd0*/  FSEL R126, R112, -INF , P4 ;  /* 0xff800000707e7808 */ /* 0x002fe20002000000 */
[--C-:B------:R-:W-:Y:S01]  /*8de0*/  FFMA.FTZ R95, R95, UR4, -R136.reuse ;  /* 0x000000045f5f7c23 */ /* 0x100fe20008010888 */
[----:B------:R-:W-:Y:S01]  /*8df0*/  FMNMX.FTZ R132, R125, R132, !PT ;  /* 0x000000847d847209 */ /* 0x000fe20007810000 */
[----:B------:R-:W-:Y:S01]  /*8e00*/  FFMA.FTZ R87, R87, UR4, -R136 ;  /* 0x0000000457577c23 */ /* 0x000fe20008010888 */
[----:B------:R-:W-:Y:S01]  /*8e10*/  ISETP.GT.AND P5, PT, R90, 0x38, PT ;  /* 0x000000385a00780c */ /* 0x000fe20003fa4270 */
[----:B------:R-:W1:Y:S01]  /*8e20*/  MUFU.TANH R116, R116 ;  /* 0x0000007400747308 */ /* 0x000e620000002400 */
[----:B--2---:R-:W-:-:S02]  /*8e30*/  FSEL R113, R113, -INF , P6 ;  /* 0xff80000071717808 */ /* 0x004fc40003000000 */
[----:B------:R-:W-:Y:S02]  /*8e40*/  FMNMX.FTZ R132, R126, R132, !PT ;  /* 0x000000847e847209 */ /* 0x000fe40007810000 */
[C---:B------:R-:W-:Y:S02]  /*8e50*/  ISETP.GT.AND P6, PT, R90.reuse, 0x40, PT ;  /* 0x000000405a00780c */ /* 0x040fe40003fc4270 */
[----:B------:R-:W-:Y:S01]  /*8e60*/  ISETP.GT.AND P4, PT, R90, 0x39, PT ;  /* 0x000000395a00780c */ /* 0x000fe20003f84270 */
[----:B------:R2:W-:Y:S01]  /*8e70*/  MUFU.EX2 R112, R137 ;  /* 0x0000008900707308 */ /* 0x0005e20000000800 */
[----:B------:R-:W-:-:S07]  /*8e80*/  FMNMX.FTZ R132, R113, R132, !PT ;  /* 0x0000008471847209 */ /* 0x000fce0007810000 */
[----:B------:R-:W3:Y:S01]  /*8e90*/  MUFU.TANH R105, R105 ;  /* 0x0000006900697308 */ /* 0x000ee20000002400 */
[----:B--2---:R-:W-:Y:S01]  /*8ea0*/  FFMA.FTZ R137, R127, UR4, -R136 ;  /* 0x000000047f897c23 */ /* 0x004fe20008010888 */
[----:B0-----:R-:W-:Y:S02]  /*8eb0*/  FSEL R127, R115, -INF , P5 ;  /* 0xff800000737f7808 */ /* 0x001fe40002800000 */
[----:B-1----:R-:W-:Y:S02]  /*8ec0*/  FSEL R116, R116, -INF , P4 ;  /* 0xff80000074747808 */ /* 0x002fe40002000000 */
[C---:B------:R-:W-:Y:S02]  /*8ed0*/  ISETP.GT.AND P5, PT, R90.reuse, 0x41, PT ;  /* 0x000000415a00780c */ /* 0x040fe40003fa4270 */
[----:B------:R0:W-:Y:S01]  /*8ee0*/  MUFU.EX2 R115, R137 ;  /* 0x0000008900737308 */ /* 0x0001e20000000800 */
[----:B------:R-:W-:-:S07]  /*8ef0*/  ISETP.GT.AND P4, PT, R90, 0x48, PT ;  /* 0x000000485a00780c */ /* 0x000fce0003f84270 */
[----:B------:R-:W1:Y:S01]  /*8f00*/  MUFU.TANH R107, R107 ;  /* 0x0000006b006b7308 */ /* 0x000e620000002400 */
[----:B0-----:R-:W-:Y:S01]  /*8f10*/  FFMA.FTZ R137, R114, UR4, -R136 ;  /* 0x0000000472897c23 */ /* 0x001fe20008010888 */
[----:B------:R-:W-:Y:S02]  /*8f20*/  FSEL R114, R104, -INF , P6 ;  /* 0xff80000068727808 */ /* 0x000fe40003000000 */
[----:B---3--:R-:W-:Y:S02]  /*8f30*/  FSEL R105, R105, -INF , P5 ;  /* 0xff80000069697808 */ /* 0x008fe40002800000 */
[C---:B------:R-:W-:Y:S02]  /*8f40*/  ISETP.GT.AND P6, PT, R90.reuse, 0x49, PT ;  /* 0x000000495a00780c */ /* 0x040fe40003fc4270 */
[----:B------:R-:W0:Y:S01]  /*8f50*/  MUFU.TANH R108, R108 ;  /* 0x0000006c006c7308 */ /* 0x000e220000002400 */
[----:B------:R-:W-:-:S07]  /*8f60*/  ISETP.GT.AND P5, PT, R90, 0x50, PT ;  /* 0x000000505a00780c */ /* 0x000fce0003fa4270 */
[----:B------:R2:W-:Y:S01]  /*8f70*/  MUFU.EX2 R104, R137 ;  /* 0x0000008900687308 */ /* 0x0005e20000000800 */
[----:B------:R-:W-:Y:S02]  /*8f80*/  WARPGROUP.DEPBAR.LE gsb0, 0x0 ;  /* 0x00008000000079c5 */ /* 0x000fe40000010000 */
[----:B------:R-:W-:Y:S01]  /*8f90*/  WARPGROUP.ARRIVE ;  /* 0x00000000000079c5 */ /* 0x000fe20000000000 */
[----:B--2---:R-:W-:-:S04]  /*8fa0*/  FMNMX.FTZ R137, R127, R132, !PT ;  /* 0x000000847f897209 */ /* 0x004fc80007810000 */
[----:B------:R-:W-:Y:S01]  /*8fb0*/  MUFU.TANH R96, R96 ;  /* 0x0000006000607308 */ /* 0x000fe20000002400 */
[----:B-1----:R-:W-:Y:S02]  /*8fc0*/  FSEL R132, R107, -INF , P4 ;  /* 0xff8000006b847808 */ /* 0x002fe40002000000 */
[----:B------:R-:W-:Y:S01]  /*8fd0*/  FMNMX.FTZ R137, R116, R137, !PT ;  /* 0x0000008974897209 */ /* 0x000fe20007810000 */
[----:B------:R-:W-:Y:S01]  /*8fe0*/  HGMMA.64x96x16.F32.BF16 R24, gdesc[UR32].tnspB, R24, gsb0 ;  /* 0x41600000201879f0 */ /* 0x000fe20008001818 */
[----:B------:R-:W-:Y:S01]  /*8ff0*/  UIADD3 UR32, UR10, 0xa80, URZ ;  /* 0x00000a800a207890 */ /* 0x000fe2000fffe03f */
[----:B0-----:R-:W-:Y:S01]  /*9000*/  FSEL R108, R108, -INF , P6 ;  /* 0xff8000006c6c7808 */ /* 0x001fe20003000000 */
[----:B------:R-:W-:Y:S01]  /*9010*/  UIADD3 UR34, UR11, 0x1c0, URZ ;  /* 0x000001c00b227890 */ /* 0x000fe2000fffe03f */
[----:B------:R-:W-:Y:S01]  /*9020*/  MUFU.TANH R97, R97 ;  /* 0x0000006100617308 */ /* 0x000fe20000002400 */
[----:B------:R-:W-:Y:S01]  /*9030*/  UMOV UR33, 0xc0000010 ;  /* 0xc000001000217882 */ /* 0x000fe20000000000 */
[----:B------:R-:W-:Y:S01]  /*9040*/  UMOV UR35, 0x80000020 ;  /* 0x8000002000237882 */ /* 0x000fe20000000000 */
[----:B------:R-:W-:-:S02]  /*9050*/  FMNMX.FTZ R137, R114, R137, !PT ;  /* 0x0000008972897209 */ /* 0x000fc40007810000 */
[C---:B------:R-:W-:Y:S02]  /*9060*/  ISETP.GT.AND P4, PT, R90.reuse, 0x51, PT ;  /* 0x000000515a00780c */ /* 0x040fe40003f84270 */
[----:B------:R-:W-:Y:S01]  /*9070*/  FMNMX.FTZ R137, R105, R137, !PT ;  /* 0x0000008969897209 */ /* 0x000fe20007810000 */
[----:B------:R-:W0:Y:S01]  /*9080*/  MUFU.TANH R100, R100 ;  /* 0x0000006400647308 */ /* 0x000e220000002400 */
[----:B------:R-:W-:Y:S02]  /*9090*/  ISETP.GT.AND P6, PT, R90, 0x58, PT ;  /* 0x000000585a00780c */ /* 0x000fe40003fc4270 */
[----:B------:R-:W-:-:S04]  /*90a0*/  FMNMX.FTZ R137, R132, R137, !PT ;  /* 0x0000008984897209 */ /* 0x000fc80007810000 */
[----:B------:R-:W-:Y:S01]  /*90b0*/  FMNMX.FTZ R137, R108, R137, !PT ;  /* 0x000000896c897209 */ /* 0x000fe20007810000 */
[----:B------:R-:W1:Y:S08]  /*90c0*/  MUFU.TANH R101, R101 ;  /* 0x0000006500657308 */ /* 0x000e700000002400 */
[----:B------:R2:W-:Y:S01]  /*90d0*/  MUFU.EX2 R107, R133 ;  /* 0x00000085006b7308 */ /* 0x0005e20000000800 */
[----:B0-----:R-:W-:-:S02]  /*90e0*/  FSEL R100, R100, -INF , P6 ;  /* 0xff80000064647808 */ /* 0x001fc40003000000 */
[----:B------:R-:W-:-:S05]  /*90f0*/  ISETP.GT.AND P6, PT, R90, 0x61, PT ;  /* 0x000000615a00780c */ /* 0x000fca0003fc4270 */
[----:B------:R-:W0:Y:S01]  /*9100*/  MUFU.TANH R88, R88 ;  /* 0x0000005800587308 */ /* 0x000e220000002400 */
[----:B--2---:R-:W-:Y:S01]  /*9110*/  FFMA.FTZ R133, R117, UR4, -R136 ;  /* 0x0000000475857c23 */ /* 0x004fe20008010888 */
[----:B------:R-:W-:Y:S02]  /*9120*/  FSEL R117, R96, -INF , P5 ;  /* 0xff80000060757808 */ /* 0x000fe40002800000 */
[C---:B------:R-:W-:Y:S02]  /*9130*/  ISETP.GT.AND P5, PT, R90.reuse, 0x59, PT ;  /* 0x000000595a00780c */ /* 0x040fe40003fa4270 */
[----:B------:R-:W-:Y:S02]  /*9140*/  FMNMX.FTZ R137, R117, R137, !PT ;  /* 0x0000008975897209 */ /* 0x000fe40007810000 */
[----:B------:R-:W-:Y:S01]  /*9150*/  MUFU.TANH R89, R89 ;  /* 0x0000005900597308 */ /* 0x000fe20000002400 */
[----:B-1----:R-:W-:Y:S02]  /*9160*/  FSEL R101, R101, -INF , P5 ;  /* 0xff80000065657808 */ /* 0x002fe40002800000 */
[----:B------:R-:W-:-:S05]  /*9170*/  ISETP.GT.AND P5, PT, R90, 0x68, PT ;  /* 0x000000685a00780c */ /* 0x000fca0003fa4270 */
[----:B------:R1:W-:Y:S08]  /*9180*/  MUFU.EX2 R96, R133 ;  /* 0x0000008500607308 */ /* 0x0003f00000000800 */
[----:B------:R-:W2:Y:S01]  /*9190*/  MUFU.TANH R92, R92 ;  /* 0x0000005c005c7308 */ /* 0x000ea20000002400 */
[----:B-1----:R-:W-:Y:S01]  /*91a0*/  FSEL R133, R97, -INF , P4 ;  /* 0xff80000061857808 */ /* 0x002fe20002000000 */
[--C-:B------:R-:W-:Y:S01]  /*91b0*/  FFMA.FTZ R97, R118, UR4, -R136.reuse ;  /* 0x0000000476617c23 */ /* 0x100fe20008010888 */
[----:B------:R-:W-:Y:S01]  /*91c0*/  ISETP.GT.AND P4, PT, R90, 0x60, PT ;  /* 0x000000605a00780c */ /* 0x000fe20003f84270 */
[----:B------:R-:W-:Y:S01]  /*91d0*/  FFMA.FTZ R118, R106, UR4, -R136 ;  /* 0x000000046a767c23 */ /* 0x000fe20008010888 */
[----:B------:R-:W-:-:S02]  /*91e0*/  FMNMX.FTZ R137, R133, R137, !PT ;  /* 0x0000008985897209 */ /* 0x000fc40007810000 */
[----:B0-----:R-:W-:Y:S01]  /*91f0*/  FSEL R106, R88, -INF , P4 ;  /* 0xff800000586a7808 */ /* 0x001fe20002000000 */
[----:B------:R-:W0:Y:S01]  /*9200*/  MUFU.TANH R93, R93 ;  /* 0x0000005d005d7308 */ /* 0x000e220000002400 */
[----:B------:R-:W-:Y:S02]  /*9210*/  FMNMX.FTZ R137, R100, R137, !PT ;  /* 0x0000008964897209 */ /* 0x000fe40007810000 */
[----:B------:R-:W-:Y:S02]  /*9220*/  ISETP.GT.AND P4, PT, R90, 0x69, PT ;  /* 0x000000695a00780c */ /* 0x000fe40003f84270 */
[----:B------:R-:W-:-:S03]  /*9230*/  FMNMX.FTZ R137, R101, R137, !PT ;  /* 0x0000008965897209 */ /* 0x000fc60007810000 */
[----:B------:R-:W1:Y:S01]  /*9240*/  MUFU.TANH R80, R80 ;  /* 0x0000005000507308 */ /* 0x000e620000002400 */
[----:B------:R-:W-:Y:S02]  /*9250*/  FMNMX.FTZ R137, R106, R137, !PT ;  /* 0x000000896a897209 */ /* 0x000fe40007810000 */
[----:B--2---:R-:W-:Y:S02]  /*9260*/  FSEL R92, R92, -INF , P5 ;  /* 0xff8000005c5c7808 */ /* 0x004fe40002800000 */
[----:B------:R-:W-:-:S03]  /*9270*/  ISETP.GT.AND P5, PT, R90, 0x71, PT ;  /* 0x000000715a00780c */ /* 0x000fc60003fa4270 */
[----:B------:R-:W-:Y:S01]  /*9280*/  MUFU.TANH R81, R81 ;  /* 0x0000005100517308 */ /* 0x000fe20000002400 */
[----:B0-----:R-:W-:Y:S02]  /*9290*/  FSEL R93, R93, -INF , P4 ;  /* 0xff8000005d5d7808 */ /* 0x001fe40002000000 */
[----:B------:R-:W-:-:S05]  /*92a0*/  ISETP.GT.AND P4, PT, R90, 0x78, PT ;  /* 0x000000785a00780c */ /* 0x000fca0003f84270 */
[----:B------:R0:W-:Y:S08]  /*92b0*/  MUFU.EX2 R88, R118 ;  /* 0x0000007600587308 */ /* 0x0001f00000000800 */
[----:B------:R-:W2:Y:S01]  /*92c0*/  MUFU.TANH R84, R84 ;  /* 0x0000005400547308 */ /* 0x000ea20000002400 */
[----:B0-----:R-:W-:Y:S01]  /*92d0*/  FSEL R118, R89, -INF , P6 ;  /* 0xff80000059767808 */ /* 0x001fe20003000000 */
[----:B------:R-:W-:-:S02]  /*92e0*/  WARPGROUP.DEPBAR.LE gsb0, 0x0 ;  /* 0x00008000000079c5 */ /* 0x000fc40000010000 */
[----:B------:R-:W-:Y:S01]  /*92f0*/  WARPGROUP.ARRIVE ;  /* 0x00000000000079c5 */ /* 0x000fe20000000000 */
[----:B------:R-:W-:Y:S01]  /*9300*/  FMNMX.FTZ R137, R118, R137, !PT ;  /* 0x0000008976897209 */ /* 0x000fe20007810000 */
[--C-:B------:R-:W-:Y:S01]  /*9310*/  FFMA.FTZ R89, R119, UR4, -R136.reuse ;  /* 0x0000000477597c23 */ /* 0x100fe20008010888 */
[----:B------:R-:W-:Y:S01]  /*9320*/  ISETP.GT.AND P6, PT, R90, 0x70, PT ;  /* 0x000000705a00780c */ /* 0x000fe20003fc4270 */
[----:B------:R-:W0:Y:S01]  /*9330*/  MUFU.TANH R85, R85 ;  /* 0x0000005500557308 */ /* 0x000e220000002400 */
[----:B------:R-:W-:Y:S01]  /*9340*/  FMNMX.FTZ R138, R92, R137, !PT ;  /* 0x000000895c8a7209 */ /* 0x000fe20007810000 */
[----:B------:R-:W-:Y:S01]  /*9350*/  HGMMA.64x96x16.F32.BF16 R24, gdesc[UR40].tnspB, R24, gsb0 ;  /* 0x41600000281879f0 */ /* 0x000fe20008001818 */
[----:B------:R-:W-:Y:S01]  /*9360*/  FFMA.FTZ R119, R109, UR4, -R136 ;  /* 0x000000046d777c23 */ /* 0x000fe20008010888 */
[----:B-1----:R-:W-:Y:S02]  /*9370*/  FSEL R109, R80, -INF , P6 ;  /* 0xff800000506d7808 */ /* 0x002fe40003000000 */
[----:B------:R-:W-:-:S02]  /*9380*/  FMNMX.FTZ R138, R93, R138, !PT ;  /* 0x0000008a5d8a7209 */ /* 0x000fc40007810000 */
[----:B------:R-:W1:Y:S01]  /*9390*/  MUFU.TANH R135, R135 ;  /* 0x0000008700877308 */ /* 0x000e620000002400 */
[----:B------:R-:W-:Y:S02]  /*93a0*/  ISETP.GT.AND P6, PT, R90, 0x79, PT ;  /* 0x000000795a00780c */ /* 0x000fe40003fc4270 */
[----:B--2---:R-:W-:Y:S02]  /*93b0*/  FSEL R111, R84, -INF , P4 ;  /* 0xff800000546f7808 */ /* 0x004fe40002000000 */
[----:B------:R-:W-:-:S03]  /*93c0*/  ISETP.GT.AND P4, PT, R90, 0x81, PT ;  /* 0x000000815a00780c */ /* 0x000fc60003f84270 */
[----:B------:R2:W-:Y:S01]  /*93d0*/  MUFU.EX2 R20, R139 ;  /* 0x0000008b00147308 */ /* 0x0005e20000000800 */
[----:B0-----:R-:W-:Y:S01]  /*93e0*/  FSEL R137, R85, -INF , P6 ;  /* 0xff80000055897808 */ /* 0x001fe20003000000 */
[----:B------:R-:W-:Y:S01]  /*93f0*/  FFMA.FTZ R85, R99, UR4, -R136 ;  /* 0x0000000463557c23 */ /* 0x000fe20008010888 */
[----:B------:R-:W-:-:S05]  /*9400*/  ISETP.GT.AND P6, PT, R90, 0x88, PT ;  /* 0x000000885a00780c */ /* 0x000fca0003fc4270 */
[----:B------:R-:W0:Y:S01]  /*9410*/  MUFU.TANH R73, R73 ;  /* 0x0000004900497308 */ /* 0x000e220000002400 */
[----:B--2---:R-:W-:Y:S01]  /*9420*/  FFMA.FTZ R139, R110, UR4, -R136 ;  /* 0x000000046e8b7c23 */ /* 0x004fe20008010888 */
[----:B------:R-:W-:Y:S02]  /*9430*/  FSEL R110, R81, -INF , P5 ;  /* 0xff800000516e7808 */ /* 0x000fe40002800000 */
[----:B------:R-:W-:-:S04]  /*9440*/  ISETP.GT.AND P5, PT, R90, 0x80, PT ;  /* 0x000000805a00780c */ /* 0x000fc80003fa4270 */
[----:B------:R2:W-:Y:S01]  /*9450*/  MUFU.EX2 R80, R119 ;  /* 0x0000007700507308 */ /* 0x0005e20000000800 */
[----:B-1----:R-:W-:Y:S02]  /*9460*/  FSEL R135, R135, -INF , P5 ;  /* 0xff80000087877808 */ /* 0x002fe40002800000 */
[----:B------:R-:W-:-:S05]  /*9470*/  ISETP.GT.AND P5, PT, R90, 0x89, PT ;  /* 0x000000895a00780c */ /* 0x000fca0003fa4270 */
[----:B------:R-:W1:Y:S01]  /*9480*/  MUFU.TANH R76, R76 ;  /* 0x0000004c004c7308 */ /* 0x000e620000002400 */
[----:B--2---:R-:W-:Y:S02]  /*9490*/  FMNMX.FTZ R119, R109, R138, !PT ;  /* 0x0000008a6d777209 */ /* 0x004fe40007810000 */
[----:B0-----:R-:W-:Y:S01]  /*94a0*/  FSEL R138, R73, -INF , P4 ;  /* 0xff800000498a7808 */ /* 0x001fe20002000000 */
[----:B------:R-:W-:Y:S01]  /*94b0*/  FFMA.FTZ R73, R102, UR4, -R136 ;  /* 0x0000000466497c23 */ /* 0x000fe20008010888 */
[----:B------:R-:W-:Y:S02]  /*94c0*/  FMNMX.FTZ R119, R110, R119, !PT ;  /* 0x000000776e777209 */ /* 0x000fe40007810000 */
[----:B------:R-:W-:Y:S01]  /*94d0*/  ISETP.GE.U32.AND P4, PT, R142, 0x180, PT ;  /* 0x000001808e00780c */ /* 0x000fe20003f86070 */
[----:B------:R-:W0:Y:S01]  /*94e0*/  MUFU.TANH R77, R77 ;  /* 0x0000004d004d7308 */ /* 0x000e220000002400 */
[----:B------:R-:W-:-:S04]  /*94f0*/  FMNMX.FTZ R119, R111, R119, !PT ;  /* 0x000000776f777209 */ /* 0x000fc80007810000 */
[----:B------:R-:W-:-:S03]  /*9500*/  FMNMX.FTZ R90, R137, R119, !PT ;  /* 0x00000077895a7209 */ /* 0x000fc60007810000 */
[----:B------:R-:W-:Y:S01]  /*9510*/  MUFU.EX2 R81, R139 ;  /* 0x0000008b00517308 */ /* 0x000fe20000000800 */
[----:B------:R-:W-:Y:S01]  /*9520*/  FMNMX.FTZ R99, R135, R90, !PT ;  /* 0x0000005a87637209 */ /* 0x000fe20007810000 */
[----:B------:R-:W-:Y:S01]  /*9530*/  FFMA.FTZ R90, R103, UR4, -R136 ;  /* 0x00000004675a7c23 */ /* 0x000fe20008010888 */
[----:B-1----:R-:W-:Y:S02]  /*9540*/  FSEL R76, R76, -INF , P6 ;  /* 0xff8000004c4c7808 */ /* 0x002fe40003000000 */
[----:B------:R-:W-:-:S03]  /*9550*/  FMNMX.FTZ R99, R138, R99, !PT ;  /* 0x000000638a637209 */ /* 0x000fc60007810000 */
[----:B------:R-:W-:Y:S01]  /*9560*/  MUFU.EX2 R9, R9 ;  /* 0x0000000900097308 */ /* 0x000fe20000000800 */
[----:B0-----:R-:W-:Y:S02]  /*9570*/  FSEL R77, R77, -INF , P5 ;  /* 0xff8000004d4d7808 */ /* 0x001fe40002800000 */
[----:B------:R-:W-:Y:S01]  /*9580*/  FMNMX.FTZ R102, R76, R99, !PT ;  /* 0x000000634c667209 */ /* 0x000fe20007810000 */
[--C-:B------:R-:W-:Y:S01]  /*9590*/  FFMA.FTZ R99, R134, UR4, -R136.reuse ;  /* 0x0000000486637c23 */ /* 0x100fe20008010888 */
[--C-:B------:R-:W-:Y:S02]  /*95a0*/  FFMA.FTZ R134, R78, UR4, -R136.reuse ;  /* 0x000000044e867c23 */ /* 0x100fe40008010888 */
[----:B------:R-:W-:Y:S01]  /*95b0*/  FMNMX.FTZ R102, R77, R102, !PT ;  /* 0x000000664d667209 */ /* 0x000fe20007810000 */
[----:B------:R-:W-:Y:S04]  /*95c0*/  MUFU.EX2 R10, R10 ;  /* 0x0000000a000a7308 */ /* 0x000fe80000000800 */
[----:B------:R-:W0:Y:S04]  /*95d0*/  SHFL.BFLY PT, R103, R102, 0x2, 0x1f ;  /* 0x0c401f0066677f89 */ /* 0x000e2800000e0000 */
[----:B------:R-:W-:Y:S08]  /*95e0*/  MUFU.EX2 R13, R13 ;  /* 0x0000000d000d7308 */ /* 0x000ff00000000800 */
[----:B------:R-:W-:Y:S08]  /*95f0*/  MUFU.EX2 R15, R15 ;  /* 0x0000000f000f7308 */ /* 0x000ff00000000800 */
[----:B------:R-:W-:Y:S01]  /*9600*/  MUFU.EX2 R84, R140 ;  /* 0x0000008c00547308 */ /* 0x000fe20000000800 */
[----:B0-----:R-:W-:Y:S01]  /*9610*/  FMNMX.FTZ R119, R102, R103, !PT ;  /* 0x0000006766777209 */ /* 0x001fe20007810000 */
[----:B------:R-:W-:Y:S01]  /*9620*/  FFMA.FTZ R103, R74, UR4, -R136 ;  /* 0x000000044a677c23 */ /* 0x000fe20008010888 */
[----:B------:R-:W-:-:S02]  /*9630*/  WARPGROUP.DEPBAR.LE gsb0, 0x0 ;  /* 0x00008000000079c5 */ /* 0x000fc40000010000 */
[----:B------:R-:W-:Y:S01]  /*9640*/  WARPGROUP.ARRIVE ;  /* 0x00000000000079c5 */ /* 0x000fe20000000000 */
[----:B------:R-:W0:Y:S02]  /*9650*/  SHFL.BFLY PT, R78, R119, 0x1, 0x1f ;  /* 0x0c201f00774e7f89 */ /* 0x000e2400000e0000 */
[----:B------:R1:W-:Y:S03]  /*9660*/  MUFU.EX2 R102, R134 ;  /* 0x0000008600667308 */ /* 0x0003e60000000800 */
[----:B------:R-:W-:Y:S01]  /*9670*/  HGMMA.64x96x16.F32.BF16 R24, gdesc[UR32].tnspB, R24, gsb0 ;  /* 0x41600000201879f0 */ /* 0x000fe20008001818 */
[----:B------:R-:W-:Y:S02]  /*9680*/  UIADD3 UR32, UR10, 0xc00, URZ ;  /* 0x00000c000a207890 */ /* 0x000fe4000fffe03f */
[----:B------:R-:W-:Y:S02]  /*9690*/  UIADD3 UR34, UR11, 0x200, URZ ;  /* 0x000002000b227890 */ /* 0x000fe4000fffe03f */
[----:B------:R-:W-:Y:S01]  /*96a0*/  MUFU.EX2 R122, R122 ;  /* 0x0000007a007a7308 */ /* 0x000fe20000000800 */
[----:B------:R-:W-:Y:S01]  /*96b0*/  UMOV UR33, 0xc0000010 ;  /* 0xc000001000217882 */ /* 0x000fe20000000000 */
[----:B------:R-:W-:Y:S01]  /*96c0*/  UMOV UR35, 0x80000020 ;  /* 0x8000002000237882 */ /* 0x000fe20000000000 */
[----:B------:R-:W-:-:S05]  /*96d0*/  UIADD3 UR10, UR38, -0x1, URZ ;  /* 0xffffffff260a7890 */ /* 0x000fca000fffe03f */
[----:B------:R-:W-:Y:S02]  /*96e0*/  MUFU.EX2 R123, R123 ;  /* 0x0000007b007b7308 */ /* 0x000fe40000000800 */
[----:B------:R-:W-:Y:S01]  /*96f0*/  UMOV UR38, UR10 ;  /* 0x0000000a00267c82 */ /* 0x000fe20008000000 */
[----:B0-----:R-:W-:Y:S01]  /*9700*/  FMNMX.FTZ R74, R119, R78, !PT ;  /* 0x0000004e774a7209 */ /* 0x001fe20007810000 */
[----:B------:R-:W-:-:S04]  /*9710*/  FFMA.FTZ R119, R79, UR4, -R136 ;  /* 0x000000044f777c23 */ /* 0x000fc80008010888 */
[----:B------:R-:W-:Y:S01]  /*9720*/  MUFU.EX2 R97, R97 ;  /* 0x0000006100617308 */ /* 0x000fe20000000800 */
[C---:B------:R-:W-:Y:S01]  /*9730*/  FSETP.NEU.FTZ.AND P5, PT, R74.reuse, -INF , PT ;  /* 0xff8000004a00780b */ /* 0x040fe20003fbd000 */
[----:B------:R-:W-:-:S05]  /*9740*/  FMUL.FTZ R78, R74, UR4 ;  /* 0x000000044a4e7c20 */ /* 0x000fca0008410000 */
[----:B------:R-:W-:Y:S01]  /*9750*/  FSEL R78, R78, RZ, P5 ;  /* 0x000000ff4e4e7208 */ /* 0x000fe20002800000 */
[----:B------:R-:W-:Y:S04]  /*9760*/  MUFU.EX2 R89, R89 ;  /* 0x0000005900597308 */ /* 0x000fe80000000800 */
[--C-:B------:R-:W-:Y:S01]  /*9770*/  FFMA.FTZ R79, R11, UR4, -R78.reuse ;  /* 0x000000040b4f7c23 */ /* 0x100fe2000801084e */
[----:B------:R-:W-:Y:S02]  /*9780*/  IMAD.U32 R11, RZ, RZ, UR36 ;  /* 0x00000024ff0b7e24 */ /* 0x000fe4000f8e00ff */
[--C-:B-1----:R-:W-:Y:S01]  /*9790*/  FFMA.FTZ R134, R14, UR4, -R78.reuse ;  /* 0x000000040e867c23 */ /* 0x102fe2000801084e */
[--C-:B------:R-:W-:Y:S01]  /*97a0*/  FFMA.FTZ R139, R129, UR4, -R78.reuse ;  /* 0x00000004818b7c23 */ /* 0x100fe2000801084e */
[--C-:B------:R-:W-:Y:S01]  /*97b0*/  FFMA.FTZ R14, R124, UR4, -R78.reuse ;  /* 0x000000047c0e7c23 */ /* 0x100fe2000801084e */
[--C-:B------:R-:W-:Y:S01]  /*97c0*/  FFMA.FTZ R129, R128, UR4, -R78.reuse ;  /* 0x0000000480817c23 */ /* 0x100fe2000801084e */
[--C-:B------:R-:W-:Y:S01]  /*97d0*/  FFMA.FTZ R124, R113, UR4, -R78.reuse ;  /* 0x00000004717c7c23 */ /* 0x100fe2000801084e */
[----:B------:R-:W-:Y:S01]  /*97e0*/  @!P1 LEA R11, R11, UR37, 0x3 ;  /* 0x000000250b0b9c11 */ /* 0x000fe2000f8e18ff */
[--C-:B------:R-:W-:Y:S01]  /*97f0*/  FFMA.FTZ R128, R120, UR4, -R78.reuse ;  /* 0x0000000478807c23 */ /* 0x100fe2000801084e */
[--C-:B------:R-:W-:Y:S01]  /*9800*/  FFMA.FTZ R136, R121, UR4, -R78.reuse ;  /* 0x0000000479887c23 */ /* 0x100fe2000801084e */
[--C-:B------:R-:W-:Y:S01]  /*9810*/  FFMA.FTZ R113, R114, UR4, -R78.reuse ;  /* 0x0000000472717c23 */ /* 0x100fe2000801084e */
[--C-:B------:R-:W-:Y:S01]  /*9820*/  FFMA.FTZ R121, R126, UR4, -R78.reuse ;  /* 0x000000047e797c23 */ /* 0x100fe2000801084e */
[----:B------:R-:W-:Y:S01]  /*9830*/  FFMA.FTZ R120, R127, UR4, -R78 ;  /* 0x000000047f787c23 */ /* 0x000fe2000801084e */
[----:B------:R-:W-:Y:S01]  /*9840*/  FSEL R114, R72, RZ, P3 ;  /* 0x000000ff48727208 */ /* 0x000fe20001800000 */
[----:B------:R-:W-:Y:S01]  /*9850*/  VIADD R126, R141, 0x9 ;  /* 0x000000098d7e7836 */ /* 0x000fe20000000000 */
[----:B------:R-:W-:Y:S01]  /*9860*/  FSEL R127, R74, RZ, P5 ;  /* 0x000000ff4a7f7208 */ /* 0x000fe20002800000 */
[----:B------:R-:W-:-:S02]  /*9870*/  @!P1 VIADD R11, R11, 0x31c40 ;  /* 0x00031c400b0b9836 */ /* 0x000fc40000000000 */
[----:B------:R-:W-:Y:S01]  /*9880*/  FFMA.FTZ R21, R21, UR4, -R78 ;  /* 0x0000000415157c23 */ /* 0x000fe2000801084e */
[----:B------:R-:W-:Y:S01]  /*9890*/  FADD.FTZ R5, -R114, R5 ;  /* 0x0000000572057221 */ /* 0x000fe20000010100 */
[----:B------:R-:W-:Y:S01]  /*98a0*/  SEL R126, R126, 0x9, !P4 ;  /* 0x000000097e7e7807 */ /* 0x000fe20006000000 */
[----:B------:R-:W-:Y:S01]  /*98b0*/  FADD.FTZ R127, -R127, R4 ;  /* 0x000000047f7f7221 */ /* 0x000fe20000010100 */
[----:B------:R-:W-:Y:S01]  /*98c0*/  @!P1 PRMT R11, RZ, 0x654, R11 ;  /* 0x00000654ff0b9816 */ /* 0x000fe2000000000b */
[----:B------:R-:W-:Y:S01]  /*98d0*/  FMUL.FTZ R4, R5, UR4 ;  /* 0x0000000405047c20 */ /* 0x000fe20008410000 */
        /* <DEDUP_REMOVED lines=19> */
[----:B------:R-:W-:Y:S01]  /*9a10*/  FFMA.FTZ R138, R138, UR4, -R78 ;  /* 0x000000048a8a7c23 */ /* 0x000fe2000801084e */
[----:B------:R-:W-:-:S06]  /*9a20*/  PLOP3.LUT P3, PT, PT, PT, UP1, 0x80, 0x0 ;  /* 0x000000000000781c */ /* 0x000fcc0003f6f018 */
[----:B------:R-:W-:Y:S08]  /*9a30*/  MUFU.EX2 R8, R8 ;  /* 0x0000000800087308 */ /* 0x000ff00000000800 */
[----:B------:R-:W-:Y:S01]  /*9a40*/  MUFU.EX2 R79, R79 ;  /* 0x0000004f004f7308 */ /* 0x000fe20000000800 */
[----:B0-----:R-:W-:Y:S01]  /*9a50*/  FFMA.FTZ R117, R4, R0, R9 ;  /* 0x0000000004757223 */ /* 0x001fe20000010009 */
[----:B------:R-:W-:-:S06]  /*9a60*/  F2FP.BF16.F32.PACK_AB R9, R10, R9 ;  /* 0x000000090a09723e */ /* 0x000fcc00000010ff */
[----:B------:R-:W0:Y:S01]  /*9a70*/  MUFU.EX2 R98, R98 ;  /* 0x0000006200627308 */ /* 0x000e220000000800 */
[----:B------:R-:W-:Y:S02]  /*9a80*/  WARPGROUP.DEPBAR.LE gsb0, 0x0 ;  /* 0x00008000000079c5 */ /* 0x000fe40000010000 */
[----:B------:R-:W-:-:S05]  /*9a90*/  WARPGROUP.ARRIVE ;  /* 0x00000000000079c5 */ /* 0x000fca0000000000 */
[----:B------:R-:W1:Y:S01]  /*9aa0*/  MUFU.EX2 R134, R134 ;  /* 0x0000008600867308 */ /* 0x000e620000000800 */
[----:B------:R-:W-:Y:S07]  /*9ab0*/  HGMMA.64x96x16.F32.BF16 R24, gdesc[UR32].tnspB, R24, gsb0 ;  /* 0x41600000201879f0 */ /* 0x000fee0008001818 */
[----:B------:R-:W2:Y:S08]  /*9ac0*/  MUFU.EX2 R139, R139 ;  /* 0x0000008b008b7308 */ /* 0x000eb00000000800 */
[----:B------:R-:W3:Y:S08]  /*9ad0*/  MUFU.EX2 R129, R129 ;  /* 0x0000008100817308 */ /* 0x000ef00000000800 */
[----:B------:R-:W4:Y:S08]  /*9ae0*/  MUFU.EX2 R131, R131 ;  /* 0x0000008300837308 */ /* 0x000f300000000800 */
[----:B------:R-:W5:Y:S08]  /*9af0*/  MUFU.EX2 R128, R128 ;  /* 0x0000008000807308 */ /* 0x000f700000000800 */
        /* <DEDUP_REMOVED lines=8> */
[----:B------:R-:W5:Y:S01]  /*9b80*/  MUFU.EX2 R105, R105 ;  /* 0x0000006900697308 */ /* 0x000f620000000800 */
[----:B------:R-:W-:-:S02]  /*9b90*/  WARPGROUP.DEPBAR.LE gsb0, 0x0 ;  /* 0x00008000000079c5 */ /* 0x000fc40000010000 */
[----:B------:R0:W-:Y:S06]  /*9ba0*/  BAR.ARV R126, 0x100 ;  /* 0x0004007e0000751d */ /* 0x0001ec0000002000 */
[----:B------:R1:W-:Y:S01]  /*9bb0*/  @!P1 SYNCS.ARRIVE.TRANS64.RED.A1T0 RZ, [R11+URZ], RZ ;  /* 0x000000ff0bff99a7 */ /* 0x0003e2000810043f */
[----:B------:R-:W5:Y:S01]  /*9bc0*/  MUFU.EX2 R114, R114 ;  /* 0x0000007200727308 */ /* 0x000f620000000800 */
[----:B0-----:R-:W-:Y:S01]  /*9bd0*/  FADD.FTZ R126, R10, R117 ;  /* 0x000000750a7e7221 */ /* 0x001fe20000010000 */
[----:B------:R-:W-:Y:S01]  /*9be0*/  F2FP.BF16.F32.PACK_AB R10, R98, R79 ;  /* 0x0000004f620a723e */ /* 0x000fe200000010ff */
[-C--:B------:R-:W-:Y:S01]  /*9bf0*/  FMUL.FTZ R24, R24, R5.reuse ;  /* 0x0000000518187220 */ /* 0x080fe20000410000 */
[-C--:B------:R-:W-:Y:S01]  /*9c00*/  FMUL.FTZ R25, R25, R5.reuse ;  /* 0x0000000519197220 */ /* 0x080fe20000410000 */
[----:B------:R-:W-:Y:S01]  /*9c10*/  FADD.FTZ R126, R13, R126 ;  /* 0x0000007e0d7e7221 */ /* 0x000fe20000010000 */
[-C--:B------:R-:W-:Y:S01]  /*9c20*/  FMUL.FTZ R28, R28, R5.reuse ;  /* 0x000000051c1c7220 */ /* 0x080fe20000410000 */
[----:B-1----:R-:W-:Y:S01]  /*9c30*/  IMAD.U32 R11, RZ, RZ, UR7 ;  /* 0x00000007ff0b7e24 */ /* 0x002fe2000f8e00ff */
[----:B------:R-:W0:Y:S01]  /*9c40*/  MUFU.EX2 R108, R108 ;  /* 0x0000006c006c7308 */ /* 0x000e220000000800 */
[----:B------:R-:W-:Y:S01]  /*9c50*/  FADD.FTZ R117, R15, R126 ;  /* 0x0000007e0f757221 */ /* 0x000fe20000010000 */
[----:B------:R-:W-:Y:S01]  /*9c60*/  UMOV UR7, UR36 ;  /* 0x0000002400077c82 */ /* 0x000fe20008000000 */
[-C--:B------:R-:W-:Y:S01]  /*9c70*/  FMUL.FTZ R29, R29, R5.reuse ;  /* 0x000000051d1d7220 */ /* 0x080fe20000410000 */
[----:B------:R-:W-:Y:S01]  /*9c80*/  @!P1 LEA R11, R11, UR37, 0x3 ;  /* 0x000000250b0b9c11 */ /* 0x000fe2000f8e18ff */
[----:B------:R-:W-:Y:S01]  /*9c90*/  FADD.FTZ R117, R7, R117 ;  /* 0x0000007507757221 */ /* 0x000fe20000010000 */
[-C--:B------:R-:W-:Y:S01]  /*9ca0*/  FMUL.FTZ R32, R32, R5.reuse ;  /* 0x0000000520207220 */ /* 0x080fe20000410000 */
[----:B------:R-:W-:Y:S01]  /*9cb0*/  FMUL.FTZ R33, R33, R5 ;  /* 0x0000000521217220 */ /* 0x000fe20000410000 */
[----:B------:R-:W1:Y:S01]  /*9cc0*/  MUFU.EX2 R0, R140 ;  /* 0x0000008c00007308 */ /* 0x000e620000000800 */
[----:B------:R-:W-:-:S02]  /*9cd0*/  @!P1 VIADD R11, R11, 0x31c60 ;  /* 0x00031c600b0b9836 */ /* 0x000fc40000000000 */
[----:B------:R-:W-:Y:S01]  /*9ce0*/  FADD.FTZ R117, R12, R117 ;  /* 0x000000750c757221 */ /* 0x000fe20000010000 */
[-C--:B------:R-:W-:Y:S01]  /*9cf0*/  FMUL.FTZ R36, R36, R5.reuse ;  /* 0x0000000524247220 */ /* 0x080fe20000410000 */
[-C--:B------:R-:W-:Y:S01]  /*9d00*/  FMUL.FTZ R37, R37, R5.reuse ;  /* 0x0000000525257220 */ /* 0x080fe20000410000 */
[-C--:B------:R-:W-:Y:S01]  /*9d10*/  FMUL.FTZ R40, R40, R5.reuse ;  /* 0x0000000528287220 */ /* 0x080fe20000410000 */
[----:B------:R-:W-:Y:S01]  /*9d20*/  @!P1 PRMT R11, RZ, 0x654, R11 ;  /* 0x00000654ff0b9816 */ /* 0x000fe2000000000b */
[----:B------:R-:W-:Y:S01]  /*9d30*/  FADD.FTZ R117, R20, R117 ;  /* 0x0000007514757221 */ /* 0x000fe20000010000 */
[----:B------:R-:W1:Y:S01]  /*9d40*/  MUFU.EX2 R85, R85 ;  /* 0x0000005500557308 */ /* 0x000e620000000800 */
[-C--:B------:R-:W-:Y:S01]  /*9d50*/  FMUL.FTZ R41, R41, R5.reuse ;  /* 0x0000000529297220 */ /* 0x080fe20000410000 */
[----:B------:R2:W-:Y:S01]  /*9d60*/  @!P1 SYNCS.ARRIVE.TRANS64.RED.A1T0 RZ, [R11+URZ], RZ ;  /* 0x000000ff0bff99a7 */ /* 0x0005e2000810043f */
[----:B------:R-:W-:Y:S01]  /*9d70*/  FADD.FTZ R117, R130, R117 ;  /* 0x0000007582757221 */ /* 0x000fe20000010000 */
[-C--:B------:R-:W-:Y:S01]  /*9d80*/  FMUL.FTZ R44, R44, R5.reuse ;  /* 0x000000052c2c7220 */ /* 0x080fe20000410000 */
[-C--:B------:R-:W-:Y:S01]  /*9d90*/  FMUL.FTZ R45, R45, R5.reuse ;  /* 0x000000052d2d7220 */ /* 0x080fe20000410000 */
[-C--:B------:R-:W-:Y:S01]  /*9da0*/  FMUL.FTZ R48, R48, R5.reuse ;  /* 0x0000000530307220 */ /* 0x080fe20000410000 */
[-C--:B------:R-:W-:Y:S01]  /*9db0*/  FMUL.FTZ R49, R49, R5.reuse ;  /* 0x0000000531317220 */ /* 0x080fe20000410000 */
[----:B------:R-:W-:Y:S01]  /*9dc0*/  MUFU.EX2 R73, R73 ;  /* 0x0000004900497308 */ /* 0x000fe20000000800 */
[----:B------:R-:W-:Y:S01]  /*9dd0*/  FMUL.FTZ R52, R52, R5 ;  /* 0x0000000534347220 */ /* 0x000fe20000410000 */
[----:B--2---:R-:W-:Y:S01]  /*9de0*/  FFMA.FTZ R11, R5, R3, R21 ;  /* 0x00000003050b7223 */ /* 0x004fe20000010015 */
[--C-:B------:R-:W-:Y:S01]  /*9df0*/  FFMA.FTZ R3, R133, UR4, -R78.reuse ;  /* 0x0000000485037c23 */ /* 0x100fe2000801084e */
[-C--:B------:R-:W-:Y:S01]  /*9e00*/  FMUL.FTZ R53, R53, R5.reuse ;  /* 0x0000000535357220 */ /* 0x080fe20000410000 */
[----:B------:R-:W-:Y:S01]  /*9e10*/  FMUL.FTZ R56, R56, R5 ;  /* 0x0000000538387220 */ /* 0x000fe20000410000 */
[C---:B------:R-:W-:Y:S01]  /*9e20*/  FADD.FTZ R132, R8.reuse, R11 ;  /* 0x0000000b08847221 */ /* 0x040fe20000010000 */
[----:B------:R-:W-:Y:S01]  /*9e30*/  F2FP.BF16.F32.PACK_AB R8, R8, R21 ;  /* 0x000000150808723e */ /* 0x000fe200000010ff */
[----:B------:R-:W-:Y:S01]  /*9e40*/  FFMA.FTZ R21, R100, UR4, -R78 ;  /* 0x0000000464157c23 */ /* 0x000fe2000801084e */
[----:B------:R-:W-:Y:S01]  /*9e50*/  F2FP.BF16.F32.PACK_AB R11, R15, R13 ;  /* 0x0000000d0f0b723e */ /* 0x000fe200000010ff */
[----:B------:R-:W-:Y:S01]  /*9e60*/  FADD.FTZ R127, R79, R132 ;  /* 0x000000844f7f7221 */ /* 0x000fe20000010000 */
[--C-:B------:R-:W-:Y:S01]  /*9e70*/  FFMA.FTZ R15, R106, UR4, -R78.reuse ;  /* 0x000000046a0f7c23 */ /* 0x100fe2000801084e */
[--C-:B------:R-:W-:Y:S01]  /*9e80*/  FFMA.FTZ R106, R92, UR4, -R78.reuse ;  /* 0x000000045c6a7c23 */ /* 0x100fe2000801084e */
[--C-:B------:R-:W-:Y:S01]  /*9e90*/  FFMA.FTZ R13, R93, UR4, -R78.reuse ;  /* 0x000000045d0d7c23 */ /* 0x100fe2000801084e */
[----:B------:R-:W-:Y:S01]  /*9ea0*/  FADD.FTZ R127, R98, R127 ;  /* 0x0000007f627f7221 */ /* 0x000fe20000010000 */
[----:B------:R2:W-:Y:S01]  /*9eb0*/  MUFU.EX2 R92, R101 ;  /* 0x00000065005c7308 */ /* 0x0005e20000000800 */
[----:B------:R-:W-:Y:S01]  /*9ec0*/  FFMA.FTZ R98, R118, UR4, -R78 ;  /* 0x0000000476627c23 */ /* 0x000fe2000801084e */
[----:B------:R5:W-:Y:S01]  /*9ed0*/  STSM.16.M88.4 [R2+0x24300], R8 ;  /* 0x0243000802007844 */ /* 0x000be20000000200 */
[----:B------:R-:W-:Y:S01]  /*9ee0*/  FADD.FTZ R100, R134, R127 ;  /* 0x0000007f86647221 */ /* 0x000fe20000010000 */
[-C--:B------:R-:W-:Y:S01]  /*9ef0*/  FMUL.FTZ R57, R57, R5.reuse ;  /* 0x0000000539397220 */ /* 0x080fe20000410000 */
[-C--:B------:R-:W-:Y:S01]  /*9f00*/  FMUL.FTZ R60, R60, R5.reuse ;  /* 0x000000053c3c7220 */ /* 0x080fe20000410000 */
[-C--:B------:R-:W-:Y:S01]  /*9f10*/  FMUL.FTZ R61, R61, R5.reuse ;  /* 0x000000053d3d7220 */ /* 0x080fe20000410000 */
[----:B------:R-:W-:Y:S01]  /*9f20*/  FADD.FTZ R100, R139, R100 ;  /* 0x000000648b647221 */ /* 0x000fe20000010000 */
[----:B------:R0:W-:Y:S01]  /*9f30*/  MUFU.EX2 R93, R15 ;  /* 0x0000000f005d7308 */ /* 0x0001e20000000800 */
[-C--:B------:R-:W-:Y:S01]  /*9f40*/  FMUL.FTZ R64, R64, R5.reuse ;  /* 0x0000000540407220 */ /* 0x080fe20000410000 */
[-C--:B------:R-:W-:Y:S01]  /*9f50*/  FMUL.FTZ R65, R65, R5.reuse ;  /* 0x0000000541417220 */ /* 0x080fe20000410000 */
[----:B---3--:R-:W-:Y:S01]  /*9f60*/  FADD.FTZ R100, R129, R100 ;  /* 0x0000006481647221 */ /* 0x008fe20000010000 */
[-C--:B------:R-:W-:Y:S01]  /*9f70*/  FMUL.FTZ R68, R68, R5.reuse ;  /* 0x0000000544447220 */ /* 0x080fe20000410000 */
[----:B------:R-:W-:Y:S01]  /*9f80*/  FMUL.FTZ R69, R69, R5 ;  /* 0x0000000545457220 */ /* 0x000fe20000410000 */
[----:B------:R-:W-:Y:S01]  /*9f90*/  FMUL.FTZ R26, R26, R4 ;  /* 0x000000041a1a7220 */ /* 0x000fe20000410000 */
[----:B----4-:R-:W-:Y:S01]  /*9fa0*/  FADD.FTZ R79, R131, R100 ;  /* 0x00000064834f7221 */ /* 0x010fe20000010000 */
[----:B------:R-:W-:Y:S01]  /*9fb0*/  FADD.FTZ R100, R122, R117 ;  /* 0x000000757a647221 */ /* 0x000fe20000010000 */
[----:B------:R-:W3:Y:S01]  /*9fc0*/  MUFU.EX2 R3, R3 ;  /* 0x0000000300037308 */ /* 0x000ee20000000800 */
[----:B-----5:R-:W-:Y:S01]  /*9fd0*/  F2FP.BF16.F32.PACK_AB R11, R130, R20 ;  /* 0x00000014820b723e */ /* 0x020fe200000010ff */
[----:B------:R-:W-:Y:S01]  /*9fe0*/  FADD.FTZ R79, R128, R79 ;  /* 0x0000004f804f7221 */ /* 0x000fe20000010000 */
[----:B--2---:R-:W-:Y:S01]  /*9ff0*/  FADD.FTZ R101, R123, R100 ;  /* 0x000000647b657221 */ /* 0x004fe20000010000 */
[--C-:B------:R-:W-:Y:S01]  /*a000*/  FFMA.FTZ R100, R76, UR4, -R78.reuse ;  /* 0x000000044c647c23 */ /* 0x100fe2000801084e */
[----:B------:R-:W-:Y:S01]  /*a010*/  F2FP.BF16.F32.PACK_AB R8, R139, R134 ;  /* 0x000000868b08723e */ /* 0x000fe200000010ff */
[----:B------:R-:W-:Y:S01]  /*a020*/  FADD.FTZ R79, R136, R79 ;  /* 0x0000004f884f7221 */ /* 0x000fe20000010000 */
[----:B------:R-:W-:Y:S01]  /*a030*/  FADD.FTZ R76, R112, R101 ;  /* 0x00000065704c7221 */ /* 0x000fe20000010000 */
[----:B------:R-:W-:Y:S01]  /*a040*/  FFMA.FTZ R101, R77, UR4, -R78 ;  /* 0x000000044d657c23 */ /* 0x000fe2000801084e */
[----:B------:R-:W2:Y:S01]  /*a050*/  MUFU.EX2 R21, R21 ;  /* 0x0000001500157308 */ /* 0x000ea20000000800 */
        /* <DEDUP_REMOVED lines=26> */
[----:B------:R-:W-:Y:S01]  /*a200*/  FMUL.FTZ R31, R31, R4 ;  /* 0x000000041f1f7220 */ /* 0x000fe20000410000 */
[C---:B----4-:R-:W-:Y:S01]  /*a210*/  F2FP.BF16.F32.PACK_AB R8, R105.reuse, R113 ;  /* 0x000000716908723e */ /* 0x050fe200000010ff */
[----:B------:R-:W-:Y:S01]  /*a220*/  FADD.FTZ R77, R105, R76 ;  /* 0x0000004c694d7221 */ /* 0x000fe20000010000 */
[----:B------:R-:W-:Y:S01]  /*a230*/  FADD.FTZ R20, R80, R79 ;  /* 0x0000004f50147221 */ /* 0x000fe20000010000 */
[----:B------:R-:W-:Y:S01]  /*a240*/  F2FP.BF16.F32.PACK_AB R79, R97, R96 ;  /* 0x00000060614f723e */ /* 0x000fe200000010ff */
[----:B------:R-:W4:Y:S01]  /*a250*/  MUFU.EX2 R94, R94 ;  /* 0x0000005e005e7308 */ /* 0x000f220000000800 */
[----:B------:R-:W-:Y:S01]  /*a260*/  FADD.FTZ R115, R114, R77 ;  /* 0x0000004d72737221 */ /* 0x000fe20000010000 */
[----:B------:R-:W-:Y:S01]  /*a270*/  FADD.FTZ R97, R81, R20 ;  /* 0x0000001451617221 */ /* 0x000fe20000010000 */
[----:B------:R-:W-:Y:S01]  /*a280*/  F2FP.BF16.F32.PACK_AB R77, R107, R104 ;  /* 0x000000686b4d723e */ /* 0x000fe200000010ff */
[----:B------:R-:W-:Y:S01]  /*a290*/  FMUL.FTZ R34, R34, R4 ;  /* 0x0000000422227220 */ /* 0x000fe20000410000 */
[----:B------:R-:W-:Y:S01]  /*a2a0*/  FADD.FTZ R115, R108, R115 ;  /* 0x000000736c737221 */ /* 0x000fe20000010000 */
[----:B------:R-:W-:Y:S01]  /*a2b0*/  FADD.FTZ R96, R84, R97 ;  /* 0x0000006154607221 */ /* 0x000fe20000010000 */
[----:B------:R-:W-:Y:S01]  /*a2c0*/  F2FP.BF16.F32.PACK_AB R9, R89, R88 ;  /* 0x000000585909723e */ /* 0x000fe200000010ff */
[----:B------:R2:W-:Y:S01]  /*a2d0*/  MUFU.EX2 R7, R13 ;  /* 0x0000000d00077308 */ /* 0x0005e20000000800 */
[----:B-1----:R-:W-:Y:S01]  /*a2e0*/  FADD.FTZ R20, R0, R115 ;  /* 0x0000007300147221 */ /* 0x002fe20000010000 */
[----:B------:R-:W-:Y:S01]  /*a2f0*/  FADD.FTZ R96, R85, R96 ;  /* 0x0000006055607221 */ /* 0x000fe20000010000 */
[----:B------:R-:W-:Y:S01]  /*a300*/  F2FP.BF16.F32.PACK_AB R76, R124, R121 ;  /* 0x000000797c4c723e */ /* 0x000fe200000010ff */
[----:B------:R-:W-:Y:S01]  /*a310*/  FMUL.FTZ R35, R35, R4 ;  /* 0x0000000423237220 */ /* 0x000fe20000410000 */
[----:B---3--:R-:W-:Y:S01]  /*a320*/  FADD.FTZ R104, R3, R20 ;  /* 0x0000001403687221 */ /* 0x008fe20000010000 */
[----:B------:R-:W-:Y:S01]  /*a330*/  FADD.FTZ R105, R73, R96 ;  /* 0x0000006049697221 */ /* 0x000fe20000010000 */
[----:B------:R-:W-:Y:S01]  /*a340*/  F2FP.BF16.F32.PACK_AB R11, R81, R80 ;  /* 0x00000050510b723e */ /* 0x000fe200000010ff */
[----:B------:R-:W1:Y:S01]  /*a350*/  MUFU.EX2 R106, R106 ;  /* 0x0000006a006a7308 */ /* 0x000e620000000800 */
[----:B--2---:R-:W-:Y:S01]  /*a360*/  F2FP.BF16.F32.PACK_AB R13, R123, R122 ;  /* 0x0000007a7b0d723e */ /* 0x004fe200000010ff */
[----:B------:R-:W-:Y:S01]  /*a370*/  FADD.FTZ R97, R21, R104 ;  /* 0x0000006815617221 */ /* 0x000fe20000010000 */
[----:B------:R-:W-:Y:S01]  /*a380*/  F2FP.BF16.F32.PACK_AB R10, R108, R114 ;  /* 0x000000726c0a723e */ /* 0x000fe200000010ff */
[-C--:B------:R-:W-:Y:S01]  /*a390*/  FMUL.FTZ R38, R38, R4.reuse ;  /* 0x0000000426267220 */ /* 0x080fe20000410000 */
[-C--:B------:R-:W-:Y:S01]  /*a3a0*/  FMUL.FTZ R39, R39, R4.reuse ;  /* 0x0000000427277220 */ /* 0x080fe20000410000 */
[----:B------:R0:W-:Y:S01]  /*a3b0*/  STSM.16.M88.4 [R2+0x27300], R12 ;  /* 0x0273000c02007844 */ /* 0x0001e20000000200 */
[----:B------:R-:W-:Y:S01]  /*a3c0*/  FADD.FTZ R88, R92, R97 ;  /* 0x000000615c587221 */ /* 0x000fe20000010000 */
[----:B------:R-:W2:Y:S01]  /*a3d0*/  MUFU.EX2 R82, R82 ;  /* 0x0000005200527308 */ /* 0x000ea20000000800 */
[-C--:B------:R-:W-:Y:S01]  /*a3e0*/  FMUL.FTZ R42, R42, R4.reuse ;  /* 0x000000042a2a7220 */ /* 0x080fe20000410000 */
[----:B------:R3:W-:Y:S01]  /*a3f0*/  STSM.16.M88.4 [R2+0x28b00], R76 ;  /* 0x028b004c02007844 */ /* 0x0007e20000000200 */
[-C--:B------:R-:W-:Y:S01]  /*a400*/  FMUL.FTZ R43, R43, R4.reuse ;  /* 0x000000042b2b7220 */ /* 0x080fe20000410000 */
[-C--:B------:R-:W-:Y:S01]  /*a410*/  FMUL.FTZ R46, R46, R4.reuse ;  /* 0x000000042e2e7220 */ /* 0x080fe20000410000 */
[-C--:B------:R-:W-:Y:S01]  /*a420*/  FMUL.FTZ R47, R47, R4.reuse ;  /* 0x000000042f2f7220 */ /* 0x080fe20000410000 */
[----:B------:R2:W-:Y:S01]  /*a430*/  STSM.16.M88.4 [R2+0x2a300], R8 ;  /* 0x02a3000802007844 */ /* 0x0005e20000000200 */
[-C--:B------:R-:W-:Y:S01]  /*a440*/  FMUL.FTZ R50, R50, R4.reuse ;  /* 0x0000000432327220 */ /* 0x080fe20000410000 */
[----:B------:R-:W2:Y:S01]  /*a450*/  MUFU.EX2 R86, R86 ;  /* 0x0000005600567308 */ /* 0x000ea20000000800 */
[-C--:B------:R-:W-:Y:S01]  /*a460*/  FMUL.FTZ R51, R51, R4.reuse ;  /* 0x0000000433337220 */ /* 0x080fe20000410000 */
[-C--:B------:R-:W-:Y:S01]  /*a470*/  FMUL.FTZ R54, R54, R4.reuse ;  /* 0x0000000436367220 */ /* 0x080fe20000410000 */
[-C--:B------:R-:W-:Y:S01]  /*a480*/  FMUL.FTZ R55, R55, R4.reuse ;  /* 0x0000000437377220 */ /* 0x080fe20000410000 */
[-C--:B------:R-:W-:Y:S01]  /*a490*/  FMUL.FTZ R58, R58, R4.reuse ;  /* 0x000000043a3a7220 */ /* 0x080fe20000410000 */
[----:B------:R-:W-:Y:S01]  /*a4a0*/  FMUL.FTZ R59, R59, R4 ;  /* 0x000000043b3b7220 */ /* 0x000fe20000410000 */
[----:B0-----:R-:W-:Y:S01]  /*a4b0*/  FADD.FTZ R12, R90, R105 ;  /* 0x000000695a0c7221 */ /* 0x001fe20000010000 */
[----:B------:R-:W-:Y:S01]  /*a4c0*/  FADD.FTZ R13, R93, R88 ;  /* 0x000000585d0d7221 */ /* 0x000fe20000010000 */
[----:B------:R-:W0:Y:S01]  /*a4d0*/  MUFU.EX2 R109, R109 ;  /* 0x0000006d006d7308 */ /* 0x000e220000000800 */
[----:B------:R-:W-:Y:S01]  /*a4e0*/  F2FP.BF16.F32.PACK_AB R14, R92, R21 ;  /* 0x000000155c0e723e */ /* 0x000fe200000010ff */
[----:B-----5:R-:W-:Y:S01]  /*a4f0*/  FADD.FTZ R15, R99, R12 ;  /* 0x0000000c630f7221 */ /* 0x020fe20000010000 */
[----:B------:R-:W-:Y:S01]  /*a500*/  F2FP.BF16.F32.PACK_AB R12, R3, R0 ;  /* 0x00000000030c723e */ /* 0x000fe200000010ff */
[----:B------:R-:W-:Y:S01]  /*a510*/  FADD.FTZ R3, R98, R13 ;  /* 0x0000000d62037221 */ /* 0x000fe20000010000 */
[----:B------:R-:W-:Y:S01]  /*a520*/  F2FP.BF16.F32.PACK_AB R13, R85, R84 ;  /* 0x00000054550d723e */ /* 0x000fe200000010ff */
[C---:B----4-:R-:W-:Y:S01]  /*a530*/  FADD.FTZ R15, R94.reuse, R15 ;  /* 0x0000000f5e0f7221 */ /* 0x050fe20000010000 */
[----:B---3--:R-:W-:Y:S01]  /*a540*/  F2FP.BF16.F32.PACK_AB R77, R94, R99 ;  /* 0x000000635e4d723e */ /* 0x008fe200000010ff */
[----:B------:R-:W3:Y:S01]  /*a550*/  MUFU.EX2 R75, R75 ;  /* 0x0000004b004b7308 */ /* 0x000ee20000000800 */
[----:B-1----:R-:W-:Y:S01]  /*a560*/  FADD.FTZ R0, R106, R3 ;  /* 0x000000036a007221 */ /* 0x002fe20000010000 */
[----:B--2---:R-:W-:Y:S01]  /*a570*/  FADD.FTZ R3, R82, R15 ;  /* 0x0000000f52037221 */ /* 0x004fe20000010000 */
[----:B------:R-:W-:Y:S01]  /*a580*/  F2FP.BF16.F32.PACK_AB R15, R90, R73 ;  /* 0x000000495a0f723e */ /* 0x000fe200000010ff */
[----:B------:R-:W-:Y:S01]  /*a590*/  FMUL.FTZ R62, R62, R4 ;  /* 0x000000043e3e7220 */ /* 0x000fe20000410000 */
[C---:B------:R-:W-:Y:S01]  /*a5a0*/  FADD.FTZ R0, R7.reuse, R0 ;  /* 0x0000000007007221 */ /* 0x040fe20000010000 */
[C---:B------:R-:W-:Y:S01]  /*a5b0*/  FADD.FTZ R76, R86.reuse, R3 ;  /* 0x00000003564c7221 */ /* 0x040fe20000010000 */
[----:B------:R-:W-:Y:S01]  /*a5c0*/  F2FP.BF16.F32.PACK_AB R78, R7, R106 ;  /* 0x0000006a074e723e */ /* 0x000fe200000010ff */
[----:B------:R-:W1:Y:S01]  /*a5d0*/  MUFU.EX2 R110, R110 ;  /* 0x0000006e006e7308 */ /* 0x000e620000000800 */
[----:B0-----:R-:W-:Y:S01]  /*a5e0*/  FADD.FTZ R3, R109, R0 ;  /* 0x000000006d037221 */ /* 0x001fe20000010000 */
[----:B------:R-:W-:Y:S01]  /*a5f0*/  F2FP.BF16.F32.PACK_AB R79, R86, R82 ;  /* 0x00000052564f723e */ /* 0x000fe200000010ff */
[----:B------:R0:W-:Y:S01]  /*a600*/  STSM.16.M88.4 [R2+0x2bb00], R12 ;  /* 0x02bb000c02007844 */ /* 0x0001e20000000200 */
[-C--:B------:R-:W-:Y:S01]  /*a610*/  FMUL.FTZ R63, R63, R4.reuse ;  /* 0x000000043f3f7220 */ /* 0x080fe20000410000 */
[-C--:B------:R-:W-:Y:S01]  /*a620*/  FMUL.FTZ R66, R66, R4.reuse ;  /* 0x0000000442427220 */ /* 0x080fe20000410000 */
[-C--:B------:R-:W-:Y:S01]  /*a630*/  FMUL.FTZ R67, R67, R4.reuse ;  /* 0x0000000443437220 */ /* 0x080fe20000410000 */
[-C--:B------:R-:W-:Y:S01]  /*a640*/  FMUL.FTZ R70, R70, R4.reuse ;  /* 0x0000000446467220 */ /* 0x080fe20000410000 */
[----:B------:R-:W2:Y:S01]  /*a650*/  MUFU.EX2 R111, R111 ;  /* 0x0000006f006f7308 */ /* 0x000ea20000000800 */
[----:B---3--:R-:W-:Y:S01]  /*a660*/  FADD.FTZ R21, R75, R76 ;  /* 0x0000004c4b157221 */ /* 0x008fe20000010000 */
[----:B------:R-:W-:Y:S01]  /*a670*/  F2FP.BF16.F32.PACK_AB R76, R98, R93 ;  /* 0x0000005d624c723e */ /* 0x000fe200000010ff */
[----:B------:R-:W-:Y:S01]  /*a680*/  FMUL.FTZ R71, R71, R4 ;  /* 0x0000000447477220 */ /* 0x000fe20000410000 */
[C---:B------:R-:W-:Y:S01]  /*a690*/  F2FP.BF16.F32.PACK_AB R81, R102.reuse, R75 ;  /* 0x0000004b6651723e */ /* 0x040fe200000010ff */
[----:B------:R-:W-:Y:S01]  /*a6a0*/  FADD.FTZ R80, R102, R21 ;  /* 0x0000001566507221 */ /* 0x000fe20000010000 */
[----:B------:R-:W-:Y:S01]  /*a6b0*/  IMAD.MOV.U32 R5, RZ, RZ, R72 ;  /* 0x000000ffff057224 */ /* 0x000fe200078e0048 */
[----:B------:R0:W-:Y:S01]  /*a6c0*/  STSM.16.M88.4 [R2+0x2d300], R76 ;  /* 0x02d3004c02007844 */ /* 0x0001e20000000200 */
[----:B------:R-:W3:Y:S01]  /*a6d0*/  MUFU.EX2 R103, R103 ;  /* 0x0000006700677308 */ /* 0x000ee20000000800 */
[----:B-1----:R-:W-:Y:S01]  /*a6e0*/  FADD.FTZ R0, R110, R3 ;  /* 0x000000036e007221 */ /* 0x002fe20000010000 */
[----:B------:R-:W-:-:S06]  /*a6f0*/  IMAD.MOV.U32 R4, RZ, RZ, R74 ;  /* 0x000000ffff047224 */ /* 0x000fcc00078e004a */
[----:B------:R-:W1:Y:S01]  /*a700*/  MUFU.EX2 R83, R83 ;  /* 0x0000005300537308 */ /* 0x000e620000000800 */
[----:B--2---:R-:W-:-:S07]  /*a710*/  FADD.FTZ R3, R111, R0 ;  /* 0x000000006f037221 */ /* 0x004fce0000010000 */
[----:B------:R-:W2:Y:S01]  /*a720*/  MUFU.EX2 R20, R137 ;  /* 0x0000008900147308 */ /* 0x000ea20000000800 */
[----:B---3--:R-:W-:Y:S01]  /*a730*/  FADD.FTZ R0, R103, R80 ;  /* 0x0000005067007221 */ /* 0x008fe20000010000 */
[----:B------:R-:W-:-:S06]  /*a740*/  F2FP.BF16.F32.PACK_AB R80, R110, R109 ;  /* 0x0000006d6e50723e */ /* 0x000fcc00000010ff */
[----:B------:R-:W3:Y:S01]  /*a750*/  MUFU.EX2 R91, R91 ;  /* 0x0000005b005b7308 */ /* 0x000ee20000000800 */
[C---:B-1----:R-:W-:Y:S01]  /*a760*/  FADD.FTZ R0, R83.reuse, R0 ;  /* 0x0000000053007221 */ /* 0x042fe20000010000 */
[----:B------:R-:W-:-:S06]  /*a770*/  F2FP.BF16.F32.PACK_AB R83, R83, R103 ;  /* 0x000000675353723e */ /* 0x000fcc00000010ff */
[----:B------:R-:W1:Y:S01]  /*a780*/  MUFU.EX2 R95, R95 ;  /* 0x0000005f005f7308 */ /* 0x000e620000000800 */
[C---:B--2---:R-:W-:Y:S01]  /*a790*/  F2FP.BF16.F32.PACK_AB R82, R20.reuse, R111 ;  /* 0x0000006f1452723e */ /* 0x044fe200000010ff */
[----:B------:R-:W-:-:S04]  /*a7a0*/  FADD.FTZ R3, R20, R3 ;  /* 0x0000000314037221 */ /* 0x000fc80000010000 */
[----:B------:R0:W-:Y:S02]  /*a7b0*/  STSM.16.M88.4 [R2+0x2eb00], R80 ;  /* 0x02eb005002007844 */ /* 0x0001e40000000200 */
[----:B------:R-:W2:Y:S01]  /*a7c0*/  MUFU.EX2 R119, R119 ;  /* 0x0000007700777308 */ /* 0x000ea20000000800 */
[----:B---3--:R-:W-:-:S07]  /*a7d0*/  FADD.FTZ R0, R91, R0 ;  /* 0x000000005b007221 */ /* 0x008fce0000010000 */
[----:B------:R-:W3:Y:S01]  /*a7e0*/  MUFU.EX2 R87, R87 ;  /* 0x0000005700577308 */ /* 0x000ee20000000800 */
[C---:B-1----:R-:W-:Y:S01]  /*a7f0*/  F2FP.BF16.F32.PACK_AB R9, R95.reuse, R91 ;  /* 0x0000005b5f09723e */ /* 0x042fe200000010ff */
[----:B------:R-:W-:-:S06]  /*a800*/  FADD.FTZ R0, R95, R0 ;  /* 0x000000005f007221 */ /* 0x000fcc0000010000 */
[----:B------:R-:W1:Y:S01]  /*a810*/  MUFU.EX2 R96, R135 ;  /* 0x0000008700607308 */ /* 0x000e620000000800 */
[----:B--2---:R-:W-:-:S07]  /*a820*/  FADD.FTZ R0, R119, R0 ;  /* 0x0000000077007221 */ /* 0x004fce0000010000 */
[----:B------:R-:W2:Y:S01]  /*a830*/  MUFU.EX2 R138, R138 ;  /* 0x0000008a008a7308 */ /* 0x000ea20000000800 */
[C---:B---3--:R-:W-:Y:S01]  /*a840*/  F2FP.BF16.F32.PACK_AB R11, R87.reuse, R119 ;  /* 0x00000077570b723e */ /* 0x048fe200000010ff */
[----:B------:R-:W-:-:S06]  /*a850*/  FADD.FTZ R0, R87, R0 ;  /* 0x0000000057007221 */ /* 0x000fcc0000010000 */
[----:B------:R-:W3:Y:S01]  /*a860*/  MUFU.EX2 R100, R100 ;  /* 0x0000006400647308 */ /* 0x000ee20000000800 */
[----:B-1----:R-:W-:-:S07]  /*a870*/  FADD.FTZ R3, R96, R3 ;  /* 0x0000000360037221 */ /* 0x002fce0000010000 */
[----:B------:R-:W1:Y:S01]  /*a880*/  MUFU.EX2 R101, R101 ;  /* 0x0000006500657308 */ /* 0x000e620000000800 */
[C---:B--2---:R-:W-:Y:S01]  /*a890*/  F2FP.BF16.F32.PACK_AB R8, R138.reuse, R96 ;  /* 0x000000608a08723e */ /* 0x044fe200000010ff */
[----:B------:R-:W-:-:S04]  /*a8a0*/  FADD.FTZ R3, R138, R3 ;  /* 0x000000038a037221 */ /* 0x000fc80000010000 */
        /* <DEDUP_REMOVED lines=12> */
[----:B------:R-:W-:-:S05]  /*a970*/  UMOV UR38, UR10 ;  /* 0x0000000a00267c82 */ /* 0x000fca0008000000 */
.L_x_2074:
[----:B------:R-:W-:-:S13]  /*a980*/  ISETP.LE.AND P2, PT, RZ, UR38, PT ;  /* 0x00000026ff007c0c */ /* 0x000fda000bf43270 */
[----:B------:R-:W-:Y:S05]  /*a990*/  @!P2 BRA `(.L_x_2084) ;  /* 0x000000400020a947 */ /* 0x000fea0003800000 */
[----:B------:R-:W-:Y:S01]  /*a9a0*/  IMAD.MOV.U32 R5, RZ, RZ, R72 ;  /* 0x000000ffff057224 */ /* 0x000fe200078e0048 */
[----:B------:R-:W-:Y:S01]  /*a9b0*/  UMOV UR39, UR60 ;  /* 0x0000003c00277c82 */ /* 0x000fe20008000000 */
[----:B------:R-:W-:Y:S01]  /*a9c0*/  IMAD.MOV.U32 R4, RZ, RZ, R74 ;  /* 0x000000ffff047224 */ /* 0x000fe200078e004a */
[----:B------:R-:W-:Y:S01]  /*a9d0*/  UMOV UR7, UR36 ;  /* 0x0000002400077c82 */ /* 0x000fe20008000000 */
[----:B------:R-:W-:-:S05]  /*a9e0*/  ULDC UR5, c[0x0][0x9d8] ;  /* 0x0002760000057ab9 */ /* 0x000fca0000000800 */
.L_x_2093:
        /* <DEDUP_REMOVED lines=10> */
.L_x_2086:
[----:B------:R-:W-:Y:S01]  /*aa90*/  ULEA UR4, UR36, UR37, 0x3 ;  /* 0x0000002524047291 */ /* 0x000fe2000f8e183f */
[----:B------:R-:W-:-:S05]  /*aaa0*/  IMAD.U32 R6, RZ, RZ, UR60 ;  /* 0x0000003cff067e24 */ /* 0x000fca000f8e00ff */
[----:B------:R-:W-:-:S04]  /*aab0*/  SHF.L.U32 R6, R6, 0x1f, RZ ;  /* 0x0000001f06067819 */ /* 0x000fc800000006ff */
[----:B------:R1:W2:Y:S01]  /*aac0*/  SYNCS.PHASECHK.TRANS64.TRYWAIT P2, [UR4+0x31c30], R6 ;  /* 0x031c3006ff0075a7 */ /* 0x0002a20008040144 */
[----:B------:R-:W-:Y:S05]  /*aad0*/  @!P0 BRA `(.L_x_2087) ;  /* 0x0000000000048947 */ /* 0x000fea0003800000 */
[----:B------:R-:W-:Y:S01]  /*aae0*/  BPT.TRAP 0x1 ;  /* 0x000000040000795c */ /* 0x000fe20000300000 */
.L_x_2087:
[----:B--2---:R-:W-:Y:S05]  /*aaf0*/  @P2 BRA `(.L_x_2085) ;  /* 0x0000000000082947 */ /* 0x004fea0003800000 */
[----:B------:R-:W2:Y:S02]  /*ab00*/  SYNCS.PHASECHK.TRANS64.TRYWAIT P2, [UR4+0x31c30], R6 ;  /* 0x031c3006ff0075a7 */ /* 0x000ea40008040144 */
[----:B--2---:R-:W-:Y:S05]  /*ab10*/  @!P2 BRA `(.L_x_2088) ;  /* 0x000000cc0078a947 */ /* 0x004fea0003800000 */
.L_x_2085:
        /* <DEDUP_REMOVED lines=30> */
[----:B-1----:R-:W-:Y:S01]  /*ad00*/  VIADD R6, R7, 0x8 ;  /* 0x0000000807067836 */ /* 0x002fe20000000000 */
        /* <DEDUP_REMOVED lines=57> */
[----:B0-----:R-:W-:-:S06]  /*b0a0*/  WARPGROUP.ARRIVE ;  /* 0x00000000000079c5 */ /* 0x001fcc0000000000 */
        /* <DEDUP_REMOVED lines=264> */
[----:B-1----:R-:W-:Y:S05]  /*c130*/  @P3 BRA `(.L_x_2089) ;  /* 0x00000000002c3947 */ /* 0x002fea0003800000 */
[----:B------:R-:W-:Y:S05]  /*c140*/  @!P0 BRA `(.L_x_2090) ;  /* 0x0000000000048947 */ /* 0x000fea0003800000 */
[----:B------:R-:W-:Y:S01]  /*c150*/  BPT.TRAP 0x1 ;  /* 0x000000040000795c */ /* 0x000fe20000300000 */
.L_x_2090:
[----:B------:R-:W-:Y:S01]  /*c160*/  ULEA UR4, UR7, UR37, 0x3 ;  /* 0x0000002507047291 */ /* 0x000fe2000f8e183f */
[----:B------:R-:W-:-:S05]  /*c170*/  IMAD.U32 R6, RZ, RZ, UR39 ;  /* 0x00000027ff067e24 */ /* 0x000fca000f8e00ff */
[----:B------:R-:W-:-:S04]  /*c180*/  SHF.L.U32 R6, R6, 0x1f, RZ ;  /* 0x0000001f06067819 */ /* 0x000fc800000006ff */
[----:B------:R0:W1:Y:S01]  /*c190*/  SYNCS.PHASECHK.TRANS64.TRYWAIT P2, [UR4+0x31c50], R6 ;  /* 0x031c5006ff0075a7 */ /* 0x0000620008040144 */
[----:B------:R-:W-:Y:S05]  /*c1a0*/  @!P0 BRA `(.L_x_2091) ;  /* 0x0000000000048947 */ /* 0x000fea0003800000 */
[----:B------:R-:W-:Y:S01]  /*c1b0*/  BPT.TRAP 0x1 ;  /* 0x000000040000795c */ /* 0x000fe20000300000 */
.L_x_2091:
[----:B-1----:R-:W-:Y:S05]  /*c1c0*/  @P2 BRA `(.L_x_2089) ;  /* 0x0000000000082947 */ /* 0x002fea0003800000 */
[----:B------:R-:W1:Y:S02]  /*c1d0*/  SYNCS.PHASECHK.TRANS64.TRYWAIT P2, [UR4+0x31c50], R6 ;  /* 0x031c5006ff0075a7 */ /* 0x000e640008040144 */
[----:B-1----:R-:W-:Y:S05]  /*c1e0*/  @!P2 BRA `(.L_x_2092) ;  /* 0x000000b400dca947 */ /* 0x002fea0003800000 */
.L_x_2089:
        /* <DEDUP_REMOVED lines=72> */
[----:B------:R-:W-:Y:S01]  /*c670*/  ULDC UR14, c[0x0][0x988] ;  /* 0x00026200000e7ab9 */ /* 0x000fe20000000800 */
[----:B------:R-:W-:Y:S01]  /*c680*/  FMUL.FTZ R128, R134, UR5 ;  /* 0x0000000586807c20 */ /* 0x000fe20008410000 */
[----:B------:R-:W-:Y:S01]  /*c690*/  UMOV UR4, UR14 ;  /* 0x0000000e00047c82 */ /* 0x000fe20008000000 */
        /* <DEDUP_REMOVED lines=263> */
[----:B------:R-:W-:Y:S01]  /*d710*/  FFMA.FTZ R137, R13, UR4, -R131 ;  /* 0x000000040d897c23 */ /* 0x000fe20008010883 */
[----:B------:R-:W-:-:S02]  /*d720*/  IMAD.U32 R13, RZ, RZ, UR36 ;  /* 0x00000024ff0d7e24 */ /* 0x000fc4000f8e00ff */
[----:B------:R-:W-:Y:S01]  /*d730*/  FMUL.FTZ R14, R14, UR4 ;  /* 0x000000040e0e7c20 */ /* 0x000fe20008410000 */
[--C-:B------:R-:W-:Y:S01]  /*d740*/  FFMA.FTZ R15, R9, UR4, -R131.reuse ;  /* 0x00000004090f7c23 */ /* 0x100fe20008010883 */
[----:B------:R-:W-:Y:S01]  /*d750*/  HGMMA.64x96x16.F32.BF16 R24, gdesc[UR32].tnspB, R24, gsb0 ;  /* 0x41600000201879f0 */ /* 0x000fe20008001818 */
[----:B------:R-:W-:Y:S01]  /*d760*/  UIADD3 UR32, UR10, 0xa80, URZ ;  /* 0x00000a800a207890 */ /* 0x000fe2000fffe03f */
[----:B------:R-:W-:Y:S01]  /*d770*/  MUFU.EX2 R77, R14 ;  /* 0x0000000e004d7308 */ /* 0x000fe20000000800 */
[----:B------:R-:W-:Y:S01]  /*d780*/  UIADD3 UR34, UR11, 0x1c0, URZ ;  /* 0x000001c00b227890 */ /* 0x000fe2000fffe03f */
[----:B------:R-:W-:Y:S01]  /*d790*/  @!P1 LEA R13, R13, UR37, 0x3 ;  /* 0x000000250d0d9c11 */ /* 0x000fe2000f8e18ff */
[----:B------:R-:W-:Y:S01]  /*d7a0*/  UMOV UR33, 0xc0000010 ;  /* 0xc000001000217882 */ /* 0x000fe20000000000 */
[----:B------:R-:W-:Y:S01]  /*d7b0*/  UMOV UR35, 0x80000020 ;  /* 0x8000002000237882 */ /* 0x000fe20000000000 */
[--C-:B------:R-:W-:Y:S01]  /*d7c0*/  FFMA.FTZ R9, R17, UR4, -R131.reuse ;  /* 0x0000000411097c23 */ /* 0x100fe20008010883 */
[--C-:B------:R-:W-:Y:S01]  /*d7d0*/  FFMA.FTZ R138, R18, UR4, -R131.reuse ;  /* 0x00000004128a7c23 */ /* 0x100fe20008010883 */
[----:B------:R-:W-:Y:S01]  /*d7e0*/  @!P1 VIADD R13, R13, 0x31c40 ;  /* 0x00031c400d0d9836 */ /* 0x000fe20000000000 */
[----:B------:R-:W0:Y:S01]  /*d7f0*/  MUFU.EX2 R8, R8 ;  /* 0x0000000800087308 */ /* 0x000e220000000800 */
[--C-:B------:R-:W-:Y:S01]  /*d800*/  FFMA.FTZ R129, R129, UR4, -R131.reuse ;  /* 0x0000000481817c23 */ /* 0x100fe20008010883 */
[--C-:B------:R-:W-:Y:S01]  /*d810*/  FFMA.FTZ R17, R106, UR4, -R131.reuse ;  /* 0x000000046a117c23 */ /* 0x100fe20008010883 */
[----:B------:R-:W-:Y:S01]  /*d820*/  FFMA.FTZ R18, R114, UR4, -R131 ;  /* 0x0000000472127c23 */ /* 0x000fe20008010883 */
[----:B------:R-:W-:Y:S01]  /*d830*/  @!P1 PRMT R13, RZ, 0x654, R13 ;  /* 0x00000654ff0d9816 */ /* 0x000fe2000000000d */
        /* <DEDUP_REMOVED lines=11> */
[----:B------:R-:W2:Y:S01]  /*d8f0*/  MUFU.EX2 R136, R136 ;  /* 0x0000008800887308 */ /* 0x000ea20000000800 */
[----:B0-----:R-:W-:Y:S01]  /*d900*/  FFMA.FTZ R14, R77, R0, R8 ;  /* 0x000000004d0e7223 */ /* 0x001fe20000010008 */
[--C-:B------:R-:W-:Y:S01]  /*d910*/  FFMA.FTZ R0, R99, UR4, -R131.reuse ;  /* 0x0000000463007c23 */ /* 0x100fe20008010883 */
[--C-:B------:R-:W-:Y:S01]  /*d920*/  FFMA.FTZ R86, R86, UR4, -R131.reuse ;  /* 0x0000000456567c23 */ /* 0x100fe20008010883 */
[--C-:B------:R-:W-:Y:S01]  /*d930*/  FFMA.FTZ R87, R87, UR4, -R131.reuse ;  /* 0x0000000457577c23 */ /* 0x100fe20008010883 */
[--C-:B------:R-:W-:Y:S01]  /*d940*/  FFMA.FTZ R79, R79, UR4, -R131.reuse ;  /* 0x000000044f4f7c23 */ /* 0x100fe20008010883 */
[--C-:B------:R-:W-:Y:S01]  /*d950*/  FFMA.FTZ R130, R130, UR4, -R131.reuse ;  /* 0x0000000482827c23 */ /* 0x100fe20008010883 */
[----:B------:R-:W-:Y:S01]  /*d960*/  FFMA.FTZ R78, R78, UR4, -R131 ;  /* 0x000000044e4e7c23 */ /* 0x000fe20008010883 */
[----:B------:R-:W0:Y:S01]  /*d970*/  MUFU.EX2 R137, R137 ;  /* 0x0000008900897308 */ /* 0x000e220000000800 */
[----:B-1----:R-:W-:Y:S01]  /*d980*/  FADD.FTZ R99, R15, R14 ;  /* 0x0000000e0f637221 */ /* 0x002fe20000010000 */
[----:B------:R-:W-:-:S02]  /*d990*/  F2FP.BF16.F32.PACK_AB R14, R134, R132 ;  /* 0x00000084860e723e */ /* 0x000fc400000010ff */
[----:B------:R-:W-:-:S04]  /*d9a0*/  ISETP.LT.AND P2, PT, RZ, UR38, PT ;  /* 0x00000026ff007c0c */ /* 0x000fc8000bf41270 */
[----:B------:R-:W1:Y:S01]  /*d9b0*/  MUFU.EX2 R9, R9 ;  /* 0x0000000900097308 */ /* 0x000e620000000800 */
[----:B--2---:R-:W-:Y:S01]  /*d9c0*/  FADD.FTZ R140, R136, R99 ;  /* 0x00000063888c7221 */ /* 0x004fe20000010000 */
[----:B------:R-:W-:-:S06]  /*d9d0*/  FFMA.FTZ R99, R102, UR4, -R131 ;  /* 0x0000000466637c23 */ /* 0x000fcc0008010883 */
[----:B------:R2:W-:Y:S01]  /*d9e0*/  MUFU.EX2 R5, R135 ;  /* 0x0000008700057308 */ /* 0x0005e20000000800 */
[----:B0-----:R-:W-:-:S07]  /*d9f0*/  FADD.FTZ R140, R137, R140 ;  /* 0x0000008c898c7221 */ /* 0x001fce0000010000 */
[----:B------:R-:W0:Y:S01]  /*da00*/  MUFU.EX2 R138, R138 ;  /* 0x0000008a008a7308 */ /* 0x000e220000000800 */
[--C-:B--2---:R-:W-:Y:S01]  /*da10*/  FFMA.FTZ R135, R128, UR4, -R131.reuse ;  /* 0x0000000480877c23 */ /* 0x104fe20008010883 */
[--C-:B------:R-:W-:Y:S01]  /*da20*/  FFMA.FTZ R128, R122, UR4, -R131.reuse ;  /* 0x000000047a807c23 */ /* 0x100fe20008010883 */
[----:B-1----:R-:W-:Y:S01]  /*da30*/  FADD.FTZ R119, R9, R140 ;  /* 0x0000008c09777221 */ /* 0x002fe20000010000 */
[--C-:B------:R-:W-:Y:S01]  /*da40*/  FFMA.FTZ R122, R126, UR4, -R131.reuse ;  /* 0x000000047e7a7c23 */ /* 0x100fe20008010883 */
[----:B------:R-:W-:-:S03]  /*da50*/  FFMA.FTZ R126, R127, UR4, -R131 ;  /* 0x000000047f7e7c23 */ /* 0x000fc60008010883 */
[----:B------:R-:W1:Y:S08]  /*da60*/  MUFU.EX2 R135, R135 ;  /* 0x0000008700877308 */ /* 0x000e700000000800 */
[----:B------:R-:W2:Y:S01]  /*da70*/  MUFU.EX2 R129, R129 ;  /* 0x0000008100817308 */ /* 0x000ea20000000800 */
[C---:B0-----:R-:W-:Y:S01]  /*da80*/  FADD.FTZ R102, R138.reuse, R119 ;  /* 0x000000778a667221 */ /* 0x041fe20000010000 */
[----:B------:R-:W-:-:S06]  /*da90*/  F2FP.BF16.F32.PACK_AB R9, R138, R9 ;  /* 0x000000098a09723e */ /* 0x000fcc00000010ff */
[----:B------:R-:W0:Y:S01]  /*daa0*/  MUFU.EX2 R128, R128 ;  /* 0x0000008000807308 */ /* 0x000e220000000800 */
[----:B-1----:R-:W-:-:S07]  /*dab0*/  FADD.FTZ R102, R135, R102 ;  /* 0x0000006687667221 */ /* 0x002fce0000010000 */
[----:B------:R-:W-:Y:S08]  /*dac0*/  MUFU.EX2 R120, R120 ;  /* 0x0000007800787308 */ /* 0x000ff00000000800 */
[----:B------:R-:W1:Y:S01]  /*dad0*/  MUFU.EX2 R123, R123 ;  /* 0x0000007b007b7308 */ /* 0x000e620000000800 */
[----:B------:R-:W-:Y:S02]  /*dae0*/  WARPGROUP.DEPBAR.LE gsb0, 0x0 ;  /* 0x00008000000079c5 */ /* 0x000fe40000010000 */
[----:B------:R-:W-:-:S05]  /*daf0*/  WARPGROUP.ARRIVE ;  /* 0x00000000000079c5 */ /* 0x000fca0000000000 */
[----:B------:R-:W-:Y:S01]  /*db00*/  MUFU.EX2 R121, R121 ;  /* 0x0000007900797308 */ /* 0x000fe20000000800 */
[----:B------:R-:W-:Y:S01]  /*db10*/  HGMMA.64x96x16.F32.BF16 R24, gdesc[UR32].tnspB, R24, gsb0 ;  /* 0x41600000201879f0 */ /* 0x000fe20008001818 */
[----:B------:R-:W-:Y:S02]  /*db20*/  UIADD3 UR32, UR10, 0xc00, URZ ;  /* 0x00000c000a207890 */ /* 0x000fe4000fffe03f */
[----:B------:R-:W-:-:S04]  /*db30*/  UIADD3 UR34, UR11, 0x200, URZ ;  /* 0x000002000b227890 */ /* 0x000fc8000fffe03f */
[----:B------:R-:W3:Y:S01]  /*db40*/  MUFU.EX2 R122, R122 ;  /* 0x0000007a007a7308 */ /* 0x000ee20000000800 */
[----:B------:R-:W-:Y:S01]  /*db50*/  UMOV UR33, 0xc0000010 ;  /* 0xc000001000217882 */ /* 0x000fe20000000000 */
[----:B------:R-:W-:-:S06]  /*db60*/  UMOV UR35, 0x80000020 ;  /* 0x8000002000237882 */ /* 0x000fcc0000000000 */
[----:B------:R-:W-:Y:S08]  /*db70*/  MUFU.EX2 R124, R124 ;  /* 0x0000007c007c7308 */ /* 0x000ff00000000800 */
[----:B------:R-:W4:Y:S08]  /*db80*/  MUFU.EX2 R126, R126 ;  /* 0x0000007e007e7308 */ /* 0x000f300000000800 */
[----:B------:R-:W-:Y:S08]  /*db90*/  MUFU.EX2 R112, R112 ;  /* 0x0000007000707308 */ /* 0x000ff00000000800 */
[----:B------:R-:W5:Y:S08]  /*dba0*/  MUFU.EX2 R18, R18 ;  /* 0x0000001200127308 */ /* 0x000f700000000800 */
[----:B------:R-:W5:Y:S08]  /*dbb0*/  MUFU.EX2 R113, R113 ;  /* 0x0000007100717308 */ /* 0x000f700000000800 */
[----:B------:R-:W5:Y:S08]  /*dbc0*/  MUFU.EX2 R114, R114 ;  /* 0x0000007200727308 */ /* 0x000f700000000800 */
[----:B------:R-:W-:Y:S08]  /*dbd0*/  MUFU.EX2 R116, R116 ;  /* 0x0000007400747308 */ /* 0x000ff00000000800 */
[----:B------:R-:W5:Y:S08]  /*dbe0*/  MUFU.EX2 R115, R115 ;  /* 0x0000007300737308 */ /* 0x000f700000000800 */
[----:B------:R-:W5:Y:S08]  /*dbf0*/  MUFU.EX2 R117, R117 ;  /* 0x0000007500757308 */ /* 0x000f700000000800 */
[----:B------:R-:W5:Y:S08]  /*dc00*/  MUFU.EX2 R118, R118 ;  /* 0x0000007600767308 */ /* 0x000f700000000800 */
[----:B------:R-:W5:Y:S08]  /*dc10*/  MUFU.EX2 R104, R104 ;  /* 0x0000006800687308 */ /* 0x000f700000000800 */
[----:B------:R-:W5:Y:S01]  /*dc20*/  MUFU.EX2 R17, R17 ;  /* 0x0000001100117308 */ /* 0x000f620000000800 */
[----:B------:R-:W-:-:S02]  /*dc30*/  WARPGROUP.DEPBAR.LE gsb0, 0x0 ;  /* 0x00008000000079c5 */ /* 0x000fc40000010000 */
[----:B------:R-:W-:-:S05]  /*dc40*/  WARPGROUP.ARRIVE ;  /* 0x00000000000079c5 */ /* 0x000fca0000000000 */
[----:B------:R-:W5:Y:S01]  /*dc50*/  MUFU.EX2 R105, R105 ;  /* 0x0000006900697308 */ /* 0x000f620000000800 */
[----:B------:R-:W-:Y:S07]  /*dc60*/  HGMMA.64x96x16.F32.BF16 R24, gdesc[UR32].tnspB, R24, gsb0 ;  /* 0x41600000201879f0 */ /* 0x000fee0008001818 */
[----:B------:R-:W5:Y:S08]  /*dc70*/  MUFU.EX2 R106, R106 ;  /* 0x0000006a006a7308 */ /* 0x000f700000000800 */
[----:B------:R-:W5:Y:S08]  /*dc80*/  MUFU.EX2 R108, R108 ;  /* 0x0000006c006c7308 */ /* 0x000f700000000800 */
[----:B------:R-:W5:Y:S08]  /*dc90*/  MUFU.EX2 R107, R107 ;  /* 0x0000006b006b7308 */ /* 0x000f700000000800 */
[----:B------:R-:W-:Y:S08]  /*dca0*/  MUFU.EX2 R110, R110 ;  /* 0x0000006e006e7308 */ /* 0x000ff00000000800 */
[----:B------:R-:W5:Y:S08]  /*dcb0*/  MUFU.EX2 R109, R109 ;  /* 0x0000006d006d7308 */ /* 0x000f700000000800 */
[----:B------:R-:W5:Y:S08]  /*dcc0*/  MUFU.EX2 R96, R96 ;  /* 0x0000006000607308 */ /* 0x000f700000000800 */
        /* <DEDUP_REMOVED lines=8> */
[----:B------:R-:W-:Y:S01]  /*dd50*/  @!P1 SYNCS.ARRIVE.TRANS64.RED.A1T0 RZ, [R13+URZ], RZ ;  /* 0x000000ff0dff99a7 */ /* 0x000fe2000810043f */
[----:B------:R-:W-:Y:S01]  /*dd60*/  MUFU.EX2 R89, R89 ;  /* 0x0000005900597308 */ /* 0x000fe20000000800 */
[----:B--2---:R-:W-:Y:S01]  /*dd70*/  IMAD.U32 R12, RZ, RZ, UR7 ;  /* 0x00000007ff0c7e24 */ /* 0x004fe2000f8e00ff */
[----:B------:R-:W-:Y:S01]  /*dd80*/  UIADD3 UR7, UR38, -0x1, URZ ;  /* 0xffffffff26077890 */ /* 0x000fe2000fffe03f */
[-C--:B------:R-:W-:Y:S01]  /*dd90*/  FMUL.FTZ R24, R24, R4.reuse ;  /* 0x0000000418187220 */ /* 0x080fe20000410000 */
[-C--:B------:R-:W-:Y:S01]  /*dda0*/  FMUL.FTZ R25, R25, R4.reuse ;  /* 0x0000000419197220 */ /* 0x080fe20000410000 */
[-C--:B------:R-:W-:Y:S01]  /*ddb0*/  FMUL.FTZ R28, R28, R4.reuse ;  /* 0x000000041c1c7220 */ /* 0x080fe20000410000 */
[----:B------:R-:W-:Y:S01]  /*ddc0*/  @!P1 LEA R12, R12, UR37, 0x3 ;  /* 0x000000250c0c9c11 */ /* 0x000fe2000f8e18ff */
[----:B------:R-:W-:Y:S01]  /*ddd0*/  FMUL.FTZ R29, R29, R4 ;  /* 0x000000041d1d7220 */ /* 0x000fe20000410000 */
[----:B------:R-:W-:Y:S01]  /*dde0*/  MUFU.EX2 R92, R92 ;  /* 0x0000005c005c7308 */ /* 0x000fe20000000800 */
[----:B------:R-:W-:Y:S01]  /*ddf0*/  UMOV UR38, UR7 ;  /* 0x0000000700267c82 */ /* 0x000fe20008000000 */
[----:B------:R-:W-:Y:S01]  /*de00*/  UMOV UR7, UR36 ;  /* 0x0000002400077c82 */ /* 0x000fe20008000000 */
[----:B------:R-:W-:-:S02]  /*de10*/  @!P1 VIADD R12, R12, 0x31c60 ;  /* 0x00031c600c0c9836 */ /* 0x000fc40000000000 */
[-C--:B------:R-:W-:Y:S01]  /*de20*/  FMUL.FTZ R32, R32, R4.reuse ;  /* 0x0000000420207220 */ /* 0x080fe20000410000 */
[-C--:B------:R-:W-:Y:S01]  /*de30*/  FMUL.FTZ R33, R33, R4.reuse ;  /* 0x0000000421217220 */ /* 0x080fe20000410000 */
[-C--:B------:R-:W-:Y:S01]  /*de40*/  FMUL.FTZ R36, R36, R4.reuse ;  /* 0x0000000424247220 */ /* 0x080fe20000410000 */
[-C--:B------:R-:W-:Y:S01]  /*de50*/  FMUL.FTZ R37, R37, R4.reuse ;  /* 0x0000000425257220 */ /* 0x080fe20000410000 */
[----:B------:R-:W-:Y:S01]  /*de60*/  @!P1 PRMT R12, RZ, 0x654, R12 ;  /* 0x00000654ff0c9816 */ /* 0x000fe2000000000c */
[----:B------:R-:W-:Y:S01]  /*de70*/  MUFU.EX2 R93, R93 ;  /* 0x0000005d005d7308 */ /* 0x000fe20000000800 */
[-C--:B------:R-:W-:Y:S01]  /*de80*/  FMUL.FTZ R40, R40, R4.reuse ;  /* 0x0000000428287220 */ /* 0x080fe20000410000 */
[-C--:B------:R-:W-:Y:S01]  /*de90*/  FMUL.FTZ R41, R41, R4.reuse ;  /* 0x0000000429297220 */ /* 0x080fe20000410000 */
[----:B------:R2:W-:Y:S01]  /*dea0*/  @!P1 SYNCS.ARRIVE.TRANS64.RED.A1T0 RZ, [R12+URZ], RZ ;  /* 0x000000ff0cff99a7 */ /* 0x0005e2000810043f */
[-C--:B------:R-:W-:Y:S01]  /*deb0*/  FMUL.FTZ R44, R44, R4.reuse ;  /* 0x000000042c2c7220 */ /* 0x080fe20000410000 */
[-C--:B------:R-:W-:Y:S01]  /*dec0*/  FMUL.FTZ R45, R45, R4.reuse ;  /* 0x000000042d2d7220 */ /* 0x080fe20000410000 */
[-C--:B------:R-:W-:Y:S01]  /*ded0*/  FMUL.FTZ R48, R48, R4.reuse ;  /* 0x0000000430307220 */ /* 0x080fe20000410000 */
[-C--:B------:R-:W-:Y:S01]  /*dee0*/  FMUL.FTZ R49, R49, R4.reuse ;  /* 0x0000000431317220 */ /* 0x080fe20000410000 */
[----:B------:R-:W-:Y:S01]  /*def0*/  MUFU.EX2 R86, R86 ;  /* 0x0000005600567308 */ /* 0x000fe20000000800 */
[-C--:B------:R-:W-:Y:S01]  /*df00*/  FMUL.FTZ R52, R52, R4.reuse ;  /* 0x0000000434347220 */ /* 0x080fe20000410000 */
[-C--:B------:R-:W-:Y:S01]  /*df10*/  FMUL.FTZ R53, R53, R4.reuse ;  /* 0x0000000435357220 */ /* 0x080fe20000410000 */
[----:B--2---:R-:W-:Y:S01]  /*df20*/  FFMA.FTZ R12, R4, R3, R6 ;  /* 0x00000003040c7223 */ /* 0x004fe20000010006 */
[-C--:B------:R-:W-:Y:S01]  /*df30*/  FMUL.FTZ R56, R56, R4.reuse ;  /* 0x0000000438387220 */ /* 0x080fe20000410000 */
[-C--:B------:R-:W-:Y:S01]  /*df40*/  FMUL.FTZ R57, R57, R4.reuse ;  /* 0x0000000439397220 */ /* 0x080fe20000410000 */
[----:B------:R-:W-:Y:S01]  /*df50*/  FMUL.FTZ R60, R60, R4 ;  /* 0x000000043c3c7220 */ /* 0x000fe20000410000 */
[C---:B------:R-:W-:Y:S01]  /*df60*/  FADD.FTZ R13, R133.reuse, R12 ;  /* 0x0000000c850d7221 */ /* 0x040fe20000010000 */
[----:B------:R-:W-:Y:S01]  /*df70*/  F2FP.BF16.F32.PACK_AB R12, R133, R6 ;  /* 0x00000006850c723e */ /* 0x000fe200000010ff */
[----:B------:R2:W5:Y:S01]  /*df80*/  MUFU.EX2 R3, R98 ;  /* 0x0000006200037308 */ /* 0x0005620000000800 */
[-C--:B------:R-:W-:Y:S01]  /*df90*/  FMUL.FTZ R61, R61, R4.reuse ;  /* 0x000000043d3d7220 */ /* 0x080fe20000410000 */
[----:B------:R-:W-:Y:S01]  /*dfa0*/  FADD.FTZ R13, R132, R13 ;  /* 0x0000000d840d7221 */ /* 0x000fe20000010000 */
[-C--:B------:R-:W-:Y:S01]  /*dfb0*/  FMUL.FTZ R64, R64, R4.reuse ;  /* 0x0000000440407220 */ /* 0x080fe20000410000 */
[-C--:B------:R-:W-:Y:S01]  /*dfc0*/  FMUL.FTZ R65, R65, R4.reuse ;  /* 0x0000000441417220 */ /* 0x080fe20000410000 */
[----:B------:R-:W-:Y:S01]  /*dfd0*/  FMUL.FTZ R68, R68, R4 ;  /* 0x0000000444447220 */ /* 0x000fe20000410000 */
[----:B------:R-:W-:Y:S01]  /*dfe0*/  FADD.FTZ R6, R134, R13 ;  /* 0x0000000d86067221 */ /* 0x000fe20000010000 */
[----:B------:R-:W-:Y:S01]  /*dff0*/  F2FP.BF16.F32.PACK_AB R13, R15, R8 ;  /* 0x000000080f0d723e */ /* 0x000fe200000010ff */
[--C-:B------:R-:W-:Y:S01]  /*e000*/  FFMA.FTZ R8, R90, UR4, -R131.reuse ;  /* 0x000000045a087c23 */ /* 0x100fe20008010883 */
[--C-:B--2---:R-:W-:Y:S01]  /*e010*/  FFMA.FTZ R98, R91, UR4, -R131.reuse ;  /* 0x000000045b627c23 */ /* 0x104fe20008010883 */
[----:B------:R-:W-:Y:S01]  /*e020*/  FADD.FTZ R111, R7, R6 ;  /* 0x00000006076f7221 */ /* 0x000fe20000010000 */
[--C-:B------:R-:W-:Y:S01]  /*e030*/  FFMA.FTZ R91, R94, UR4, -R131.reuse ;  /* 0x000000045e5b7c23 */ /* 0x100fe20008010883 */
[----:B------:R1:W2:Y:S01]  /*e040*/  MUFU.EX2 R6, R103 ;  /* 0x0000006700067308 */ /* 0x0002a20000000800 */
[----:B------:R-:W-:Y:S01]  /*e050*/  FFMA.FTZ R94, R82, UR4, -R131 ;  /* 0x00000004525e7c23 */ /* 0x000fe20008010883 */
[----:B------:R-:W-:Y:S01]  /*e060*/  FADD.FTZ R90, R10, R111 ;  /* 0x0000006f0a5a7221 */ /* 0x000fe20000010000 */
[----:B------:R-:W-:Y:S01]  /*e070*/  F2FP.BF16.F32.PACK_AB R15, R137, R136 ;  /* 0x00000088890f723e */ /* 0x000fe200000010ff */
[----:B------:R-:W-:Y:S01]  /*e080*/  FMUL.FTZ R69, R69, R4 ;  /* 0x0000000445457220 */ /* 0x000fe20000410000 */
[-C--:B------:R-:W-:Y:S01]  /*e090*/  FMUL.FTZ R26, R26, R77.reuse ;  /* 0x0000004d1a1a7220 */ /* 0x080fe20000410000 */
[----:B------:R-:W-:Y:S01]  /*e0a0*/  FADD.FTZ R111, R11, R90 ;  /* 0x0000005a0b6f7221 */ /* 0x000fe20000010000 */
[----:B------:R-:W-:Y:S01]  /*e0b0*/  FFMA.FTZ R90, R83, UR4, -R131 ;  /* 0x00000004535a7c23 */ /* 0x000fe20008010883 */
[----:B------:R-:W-:Y:S01]  /*e0c0*/  FADD.FTZ R83, R129, R102 ;  /* 0x0000006681537221 */ /* 0x000fe20000010000 */
[----:B------:R3:W2:Y:S01]  /*e0d0*/  MUFU.EX2 R82, R8 ;  /* 0x0000000800527308 */ /* 0x0006a20000000800 */
[----:B------:R-:W-:Y:S01]  /*e0e0*/  FADD.FTZ R132, R20, R111 ;  /* 0x0000006f14847221 */ /* 0x000fe20000010000 */
[----:B------:R5:W-:Y:S01]  /*e0f0*/  STSM.16.M88.4 [R2+0x24300], R12 ;  /* 0x0243000c02007844 */ /* 0x000be20000000200 */
[----:B0-----:R-:W-:Y:S01]  /*e100*/  FADD.FTZ R102, R128, R83 ;  /* 0x0000005380667221 */ /* 0x001fe20000010000 */
[----:B------:R-:W-:Y:S01]  /*e110*/  FFMA.FTZ R83, R75, UR4, -R131 ;  /* 0x000000044b537c23 */ /* 0x000fe20008010883 */
[----:B------:R-:W-:Y:S01]  /*e120*/  FADD.FTZ R111, R21, R132 ;  /* 0x00000084156f7221 */ /* 0x000fe20000010000 */
[----:B------:R-:W-:Y:S01]  /*e130*/  FMUL.FTZ R27, R27, R77 ;  /* 0x0000004d1b1b7220 */ /* 0x000fe20000410000 */
[----:B-1----:R-:W-:Y:S01]  /*e140*/  FADD.FTZ R103, R123, R102 ;  /* 0x000000667b677221 */ /* 0x002fe20000010000 */
[----:B------:R0:W1:Y:S01]  /*e150*/  MUFU.EX2 R75, R98 ;  /* 0x00000062004b7308 */ /* 0x0000620000000800 */
[----:B------:R-:W-:Y:S01]  /*e160*/  FADD.FTZ R132, R120, R111 ;  /* 0x0000006f78847221 */ /* 0x000fe20000010000 */
[----:B---3--:R-:W-:Y:S01]  /*e170*/  F2FP.BF16.F32.PACK_AB R8, R10, R7 ;  /* 0x000000070a08723e */ /* 0x008fe200000010ff */
[----:B------:R-:W-:Y:S01]  /*e180*/  FADD.FTZ R103, R122, R103 ;  /* 0x000000677a677221 */ /* 0x000fe20000010000 */
[----:B------:R-:W-:Y:S01]  /*e190*/  F2FP.BF16.F32.PACK_AB R10, R20, R11 ;  /* 0x0000000b140a723e */ /* 0x000fe200000010ff */
[----:B------:R-:W-:Y:S01]  /*e1a0*/  FADD.FTZ R111, R121, R132 ;  /* 0x00000084796f7221 */ /* 0x000fe20000010000 */
[----:B------:R-:W-:Y:S01]  /*e1b0*/  F2FP.BF16.F32.PACK_AB R11, R129, R135 ;  /* 0x00000087810b723e */ /* 0x000fe200000010ff */
[----:B----4-:R-:W-:Y:S01]  /*e1c0*/  FADD.FTZ R103, R126, R103 ;  /* 0x000000677e677221 */ /* 0x010fe20000010000 */
[----:B------:R3:W-:Y:S01]  /*e1d0*/  MUFU.EX2 R7, R95 ;  /* 0x0000005f00077308 */ /* 0x0007e20000000800 */
[----:B------:R-:W-:Y:S01]  /*e1e0*/  FADD.FTZ R111, R124, R111 ;  /* 0x0000006f7c6f7221 */ /* 0x000fe20000010000 */
[----:B-----5:R-:W-:Y:S01]  /*e1f0*/  F2FP.BF16.F32.PACK_AB R12, R120, R21 ;  /* 0x00000015780c723e */ /* 0x020fe200000010ff */
[----:B------:R-:W-:Y:S01]  /*e200*/  FADD.FTZ R103, R18, R103 ;  /* 0x0000006712677221 */ /* 0x000fe20000010000 */
[----:B------:R4:W-:Y:S01]  /*e210*/  STSM.16.M88.4 [R2+0x25b00], R8 ;  /* 0x025b000802007844 */ /* 0x0009e20000000200 */
[----:B------:R-:W-:Y:S01]  /*e220*/  FADD.FTZ R102, R112, R111 ;  /* 0x0000006f70667221 */ /* 0x000fe20000010000 */
[C---:B------:R-:W-:Y:S01]  /*e230*/  F2FP.BF16.F32.PACK_AB R112, R113.reuse, R112 ;  /* 0x000000707170723e */ /* 0x040fe200000010ff */
[C---:B------:R-:W-:Y:S01]  /*e240*/  FADD.FTZ R20, R114.reuse, R103 ;  /* 0x0000006772147221 */ /* 0x040fe20000010000 */
[----:B------:R-:W5:Y:S01]  /*e250*/  MUFU.EX2 R91, R91 ;  /* 0x0000005b005b7308 */ /* 0x000f620000000800 */
[----:B------:R-:W-:Y:S01]  /*e260*/  FADD.FTZ R111, R113, R102 ;  /* 0x00000066716f7221 */ /* 0x000fe20000010000 */
[----:B------:R-:W-:Y:S01]  /*e270*/  F2FP.BF16.F32.PACK_AB R113, R114, R18 ;  /* 0x000000127271723e */ /* 0x000fe200000010ff */
[----:B------:R-:W-:Y:S01]  /*e280*/  FADD.FTZ R15, R115, R20 ;  /* 0x00000014730f7221 */ /* 0x000fe20000010000 */
[----:B------:R-:W-:Y:S01]  /*e290*/  F2FP.BF16.F32.PACK_AB R13, R123, R128 ;  /* 0x000000807b0d723e */ /* 0x000fe200000010ff */
[----:B------:R-:W-:Y:S01]  /*e2a0*/  FADD.FTZ R14, R116, R111 ;  /* 0x0000006f740e7221 */ /* 0x000fe20000010000 */
[C---:B------:R-:W-:Y:S01]  /*e2b0*/  F2FP.BF16.F32.PACK_AB R114, R117.reuse, R116 ;  /* 0x000000747572723e */ /* 0x040fe200000010ff */
[----:B------:R-:W-:Y:S01]  /*e2c0*/  FADD.FTZ R20, R118, R15 ;  /* 0x0000000f76147221 */ /* 0x000fe20000010000 */
[----:B------:R-:W-:Y:S01]  /*e2d0*/  MUFU.EX2 R94, R94 ;  /* 0x0000005e005e7308 */ /* 0x000fe20000000800 */
[----:B------:R-:W-:Y:S01]  /*e2e0*/  FADD.FTZ R21, R117, R14 ;  /* 0x0000000e75157221 */ /* 0x000fe20000010000 */
[----:B------:R-:W-:Y:S01]  /*e2f0*/  F2FP.BF16.F32.PACK_AB R14, R124, R121 ;  /* 0x000000797c0e723e */ /* 0x000fe200000010ff */
[----:B------:R-:W-:Y:S01]  /*e300*/  FMUL.FTZ R30, R30, R77 ;  /* 0x0000004d1e1e7220 */ /* 0x000fe20000410000 */
[----:B------:R-:W-:Y:S01]  /*e310*/  F2FP.BF16.F32.PACK_AB R15, R126, R122 ;  /* 0x0000007a7e0f723e */ /* 0x000fe200000010ff */
[----:B0-----:R-:W-:Y:S01]  /*e320*/  FADD.FTZ R98, R104, R21 ;  /* 0x0000001568627221 */ /* 0x001fe20000010000 */
[----:B------:R-:W-:Y:S01]  /*e330*/  FADD.FTZ R21, R17, R20 ;  /* 0x0000001411157221 */ /* 0x000fe20000010000 */
[C---:B------:R-:W-:Y:S01]  /*e340*/  F2FP.BF16.F32.PACK_AB R104, R105.reuse, R104 ;  /* 0x000000686968723e */ /* 0x040fe200000010ff */
[----:B------:R-:W0:Y:S01]  /*e350*/  MUFU.EX2 R80, R80 ;  /* 0x0000005000507308 */ /* 0x000e220000000800 */
[----:B---3--:R-:W-:Y:S01]  /*e360*/  FADD.FTZ R95, R105, R98 ;  /* 0x00000062695f7221 */ /* 0x008fe20000010000 */
[----:B------:R-:W-:Y:S01]  /*e370*/  FADD.FTZ R20, R106, R21 ;  /* 0x000000156a147221 */ /* 0x000fe20000010000 */
[----:B------:R3:W-:Y:S01]  /*e380*/  STSM.16.M88.4 [R2+0x27300], R12 ;  /* 0x0273000c02007844 */ /* 0x0007e20000000200 */
[----:B------:R-:W-:Y:S01]  /*e390*/  F2FP.BF16.F32.PACK_AB R115, R118, R115 ;  /* 0x000000737673723e */ /* 0x000fe200000010ff */
[----:B------:R-:W-:Y:S01]  /*e3a0*/  FADD.FTZ R98, R108, R95 ;  /* 0x0000005f6c627221 */ /* 0x000fe20000010000 */
[----:B------:R-:W-:Y:S01]  /*e3b0*/  FADD.FTZ R95, R107, R20 ;  /* 0x000000146b5f7221 */ /* 0x000fe20000010000 */
[----:B------:R-:W-:Y:S01]  /*e3c0*/  F2FP.BF16.F32.PACK_AB R105, R106, R17 ;  /* 0x000000116a69723e */ /* 0x000fe200000010ff */
[----:B------:R0:W-:Y:S01]  /*e3d0*/  MUFU.EX2 R21, R90 ;  /* 0x0000005a00157308 */ /* 0x0001e20000000800 */
[C---:B------:R-:W-:Y:S01]  /*e3e0*/  FADD.FTZ R103, R109.reuse, R98 ;  /* 0x000000626d677221 */ /* 0x040fe20000010000 */
[----:B------:R-:W-:Y:S01]  /*e3f0*/  FADD.FTZ R18, R110, R95 ;  /* 0x0000005f6e127221 */ /* 0x000fe20000010000 */
[----:B------:R-:W-:Y:S01]  /*e400*/  F2FP.BF16.F32.PACK_AB R106, R109, R108 ;  /* 0x0000006c6d6a723e */ /* 0x000fe200000010ff */
[----:B------:R0:W-:Y:S01]  /*e410*/  STSM.16.M88.4 [R2+0x28b00], R112 ;  /* 0x028b007002007844 */ /* 0x0001e20000000200 */
[----:B------:R-:W-:Y:S01]  /*e420*/  FADD.FTZ R20, R96, R103 ;  /* 0x0000006760147221 */ /* 0x000fe20000010000 */
[----:B------:R-:W-:Y:S01]  /*e430*/  FADD.FTZ R95, R3, R18 ;  /* 0x00000012035f7221 */ /* 0x000fe20000010000 */
[C---:B------:R-:W-:Y:S01]  /*e440*/  F2FP.BF16.F32.PACK_AB R96, R97.reuse, R96 ;  /* 0x000000606160723e */ /* 0x040fe200000010ff */
[----:B------:R-:W-:Y:S01]  /*e450*/  MUFU.EX2 R87, R87 ;  /* 0x0000005700577308 */ /* 0x000fe20000000800 */
[----:B------:R-:W-:Y:S01]  /*e460*/  FADD.FTZ R103, R97, R20 ;  /* 0x0000001461677221 */ /* 0x000fe20000010000 */
[C---:B------:R-:W-:Y:S01]  /*e470*/  FADD.FTZ R18, R0.reuse, R95 ;  /* 0x0000005f00127221 */ /* 0x040fe20000010000 */
[----:B------:R-:W-:Y:S01]  /*e480*/  F2FP.BF16.F32.PACK_AB R97, R0, R3 ;  /* 0x000000030061723e */ /* 0x000fe200000010ff */
[----:B------:R-:W-:Y:S01]  /*e490*/  FMUL.FTZ R31, R31, R77 ;  /* 0x0000004d1f1f7220 */ /* 0x000fe20000410000 */
[----:B------:R-:W-:Y:S01]  /*e4a0*/  FADD.FTZ R20, R100, R103 ;  /* 0x0000006764147221 */ /* 0x000fe20000010000 */
[----:B------:R-:W-:Y:S01]  /*e4b0*/  FADD.FTZ R95, R99, R18 ;  /* 0x00000012635f7221 */ /* 0x000fe20000010000 */
[C---:B--2---:R-:W-:Y:S01]  /*e4c0*/  F2FP.BF16.F32.PACK_AB R99, R6.reuse, R99 ;  /* 0x000000630663723e */ /* 0x044fe200000010ff */
[----:B------:R-:W2:Y:S01]  /*e4d0*/  MUFU.EX2 R81, R81 ;  /* 0x0000005100517308 */ /* 0x000ea20000000800 */
[C---:B----4-:R-:W-:Y:S01]  /*e4e0*/  FADD.FTZ R9, R101.reuse, R20 ;  /* 0x0000001465097221 */ /* 0x050fe20000010000 */
[----:B------:R-:W-:Y:S01]  /*e4f0*/  FADD.FTZ R95, R6, R95 ;  /* 0x0000005f065f7221 */ /* 0x000fe20000010000 */
[----:B------:R-:W-:Y:S01]  /*e500*/  F2FP.BF16.F32.PACK_AB R107, R110, R107 ;  /* 0x0000006b6e6b723e */ /* 0x000fe200000010ff */
[----:B------:R-:W-:Y:S01]  /*e510*/  FMUL.FTZ R34, R34, R77 ;  /* 0x0000004d22227220 */ /* 0x000fe20000410000 */
[----:B------:R-:W-:Y:S01]  /*e520*/  FADD.FTZ R8, R88, R9 ;  /* 0x0000000958087221 */ /* 0x000fe20000010000 */
[----:B------:R-:W-:Y:S01]  /*e530*/  FADD.FTZ R10, R82, R95 ;  /* 0x0000005f520a7221 */ /* 0x000fe20000010000 */
[----:B------:R-:W-:Y:S01]  /*e540*/  F2FP.BF16.F32.PACK_AB R98, R101, R100 ;  /* 0x000000646562723e */ /* 0x000fe200000010ff */
[----:B------:R-:W4:Y:S01]  /*e550*/  MUFU.EX2 R84, R84 ;  /* 0x0000005400547308 */ /* 0x000f220000000800 */
[----:B------:R-:W-:Y:S01]  /*e560*/  FADD.FTZ R9, R89, R8 ;  /* 0x0000000859097221 */ /* 0x000fe20000010000 */
[----:B-1----:R-:W-:Y:S01]  /*e570*/  FADD.FTZ R10, R75, R10 ;  /* 0x0000000a4b0a7221 */ /* 0x002fe20000010000 */
[----:B------:R-:W-:Y:S01]  /*e580*/  F2FP.BF16.F32.PACK_AB R88, R89, R88 ;  /* 0x000000585958723e */ /* 0x000fe200000010ff */
[----:B------:R1:W-:Y:S01]  /*e590*/  STSM.16.M88.4 [R2+0x2a300], R104 ;  /* 0x02a3006802007844 */ /* 0x0003e20000000200 */
[----:B------:R-:W-:Y:S01]  /*e5a0*/  FADD.FTZ R0, R92, R9 ;  /* 0x000000095c007221 */ /* 0x000fe20000010000 */
[----:B-----5:R-:W-:Y:S01]  /*e5b0*/  FADD.FTZ R10, R91, R10 ;  /* 0x0000000a5b0a7221 */ /* 0x020fe20000010000 */
[----:B------:R-:W-:Y:S01]  /*e5c0*/  F2FP.BF16.F32.PACK_AB R89, R75, R82 ;  /* 0x000000524b59723e */ /* 0x000fe200000010ff */
[----:B------:R-:W5:Y:S01]  /*e5d0*/  MUFU.EX2 R85, R85 ;  /* 0x0000005500557308 */ /* 0x000f620000000800 */
[----:B------:R-:W-:Y:S01]  /*e5e0*/  FADD.FTZ R3, R93, R0 ;  /* 0x000000005d037221 */ /* 0x000fe20000010000 */
[----:B------:R-:W-:Y:S01]  /*e5f0*/  FADD.FTZ R9, R7, R10 ;  /* 0x0000000a07097221 */ /* 0x000fe20000010000 */
[----:B0-----:R-:W-:Y:S01]  /*e600*/  F2FP.BF16.F32.PACK_AB R90, R93, R92 ;  /* 0x0000005c5d5a723e */ /* 0x001fe200000010ff */
[----:B------:R1:W-:Y:S01]  /*e610*/  STSM.16.M88.4 [R2+0x2bb00], R96 ;  /* 0x02bb006002007844 */ /* 0x0003e20000000200 */
[----:B------:R-:W-:Y:S01]  /*e620*/  FADD.FTZ R0, R80, R3 ;  /* 0x0000000350007221 */ /* 0x000fe20000010000 */
[----:B------:R-:W-:Y:S01]  /*e630*/  FADD.FTZ R6, R94, R9 ;  /* 0x000000095e067221 */ /* 0x000fe20000010000 */
[----:B------:R-:W-:Y:S01]  /*e640*/  F2FP.BF16.F32.PACK_AB R91, R7, R91 ;  /* 0x0000005b075b723e */ /* 0x000fe200000010ff */
[----:B------:R-:W0:Y:S01]  /*e650*/  MUFU.EX2 R11, R130 ;  /* 0x00000082000b7308 */ /* 0x000e220000000800 */
[----:B--2---:R-:W-:Y:S01]  /*e660*/  FADD.FTZ R3, R81, R0 ;  /* 0x0000000051037221 */ /* 0x004fe20000010000 */
[----:B------:R-:W-:Y:S01]  /*e670*/  FADD.FTZ R9, R21, R6 ;  /* 0x0000000615097221 */ /* 0x000fe20000010000 */
[----:B------:R-:W-:Y:S01]  /*e680*/  F2FP.BF16.F32.PACK_AB R80, R81, R80 ;  /* 0x000000505150723e */ /* 0x000fe200000010ff */
[----:B------:R1:W-:Y:S01]  /*e690*/  STSM.16.M88.4 [R2+0x2d300], R88 ;  /* 0x02d3005802007844 */ /* 0x0003e20000000200 */
[----:B------:R-:W-:Y:S01]  /*e6a0*/  F2FP.BF16.F32.PACK_AB R81, R21, R94 ;  /* 0x0000005e1551723e */ /* 0x000fe200000010ff */
[----:B------:R-:W-:Y:S01]  /*e6b0*/  FADD.FTZ R6, R86, R9 ;  /* 0x0000000956067221 */ /* 0x000fe20000010000 */
[----:B----4-:R-:W-:Y:S01]  /*e6c0*/  FADD.FTZ R0, R84, R3 ;  /* 0x0000000354007221 */ /* 0x010fe20000010000 */
[----:B---3--:R2:W3:Y:S01]  /*e6d0*/  MUFU.EX2 R12, R83 ;  /* 0x00000053000c7308 */ /* 0x0084e20000000800 */
[----:B-----5:R-:W-:Y:S01]  /*e6e0*/  F2FP.BF16.F32.PACK_AB R82, R85, R84 ;  /* 0x000000545552723e */ /* 0x020fe200000010ff */
[----:B------:R-:W-:Y:S01]  /*e6f0*/  FADD.FTZ R6, R87, R6 ;  /* 0x0000000657067221 */ /* 0x000fe20000010000 */
[----:B------:R-:W-:Y:S01]  /*e700*/  FADD.FTZ R0, R85, R0 ;  /* 0x0000000055007221 */ /* 0x000fe20000010000 */
[-C--:B------:R-:W-:Y:S01]  /*e710*/  FMUL.FTZ R35, R35, R77.reuse ;  /* 0x0000004d23237220 */ /* 0x080fe20000410000 */
[-C--:B------:R-:W-:Y:S01]  /*e720*/  FMUL.FTZ R38, R38, R77.reuse ;  /* 0x0000004d26267220 */ /* 0x080fe20000410000 */
[-C--:B------:R-:W-:Y:S01]  /*e730*/  FMUL.FTZ R39, R39, R77.reuse ;  /* 0x0000004d27277220 */ /* 0x080fe20000410000 */
[-C--:B------:R-:W-:Y:S01]  /*e740*/  FMUL.FTZ R42, R42, R77.reuse ;  /* 0x0000004d2a2a7220 */ /* 0x080fe20000410000 */
[----:B------:R-:W4:Y:S01]  /*e750*/  MUFU.EX2 R125, R125 ;  /* 0x0000007d007d7308 */ /* 0x000f220000000800 */
[----:B0-----:R-:W-:Y:S01]  /*e760*/  FADD.FTZ R6, R11, R6 ;  /* 0x000000060b067221 */ /* 0x001fe20000010000 */
[----:B--2---:R-:W-:Y:S01]  /*e770*/  F2FP.BF16.F32.PACK_AB R83, R87, R86 ;  /* 0x000000565753723e */ /* 0x004fe200000010ff */
[-C--:B------:R-:W-:Y:S01]  /*e780*/  FMUL.FTZ R43, R43, R77.reuse ;  /* 0x0000004d2b2b7220 */ /* 0x080fe20000410000 */
[-C--:B------:R-:W-:Y:S01]  /*e790*/  FMUL.FTZ R46, R46, R77.reuse ;  /* 0x0000004d2e2e7220 */ /* 0x080fe20000410000 */
[-C--:B------:R-:W-:Y:S01]  /*e7a0*/  FMUL.FTZ R47, R47, R77.reuse ;  /* 0x0000004d2f2f7220 */ /* 0x080fe20000410000 */
[----:B------:R-:W-:Y:S01]  /*e7b0*/  FMUL.FTZ R50, R50, R77 ;  /* 0x0000004d32327220 */ /* 0x000fe20000410000 */
[----:B------:R1:W-:Y:S01]  /*e7c0*/  STSM.16.M88.4 [R2+0x2eb00], R80 ;  /* 0x02eb005002007844 */ /* 0x0003e20000000200 */
[----:B------:R-:W0:Y:S01]  /*e7d0*/  MUFU.EX2 R73, R73 ;  /* 0x0000004900497308 */ /* 0x000e220000000800 */
[C---:B---3--:R-:W-:Y:S01]  /*e7e0*/  F2FP.BF16.F32.PACK_AB R9, R12.reuse, R11 ;  /* 0x0000000b0c09723e */ /* 0x048fe200000010ff */
[----:B------:R-:W-:Y:S01]  /*e7f0*/  FADD.FTZ R6, R12, R6 ;  /* 0x000000060c067221 */ /* 0x000fe20000010000 */
[-C--:B------:R-:W-:Y:S01]  /*e800*/  FMUL.FTZ R51, R51, R77.reuse ;  /* 0x0000004d33337220 */ /* 0x080fe20000410000 */
[-C--:B------:R-:W-:Y:S01]  /*e810*/  FMUL.FTZ R54, R54, R77.reuse ;  /* 0x0000004d36367220 */ /* 0x080fe20000410000 */
[-C--:B------:R-:W-:Y:S01]  /*e820*/  FMUL.FTZ R55, R55, R77.reuse ;  /* 0x0000004d37377220 */ /* 0x080fe20000410000 */
[-C--:B------:R-:W-:Y:S01]  /*e830*/  FMUL.FTZ R58, R58, R77.reuse ;  /* 0x0000004d3a3a7220 */ /* 0x080fe20000410000 */
[-C--:B------:R-:W-:Y:S01]  /*e840*/  FMUL.FTZ R59, R59, R77.reuse ;  /* 0x0000004d3b3b7220 */ /* 0x080fe20000410000 */
[----:B------:R-:W2:Y:S01]  /*e850*/  MUFU.EX2 R76, R76 ;  /* 0x0000004c004c7308 */ /* 0x000ea20000000800 */
[----:B----4-:R-:W-:Y:S01]  /*e860*/  FADD.FTZ R0, R125, R0 ;  /* 0x000000007d007221 */ /* 0x010fe20000010000 */
[-C--:B------:R-:W-:Y:S01]  /*e870*/  FMUL.FTZ R62, R62, R77.reuse ;  /* 0x0000004d3e3e7220 */ /* 0x080fe20000410000 */
[-C--:B------:R-:W-:Y:S01]  /*e880*/  FMUL.FTZ R63, R63, R77.reuse ;  /* 0x0000004d3f3f7220 */ /* 0x080fe20000410000 */
[-C--:B------:R-:W-:Y:S01]  /*e890*/  FMUL.FTZ R66, R66, R77.reuse ;  /* 0x0000004d42427220 */ /* 0x080fe20000410000 */
[-C--:B------:R-:W-:Y:S01]  /*e8a0*/  FMUL.FTZ R67, R67, R77.reuse ;  /* 0x0000004d43437220 */ /* 0x080fe20000410000 */
[-C--:B------:R-:W-:Y:S01]  /*e8b0*/  FMUL.FTZ R70, R70, R77.reuse ;  /* 0x0000004d46467220 */ /* 0x080fe20000410000 */
[----:B------:R-:W-:Y:S01]  /*e8c0*/  FMUL.FTZ R71, R71, R77 ;  /* 0x0000004d47477220 */ /* 0x000fe20000410000 */
[----:B------:R-:W3:Y:S01]  /*e8d0*/  MUFU.EX2 R13, R78 ;  /* 0x0000004e000d7308 */ /* 0x000ee20000000800 */
[C---:B0-----:R-:W-:Y:S01]  /*e8e0*/  F2FP.BF16.F32.PACK_AB R8, R73.reuse, R125 ;  /* 0x0000007d4908723e */ /* 0x041fe200000010ff */
[----:B------:R-:W-:Y:S01]  /*e8f0*/  FADD.FTZ R3, R73, R0 ;  /* 0x0000000049037221 */ /* 0x000fe20000010000 */
[----:B------:R-:W-:-:S05]  /*e900*/  IMAD.MOV.U32 R4, RZ, RZ, R74 ;  /* 0x000000ffff047224 */ /* 0x000fca00078e004a */
[----:B------:R-:W0:Y:S01]  /*e910*/  MUFU.EX2 R79, R79 ;  /* 0x0000004f004f7308 */ /* 0x000e220000000800 */
[----:B--2---:R-:W-:Y:S01]  /*e920*/  F2FP.BF16.F32.PACK_AB R10, R5, R76 ;  /* 0x0000004c050a723e */ /* 0x004fe200000010ff */
[----:B------:R-:W-:-:S04]  /*e930*/  FADD.FTZ R76, R76, R3 ;  /* 0x000000034c4c7221 */ /* 0x000fc80000010000 */
[----:B------:R-:W-:Y:S01]  /*e940*/  FADD.FTZ R3, R5, R76 ;  /* 0x0000004c05037221 */ /* 0x000fe20000010000 */
[----:B------:R-:W-:Y:S02]  /*e950*/  IMAD.MOV.U32 R5, RZ, RZ, R72 ;  /* 0x000000ffff057224 */ /* 0x000fe400078e0048 */
[----:B---3--:R-:W-:Y:S01]  /*e960*/  FADD.FTZ R6, R13, R6 ;  /* 0x000000060d067221 */ /* 0x008fe20000010000 */
        /* <DEDUP_REMOVED lines=11> */
.L_x_2084:
[----:B------:R-:W-:Y:S06]  /*ea20*/  BAR.ARV 0x8, 0x200 ;  /* 0x0208000000007b1d */ /* 0x000fec0000002000 */
[----:B------:R-:W-:Y:S05]  /*ea30*/  @!P0 BRA `(.L_x_2094) ;  /* 0x0000000000048947 */ /* 0x000fea0003800000 */
[----:B------:R-:W-:Y:S01]  /*ea40*/  BPT.TRAP 0x1 ;  /* 0x000000040000795c */ /* 0x000fe20000300000 */
.L_x_2094:
[----:B------:R-:W-:Y:S01]  /*ea50*/  ULEA UR6, UR36, UR37, 0x3 ;  /* 0x0000002524067291 */ /* 0x000fe2000f8e183f */
[----:B------:R-:W-:-:S05]  /*ea60*/  IMAD.U32 R4, RZ, RZ, UR60 ;  /* 0x0000003cff047e24 */ /* 0x000fca000f8e00ff */
[----:B------:R-:W-:-:S04]  /*ea70*/  SHF.L.U32 R4, R4, 0x1f, RZ ;  /* 0x0000001f04047819 */ /* 0x000fc800000006ff */
[----:B------:R2:W3:Y:S01]  /*ea80*/  SYNCS.PHASECHK.TRANS64.TRYWAIT P2, [UR6+0x31c50], R4 ;  /* 0x031c5004ff0075a7 */ /* 0x0004e20008040146 */
[----:B------:R-:W-:Y:S05]  /*ea90*/  @!P0 BRA `(.L_x_2095) ;  /* 0x0000000000048947 */ /* 0x000fea0003800000 */
[----:B------:R-:W-:Y:S01]  /*eaa0*/  BPT.TRAP 0x1 ;  /* 0x000000040000795c */ /* 0x000fe20000300000 */
.L_x_2095:
[----:B---3--:R-:W-:Y:S05]  /*eab0*/  @P2 BRA `(.L_x_2096) ;  /* 0x0000000000082947 */ /* 0x008fea0003800000 */
[----:B------:R-:W3:Y:S02]  /*eac0*/  SYNCS.PHASECHK.TRANS64.TRYWAIT P0, [UR6+0x31c50], R4 ;  /* 0x031c5004ff0075a7 */ /* 0x000ee40008000146 */
[----:B---3--:R-:W-:Y:S05]  /*ead0*/  @!P0 BRA `(.L_x_2097) ;  /* 0x0000008c00b88947 */ /* 0x008fea0003800000 */
.L_x_2096:
[----:B------:R-:W-:Y:S01]  /*eae0*/  UIADD3 UR37, UR37, 0x200, URZ ;  /* 0x0000020025257890 */ /* 0x000fe2000fffe03f */
[----:B------:R-:W-:Y:S01]  /*eaf0*/  WARPGROUP.ARRIVE ;  /* 0x00000000000079c5 */ /* 0x000fe20000000000 */
[----:B------:R-:W-:Y:S01]  /*eb00*/  ULOP3.LUT UR61, UR61, 0x10000, URZ, 0xfc, !UPT ;  /* 0x000100003d3d7892 */ /* 0x000fe2000f8efc3f */
[----:B--23--:R-:W2:Y:S01]  /*eb10*/  SHFL.BFLY PT, R4, R3, 0x2, 0x1f ;  /* 0x0c401f0003047f89 */ /* 0x00cea200000e0000 */
[----:B------:R-:W-:Y:S01]  /*eb20*/  USHF.R.U32.HI UR37, URZ, 0x4, UR37 ;  /* 0x000000043f257899 */ /* 0x000fe20008011625 */
[----:B01----:R-:W-:Y:S01]  /*eb30*/  IMAD.MOV.U32 R9, RZ, RZ, RZ ;  /* 0x000000ffff097224 */ /* 0x003fe200078e00ff */
[----:B------:R-:W-:Y:S01]  /*eb40*/  UMOV UR9, 0xc0000010 ;  /* 0xc000001000097882 */ /* 0x000fe20000000000 */
[----:B------:R-:W-:Y:S01]  /*eb50*/  UMOV UR11, 0x80000020 ;  /* 0x80000020000b7882 */ /* 0x000fe20000000000 */
[----:B------:R-:W-:Y:S01]  /*eb60*/  ULOP3.LUT UR37, UR37, 0x3fff, URZ, 0xc0, !UPT ;  /* 0x00003fff25257892 */ /* 0x000fe2000f8ec03f */
[----:B------:R-:W0:Y:S01]  /*eb70*/  SHFL.BFLY PT, R5, R0, 0x2, 0x1f ;  /* 0x0c401f0000057f89 */ /* 0x000e2200000e0000 */
        /* <DEDUP_REMOVED lines=10> */
[----:B--2---:R-:W-:Y:S01]  /*ec20*/  FADD.FTZ R4, R4, R3 ;  /* 0x0000000304047221 */ /* 0x004fe20000010000 */
[----:B------:R-:W-:Y:S01]  /*ec30*/  UIADD3 UR10, UR5, 0x40, URZ ;  /* 0x00000040050a7890 */ /* 0x000fe2000fffe03f */
[----:B------:R-:W-:Y:S01]  /*ec40*/  IMAD.MOV.U32 R3, RZ, RZ, -0x800000 ;  /* 0xff800000ff037424 */ /* 0x000fe200078e00ff */
[----:B------:R-:W-:Y:S01]  /*ec50*/  UMOV UR9, 0xc0000010 ;  /* 0xc000001000097882 */ /* 0x000fe20000000000 */
[----:B------:R-:W-:Y:S01]  /*ec60*/  UMOV UR11, 0x80000020 ;  /* 0x80000020000b7882 */ /* 0x000fe20000000000 */
[----:B0-----:R-:W-:Y:S01]  /*ec70*/  FADD.FTZ R6, R5, R0 ;  /* 0x0000000005067221 */ /* 0x001fe20000010000 */
[----:B------:R-:W-:Y:S01]  /*ec80*/  IMAD.MOV.U32 R0, RZ, RZ, -0x800000 ;  /* 0xff800000ff007424 */ /* 0x000fe200078e00ff */
[----:B------:R-:W0:Y:S01]  /*ec90*/  SHFL.BFLY PT, R5, R4, 0x1, 0x1f ;  /* 0x0c201f0004057f89 */ /* 0x000e2200000e0000 */
[----:B------:R-:W-:Y:S01]  /*eca0*/  IMAD.U32 R152, RZ, RZ, UR7 ;  /* 0x00000007ff987e24 */ /* 0x000fe2000f8e00ff */
[----:B------:R-:W-:-:S02]  /*ecb0*/  USEL UR36, UR36, URZ, UP0 ;  /* 0x0000003f24247287 */ /* 0x000fc40008000000 */
[----:B------:R-:W1:Y:S01]  /*ecc0*/  SHFL.BFLY PT, R7, R6, 0x1, 0x1f ;  /* 0x0c201f0006077f89 */ /* 0x000e6200000e0000 */
[----:B0-----:R-:W-:Y:S01]  /*ecd0*/  FADD.FTZ R11, R4, R5 ;  /* 0x00000005040b7221 */ /* 0x001fe20000010000 */
[----:B------:R-:W-:Y:S02]  /*ece0*/  IMAD.U32 R4, RZ, RZ, UR6 ;  /* 0x00000006ff047e24 */ /* 0x000fe4000f8e00ff */
[----:B------:R-:W-:Y:S02]  /*ecf0*/  IMAD.MOV.U32 R5, RZ, RZ, RZ ;  /* 0x000000ffff057224 */ /* 0x000fe400078e00ff */
[----:B-1----:R-:W-:Y:S01]  /*ed00*/  FADD.FTZ R12, R6, R7 ;  /* 0x00000007060c7221 */ /* 0x002fe20000010000 */
[----:B------:R-:W-:Y:S01]  /*ed10*/  FSETP.NE.FTZ.AND P0, PT, R11, RZ, PT ;  /* 0x000000ff0b00720b */ /* 0x000fe20003f15000 */
[----:B------:R-:W-:Y:S02]  /*ed20*/  @!P1 VIADD R4, R4, 0x31c60 ;  /* 0x00031c6004049836 */ /* 0x000fe40000000000 */
[----:B------:R-:W-:Y:S01]  /*ed30*/  IMAD.U32 R7, RZ, RZ, UR4 ;  /* 0x00000004ff077e24 */ /* 0x000fe2000f8e00ff */
[----:B------:R-:W-:Y:S01]  /*ed40*/  FSETP.NE.FTZ.AND P2, PT, R12, RZ, PT ;  /* 0x000000ff0c00720b */ /* 0x000fe20003f55000 */
[----:B------:R-:W-:Y:S01]  /*ed50*/  IMAD.U32 R6, RZ, RZ, UR4 ;  /* 0x00000004ff067e24 */ /* 0x000fe2000f8e00ff */
[----:B------:R-:W-:Y:S01]  /*ed60*/  @!P1 PRMT R4, RZ, 0x654, R4 ;  /* 0x00000654ff049816 */ /* 0x000fe20000000004 */
[----:B------:R-:W-:-:S04]  /*ed70*/  USEL UR4, URZ, 0x1, UP0 ;  /* 0x000000013f047887 */ /* 0x000fc80008000000 */
[----:B------:R-:W-:Y:S02]  /*ed80*/  ULOP3.LUT UR60, UR60, UR4, URZ, 0x3c, !UPT ;  /* 0x000000043c3c7292 */ /* 0x000fe4000f8e3c3f */
[----:B------:R-:W0:Y:S01]  /*ed90*/  @P0 MUFU.LG2 R8, R11 ;  /* 0x0000000b00080308 */ /* 0x000e220000000c00 */
[----:B------:R-:W-:-:S03]  /*eda0*/  @P0 FMUL.FTZ R7, R7, 0.69314718246459960938 ;  /* 0x3f31721807070820 */ /* 0x000fc60000410000 */
[----:B------:R-:W-:-:S04]  /*edb0*/  @P2 FMUL.FTZ R6, R6, 0.69314718246459960938 ;  /* 0x3f31721806062820 */ /* 0x000fc80000410000 */
[----:B------:R-:W1:Y:S08]  /*edc0*/  @P2 MUFU.LG2 R10, R12 ;  /* 0x0000000c000a2308 */ /* 0x000e700000000c00 */
[----:B------:R1:W2:Y:S01]  /*edd0*/  @P0 MUFU.RCP R5, R11 ;  /* 0x0000000b00050308 */ /* 0x0002a20000001000 */
[----:B0-----:R-:W-:-:S04]  /*ede0*/  @P0 FMUL.FTZ R8, R8, 0.69314718246459960938 ;  /* 0x3f31721808080820 */ /* 0x001fc80000410000 */
[----:B------:R-:W-:Y:S01]  /*edf0*/  @P0 FFMA.FTZ R3, R7, R74, R8 ;  /* 0x0000004a07030223 */ /* 0x000fe20000010008 */
[----:B------:R-:W-:Y:S02]  /*ee00*/  PLOP3.LUT P0, PT, PT, PT, PT, 0x8, 0x0 ;  /* 0x000000000000781c */ /* 0x000fe40003f0e170 */
[----:B------:R2:W0:Y:S01]  /*ee10*/  @P2 MUFU.RCP R9, R12 ;  /* 0x0000000c00092308 */ /* 0x0004220000001000 */
        /* <DEDUP_REMOVED lines=56> */
[-C--:B--2---:R-:W-:Y:S01]  /*f1a0*/  FMUL.FTZ R12, R24, R5.reuse ;  /* 0x00000005180c7220 */ /* 0x084fe20000410000 */
[----:B------:R-:W-:Y:S01]  /*f1b0*/  FMUL.FTZ R77, R25, R5 ;  /* 0x00000005194d7220 */ /* 0x000fe20000410000 */
[----:B0-----:R-:W-:Y:S01]  /*f1c0*/  FMUL.FTZ R20, R27, R9 ;  /* 0x000000091b147220 */ /* 0x001fe20000410000 */
        /* <DEDUP_REMOVED lines=45> */
.L_x_2067:
[----:B------:R-:W0:Y:S08]  /*f4a0*/  S2UR UR4, SR_CgaCtaId ;  /* 0x00000000000479c3 */ /* 0x000e300000008800 */
[----:B------:R-:W-:Y:S06]  /*f4b0*/  BAR.SYNC.DEFER_BLOCKING 0x5, 0x200 ;  /* 0x0148000000007b1d */ /* 0x000fec0000010000 */
[----:B------:R-:W-:Y:S01]  /*f4c0*/  UMOV UR37, 0x400 ;  /* 0x0000040000257882 */ /* 0x000fe20000000000 */
[----:B------:R-:W-:Y:S01]  /*f4d0*/  BSSY B0, `(.L_x_2098) ;  /* 0x00001d8000007945 */ /* 0x000fe20003800000 */
[----:B0-----:R-:W-:-:S09]  /*f4e0*/  ULEA UR37, UR4, UR37, 0x18 ;  /* 0x0000002504257291 */ /* 0x001fd2000f8ec03f */
[----:B------:R-:W0:Y:S02]  /*f4f0*/  LDS.128 R28, [UR37+0x31cd0] ;  /* 0x031cd025ff1c7984 */ /* 0x000e240008000c00 */
[----:B0-----:R-:W-:Y:S02]  /*f500*/  R2UR UR5, R29 ;  /* 0x000000001d0572ca */ /* 0x001fe400000e0000 */
[----:B------:R-:W-:Y:S01]  /*f510*/  R2UR UR6, R30 ;  /* 0x000000001e0672ca */ /* 0x000fe200000e0000 */
[----:B------:R-:W-:Y:S06]  /*f520*/  BAR.ARV 0x4, 0x200 ;  /* 0x0108000000007b1d */ /* 0x000fec0000002000 */
[----:B------:R-:W-:Y:S08]  /*f530*/  @P0 BRA `(.L_x_2099) ;  /* 0x00000010008c0947 */ /* 0x000ff00003800000 */
[----:B------:R-:W0:Y:S08]  /*f540*/  S2UR UR4, SR_SWINHI ;  /* 0x00000000000479c3 */ /* 0x000e300000002f00 */
[----:B------:R-:W-:Y:S01]  /*f550*/  BAR.SYNC.DEFER_BLOCKING 0x1, 0x180 ;  /* 0x0046000000007b1d */ /* 0x000fe20000010000 */
[----:B------:R-:W-:Y:S02]  /*f560*/  F2FP.BF16.F32.PACK_AB R6, R7, R6 ;  /* 0x000000060706723e */ /* 0x000fe400000010ff */
[----:B------:R-:W-:-:S02]  /*f570*/  F2FP.BF16.F32.PACK_AB R7, R14, R73 ;  /* 0x000000490e07723e */ /* 0x000fc400000010ff */
[----:B------:R-:W-:Y:S01]  /*f580*/  R2UR UR10, R151 ;  /* 0x00000000970a72ca */ /* 0x000fe200000e0000 */
[----:B------:R-:W-:Y:S01]  /*f590*/  ULDC.64 UR12, c[0x0][0x208] ;  /* 0x00008200000c7ab9 */ /* 0x000fe20000000a00 */
[----:B------:R-:W-:Y:S02]  /*f5a0*/  R2UR UR7, R145 ;  /* 0x00000000910772ca */ /* 0x000fe400000e0000 */
[----:B------:R-:W-:Y:S02]  /*f5b0*/  F2FP.BF16.F32.PACK_AB R24, R57, R24 ;  /* 0x000000183918723e */ /* 0x000fe400000010ff */
[----:B------:R-:W-:Y:S02]  /*f5c0*/  F2FP.BF16.F32.PACK_AB R25, R25, R58 ;  /* 0x0000003a1919723e */ /* 0x000fe400000010ff */
[----:B------:R-:W-:Y:S02]  /*f5d0*/  F2FP.BF16.F32.PACK_AB R27, R27, R62 ;  /* 0x0000003e1b1b723e */ /* 0x000fe400000010ff */
[----:B------:R-:W-:-:S05]  /*f5e0*/  R2UR UR14, R19 ;  /* 0x00000000130e72ca */ /* 0x000fca00000e0000 */
[----:B------:R-:W-:Y:S02]  /*f5f0*/  USHF.L.U64.HI UR11, UR7, 0x2, UR10 ;  /* 0x00000002070b7899 */ /* 0x000fe4000801020a */
[----:B------:R-:W-:Y:S01]  /*f600*/  USHF.L.U32 UR10, UR7, 0x2, URZ ;  /* 0x00000002070a7899 */ /* 0x000fe2000800063f */
[----:B------:R-:W-:Y:S01]  /*f610*/  UMOV UR8, UR37 ;  /* 0x0000002500087c82 */ /* 0x000fe20008000000 */
[----:B0-----:R-:W-:Y:S01]  /*f620*/  UMOV UR9, UR4 ;  /* 0x0000000400097c82 */ /* 0x001fe20008000000 */
[----:B------:R-:W-:Y:S02]  /*f630*/  IMAD.U32 R16, RZ, RZ, UR8 ;  /* 0x00000008ff107e24 */ /* 0x000fe4000f8e00ff */
[----:B------:R-:W-:Y:S01]  /*f640*/  IMAD.U32 R17, RZ, RZ, UR9 ;  /* 0x00000009ff117e24 */ /* 0x000fe2000f8e00ff */
[----:B------:R-:W-:Y:S02]  /*f650*/  ULDC.64 UR8, c[0x0][0xc00] ;  /* 0x0003000000087ab9 */ /* 0x000fe40000000a00 */
[----:B------:R-:W-:Y:S01]  /*f660*/  UISETP.NE.U32.AND UP0, UPT, UR8, URZ, UPT ;  /* 0x0000003f0800728c */ /* 0x000fe2000bf05070 */
[----:B------:R-:W-:Y:S01]  /*f670*/  IMAD.WIDE R4, R156, 0x2, R16 ;  /* 0x000000029c047825 */ /* 0x000fe200078e0210 */
[----:B------:R-:W-:-:S02]  /*f680*/  UIADD3 UR4, UP1, UR10, UR8, URZ ;  /* 0x000000080a047290 */ /* 0x000fc4000ff3e03f */
[----:B------:R-:W-:Y:S01]  /*f690*/  UISETP.NE.AND.EX UP0, UPT, UR9, URZ, UPT, UP0 ;  /* 0x0000003f0900728c */ /* 0x000fe2000bf05300 */
[C---:B------:R-:W-:Y:S01]  /*f6a0*/  IADD3 R13, P0, R4.reuse, 0x6020, RZ ;  /* 0x00006020040d7810 */ /* 0x040fe20007f1e0ff */
[----:B------:R-:W-:Y:S01]  /*f6b0*/  UIADD3.X UR7, UR11, UR9, URZ, UP1, !UPT ;  /* 0x000000090b077290 */ /* 0x000fe20008ffe43f */
[C---:B------:R-:W-:Y:S02]  /*f6c0*/  IADD3 R9, P1, R4.reuse, 0x6000, RZ ;  /* 0x0000600004097810 */ /* 0x040fe40007f3e0ff */
[----:B------:R-:W-:Y:S01]  /*f6d0*/  LOP3.LUT R11, R4, 0x180, RZ, 0xc0, !PT ;  /* 0x00000180040b7812 */ /* 0x000fe200078ec0ff */
[----:B------:R-:W-:Y:S01]  /*f6e0*/  ULDC.64 UR8, c[0x0][0xc08] ;  /* 0x0003020000087ab9 */ /* 0x000fe20000000a00 */
[----:B------:R-:W-:Y:S02]  /*f6f0*/  LOP3.LUT R8, R13, 0x180, RZ, 0xc0, !PT ;  /* 0x000001800d087812 */ /* 0x000fe400078ec0ff */
[----:B------:R-:W-:Y:S02]  /*f700*/  LOP3.LUT R10, R9, 0x180, RZ, 0xc0, !PT ;  /* 0x00000180090a7812 */ /* 0x000fe400078ec0ff */
[----:B------:R-:W-:-:S02]  /*f710*/  SHF.R.U64 R11, R11, 0x3, RZ ;  /* 0x000000030b0b7819 */ /* 0x000fc400000012ff */
[----:B------:R-:W-:Y:S02]  /*f720*/  SHF.R.U64 R8, R8, 0x3, RZ ;  /* 0x0000000308087819 */ /* 0x000fe400000012ff */
[----:B------:R-:W-:Y:S02]  /*f730*/  SHF.R.U64 R10, R10, 0x3, RZ ;  /* 0x000000030a0a7819 */ /* 0x000fe400000012ff */
[C---:B------:R-:W-:Y:S02]  /*f740*/  IADD3 R63, P2, R4.reuse, 0x3020, RZ ;  /* 0x00003020043f7810 */ /* 0x040fe40007f5e0ff */
[C---:B------:R-:W-:Y:S02]  /*f750*/  IADD3 R59, P3, R4.reuse, 0x3000, RZ ;  /* 0x00003000043b7810 */ /* 0x040fe40007f7e0ff */
[----:B------:R-:W-:Y:S01]  /*f760*/  IADD3 R29, P4, R4, 0x20, RZ ;  /* 0x00000020041d7810 */ /* 0x000fe20007f9e0ff */
[--C-:B------:R-:W-:Y:S01]  /*f770*/  IMAD.X R15, RZ, RZ, R5.reuse, P2 ;  /* 0x000000ffff0f7224 */ /* 0x100fe200010e0605 */
[----:B------:R-:W-:Y:S01]  /*f780*/  LOP3.LUT R4, R11, R4, RZ, 0x3c, !PT ;  /* 0x000000040b047212 */ /* 0x000fe200078e3cff */
[--C-:B------:R-:W-:Y:S01]  /*f790*/  IMAD.X R11, RZ, RZ, R5.reuse, P1 ;  /* 0x000000ffff0b7224 */ /* 0x100fe200008e0605 */
[----:B------:R-:W-:Y:S01]  /*f7a0*/  LOP3.LUT R8, R8, R13, RZ, 0x3c, !PT ;  /* 0x0000000d08087212 */ /* 0x000fe200078e3cff */
[--C-:B------:R-:W-:Y:S01]  /*f7b0*/  IMAD.X R13, RZ, RZ, R5.reuse, P3 ;  /* 0x000000ffff0d7224 */ /* 0x100fe200018e0605 */
[----:B------:R-:W-:Y:S01]  /*f7c0*/  LOP3.LUT R10, R10, R9, RZ, 0x3c, !PT ;  /* 0x000000090a0a7212 */ /* 0x000fe200078e3cff */
[--C-:B------:R-:W-:Y:S01]  /*f7d0*/  IMAD.X R9, RZ, RZ, R5.reuse, P0 ;  /* 0x000000ffff097224 */ /* 0x100fe200000e0605 */
[----:B------:R-:W-:Y:S01]  /*f7e0*/  MOV R18, R4 ;  /* 0x0000000400127202 */ /* 0x000fe20000000f00 */
[----:B------:R-:W-:Y:S01]  /*f7f0*/  IMAD.X R21, RZ, RZ, R5, P4 ;  /* 0x000000ffff157224 */ /* 0x000fe200020e0605 */
[----:B------:R-:W-:-:S02]  /*f800*/  F2FP.BF16.F32.PACK_AB R5, R20, R75 ;  /* 0x0000004b1405723e */ /* 0x000fc400000010ff */
[----:B------:R-:W-:Y:S02]  /*f810*/  LOP3.LUT R20, R29, 0x180, RZ, 0xc0, !PT ;  /* 0x000001801d147812 */ /* 0x000fe400078ec0ff */
[----:B------:R-:W-:Y:S02]  /*f820*/  F2FP.BF16.F32.PACK_AB R4, R77, R12 ;  /* 0x0000000c4d04723e */ /* 0x000fe400000010ff */
[----:B------:R-:W-:Y:S02]  /*f830*/  LOP3.LUT R26, R63, 0x180, RZ, 0xc0, !PT ;  /* 0x000001803f1a7812 */ /* 0x000fe400078ec0ff */
[----:B------:R-:W-:Y:S01]  /*f840*/  LOP3.LUT R12, R59, 0x180, RZ, 0xc0, !PT ;  /* 0x000001803b0c7812 */ /* 0x000fe200078ec0ff */
[----:B------:R0:W-:Y:S01]  /*f850*/  STSM.16.M88.4 [R18], R4 ;  /* 0x0000000412007844 */ /* 0x0001e20000000200 */
[----:B------:R-:W-:Y:S02]  /*f860*/  SHF.R.U64 R20, R20, 0x3, RZ ;  /* 0x0000000314147819 */ /* 0x000fe400000012ff */
[----:B------:R-:W-:-:S02]  /*f870*/  SHF.R.U64 R26, R26, 0x3, RZ ;  /* 0x000000031a1a7819 */ /* 0x000fc400000012ff */
[----:B------:R-:W-:Y:S02]  /*f880*/  SHF.R.U64 R12, R12, 0x3, RZ ;  /* 0x000000030c0c7819 */ /* 0x000fe400000012ff */
[----:B------:R-:W-:Y:S02]  /*f890*/  LOP3.LUT R20, R20, R29, RZ, 0x3c, !PT ;  /* 0x0000001d14147212 */ /* 0x000fe400078e3cff */
[----:B------:R-:W-:Y:S02]  /*f8a0*/  LOP3.LUT R14, R26, R63, RZ, 0x3c, !PT ;  /* 0x0000003f1a0e7212 */ /* 0x000fe400078e3cff */
[----:B------:R-:W-:Y:S02]  /*f8b0*/  LOP3.LUT R12, R12, R59, RZ, 0x3c, !PT ;  /* 0x0000003b0c0c7212 */ /* 0x000fe400078e3cff */
[----:B------:R-:W-:Y:S02]  /*f8c0*/  MOV R28, R8 ;  /* 0x00000008001c7202 */ /* 0x000fe40000000f00 */
[----:B------:R-:W-:-:S02]  /*f8d0*/  MOV R29, R10 ;  /* 0x0000000a001d7202 */ /* 0x000fc40000000f00 */
[----:B------:R-:W-:Y:S01]  /*f8e0*/  MOV R20, R20 ;  /* 0x0000001400147202 */ /* 0x000fe20000000f00 */
[----:B------:R-:W-:Y:S01]  /*f8f0*/  IMAD.U32 R21, RZ, RZ, UR7 ;  /* 0x00000007ff157e24 */ /* 0x000fe2000f8e00ff */
[----:B------:R-:W-:Y:S02]  /*f900*/  F2FP.BF16.F32.PACK_AB R8, R33, R32 ;  /* 0x000000202108723e */ /* 0x000fe400000010ff */
[----:B------:R-:W-:Y:S02]  /*f910*/  F2FP.BF16.F32.PACK_AB R9, R35, R34 ;  /* 0x000000222309723e */ /* 0x000fe400000010ff */
[----:B------:R-:W-:Y:S02]  /*f920*/  F2FP.BF16.F32.PACK_AB R10, R37, R36 ;  /* 0x00000024250a723e */ /* 0x000fe400000010ff */
[----:B------:R-:W-:Y:S01]  /*f930*/  F2FP.BF16.F32.PACK_AB R11, R39, R38 ;  /* 0x00000026270b723e */ /* 0x000fe200000010ff */
[----:B------:R-:W1:Y:S01]  /*f940*/  LDC R36, c[0x0][0xbe8] ;  /* 0x0002fa00ff247b82 */ /* 0x000e620000000800 */
[----:B------:R-:W-:-:S02]  /*f950*/  MOV R30, R14 ;  /* 0x0000000e001e7202 */ /* 0x000fc40000000f00 */
[----:B------:R-:W-:Y:S01]  /*f960*/  MOV R32, R12 ;  /* 0x0000000c00207202 */ /* 0x000fe20000000f00 */
[----:B------:R2:W-:Y:S01]  /*f970*/  STSM.16.M88.4 [R20], R8 ;  /* 0x0000000814007844 */ /* 0x0005e20000000200 */
[----:B0-----:R-:W-:Y:S02]  /*f980*/  F2FP.BF16.F32.PACK_AB R4, R41, R40 ;  /* 0x000000282904723e */ /* 0x001fe400000010ff */
[----:B------:R-:W-:Y:S02]  /*f990*/  F2FP.BF16.F32.PACK_AB R5, R43, R42 ;  /* 0x0000002a2b05723e */ /* 0x000fe400000010ff */
[----:B------:R-:W-:Y:S02]  /*f9a0*/  F2FP.BF16.F32.PACK_AB R6, R45, R44 ;  /* 0x0000002c2d06723e */ /* 0x000fe400000010ff */
[----:B------:R-:W-:Y:S02]  /*f9b0*/  F2FP.BF16.F32.PACK_AB R7, R47, R46 ;  /* 0x0000002e2f07723e */ /* 0x000fe400000010ff */
[----:B------:R-:W-:-:S02]  /*f9c0*/  F2FP.BF16.F32.PACK_AB R12, R49, R48 ;  /* 0x00000030310c723e */ /* 0x000fc400000010ff */
[----:B------:R-:W-:Y:S01]  /*f9d0*/  F2FP.BF16.F32.PACK_AB R13, R51, R50 ;  /* 0x00000032330d723e */ /* 0x000fe200000010ff */
[----:B------:R-:W-:Y:S01]  /*f9e0*/  STSM.16.M88.4 [R32], R4 ;  /* 0x0000000420007844 */ /* 0x000fe20000000200 */
[----:B------:R-:W-:Y:S02]  /*f9f0*/  F2FP.BF16.F32.PACK_AB R14, R53, R52 ;  /* 0x00000034350e723e */ /* 0x000fe400000010ff */
[----:B------:R-:W-:Y:S01]  /*fa00*/  F2FP.BF16.F32.PACK_AB R15, R55, R54 ;  /* 0x00000036370f723e */ /* 0x000fe200000010ff */
[----:B--2---:R-:W-:Y:S01]  /*fa10*/  IMAD.U32 R20, RZ, RZ, UR4 ;  /* 0x00000004ff147e24 */ /* 0x004fe2000f8e00ff */
[----:B------:R-:W-:Y:S02]  /*fa20*/  F2FP.BF16.F32.PACK_AB R26, R61, R60 ;  /* 0x0000003c3d1a723e */ /* 0x000fe400000010ff */
[----:B------:R-:W-:Y:S01]  /*fa30*/  F2FP.BF16.F32.PACK_AB R8, R65, R64 ;  /* 0x000000404108723e */ /* 0x000fe200000010ff */
[----:B------:R-:W-:Y:S01]  /*fa40*/  STSM.16.M88.4 [R30], R12 ;  /* 0x0000000c1e007844 */ /* 0x000fe20000000200 */
[----:B------:R-:W-:-:S02]  /*fa50*/  F2FP.BF16.F32.PACK_AB R9, R67, R66 ;  /* 0x000000424309723e */ /* 0x000fc400000010ff */
[----:B------:R-:W-:Y:S01]  /*fa60*/  F2FP.BF16.F32.PACK_AB R10, R69, R68 ;  /* 0x00000044450a723e */ /* 0x000fe200000010ff */
[----:B------:R-:W-:Y:S01]  /*fa70*/  STSM.16.M88.4 [R29], R24 ;  /* 0x000000181d007844 */ /* 0x000fe20000000200 */
[----:B------:R-:W-:Y:S02]  /*fa80*/  F2FP.BF16.F32.PACK_AB R11, R71, R70 ;  /* 0x00000046470b723e */ /* 0x000fe400000010ff */
[----:B------:R-:W-:-:S03]  /*fa90*/  PLOP3.LUT P0, PT, PT, PT, UP0, 0x80, 0x0 ;  /* 0x000000000000781c */ /* 0x000fc60003f0f008 */
[----:B------:R0:W-:Y:S01]  /*faa0*/  STSM.16.M88.4 [R28], R8 ;  /* 0x000000081c007844 */ /* 0x0001e20000000200 */
[----:B------:R-:W-:Y:S09]  /*fab0*/  BAR.SYNC.DEFER_BLOCKING 0x1, 0x180 ;  /* 0x0046000000007b1d */ /* 0x000ff20000010000 */
[----:B------:R-:W2:Y:S01]  /*fac0*/  @P0 LDG.E R18, desc[UR12][R20.64] ;  /* 0x0000000c14120981 */ /* 0x000ea2000c1e1900 */
[----:B-1----:R-:W-:Y:S01]  /*fad0*/  ISETP.NE.AND P1, PT, R36, 0x1, PT ;  /* 0x000000012400780c */ /* 0x002fe20003f25270 */
[----:B------:R-:W-:Y:S01]  /*fae0*/  UISETP.NE.U32.AND UP1, UPT, UR8, URZ, UPT ;  /* 0x0000003f0800728c */ /* 0x000fe2000bf25070 */
[----:B0-----:R-:W-:Y:S01]  /*faf0*/  VIADD R8, R23, UR14 ;  /* 0x0000000e17087c36 */ /* 0x001fe20008000000 */
[----:B------:R-:W-:Y:S01]  /*fb00*/  ULDC UR7, c[0x0][0xa88] ;  /* 0x0002a20000077ab9 */ /* 0x000fe20000000800 */
[----:B------:R-:W-:Y:S01]  /*fb10*/  UMOV UR4, URZ ;  /* 0x0000003f00047c82 */ /* 0x000fe20008000000 */
[----:B------:R-:W-:Y:S01]  /*fb20*/  UISETP.NE.AND.EX UP1, UPT, UR9, URZ, UPT, UP1 ;  /* 0x0000003f0900728c */ /* 0x000fe2000bf25310 */
[----:B------:R-:W-:-:S05]  /*fb30*/  IMAD.U32 R7, RZ, RZ, UR7 ;  /* 0x00000007ff077e24 */ /* 0x000fca000f8e00ff */
[----:B------:R-:W-:Y:S02]  /*fb40*/  PLOP3.LUT P2, PT, PT, PT, UP1, 0x80, 0x0 ;  /* 0x000000000000781c */ /* 0x000fe40003f4f018 */
[----:B------:R-:W0:Y:S03]  /*fb50*/  @P1 LDC R5, c[0x0][0xbec] ;  /* 0x0002fb00ff051b82 */ /* 0x000e260000000800 */
[----:B------:R-:W-:-:S04]  /*fb60*/  @UP1 UIADD3 UR8, UP2, UR10, UR8, URZ ;  /* 0x000000080a081290 */ /* 0x000fc8000ff5e03f */
[----:B------:R-:W-:Y:S01]  /*fb70*/  @UP1 UIADD3.X UR9, UR11, UR9, URZ, UP2, !UPT ;  /* 0x000000090b091290 */ /* 0x000fe200097fe43f */
[----:B------:R-:W1:Y:S01]  /*fb80*/  @P1 LDC R6, c[0x0][0xbf0] ;  /* 0x0002fc00ff061b82 */ /* 0x000e620000000800 */
[----:B------:R-:W-:-:S04]  /*fb90*/  IMAD.U32 R10, RZ, RZ, UR8 ;  /* 0x00000008ff0a7e24 */ /* 0x000fc8000f8e00ff */
[----:B------:R-:W-:-:S05]  /*fba0*/  IMAD.U32 R11, RZ, RZ, UR9 ;  /* 0x00000009ff0b7e24 */ /* 0x000fca000f8e00ff */
[----:B------:R3:W5:Y:S01]  /*fbb0*/  @P2 LDG.E R7, desc[UR12][R10.64] ;  /* 0x0000000c0a072981 */ /* 0x000762000c1e1900 */
[----:B--2---:R-:W-:Y:S01]  /*fbc0*/  @P0 R2UR UR4, R18 ;  /* 0x00000000120402ca */ /* 0x004fe200000e0000 */
[----:B01-3--:R-:W-:-:S14]  /*fbd0*/  @P2 BRA `(.L_x_2100) ;  /* 0x0000000000142947 */ /* 0x00bfdc0003800000 */
[----:B------:R-:W-:Y:S05]  /*fbe0*/  @!P0 BRA `(.L_x_2100) ;  /* 0x0000000000108947 */ /* 0x000fea0003800000 */
[----:B------:R-:W-:Y:S02]  /*fbf0*/  ULDC.64 UR8, c[0x0][0x208] ;  /* 0x0000820000087ab9 */ /* 0x000fe40000000a00 */
[----:B------:R-:W2:Y:S04]  /*fc00*/  LDG.E R4, desc[UR8][R20.64] ;  /* 0x0000000814047981 */ /* 0x000ea8000c1e1900 */
[----:B-----5:R-:W2:Y:S02]  /*fc10*/  LDG.E R7, desc[UR8][R20.64+0x4] ;  /* 0x0000040814077981 */ /* 0x020ea4000c1e1900 */
[----:B--2---:R-:W-:-:S07]  /*fc20*/  IMAD.IADD R7, R7, 0x1, -R4 ;  /* 0x0000000107077824 */ /* 0x004fce00078e0a04 */
.L_x_2100:
[----:B------:R-:W-:Y:S01]  /*fc30*/  R2UR UR18, R147 ;  /* 0x00000000931272ca */ /* 0x000fe200000e0000 */
[----:B------:R-:W-:Y:S01]  /*fc40*/  ULDC.64 UR12, c[0x0][0xb90] ;  /* 0x0002e400000c7ab9 */ /* 0x000fe20000000a00 */
[----:B------:R-:W-:Y:S01]  /*fc50*/  R2UR UR16, R151 ;  /* 0x00000000971072ca */ /* 0x000fe200000e0000 */
[----:B------:R-:W-:Y:S01]  /*fc60*/  @P1 IMAD.HI.U32 R5, R8, R5, RZ ;  /* 0x0000000508051227 */ /* 0x000fe200078e00ff */
[----:B------:R-:W-:Y:S01]  /*fc70*/  R2UR UR15, R145 ;  /* 0x00000000910f72ca */ /* 0x000fe200000e0000 */
[----:B------:R-:W-:Y:S01]  /*fc80*/  USHF.R.S32.HI UR9, URZ, 0x1f, UR4 ;  /* 0x0000001f3f097899 */ /* 0x000fe20008011404 */
[----:B------:R-:W-:Y:S01]  /*fc90*/  R2UR UR17, R19 ;  /* 0x00000000131172ca */ /* 0x000fe200000e0000 */
[----:B------:R-:W-:Y:S01]  /*fca0*/  UMOV UR8, UR4 ;  /* 0x0000000400087c82 */ /* 0x000fe20008000000 */
[----:B------:R-:W-:Y:S01]  /*fcb0*/  IMAD.MOV.U32 R4, RZ, RZ, R8 ;  /* 0x000000ffff047224 */ /* 0x000fe200078e0008 */
[----:B------:R-:W-:Y:S01]  /*fcc0*/  @P1 SHF.R.U32.HI R4, RZ, R6, R5 ;  /* 0x00000006ff041219 */ /* 0x000fe20000011605 */
[----:B------:R-:W-:Y:S01]  /*fcd0*/  IMAD R5, R150, 0x20, R144 ;  /* 0x0000002096057824 */ /* 0x000fe200078e0290 */
[----:B------:R-:W0:Y:S01]  /*fce0*/  @P1 LDC R37, c[0x0][0xbec] ;  /* 0x0002fb00ff251b82 */ /* 0x000e220000000800 */
[----:B-----5:R-:W-:Y:S01]  /*fcf0*/  IMAD R41, R7, R36, RZ ;  /* 0x0000002407297224 */ /* 0x020fe200078e02ff */
[----:B------:R-:W-:Y:S01]  /*fd00*/  USHF.R.S32.HI UR14, URZ, 0x1f, UR18 ;  /* 0x0000001f3f0e7899 */ /* 0x000fe20008011412 */
[----:B------:R-:W-:Y:S01]  /*fd10*/  IMAD.MOV R9, RZ, RZ, -R4 ;  /* 0x000000ffff097224 */ /* 0x000fe200078e0a04 */
[----:B------:R-:W-:Y:S01]  /*fd20*/  UIMAD.WIDE.U32 UR10, UR18, UR12, UR8 ;  /* 0x0000000c120a72a5 */ /* 0x000fe2000f8e0008 */
[----:B------:R-:W-:Y:S01]  /*fd30*/  IMAD.WIDE R16, R5, 0x2, R16 ;  /* 0x0000000205107825 */ /* 0x000fe200078e0210 */
[----:B------:R-:W-:Y:S01]  /*fd40*/  UIMAD UR7, UR14, UR12, URZ ;  /* 0x0000000c0e0772a4 */ /* 0x000fe2000f8e023f */
[----:B------:R-:W-:Y:S01]  /*fd50*/  SHF.R.S32.HI R6, RZ, 0x1f, R4 ;  /* 0x0000001fff067819 */ /* 0x000fe20000011404 */
[----:B------:R-:W-:Y:S01]  /*fd60*/  USEL UR16, UR16, URZ, !UP0 ;  /* 0x0000003f10107287 */ /* 0x000fe2000c000000 */
[----:B------:R-:W-:Y:S01]  /*fd70*/  IMAD R9, R36, R9, R8 ;  /* 0x0000000924097224 */ /* 0x000fe200078e0208 */
[----:B------:R-:W-:Y:S01]  /*fd80*/  UIMAD UR7, UR18, UR13, UR7 ;  /* 0x0000000d120772a4 */ /* 0x000fe2000f8e0207 */
[----:B------:R-:W-:Y:S01]  /*fd90*/  IADD3 R11, P2, R16, 0x1800, RZ ;  /* 0x00001800100b7810 */ /* 0x000fe20007f5e0ff */
[----:B------:R-:W-:Y:S01]  /*fda0*/  USEL UR15, UR15, URZ, !UP0 ;  /* 0x0000003f0f0f7287 */ /* 0x000fe2000c000000 */
[----:B------:R-:W-:Y:S01]  /*fdb0*/  VIADD R14, R155, UR17 ;  /* 0x000000119b0e7c36 */ /* 0x000fe20008000000 */
[----:B------:R-:W-:Y:S01]  /*fdc0*/  ULDC.64 UR12, c[0x0][0xb98] ;  /* 0x0002e600000c7ab9 */ /* 0x000fe20000000a00 */
[----:B------:R-:W-:Y:S01]  /*fdd0*/  UIADD3 UR11, UR11, UR7, URZ ;  /* 0x000000070b0b7290 */ /* 0x000fe2000fffe03f */
[----:B------:R-:W-:Y:S01]  /*fde0*/  SHF.R.S32.HI R5, RZ, 0x1f, R9 ;  /* 0x0000001fff057819 */ /* 0x000fe20000011409 */
[----:B------:R-:W-:Y:S01]  /*fdf0*/  UIMAD UR7, UR16, UR12, URZ ;  /* 0x0000000c100772a4 */ /* 0x000fe2000f8e023f */
[----:B------:R-:W-:Y:S01]  /*fe00*/  LOP3.LUT R8, R11, 0x180, RZ, 0xc0, !PT ;  /* 0x000001800b087812 */ /* 0x000fe200078ec0ff */
[----:B------:R-:W-:Y:S01]  /*fe10*/  UIMAD.WIDE.U32 UR10, UR15, UR12, UR10 ;  /* 0x0000000c0f0a72a5 */ /* 0x000fe2000f8e000a */
[----:B------:R-:W-:Y:S01]  /*fe20*/  IMAD.X R7, RZ, RZ, R17, P2 ;  /* 0x000000ffff077224 */ /* 0x000fe200010e0611 */
[----:B------:R-:W-:Y:S01]  /*fe30*/  UIMAD UR7, UR15, UR13, UR7 ;  /* 0x0000000d0f0772a4 */ /* 0x000fe2000f8e0207 */
[----:B------:R-:W-:Y:S01]  /*fe40*/  SHF.R.U64 R8, R8, 0x3, RZ ;  /* 0x0000000308087819 */ /* 0x000fe200000012ff */
[----:B------:R-:W-:Y:S01]  /*fe50*/  ULDC.64 UR20, c[0x0][0x208] ;  /* 0x0000820000147ab9 */ /* 0x000fe20000000a00 */
[----:B------:R-:W-:Y:S01]  /*fe60*/  ULDC.64 UR12, c[0x0][0xb88] ;  /* 0x0002e200000c7ab9 */ /* 0x000fe20000000a00 */
[----:B------:R-:W-:Y:S01]  /*fe70*/  IADD3 R4, P0, R4, UR10, RZ ;  /* 0x0000000a04047c10 */ /* 0x000fe2000ff1e0ff */
[----:B------:R-:W-:Y:S01]  /*fe80*/  IMAD R10, R5, UR12, RZ ;  /* 0x0000000c050a7c24 */ /* 0x000fe2000f8e02ff */
[C---:B------:R-:W-:Y:S01]  /*fe90*/  IADD3 R25, P6, R16.reuse, 0x3000, RZ ;  /* 0x0000300010197810 */ /* 0x040fe20007fde0ff */
[----:B------:R-:W-:Y:S01]  /*fea0*/  IMAD.U32 R13, RZ, RZ, UR7 ;  /* 0x00000007ff0d7e24 */ /* 0x000fe2000f8e00ff */
[----:B------:R-:W-:-:S02]  /*feb0*/  IADD3 R33, P4, R16, 0x6000, RZ ;  /* 0x0000600010217810 */ /* 0x000fc40007f9e0ff */
[----:B------:R-:W-:Y:S02]  /*fec0*/  LOP3.LUT R24, R25, 0x180, RZ, 0xc0, !PT ;  /* 0x0000018019187812 */ /* 0x000fe400078ec0ff */
[----:B------:R-:W-:Y:S01]  /*fed0*/  IADD3.X R5, R6, UR11, R13, P0, !PT ;  /* 0x0000000b06057c10 */ /* 0x000fe200087fe40d */
[----:B------:R-:W-:Y:S01]  /*fee0*/  ULDC.64 UR10, c[0x0][0xb50] ;  /* 0x0002d400000a7ab9 */ /* 0x000fe20000000a00 */
[----:B------:R-:W-:Y:S01]  /*fef0*/  LOP3.LUT R6, R8, R11, RZ, 0x3c, !PT ;  /* 0x0000000b08067212 */ /* 0x000fe200078e3cff */
[C---:B------:R-:W-:Y:S01]  /*ff00*/  IMAD R11, R9.reuse, UR13, R10 ;  /* 0x0000000d090b7c24 */ /* 0x040fe2000f8e020a */
[----:B------:R-:W-:Y:S01]  /*ff10*/  IADD3 R13, P5, R16, 0x4800, RZ ;  /* 0x00004800100d7810 */ /* 0x000fe20007fbe0ff */
[----:B------:R-:W-:Y:S01]  /*ff20*/  IMAD.WIDE.U32 R4, R9, UR12, R4 ;  /* 0x0000000c09047c25 */ /* 0x000fe2000f8e0004 */
[----:B------:R-:W-:Y:S02]  /*ff30*/  LOP3.LUT R32, R33, 0x180, RZ, 0xc0, !PT ;  /* 0x0000018021207812 */ /* 0x000fe400078ec0ff */
[----:B------:R-:W-:Y:S01]  /*ff40*/  LOP3.LUT R12, R13, 0x180, RZ, 0xc0, !PT ;  /* 0x000001800d0c7812 */ /* 0x000fe200078ec0ff */
[----:B------:R-:W-:Y:S01]  /*ff50*/  IMAD.IADD R5, R5, 0x1, R11 ;  /* 0x0000000105057824 */ /* 0x000fe200078e020b */
[----:B------:R-:W-:-:S02]  /*ff60*/  LEA R8, P0, R4, UR10, 0x2 ;  /* 0x0000000a04087c11 */ /* 0x000fc4000f8010ff */
[----:B------:R-:W-:Y:S02]  /*ff70*/  LOP3.LUT R9, R16, 0x180, RZ, 0xc0, !PT ;  /* 0x0000018010097812 */ /* 0x000fe400078ec0ff */
[----:B------:R-:W-:Y:S01]  /*ff80*/  LEA.HI.X R10, R4, UR11, R5, 0x2, P0 ;  /* 0x0000000b040a7c11 */ /* 0x000fe200080f1405 */
[----:B------:R-:W-:Y:S01]  /*ff90*/  SHFL.IDX PT, R20, R8, RZ, 0x1c1f ;  /* 0x001c1fff08147589 */ /* 0x000fe200000e0000 */
[----:B------:R-:W-:Y:S01]  /*ffa0*/  LOP3.LUT P0, RZ, R153, 0x3, RZ, 0xc0, !PT ;  /* 0x0000000399ff7812 */ /* 0x000fe2000780c0ff */
[C---:B------:R-:W-:Y:S01]  /*ffb0*/  VIADD R4, R14.reuse, 0x8 ;  /* 0x000000080e047836 */ /* 0x040fe20000000000 */
[----:B------:R-:W-:Y:S01]  /*ffc0*/  ULDC.64 UR10, c[0x0][0xaa0] ;  /* 0x0002a800000a7ab9 */ /* 0x000fe20000000a00 */
[----:B------:R-:W1:Y:S01]  /*ffd0*/  SHFL.IDX PT, R21, R10, RZ, 0x1c1f ;  /* 0x001c1fff0a157589 */ /* 0x000e6200000e0000 */
[-C--:B------:R-:W-:Y:S02]  /*ffe0*/  ISETP.GE.OR P2, PT, R14, R41.reuse, P0 ;  /* 0x000000290e00720c */ /* 0x080fe40000746670 */
[----:B------:R-:W-:Y:S01]  /*fff0*/  ISETP.GE.OR P0, PT, R4, R41, P0 ;  /* 0x000000290400720c */ /* 0x000fe20000706670 */
[----:B------:R-:W-:Y:S01]  /*10000*/  SHFL.IDX PT, R28, R8, 0x1, 0x1c1f ;  /* 0x003c1f00081c7f89 */ /* 0x000fe200000e0000 */
[----:B------:R-:W-:-:S02]  /*10010*/  IADD3 R5, P3, R16, 0x7800, RZ ;  /* 0x0000780010057810 */ /* 0x000fc40007f7e0ff */
[----:B------:R-:W-:Y:S01]  /*10020*/  SHF.R.U64 R24, R24, 0x3, RZ ;  /* 0x0000000318187819 */ /* 0x000fe200000012ff */
[----:B------:R-:W2:Y:S01]  /*10030*/  SHFL.IDX PT, R29, R10, 0x1, 0x1c1f ;  /* 0x003c1f000a1d7f89 */ /* 0x000ea200000e0000 */
[----:B------:R-:W-:Y:S01]  /*10040*/  UIMAD UR7, UR9, UR10, URZ ;  /* 0x0000000a090772a4 */ /* 0x000fe2000f8e023f */
[----:B------:R-:W-:Y:S01]  /*10050*/  LOP3.LUT R4, R5, 0x180, RZ, 0xc0, !PT ;  /* 0x0000018005047812 */ /* 0x000fe200078ec0ff */
[----:B------:R-:W-:Y:S01]  /*10060*/  UIMAD.WIDE.U32 UR8, UR4, UR10, URZ ;  /* 0x0000000a040872a5 */ /* 0x000fe2000f8e003f */
[----:B------:R-:W-:Y:S02]  /*10070*/  SHF.R.U64 R12, R12, 0x3, RZ ;  /* 0x000000030c0c7819 */ /* 0x000fe400000012ff */
[----:B------:R-:W-:Y:S02]  /*10080*/  SHF.R.U64 R32, R32, 0x3, RZ ;  /* 0x0000000320207819 */ /* 0x000fe400000012ff */
[----:B------:R-:W-:Y:S01]  /*10090*/  SHF.R.U64 R9, R9, 0x3, RZ ;  /* 0x0000000309097819 */ /* 0x000fe200000012ff */
[----:B-1----:R1:W-:Y:S01]  /*100a0*/  @!P2 ST.E desc[UR20][R20.64], R3 ;  /* 0x000000031400a985 */ /* 0x0023e2000c101914 */
[----:B------:R-:W-:Y:S01]  /*100b0*/  UIMAD UR7, UR4, UR11, UR7 ;  /* 0x0000000b040772a4 */ /* 0x000fe2000f8e0207 */
[----:B------:R-:W-:Y:S01]  /*100c0*/  SHF.R.U64 R4, R4, 0x3, RZ ;  /* 0x0000000304047819 */ /* 0x000fe200000012ff */
[----:B------:R-:W-:Y:S01]  /*100d0*/  IMAD.X R19, RZ, RZ, R17, P3 ;  /* 0x000000ffff137224 */ /* 0x000fe200018e0611 */
[----:B------:R-:W-:Y:S01]  /*100e0*/  ULDC.64 UR10, c[0x0][0xae8] ;  /* 0x0002ba00000a7ab9 */ /* 0x000fe20000000a00 */
[----:B------:R-:W-:-:S02]  /*100f0*/  LOP3.LUT R24, R24, R25, RZ, 0x3c, !PT ;  /* 0x0000001918187212 */ /* 0x000fc400078e3cff */
[----:B------:R-:W-:Y:S01]  /*10100*/  LOP3.LUT R12, R12, R13, RZ, 0x3c, !PT ;  /* 0x0000000d0c0c7212 */ /* 0x000fe200078e3cff */
[----:B--2---:R2:W-:Y:S01]  /*10110*/  @!P0 ST.E desc[UR20][R28.64], R0 ;  /* 0x000000001c008985 */ /* 0x0045e2000c101914 */
[----:B------:R-:W-:Y:S02]  /*10120*/  LOP3.LUT R32, R32, R33, RZ, 0x3c, !PT ;  /* 0x0000002120207212 */ /* 0x000fe400078e3cff */
[----:B------:R-:W-:Y:S01]  /*10130*/  LOP3.LUT R8, R9, R16, RZ, 0x3c, !PT ;  /* 0x0000001009087212 */ /* 0x000fe200078e3cff */
[----:B-1----:R-:W1:Y:S01]  /*10140*/  @P1 LDC R21, c[0x0][0xbf0] ;  /* 0x0002fc00ff151b82 */ /* 0x002e620000000800 */
[----:B------:R-:W-:Y:S01]  /*10150*/  UIADD3 UR9, UR9, UR7, URZ ;  /* 0x0000000709097290 */ /* 0x000fe2000fffe03f */
[--C-:B------:R-:W-:Y:S01]  /*10160*/  IMAD.X R25, RZ, RZ, R17.reuse, P6 ;  /* 0x000000ffff197224 */ /* 0x100fe200030e0611 */
[----:B------:R-:W-:Y:S01]  /*10170*/  UIMAD UR4, UR14, UR10, URZ ;  /* 0x0000000a0e0472a4 */ /* 0x000fe2000f8e023f */
[--C-:B------:R-:W-:Y:S01]  /*10180*/  IMAD.X R13, RZ, RZ, R17.reuse, P5 ;  /* 0x000000ffff0d7224 */ /* 0x100fe200028e0611 */
[----:B------:R-:W-:Y:S01]  /*10190*/  LOP3.LUT R18, R4, R5, RZ, 0x3c, !PT ;  /* 0x0000000504127212 */ /* 0x000fe200078e3cff */
[----:B--2---:R-:W-:Y:S01]  /*101a0*/  IMAD R0, R149, 0x60, R150 ;  /* 0x0000006095007824 */ /* 0x004fe200078e0296 */
[----:B------:R-:W-:Y:S01]  /*101b0*/  UIMAD UR4, UR18, UR11, UR4 ;  /* 0x0000000b120472a4 */ /* 0x000fe2000f8e0204 */
[--C-:B------:R-:W-:Y:S01]  /*101c0*/  IMAD.X R33, RZ, RZ, R17.reuse, P4 ;  /* 0x000000ffff217224 */ /* 0x100fe200020e0611 */
[----:B------:R-:W-:Y:S01]  /*101d0*/  UIMAD.WIDE.U32 UR8, UR18, UR10, UR8 ;  /* 0x0000000a120872a5 */ /* 0x000fe2000f8e0008 */
[----:B------:R-:W-:Y:S01]  /*101e0*/  VIADD R28, R0, UR17 ;  /* 0x00000011001c7c36 */ /* 0x000fe20008000000 */
[----:B------:R-:W5:Y:S01]  /*101f0*/  LD.E.128 R4, desc[UR20][R6.64] ;  /* 0x0000001406047980 */ /* 0x000f62000c101d00 */
[----:B------:R-:W-:Y:S01]  /*10200*/  ULDC.64 UR10, c[0x0][0xaf0] ;  /* 0x0002bc00000a7ab9 */ /* 0x000fe20000000a00 */
[----:B------:R-:W-:-:S02]  /*10210*/  IMAD.MOV.U32 R9, RZ, RZ, R17 ;  /* 0x000000ffff097224 */ /* 0x000fc400078e0011 */
[----:B0-----:R-:W-:Y:S01]  /*10220*/  @P1 IMAD.HI.U32 R0, R28, R37, RZ ;  /* 0x000000251c001227 */ /* 0x001fe200078e00ff */
[----:B------:R-:W-:Y:S01]  /*10230*/  UIADD3 UR9, UR9, UR4, URZ ;  /* 0x0000000409097290 */ /* 0x000fe2000fffe03f */
[----:B------:R-:W5:Y:S02]  /*10240*/  LD.E.128 R24, desc[UR20][R24.64] ;  /* 0x0000001418187980 */ /* 0x000f64000c101d00 */
[----:B------:R-:W-:Y:S01]  /*10250*/  IMAD.MOV.U32 R3, RZ, RZ, R28 ;  /* 0x000000ffff037224 */ /* 0x000fe200078e001c */
[----:B------:R-:W-:Y:S01]  /*10260*/  UIMAD UR4, UR16, UR10, URZ ;  /* 0x0000000a100472a4 */ /* 0x000fe2000f8e023f */
[----:B------:R-:W5:Y:S01]  /*10270*/  LD.E.128 R8, desc[UR20][R8.64] ;  /* 0x0000001408087980 */ /* 0x000f62000c101d00 */
[----:B-1----:R-:W-:Y:S01]  /*10280*/  @P1 SHF.R.U32.HI R3, RZ, R21, R0 ;  /* 0x00000015ff031219 */ /* 0x002fe20000011600 */
[----:B------:R-:W-:Y:S02]  /*10290*/  UIMAD.WIDE.U32 UR8, UR15, UR10, UR8 ;  /* 0x0000000a0f0872a5 */ /* 0x000fe4000f8e0008 */
[----:B------:R-:W-:Y:S01]  /*102a0*/  UIMAD UR4, UR15, UR11, UR4 ;  /* 0x0000000b0f0472a4 */ /* 0x000fe2000f8e0204 */
        /* <DEDUP_REMOVED lines=8> */
[C---:B------:R-:W-:Y:S02]  /*10330*/  IMAD R37, R3.reuse, UR11, R0 ;  /* 0x0000000b03257c24 */ /* 0x040fe4000f8e0200 */
[----:B------:R-:W-:Y:S01]  /*10340*/  IMAD.U32 R21, RZ, RZ, UR9 ;  /* 0x00000009ff157e24 */ /* 0x000fe2000f8e00ff */
[----:B------:R-:W-:Y:S01]  /*10350*/  SHF.R.S32.HI R0, RZ, 0x1f, R29 ;  /* 0x0000001fff007819 */ /* 0x000fe2000001141d */
[----:B------:R-:W-:Y:S01]  /*10360*/  IMAD.U32 R20, RZ, RZ, UR8 ;  /* 0x00000008ff147e24 */ /* 0x000fe2000f8e00ff */
[----:B------:R-:W5:Y:S01]  /*10370*/  LD.E.128 R16, desc[UR20][R18.64] ;  /* 0x0000001412107980 */ /* 0x000f62000c101d00 */
[----:B------:R-:W-:Y:S01]  /*10380*/  IMAD.U32 R21, RZ, RZ, UR4 ;  /* 0x00000004ff157e24 */ /* 0x000fe2000f8e00ff */
[----:B------:R-:W-:Y:S01]  /*10390*/  ULDC.64 UR8, c[0x0][0xad8] ;  /* 0x0002b60000087ab9 */ /* 0x000fe20000000a00 */
[----:B------:R-:W-:Y:S01]  /*103a0*/  @!PT LDS RZ, [RZ] ;  /* 0x00000000fffff984 */ /* 0x000fe20000000800 */
[----:B------:R-:W-:Y:S01]  /*103b0*/  @!PT LDS RZ, [RZ] ;  /* 0x00000000fffff984 */ /* 0x000fe20000000800 */
[----:B------:R-:W-:Y:S01]  /*103c0*/  @!PT LDS RZ, [RZ] ;  /* 0x00000000fffff984 */ /* 0x000fe20000000800 */
[----:B------:R-:W-:Y:S01]  /*103d0*/  @!PT LDS RZ, [RZ] ;  /* 0x00000000fffff984 */ /* 0x000fe20000000800 */
[----:B------:R0:W-:Y:S06]  /*103e0*/  MEMBAR.ALL.CTA ;  /* 0x0000000000007992 */ /* 0x0001ec0000008000 */
[----:B0-----:R-:W0:Y:S01]  /*103f0*/  FENCE.VIEW.ASYNC.S ;  /* 0x00000000000073c6 */ /* 0x001e220000000000 */
[----:B------:R-:W-:-:S04]  /*10400*/  IMAD.WIDE.U32 R20, R3, UR10, R20 ;  /* 0x0000000a03147c25 */ /* 0x000fc8000f8e0014 */
[----:B------:R-:W-:Y:S02]  /*10410*/  IMAD R0, R0, UR8, RZ ;  /* 0x0000000800007c24 */ /* 0x000fe4000f8e02ff */
[----:B------:R-:W-:Y:S02]  /*10420*/  IMAD.IADD R21, R21, 0x1, R37 ;  /* 0x0000000115157824 */ /* 0x000fe400078e0225 */
[C---:B------:R-:W-:Y:S02]  /*10430*/  IMAD R3, R29.reuse, UR9, R0 ;  /* 0x000000091d037c24 */ /* 0x040fe4000f8e0200 */
        /* <DEDUP_REMOVED lines=13> */
[----:B------:R-:W-:Y:S02]  /*10510*/  SHF.R.S32.HI R40, RZ, 0x1f, R148 ;  /* 0x0000001fff287819 */ /* 0x000fe40000011494 */
[----:B------:R-:W-:Y:S01]  /*10520*/  SHF.R.S32.HI R42, RZ, 0x1f, R146 ;  /* 0x0000001fff2a7819 */ /* 0x000fe20000011492 */
[----:B------:R-:W-:Y:S06]  /*10530*/  @P0 BRA `(.L_x_2102) ;  /* 0x0000000000340947 */ /* 0x000fec0003800000 */
[----:B------:R-:W-:Y:S01]  /*10540*/  ULDC UR4, c[0x0][0xac8] ;  /* 0x0002b20000047ab9 */ /* 0x000fe20000000800 */
[----:B------:R-:W-:Y:S01]  /*10550*/  ULDC.64 UR8, c[0x0][0x208] ;  /* 0x0000820000087ab9 */ /* 0x000fe20000000a00 */
[----:B------:R-:W-:Y:S02]  /*10560*/  ISETP.GE.AND P1, PT, R146, UR4, PT ;  /* 0x0000000492007c0c */ /* 0x000fe4000bf26270 */
[----:B------:R-:W-:Y:S02]  /*10570*/  ISETP.GE.AND P2, PT, R148, UR4, PT ;  /* 0x0000000494007c0c */ /* 0x000fe4000bf46270 */
[----:B------:R-:W-:-:S09]  /*10580*/  ISETP.GE.AND P0, PT, R144, UR4, PT ;  /* 0x0000000490007c0c */ /* 0x000fd2000bf06270 */
[-C--:B-1----:R-:W-:Y:S02]  /*10590*/  @!P1 LEA R36, P3, R146, R28.reuse, 0x1 ;  /* 0x0000001c92249211 */ /* 0x082fe400078608ff */
[----:B------:R-:W-:Y:S02]  /*105a0*/  @!P2 LEA R38, P4, R148, R28, 0x1 ;  /* 0x0000001c9426a211 */ /* 0x000fe400078808ff */
[----:B--2---:R-:W-:Y:S01]  /*105b0*/  @!P0 IMAD.WIDE R20, R144, 0x2, R28 ;  /* 0x0000000290148825 */ /* 0x004fe200078e021c */
[-C--:B------:R-:W-:Y:S02]  /*105c0*/  @!P1 LEA.HI.X R37, R146, R29.reuse, R42, 0x1, P3 ;  /* 0x0000001d92259211 */ /* 0x080fe400018f0c2a */
[----:B------:R-:W-:Y:S02]  /*105d0*/  @!P2 LEA.HI.X R39, R148, R29, R40, 0x1, P4 ;  /* 0x0000001d9427a211 */ /* 0x000fe400020f0c28 */
[----:B-----5:R3:W-:Y:S04]  /*105e0*/  @!P0 ST.E.128 desc[UR8][R20.64], R8 ;  /* 0x0000000814008985 */ /* 0x0207e8000c101d08 */
[----:B------:R3:W-:Y:S04]  /*105f0*/  @!P1 ST.E.128 desc[UR8][R36.64], R24 ;  /* 0x0000001824009985 */ /* 0x0007e8000c101d08 */
[----:B------:R3:W-:Y:S02]  /*10600*/  @!P2 ST.E.128 desc[UR8][R38.64], R32 ;  /* 0x000000202600a985 */ /* 0x0007e4000c101d08 */
.L_x_2102:
[----:B------:R-:W-:Y:S05]  /*10610*/  BSYNC B1 ;  /* 0x0000000000017941 */ /* 0x000fea0003800000 */
.L_x_2101:
[----:B------:R-:W-:Y:S01]  /*10620*/  VIADD R0, R0, 0x60 ;  /* 0x0000006000007836 */ /* 0x000fe20000000000 */
[----:B---3-5:R3:W4:Y:S04]  /*10630*/  SHFL.IDX PT, R11, R3, 0x1, 0x1c1f ;  /* 0x003c1f00030b7f89 */ /* 0x02872800000e0000 */
[----:B------:R-:W-:Y:S01]  /*10640*/  ISETP.GE.AND P0, PT, R0, R41, PT ;  /* 0x000000290000720c */ /* 0x000fe20003f06270 */
[----:B------:R3:W0:-:S12]  /*10650*/  SHFL.IDX PT, R10, R30, 0x1, 0x1c1f ;  /* 0x003c1f001e0a7f89 */ /* 0x00061800000e0000 */
[----:B---3--:R-:W-:Y:S05]  /*10660*/  @P0 BRA `(.L_x_2103) ;  /* 0x0000000800f80947 */ /* 0x008fea0003800000 */
[----:B------:R-:W-:Y:S01]  /*10670*/  ULDC UR4, c[0x0][0xac8] ;  /* 0x0002b20000047ab9 */ /* 0x000fe20000000800 */
[----:B------:R-:W-:Y:S01]  /*10680*/  ULDC.64 UR8, c[0x0][0x208] ;  /* 0x0000820000087ab9 */ /* 0x000fe20000000a00 */
        /* <DEDUP_REMOVED lines=9> */
[----:B0-----:R-:W-:Y:S01]  /*10720*/  LEA R4, P0, R148, R10, 0x1 ;  /* 0x0000000a94047211 */ /* 0x001fe200078008ff */
[----:B------:R-:W-:-:S03]  /*10730*/  ULDC.64 UR8, c[0x0][0x208] ;  /* 0x0000820000087ab9 */ /* 0x000fc60000000a00 */
[----:B------:R-:W-:-:S05]  /*10740*/  LEA.HI.X R5, R148, R11, R40, 0x1, P0 ;  /* 0x0000000b94057211 */ /* 0x000fca00000f0c28 */
[----:B------:R0:W-:Y:S01]  /*10750*/  ST.E.128 desc[UR8][R4.64], R16 ;  /* 0x0000001004007985 */ /* 0x0001e2000c101d08 */
[----:B------:R-:W-:Y:S05]  /*10760*/  BRA `(.L_x_2103) ;  /* 0x0000000800b87947 */ /* 0x000fea0003800000 */
.L_x_2099:
[----:B------:R-:W-:Y:S01]  /*10770*/  ULDC.64 UR8, c[0x0][0xc00] ;  /* 0x0003000000087ab9 */ /* 0x000fe20000000a00 */
[----:B------:R-:W-:Y:S01]  /*10780*/  R2UR UR4, R145 ;  /* 0x00000000910472ca */ /* 0x000fe200000e0000 */
[----:B------:R-:W-:Y:S01]  /*10790*/  UISETP.NE.U32.AND UP0, UPT, UR8, URZ, UPT ;  /* 0x0000003f0800728c */ /* 0x000fe2000bf05070 */
[----:B------:R-:W0:Y:S01]  /*107a0*/  LDC R11, c[0x0][0xbe8] ;  /* 0x0002fa00ff0b7b82 */ /* 0x000e220000000800 */
[----:B------:R-:W-:Y:S01]  /*107b0*/  ULDC.64 UR10, c[0x0][0x208] ;  /* 0x00008200000a7ab9 */ /* 0x000fe20000000a00 */
[----:B------:R-:W-:Y:S01]  /*107c0*/  R2UR UR7, R147 ;  /* 0x00000000930772ca */ /* 0x000fe200000e0000 */
[----:B------:R-:W-:-:S03]  /*107d0*/  UISETP.NE.AND.EX UP0, UPT, UR9, URZ, UPT, UP0 ;  /* 0x0000003f0900728c */ /* 0x000fc6000bf05300 */
[----:B------:R-:W-:-:S03]  /*107e0*/  ULDC.64 UR8, c[0x0][0xc00] ;  /* 0x0003000000087ab9 */ /* 0x000fc60000000a00 */
[----:B------:R-:W-:Y:S02]  /*107f0*/  PLOP3.LUT P2, PT, PT, PT, UP0, 0x80, 0x0 ;  /* 0x000000000000781c */ /* 0x000fe40003f4f008 */
[----:B------:R-:W-:-:S06]  /*10800*/  UIMAD.WIDE UR8, UR4, 0x4, UR8 ;  /* 0x00000004040878a5 */ /* 0x000fcc000f8e0208 */
[----:B------:R-:W-:Y:S02]  /*10810*/  IMAD.U32 R4, RZ, RZ, UR8 ;  /* 0x00000008ff047e24 */ /* 0x000fe4000f8e00ff */
[----:B------:R-:W-:Y:S01]  /*10820*/  IMAD.U32 R5, RZ, RZ, UR9 ;  /* 0x00000009ff057e24 */ /* 0x000fe2000f8e00ff */
[----:B------:R-:W-:-:S04]  /*10830*/  ULDC.64 UR8, c[0x0][0xc08] ;  /* 0x0003020000087ab9 */ /* 0x000fc80000000a00 */
[----:B------:R-:W2:Y:S01]  /*10840*/  @P2 LDG.E R3, desc[UR10][R4.64] ;  /* 0x0000000a04032981 */ /* 0x000ea2000c1e1900 */
[----:B------:R-:W-:Y:S01]  /*10850*/  UISETP.NE.U32.AND UP1, UPT, UR8, URZ, UPT ;  /* 0x0000003f0800728c */ /* 0x000fe2000bf25070 */
[----:B------:R-:W1:Y:S03]  /*10860*/  S2R R8, SR_TID.X ;  /* 0x0000000000087919 */ /* 0x000e660000002100 */
[----:B------:R-:W-:Y:S01]  /*10870*/  UISETP.NE.AND.EX UP1, UPT, UR9, URZ, UPT, UP1 ;  /* 0x0000003f0900728c */ /* 0x000fe2000bf25310 */
[----:B0-----:R-:W-:-:S05]  /*10880*/  ISETP.NE.AND P0, PT, R11, 0x1, PT ;  /* 0x000000010b00780c */ /* 0x001fca0003f05270 */
[----:B------:R-:W-:-:S05]  /*10890*/  PLOP3.LUT P3, PT, PT, PT, UP1, 0x80, 0x0 ;  /* 0x000000000000781c */ /* 0x000fca0003f6f018 */
[----:B------:R-:W-:Y:S02]  /*108a0*/  @UP1 ULDC.64 UR8, c[0x0][0xc08] ;  /* 0x0003020000081ab9 */ /* 0x000fe40000000a00 */
[----:B------:R-:W-:Y:S01]  /*108b0*/  @UP1 UIMAD.WIDE UR8, UR4, 0x4, UR8 ;  /* 0x00000004040818a5 */ /* 0x000fe2000f8e0208 */
[----:B------:R-:W0:Y:S02]  /*108c0*/  @P0 LDC R9, c[0x0][0xbec] ;  /* 0x0002fb00ff090b82 */ /* 0x000e240000000800 */
[----:B------:R-:W-:Y:S02]  /*108d0*/  ULDC UR4, c[0x0][0xa88] ;  /* 0x0002a20000047ab9 */ /* 0x000fe40000000800 */
[----:B------:R-:W-:Y:S01]  /*108e0*/  IMAD.U32 R0, RZ, RZ, UR4 ;  /* 0x00000004ff007e24 */ /* 0x000fe2000f8e00ff */
[----:B------:R-:W-:Y:S01]  /*108f0*/  UMOV UR4, URZ ;  /* 0x0000003f00047c82 */ /* 0x000fe20008000000 */
[----:B------:R-:W-:Y:S02]  /*10900*/  IMAD.U32 R6, RZ, RZ, UR8 ;  /* 0x00000008ff067e24 */ /* 0x000fe4000f8e00ff */
[----:B------:R-:W-:-:S05]  /*10910*/  IMAD.U32 R7, RZ, RZ, UR9 ;  /* 0x00000009ff077e24 */ /* 0x000fca000f8e00ff */
[----:B------:R3:W5:Y:S01]  /*10920*/  @P3 LDG.E R0, desc[UR10][R6.64] ;  /* 0x0000000a06003981 */ /* 0x000762000c1e1900 */
[----:B------:R-:W-:Y:S01]  /*10930*/  USHF.R.S32.HI UR11, URZ, 0x1f, UR7 ;  /* 0x0000001f3f0b7899 */ /* 0x000fe20008011407 */
[----:B-1----:R-:W-:-:S05]  /*10940*/  VIADD R8, R8, 0xffffff80 ;  /* 0xffffff8008087836 */ /* 0x002fca0000000000 */
[----:B------:R-:W-:Y:S02]  /*10950*/  ISETP.GE.AND P1, PT, R8, 0xc0, PT ;  /* 0x000000c00800780c */ /* 0x000fe40003f26270 */
[----:B--2---:R-:W-:-:S13]  /*10960*/  @P2 R2UR UR4, R3 ;  /* 0x00000000030422ca */ /* 0x004fda00000e0000 */
[----:B------:R-:W-:Y:S01]  /*10970*/  USHF.R.S32.HI UR10, URZ, 0x1f, UR4 ;  /* 0x0000001f3f0a7899 */ /* 0x000fe20008011404 */
[----:B0--3--:R-:W-:Y:S11]  /*10980*/  @P3 BRA `(.L_x_2104) ;  /* 0x0000000000143947 */ /* 0x009ff60003800000 */
[----:B------:R-:W-:Y:S05]  /*10990*/  @!P2 BRA `(.L_x_2104) ;  /* 0x000000000010a947 */ /* 0x000fea0003800000 */
[----:B------:R-:W-:Y:S02]  /*109a0*/  ULDC.64 UR8, c[0x0][0x208] ;  /* 0x0000820000087ab9 */ /* 0x000fe40000000a00 */
[----:B------:R-:W2:Y:S04]  /*109b0*/  LDG.E R3, desc[UR8][R4.64] ;  /* 0x0000000804037981 */ /* 0x000ea8000c1e1900 */
[----:B-----5:R-:W2:Y:S02]  /*109c0*/  LDG.E R0, desc[UR8][R4.64+0x4] ;  /* 0x0000040804007981 */ /* 0x020ea4000c1e1900 */
[----:B--2---:R-:W-:-:S07]  /*109d0*/  IMAD.IADD R0, R0, 0x1, -R3 ;  /* 0x0000000100007824 */ /* 0x004fce00078e0a03 */
.L_x_2104:
[----:B------:R-:W-:Y:S01]  /*109e0*/  R2UR UR8, R145 ;  /* 0x00000000910872ca */ /* 0x000fe200000e0000 */
[----:B------:R-:W-:Y:S01]  /*109f0*/  BSSY B1, `(.L_x_2105) ;  /* 0x0000031000017945 */ /* 0x000fe20003800000 */
[----:B------:R-:W-:-:S11]  /*10a00*/  R2UR UR7, R151 ;  /* 0x00000000970772ca */ /* 0x000fd600000e0000 */
[----:B------:R-:W-:Y:S02]  /*10a10*/  USEL UR12, UR8, URZ, !UP0 ;  /* 0x0000003f080c7287 */ /* 0x000fe4000c000000 */
[----:B------:R-:W-:Y:S01]  /*10a20*/  USEL UR13, UR7, URZ, !UP0 ;  /* 0x0000003f070d7287 */ /* 0x000fe2000c000000 */
[----:B------:R-:W-:Y:S11]  /*10a30*/  @P1 BRA `(.L_x_2106) ;  /* 0x0000000000b01947 */ /* 0x000ff60003800000 */
[----:B------:R-:W0:Y:S01]  /*10a40*/  S2R R4, SR_TID.X ;  /* 0x0000000000047919 */ /* 0x000e220000002100 */
[----:B------:R-:W1:Y:S01]  /*10a50*/  LDC R5, c[0x0][0xbe8] ;  /* 0x0002fa00ff057b82 */ /* 0x000e620000000800 */
[----:B------:R-:W-:-:S13]  /*10a60*/  R2UR UR7, R19 ;  /* 0x00000000130772ca */ /* 0x000fda00000e0000 */
[----:B------:R-:W-:Y:S02]  /*10a70*/  IMAD.U32 R6, RZ, RZ, UR7 ;  /* 0x00000007ff067e24 */ /* 0x000fe4000f8e00ff */
[----:B-1---5:R-:W-:-:S03]  /*10a80*/  IMAD R3, R0, R5, RZ ;  /* 0x0000000500037224 */ /* 0x022fc600078e02ff */
[----:B0-----:R-:W-:-:S04]  /*10a90*/  IADD3 R6, R6, -0x80, R4 ;  /* 0xffffff8006067810 */ /* 0x001fc80007ffe004 */
[----:B------:R-:W-:-:S13]  /*10aa0*/  ISETP.GE.AND P1, PT, R6, R3, PT ;  /* 0x000000030600720c */ /* 0x000fda0003f26270 */
[----:B------:R-:W-:Y:S05]  /*10ab0*/  @P1 BRA `(.L_x_2106) ;  /* 0x0000000000901947 */ /* 0x000fea0003800000 */
[----:B------:R-:W-:Y:S01]  /*10ac0*/  ISETP.NE.AND P1, PT, R5, 0x1, PT ;  /* 0x000000010500780c */ /* 0x000fe20003f25270 */
[----:B------:R-:W-:Y:S01]  /*10ad0*/  ULDC.64 UR14, c[0x0][0xb90] ;  /* 0x0002e400000e7ab9 */ /* 0x000fe20000000a00 */
[----:B------:R-:W-:Y:S01]  /*10ae0*/  R2UR UR16, R147 ;  /* 0x00000000931072ca */ /* 0x000fe200000e0000 */
[----:B------:R-:W-:Y:S01]  /*10af0*/  UIMAD UR7, UR11, UR14, URZ ;  /* 0x0000000e0b0772a4 */ /* 0x000fe2000f8e023f */
[----:B------:R-:W-:Y:S01]  /*10b00*/  IMAD.MOV.U32 R4, RZ, RZ, R6 ;  /* 0x000000ffff047224 */ /* 0x000fe200078e0006 */
[----:B------:R-:W-:Y:S01]  /*10b10*/  UMOV UR8, UR4 ;  /* 0x0000000400087c82 */ /* 0x000fe20008000000 */
[----:B------:R-:W-:-:S07]  /*10b20*/  UMOV UR9, UR10 ;  /* 0x0000000a00097c82 */ /* 0x000fce0008000000 */
[----:B------:R-:W0:Y:S02]  /*10b30*/  @P1 LDC R3, c[0x0][0xbec] ;  /* 0x0002fb00ff031b82 */ /* 0x000e240000000800 */
[----:B------:R-:W-:Y:S02]  /*10b40*/  UIMAD.WIDE.U32 UR8, UR16, UR14, UR8 ;  /* 0x0000000e100872a5 */ /* 0x000fe4000f8e0008 */
[----:B------:R-:W-:-:S03]  /*10b50*/  UIMAD UR7, UR16, UR15, UR7 ;  /* 0x0000000f100772a4 */ /* 0x000fc6000f8e0207 */
[----:B------:R-:W-:Y:S01]  /*10b60*/  ULDC.64 UR14, c[0x0][0xb98] ;  /* 0x0002e600000e7ab9 */ /* 0x000fe20000000a00 */
[----:B------:R-:W1:Y:S01]  /*10b70*/  @P1 LDC R8, c[0x0][0xbf0] ;  /* 0x0002fc00ff081b82 */ /* 0x000e620000000800 */
[----:B------:R-:W-:Y:S02]  /*10b80*/  UIADD3 UR9, UR9, UR7, URZ ;  /* 0x0000000709097290 */ /* 0x000fe4000fffe03f */
[----:B------:R-:W-:Y:S02]  /*10b90*/  UIMAD UR7, UR13, UR14, URZ ;  /* 0x0000000e0d0772a4 */ /* 0x000fe4000f8e023f */
[----:B------:R-:W-:Y:S02]  /*10ba0*/  UIMAD.WIDE.U32 UR8, UR12, UR14, UR8 ;  /* 0x0000000e0c0872a5 */ /* 0x000fe4000f8e0008 */
[----:B------:R-:W-:Y:S01]  /*10bb0*/  UIMAD UR7, UR12, UR15, UR7 ;  /* 0x0000000f0c0772a4 */ /* 0x000fe2000f8e0207 */
[----:B------:R-:W-:Y:S02]  /*10bc0*/  ULDC.64 UR16, c[0x0][0x208] ;  /* 0x0000820000107ab9 */ /* 0x000fe40000000a00 */
[----:B------:R-:W-:Y:S01]  /*10bd0*/  ULDC.64 UR14, c[0x0][0xb88] ;  /* 0x0002e200000e7ab9 */ /* 0x000fe20000000a00 */
[----:B0-----:R-:W-:-:S05]  /*10be0*/  @P1 IMAD.HI.U32 R3, R6, R3, RZ ;  /* 0x0000000306031227 */ /* 0x001fca00078e00ff */
[----:B-1----:R-:W-:Y:S01]  /*10bf0*/  @P1 SHF.R.U32.HI R4, RZ, R8, R3 ;  /* 0x00000008ff041219 */ /* 0x002fe20000011603 */
[----:B------:R-:W-:-:S04]  /*10c00*/  IMAD.U32 R8, RZ, RZ, UR7 ;  /* 0x00000007ff087e24 */ /* 0x000fc8000f8e00ff */
[----:B------:R-:W-:-:S04]  /*10c10*/  IMAD.MOV R3, RZ, RZ, -R4 ;  /* 0x000000ffff037224 */ /* 0x000fc800078e0a04 */
[----:B------:R-:W-:Y:S01]  /*10c20*/  IMAD R3, R5, R3, R6 ;  /* 0x0000000305037224 */ /* 0x000fe200078e0206 */
[----:B------:R-:W-:Y:S02]  /*10c30*/  SHF.R.S32.HI R5, RZ, 0x1f, R4 ;  /* 0x0000001fff057819 */ /* 0x000fe40000011404 */
        /* <DEDUP_REMOVED lines=12> */
.L_x_2106:
[----:B------:R-:W-:Y:S05]  /*10d00*/  BSYNC B1 ;  /* 0x0000000000017941 */ /* 0x000fea0003800000 */
.L_x_2105:
[----:B------:R-:W1:Y:S01]  /*10d10*/  @P0 LDC R5, c[0x0][0xbf0] ;  /* 0x0002fc00ff050b82 */ /* 0x000e620000000800 */
[----:B------:R-:W-:Y:S01]  /*10d20*/  R2UR UR16, R19 ;  /* 0x00000000131072ca */ /* 0x000fe200000e0000 */
[----:B------:R-:W-:Y:S01]  /*10d30*/  ULDC.64 UR14, c[0x0][0xaa0] ;  /* 0x0002a800000e7ab9 */ /* 0x000fe20000000a00 */
[----:B------:R-:W-:Y:S01]  /*10d40*/  R2UR UR17, R147 ;  /* 0x00000000931172ca */ /* 0x000fe200000e0000 */
[----:B------:R-:W-:Y:S01]  /*10d50*/  UIMAD UR7, UR10, UR14, URZ ;  /* 0x0000000e0a0772a4 */ /* 0x000fe2000f8e023f */
[----:B0-----:R-:W-:Y:S01]  /*10d60*/  IMAD R3, R149, 0x60, R150 ;  /* 0x0000006095037824 */ /* 0x001fe200078e0296 */
[----:B------:R-:W-:Y:S01]  /*10d70*/  UIMAD.WIDE.U32 UR8, UR4, UR14, URZ ;  /* 0x0000000e040872a5 */ /* 0x000fe2000f8e003f */
[----:B------:R-:W-:Y:S01]  /*10d80*/  BSSY B1, `(.L_x_2107) ;  /* 0x000003a000017945 */ /* 0x000fe20003800000 */
[----:B------:R-:W-:Y:S01]  /*10d90*/  UIMAD UR7, UR4, UR15, UR7 ;  /* 0x0000000f040772a4 */ /* 0x000fe2000f8e0207 */
[----:B------:R-:W-:Y:S02]  /*10da0*/  SHF.R.S32.HI R16, RZ, 0x1f, R148 ;  /* 0x0000001fff107819 */ /* 0x000fe40000011494 */
[----:B------:R-:W-:Y:S01]  /*10db0*/  ULDC.64 UR14, c[0x0][0xae8] ;  /* 0x0002ba00000e7ab9 */ /* 0x000fe20000000a00 */
[----:B------:R-:W-:Y:S01]  /*10dc0*/  UIADD3 UR9, UR9, UR7, URZ ;  /* 0x0000000709097290 */ /* 0x000fe2000fffe03f */
[----:B------:R-:W-:Y:S01]  /*10dd0*/  SHF.R.S32.HI R17, RZ, 0x1f, R146 ;  /* 0x0000001fff117819 */ /* 0x000fe20000011492 */
[----:B------:R-:W-:Y:S01]  /*10de0*/  UIMAD UR4, UR11, UR14, URZ ;  /* 0x0000000e0b0472a4 */ /* 0x000fe2000f8e023f */
[----:B------:R-:W-:Y:S01]  /*10df0*/  VIADD R6, R3, UR16 ;  /* 0x0000001003067c36 */ /* 0x000fe20008000000 */
[----:B------:R-:W-:-:S02]  /*10e00*/  UIMAD.WIDE.U32 UR8, UR17, UR14, UR8 ;  /* 0x0000000e110872a5 */ /* 0x000fc4000f8e0008 */
[----:B------:R-:W-:Y:S01]  /*10e10*/  UIMAD UR4, UR17, UR15, UR4 ;  /* 0x0000000f110472a4 */ /* 0x000fe2000f8e0204 */
[----:B------:R-:W-:Y:S01]  /*10e20*/  @P0 IMAD.HI.U32 R4, R6, R9, RZ ;  /* 0x0000000906040227 */ /* 0x000fe200078e00ff */
[----:B------:R-:W-:Y:S02]  /*10e30*/  ULDC.64 UR10, c[0x0][0xaf0] ;  /* 0x0002bc00000a7ab9 */ /* 0x000fe40000000a00 */
[----:B------:R-:W-:Y:S01]  /*10e40*/  UIADD3 UR9, UR9, UR4, URZ ;  /* 0x0000000409097290 */ /* 0x000fe2000fffe03f */
[----:B------:R-:W-:Y:S01]  /*10e50*/  IMAD.MOV.U32 R3, RZ, RZ, R6 ;  /* 0x000000ffff037224 */ /* 0x000fe200078e0006 */
        /* <DEDUP_REMOVED lines=12> */
[----:B------:R-:W-:Y:S01]  /*10f20*/  SHF.R.S32.HI R6, RZ, 0x1f, R7 ;  /* 0x0000001fff067819 */ /* 0x000fe20000011407 */
[----:B------:R-:W-:Y:S01]  /*10f30*/  IMAD.U32 R5, RZ, RZ, UR4 ;  /* 0x00000004ff057e24 */ /* 0x000fe2000f8e00ff */
[----:B------:R-:W-:Y:S01]  /*10f40*/  ULDC.64 UR8, c[0x0][0xad8] ;  /* 0x0002b60000087ab9 */ /* 0x000fe20000000a00 */
[----:B------:R-:W-:-:S02]  /*10f50*/  IMAD R9, R3, UR11, R8 ;  /* 0x0000000b03097c24 */ /* 0x000fc4000f8e0208 */
        /* <DEDUP_REMOVED lines=25> */
[----:B------:R3:W-:Y:S04]  /*110f0*/  @!P2 ST.E.128 desc[UR8][R8.64], RZ ;  /* 0x000000ff0800a985 */ /* 0x0007e8000c101d08 */
[----:B------:R3:W-:Y:S04]  /*11100*/  @!P3 ST.E.128 desc[UR8][R12.64], RZ ;  /* 0x000000ff0c00b985 */ /* 0x0007e8000c101d08 */
[----:B------:R3:W-:Y:S02]  /*11110*/  @!P4 ST.E.128 desc[UR8][R14.64], RZ ;  /* 0x000000ff0e00c985 */ /* 0x0007e4000c101d08 */
.L_x_2108:
[----:B------:R-:W-:Y:S05]  /*11120*/  BSYNC B1 ;  /* 0x0000000000017941 */ /* 0x000fea0003800000 */
.L_x_2107:
        /* <DEDUP_REMOVED lines=10> */
[-C--:B-1-3--:R-:W-:Y:S02]  /*111d0*/  @!P3 LEA R8, P0, R146, R4.reuse, 0x1 ;  /* 0x000000049208b211 */ /* 0x08afe400078008ff */
[----:B------:R-:W-:Y:S02]  /*111e0*/  @!P4 LEA R10, P1, R148, R4, 0x1 ;  /* 0x00000004940ac211 */ /* 0x000fe400078208ff */
[----:B0---4-:R-:W-:Y:S01]  /*111f0*/  @!P2 IMAD.WIDE R6, R144, 0x2, R4 ;  /* 0x000000029006a825 */ /* 0x011fe200078e0204 */
[-C--:B------:R-:W-:Y:S02]  /*11200*/  @!P3 LEA.HI.X R9, R146, R5.reuse, R17, 0x1, P0 ;  /* 0x000000059209b211 */ /* 0x080fe400000f0c11 */
[----:B------:R-:W-:Y:S02]  /*11210*/  @!P4 LEA.HI.X R11, R148, R5, R16, 0x1, P1 ;  /* 0x00000005940bc211 */ /* 0x000fe400008f0c10 */
[----:B------:R2:W-:Y:S04]  /*11220*/  @!P2 ST.E.128 desc[UR8][R6.64], RZ ;  /* 0x000000ff0600a985 */ /* 0x0005e8000c101d08 */
[----:B------:R2:W-:Y:S04]  /*11230*/  @!P3 ST.E.128 desc[UR8][R8.64], RZ ;  /* 0x000000ff0800b985 */ /* 0x0005e8000c101d08 */
[----:B------:R2:W-:Y:S02]  /*11240*/  @!P4 ST.E.128 desc[UR8][R10.64], RZ ;  /* 0x000000ff0a00c985 */ /* 0x0005e4000c101d08 */
.L_x_2103:
[----:B------:R-:W-:Y:S05]  /*11250*/  BSYNC B0 ;  /* 0x0000000000007941 */ /* 0x000fea0003800000 */
.L_x_2098:
[----:B------:R-:W-:Y:S02]  /*11260*/  ULDC UR4, c[0x0][0xc3c] ;  /* 0x00030f0000047ab9 */ /* 0x000fe40000000800 */
[----:B------:R-:W-:-:S13]  /*11270*/  ISETP.GE.AND P0, PT, R31, UR4, PT ;  /* 0x000000041f007c0c */ /* 0x000fda000bf06270 */
[----:B------:R-:W-:Y:S05]  /*11280*/  @!P0 BRA `(.L_x_2109) ;  /* 0xfffffefc002c8947 */ /* 0x000fea000383ffff */
[----:B------:R-:W-:Y:S05]  /*11290*/  EXIT ;  /* 0x000000000000794d */ /* 0x000fea0003800000 */
.L_x_2062:
[----:B------:R-:W-:-:S08]  /*112a0*/  NOP ;  /* 0x0000000000007918 */ /* 0x000fd00000000000 */
[----:B0-----:R-:W0:-:S00]  /*112b0*/  USETMAXREG.DEALLOC.CTAPOOL 0x20 ;  /* 0x00000020000079c8 */ /* 0x001e0000080e0500 */
        /* <DEDUP_REMOVED lines=14> */
.L_x_2110:
[----:B0-----:R-:W0:Y:S01]  /*113a0*/  S2R R2, SR_TID.X ;  /* 0x0000000000027919 */ /* 0x001e220000002100 */
[----:B------:R-:W-:Y:S01]  /*113b0*/  ULDC UR4, c[0x0][0xc3c] ;  /* 0x00030f0000047ab9 */ /* 0x000fe20000000800 */
[----:B------:R-:W-:Y:S01]  /*113c0*/  ULDC.64 UR6, c[0x0][0x208] ;  /* 0x0000820000067ab9 */ /* 0x000fe20000000a00 */
        /* <DEDUP_REMOVED lines=8> */
[----:B------:R-:W0:Y:S01]  /*11450*/  S2UR UR6, SR_CTAID.X ;  /* 0x00000000000679c3 */ /* 0x000e220000002500 */
[C---:B------:R-:W-:Y:S01]  /*11460*/  ISETP.GE.U32.AND P2, PT, R5.reuse, 0x2, PT ;  /* 0x000000020500780c */ /* 0x040fe20003f46070 */
[----:B------:R-:W-:Y:S01]  /*11470*/  UMOV UR4, URZ ;  /* 0x0000003f00047c82 */ /* 0x000fe20008000000 */
[C---:B------:R-:W-:Y:S01]  /*11480*/  ISETP.GE.U32.AND P3, PT, R5.reuse, 0x4, PT ;  /* 0x000000040500780c */ /* 0x040fe20003f66070 */
[----:B------:R-:W-:Y:S01]  /*11490*/  IMAD.MOV.U32 R16, RZ, RZ, RZ ;  /* 0x000000ffff107224 */ /* 0x000fe200078e00ff */
[C---:B------:R-:W-:Y:S02]  /*114a0*/  ISETP.GE.U32.AND P4, PT, R5.reuse, 0x8, PT ;  /* 0x000000080500780c */ /* 0x040fe40003f86070 */
[----:B------:R-:W-:Y:S01]  /*114b0*/  ISETP.GE.U32.AND P5, PT, R5, 0x10, PT ;  /* 0x000000100500780c */ /* 0x000fe20003fa6070 */
[----:B--2---:R-:W1:Y:S02]  /*114c0*/  SHFL.UP PT, R4, R0, 0x1, RZ ;  /* 0x0420000000047989 */ /* 0x004e6400000e00ff */
        /* <DEDUP_REMOVED lines=14> */
[----:B------:R-:W1:Y:S02]  /*115b0*/  SHFL.IDX PT, R4, R6, 0x1f, 0x1f ;  /* 0x03e01f0006047f89 */ /* 0x000e6400000e0000 */
[----:B-1----:R-:W-:-:S04]  /*115c0*/  IMAD R4, R4, UR5, RZ ;  /* 0x0000000504047c24 */ /* 0x002fc8000f8e02ff */
[----:B------:R-:W-:Y:S01]  /*115d0*/  IMAD.MOV.U32 R9, RZ, RZ, R4 ;  /* 0x000000ffff097224 */ /* 0x000fe200078e0004 */
[----:B0-----:R-:W-:-:S13]  /*115e0*/  ISETP.GT.AND P6, PT, R4, UR6, PT ;  /* 0x0000000604007c0c */ /* 0x001fda000bfc4270 */
[----:B------:R-:W-:Y:S05]  /*115f0*/  @P6 BRA `(.L_x_2112) ;  /* 0x0000000000a46947 */ /* 0x000fea0003800000 */
[----:B------:R-:W0:Y:S01]  /*11600*/  LDC R6, c[0x0][0xc3c] ;  /* 0x00030f00ff067b82 */ /* 0x000e220000000800 */
[----:B------:R-:W-:Y:S01]  /*11610*/  IMAD.MOV.U32 R4, RZ, RZ, R9 ;  /* 0x000000ffff047224 */ /* 0x000fe200078e0009 */
[----:B------:R-:W-:Y:S01]  /*11620*/  UMOV UR4, URZ ;  /* 0x0000003f00047c82 */ /* 0x000fe20008000000 */
[----:B------:R-:W-:Y:S01]  /*11630*/  ULDC UR7, c[0x0][0xc3c] ;  /* 0x00030f0000077ab9 */ /* 0x000fe20000000800 */
[----:B------:R-:W-:-:S05]  /*11640*/  ULDC UR5, c[0x0][0xc38] ;  /* 0x00030e0000057ab9 */ /* 0x000fca0000000800 */
.L_x_2116:
        /* <DEDUP_REMOVED lines=9> */
[----:B------:R-:W0:Y:S01]  /*116e0*/  LDC.64 R2, c[0x0][0xc80] ;  /* 0x00032000ff027b82 */ /* 0x000e220000000a00 */
[----:B------:R-:W-:Y:S01]  /*116f0*/  ULDC.64 UR8, c[0x0][0x208] ;  /* 0x0000820000087ab9 */ /* 0x000fe20000000a00 */
[----:B0-----:R-:W-:-:S05]  /*11700*/  IMAD.WIDE R2, R7, 0x4, R2 ;  /* 0x0000000407027825 */ /* 0x001fca00078e0202 */
[----:B------:R0:W5:Y:S02]  /*11710*/  LDG.E R0, desc[UR8][R2.64] ;  /* 0x0000000802007981 */ /* 0x000164000c1e1900 */
.L_x_2115:
[----:B------:R-:W-:Y:S05]  /*11720*/  BSYNC B0 ;  /* 0x0000000000007941 */ /* 0x000fea0003800000 */
.L_x_2114:
        /* <DEDUP_REMOVED lines=20> */
[----:B------:R-:W-:Y:S02]  /*11870*/  IMAD.MOV.U32 R6, RZ, RZ, R9 ;  /* 0x000000ffff067224 */ /* 0x000fe400078e0009 */
[----:B------:R-:W-:-:S07]  /*11880*/  IMAD.MOV.U32 R9, RZ, RZ, R3 ;  /* 0x000000ffff097224 */ /* 0x000fce00078e0003 */
.L_x_2112:
[----:B------:R-:W-:Y:S01]  /*11890*/  IMAD.IADD R9, R4, 0x1, -R9 ;  /* 0x0000000104097824 */ /* 0x000fe200078e0a09 */
[----:B------:R-:W-:-:S03]  /*118a0*/  ULDC.64 UR8, c[0x0][0x208] ;  /* 0x0000820000087ab9 */ /* 0x000fc60000000a00 */
        /* <DEDUP_REMOVED lines=20> */
.L_x_2117:
[----:B-1----:R-:W-:Y:S02]  /*119f0*/  IMAD R16, R16, UR5, R9 ;  /* 0x0000000510107c24 */ /* 0x002fe4000f8e0209 */
[----:B0-----:R-:W-:Y:S01]  /*11a00*/  IMAD.MOV.U32 R11, RZ, RZ, R10 ;  /* 0x000000ffff0b7224 */ /* 0x001fe200078e000a */
[----:B------:R-:W-:Y:S01]  /*11a10*/  IABS R10, R4 ;  /* 0x00000004000a7213 */ /* 0x000fe20000000000 */
[----:B------:R-:W-:Y:S01]  /*11a20*/  IMAD.MOV.U32 R2, RZ, RZ, RZ ;  /* 0x000000ffff027224 */ /* 0x000fe200078e00ff */
[----:B------:R-:W-:Y:S01]  /*11a30*/  IADD3 R9, -R16, UR6, RZ ;  /* 0x0000000610097c10 */ /* 0x000fe2000fffe1ff */
[----:B------:R-:W-:Y:S02]  /*11a40*/  IMAD R11, R11, R8, RZ ;  /* 0x000000080b0b7224 */ /* 0x000fe400078e02ff */
[----:B------:R-:W-:Y:S01]  /*11a50*/  IMAD.MOV R10, RZ, RZ, -R10 ;  /* 0x000000ffff0a7224 */ /* 0x000fe200078e0a0a */
[----:B------:R-:W-:Y:S01]  /*11a60*/  IABS R6, R9 ;  /* 0x0000000900067213 */ /* 0x000fe20000000000 */
        /* <DEDUP_REMOVED lines=51> */
.L_x_2113:
[----:B------:R-:W-:Y:S02]  /*11da0*/  IMAD.MOV.U32 R17, RZ, RZ, RZ ;  /* 0x000000ffff117224 */ /* 0x000fe400078e00ff */
[----:B------:R-:W-:Y:S02]  /*11db0*/  IMAD.U32 R16, RZ, RZ, UR6 ;  /* 0x00000006ff107e24 */ /* 0x000fe4000f8e00ff */
[----:B------:R-:W-:-:S07]  /*11dc0*/  IMAD.MOV.U32 R18, RZ, RZ, RZ ;  /* 0x000000ffff127224 */ /* 0x000fce00078e00ff */
.L_x_2118:
[----:B------:R-:W-:-:S13]  /*11dd0*/  ISETP.NE.AND P0, PT, R5, RZ, PT ;  /* 0x000000ff0500720c */ /* 0x000fda0003f05270 */
[----:B------:R-:W0:Y:S01]  /*11de0*/  @!P0 S2R R3, SR_CgaCtaId ;  /* 0x0000000000038919 */ /* 0x000e220000008800 */
[----:B------:R-:W-:-:S04]  /*11df0*/  @!P0 MOV R0, 0x400 ;  /* 0x0000040000008802 */ /* 0x000fc80000000f00 */
[----:B0-----:R-:W-:-:S05]  /*11e00*/  @!P0 LEA R0, R3, R0, 0x18 ;  /* 0x0000000003008211 */ /* 0x001fca00078ec0ff */
[----:B------:R2:W-:Y:S01]  /*11e10*/  @!P0 STS.128 [R0+0x31cd0], R16 ;  /* 0x031cd01000008388 */ /* 0x0005e20000000c00 */
[----:B------:R-:W-:Y:S06]  /*11e20*/  BAR.ARV 0x5, 0x200 ;  /* 0x0148000000007b1d */ /* 0x000fec0000002000 */
.L_x_2111:
        /* <DEDUP_REMOVED lines=33> */
.L_x_2223:
[----:B0---4-:R-:W0:Y:S01]  /*12040*/  LDC.64 R2, c[0x0][0xc88] ;  /* 0x00032200ff027b82 */ /* 0x011e220000000a00 */
[----:B------:R-:W-:Y:S01]  /*12050*/  ULDC.64 UR4, c[0x0][0x208] ;  /* 0x0000820000047ab9 */ /* 0x000fe20000000a00 */
[----:B0-----:R-:W-:-:S05]  /*12060*/  IMAD.WIDE R2, R19, 0x4, R2 ;  /* 0x0000000413027825 */ /* 0x001fca00078e0202 */
[----:B------:R-:W2:Y:S01]  /*12070*/  LDG.E R9, desc[UR4][R2.64] ;  /* 0x0000000402097981 */ /* 0x000ea2000c1e1900 */
[----:B------:R-:W-:Y:S05]  /*12080*/  YIELD ;  /* 0x0000000000007946 */ /* 0x000fea0003800000 */
[----:B------:R-:W-:Y:S01]  /*12090*/  ULDC.64 UR4, c[0x0][0xa28] ;  /* 0x00028a0000047ab9 */ /* 0x000fe20000000a00 */
[----:B------:R-:W-:Y:S01]  /*120a0*/  IMAD.MOV.U32 R0, RZ, RZ, RZ ;  /* 0x000000ffff007224 */ /* 0x000fe200078e00ff */
[----:B------:R-:W-:Y:S01]  /*120b0*/  ISETP.NE.U32.AND P0, PT, RZ, UR4, PT ;  /* 0x00000004ff007c0c */ /* 0x000fe2000bf05070 */
[----:B------:R-:W-:Y:S01]  /*120c0*/  ULDC.64 UR10, c[0x0][0x208] ;  /* 0x00008200000a7ab9 */ /* 0x000fe20000000a00 */
[----:B------:R-:W-:Y:S01]  /*120d0*/  IMAD.MOV.U32 R6, RZ, RZ, RZ ;  /* 0x000000ffff067224 */ /* 0x000fe200078e00ff */
[----:B------:R-:W-:Y:S01]  /*120e0*/  ULDC.64 UR8, c[0x0][0xa18] ;  /* 0x0002860000087ab9 */ /* 0x000fe20000000a00 */
[----:B------:R-:W-:Y:S01]  /*120f0*/  ISETP.NE.AND.EX P0, PT, RZ, UR5, PT, P0 ;  /* 0x00000005ff007c0c */ /* 0x000fe2000bf05300 */
[----:B------:R-:W-:Y:S01]  /*12100*/  ULDC.64 UR6, c[0x0][0xa08] ;  /* 0x0002820000067ab9 */ /* 0x000fe20000000a00 */
        /* <DEDUP_REMOVED lines=39> */
[----:B------:R-:W-:Y:S02]  /*12380*/  ULDC.64 UR4, c[0x0][0x208] ;  /* 0x0000820000047ab9 */ /* 0x000fe40000000a00 */
[----:B------:R-:W0:Y:S04]  /*12390*/  LDG.E R7, desc[UR4][R2.64] ;  /* 0x0000000402077981 */ /* 0x000e28000c1e1900 */
[----:B------:R-:W0:Y:S02]  /*123a0*/  LDG.E R2, desc[UR4][R2.64+0x4] ;  /* 0x0000040402027981 */ /* 0x000e24000c1e1900 */
[----:B0-----:R-:W-:-:S05]  /*123b0*/  IMAD.IADD R8, R2, 0x1, -R7 ;  /* 0x0000000102087824 */ /* 0x001fca00078e0a07 */
[----:B------:R1:W-:Y:S02]  /*123c0*/  STL [R1+0x14], R8 ;  /* 0x0000140801007387 */ /* 0x0003e40000100800 */
.L_x_2120:
[----:B------:R-:W-:Y:S01]  /*123d0*/  ULDC.64 UR4, c[0x0][0xa20] ;  /* 0x0002880000047ab9 */ /* 0x000fe20000000a00 */
[----:B-----5:R-:W-:Y:S01]  /*123e0*/  IMAD.IADD R28, R28, 0x1, R0 ;  /* 0x000000011c1c7824 */ /* 0x020fe200078e0200 */
[----:B------:R-:W-:Y:S01]  /*123f0*/  ISETP.NE.U32.AND P1, PT, RZ, UR4, PT ;  /* 0x00000004ff007c0c */ /* 0x000fe2000bf25070 */
[----:B------:R-:W-:-:S03]  /*12400*/  IMAD.MOV.U32 R26, RZ, RZ, R9 ;  /* 0x000000ffff1a7224 */ /* 0x000fc600078e0009 */
[----:B------:R-:W-:-:S13]  /*12410*/  ISETP.NE.AND.EX P1, PT, RZ, UR5, PT, P1 ;  /* 0x00000005ff007c0c */ /* 0x000fda000bf25310 */
[----:B------:R-:W-:Y:S05]  /*12420*/  @!P1 BRA `(.L_x_2121) ;  /* 0x0000000000149947 */ /* 0x000fea0003800000 */
[----:B------:R-:W-:Y:S01]  /*12430*/  IADD3 R2, P0, R24, UR4, RZ ;  /* 0x0000000418027c10 */ /* 0x000fe2000ff1e0ff */
[----:B------:R-:W-:-:S03]  /*12440*/  ULDC.64 UR6, c[0x0][0x208] ;  /* 0x0000820000067ab9 */ /* 0x000fc60000000a00 */
[----:B------:R-:W-:-:S05]  /*12450*/  IADD3.X R3, R25, UR5, RZ, P0, !PT ;  /* 0x0000000519037c10 */ /* 0x000fca00087fe4ff */
[----:B------:R2:W5:Y:S01]  /*12460*/  LDG.E R6, desc[UR6][R2.64] ;  /* 0x0000000602067981 */ /* 0x000562000c1e1900 */
[----:B------:R-:W-:Y:S05]  /*12470*/  BRA `(.L_x_2122) ;  /* 0x0000000000147947 */ /* 0x000fea0003800000 */
.L_x_2121:
[----:B------:R-:W-:Y:S05]  /*12480*/  @!P0 BRA `(.L_x_2122) ;  /* 0x0000000000108947 */ /* 0x000fea0003800000 */
[----:B------:R-:W-:Y:S02]  /*12490*/  ULDC.64 UR4, c[0x0][0x208] ;  /* 0x0000820000047ab9 */ /* 0x000fe40000000a00 */
[----:B------:R-:W2:Y:S04]  /*124a0*/  LDG.E R6, desc[UR4][R4.64] ;  /* 0x0000000404067981 */ /* 0x000ea8000c1e1900 */
[----:B------:R-:W2:Y:S02]  /*124b0*/  LDG.E R4, desc[UR4][R4.64+0x4] ;  /* 0x0000040404047981 */ /* 0x000ea4000c1e1900 */
[----:B--2---:R-:W-:-:S07]  /*124c0*/  IMAD.IADD R6, R4, 0x1, -R6 ;  /* 0x0000000104067824 */ /* 0x004fce00078e0a06 */
.L_x_2122:
[----:B-----5:R-:W-:Y:S01]  /*124d0*/  IMAD.IADD R6, R6, 0x1, -R0 ;  /* 0x0000000106067824 */ /* 0x020fe200078e0a00 */
[----:B------:R-:W-:Y:S01]  /*124e0*/  BSSY B7, `(.L_x_2123) ;  /* 0x0000428000077945 */ /* 0x000fe20003800000 */
[----:B------:R-:W3:Y:S01]  /*124f0*/  LDC R0, c[0x0][0x448] ;  /* 0x00011200ff007b82 */ /* 0x000ee20000000800 */
[----:B--2---:R-:W-:-:S04]  /*12500*/  IMAD R2, R17, 0xc0, RZ ;  /* 0x000000c011027824 */ /* 0x004fc800078e02ff */
[----:B------:R-:W-:Y:S01]  /*12510*/  VIADD R2, R2, 0xbf ;  /* 0x000000bf02027836 */ /* 0x000fe20000000000 */
[----:B---3--:R-:W-:-:S13]  /*12520*/  ISETP.NE.AND P0, PT, R0, 0x1, PT ;  /* 0x000000010000780c */ /* 0x008fda0003f05270 */
[----:B------:R-:W2:Y:S08]  /*12530*/  @P0 LDC R3, c[0x0][0x44c] ;  /* 0x00011300ff030b82 */ /* 0x000eb00000000800 */
[----:B------:R-:W3:Y:S01]  /*12540*/  @P0 LDC R0, c[0x0][0x450] ;  /* 0x00011400ff000b82 */ /* 0x000ee20000000800 */
[----:B--2---:R-:W-:-:S05]  /*12550*/  @P0 IMAD.HI.U32 R3, R2, R3, RZ ;  /* 0x0000000302030227 */ /* 0x004fca00078e00ff */
[----:B---3--:R-:W-:Y:S01]  /*12560*/  @P0 SHF.R.U32.HI R2, RZ, R0, R3 ;  /* 0x00000000ff020219 */ /* 0x008fe20000011603 */
[C---:B------:R-:W-:Y:S01]  /*12570*/  VIADD R0, R6.reuse, 0x8f ;  /* 0x0000008f06007836 */ /* 0x040fe20000000000 */
[----:B------:R-:W-:-:S03]  /*12580*/  IADD3 R6, R6, 0x90, -R8 ;  /* 0x0000009006067810 */ /* 0x000fc60007ffe808 */
[----:B------:R-:W-:-:S04]  /*12590*/  IMAD.HI R0, R0, 0x38e38e39, RZ ;  /* 0x38e38e3900007827 */ /* 0x000fc800078e02ff */
[----:B------:R-:W-:Y:S01]  /*125a0*/  IMAD.IADD R2, R6, 0x1, R2 ;  /* 0x0000000106027824 */ /* 0x000fe200078e0202 */
[----:B------:R-:W-:-:S03]  /*125b0*/  SHF.R.U32.HI R3, RZ, 0x1f, R0 ;  /* 0x0000001fff037819 */ /* 0x000fc60000011600 */
[----:B------:R-:W-:Y:S01]  /*125c0*/  IMAD.HI R2, R2, 0x38e38e39, RZ ;  /* 0x38e38e3902027827 */ /* 0x000fe200078e02ff */
[----:B------:R-:W-:-:S04]  /*125d0*/  LEA.HI.SX32 R3, R0, R3, 0x1b ;  /* 0x0000000300037211 */ /* 0x000fc800078fdaff */
[----:B------:R-:W-:-:S04]  /*125e0*/  SHF.R.U32.HI R0, RZ, 0x1f, R2 ;  /* 0x0000001fff007819 */ /* 0x000fc80000011602 */
[----:B------:R-:W-:-:S04]  /*125f0*/  LEA.HI.SX32 R0, R2, R0, 0x1b ;  /* 0x0000000002007211 */ /* 0x000fc800078fdaff */
[----:B------:R-:W-:-:S04]  /*12600*/  VIMNMX R4, R3, R0, PT ;  /* 0x0000000003047248 */ /* 0x000fc80003fe0100 */
[----:B------:R-:W-:Y:S01]  /*12610*/  ISETP.GT.AND P0, PT, R4, RZ, PT ;  /* 0x000000ff0400720c */ /* 0x000fe20003f04270 */
[----:B------:R2:W-:-:S12]  /*12620*/  STL [R1+0xc], R4 ;  /* 0x00000c0401007387 */ /* 0x0005d80000100800 */
[----:B--2---:R-:W-:Y:S05]  /*12630*/  @P0 BRA `(.L_x_2124) ;  /* 0x0000000000480947 */ /* 0x004fea0003800000 */
[----:B------:R-:W2:Y:S02]  /*12640*/  S2R R4, SR_TID.X ;  /* 0x0000000000047919 */ /* 0x000ea40000002100 */
[----:B--2---:R-:W-:-:S04]  /*12650*/  LOP3.LUT R4, R4, 0x7f, RZ, 0xc0, !PT ;  /* 0x0000007f04047812 */ /* 0x004fc800078ec0ff */
[----:B------:R-:W-:-:S13]  /*12660*/  ISETP.NE.AND P0, PT, R4, RZ, PT ;  /* 0x000000ff0400720c */ /* 0x000fda0003f05270 */
[----:B------:R-:W-:Y:S05]  /*12670*/  @P0 BRA `(.L_x_2125) ;  /* 0x0000004000380947 */ /* 0x000fea0003800000 */
[----:B------:R-:W2:Y:S01]  /*12680*/  S2R R5, SR_LANEID ;  /* 0x0000000000057919 */ /* 0x000ea20000000000 */
[----:B------:R-:W-:Y:S01]  /*12690*/  VOTEU.ANY UR4, UPT, PT ;  /* 0x0000000000047886 */ /* 0x000fe200038e0100 */
[----:B------:R-:W3:Y:S01]  /*126a0*/  LDC.64 R2, c[0x0][0xc60] ;  /* 0x00031800ff027b82 */ /* 0x000ee20000000a00 */
[----:B------:R-:W2:Y:S01]  /*126b0*/  FLO.U32 R0, UR4 ;  /* 0x0000000400007d00 */ /* 0x000ea200080e0000 */
[----:B------:R-:W-:Y:S01]  /*126c0*/  ULDC.64 UR6, c[0x0][0x208] ;  /* 0x0000820000067ab9 */ /* 0x000fe20000000a00 */
        /* <DEDUP_REMOVED lines=9> */
.L_x_2124:
        /* <DEDUP_REMOVED lines=15> */
[----:B01----:R-:W-:Y:S02]  /*12850*/  IMAD.MOV.U32 R8, RZ, RZ, 0x70 ;  /* 0x00000070ff087424 */ /* 0x003fe400078e00ff */
[----:B------:R-:W-:Y:S02]  /*12860*/  IMAD.MOV.U32 R12, RZ, RZ, 0x1 ;  /* 0x00000001ff0c7424 */ /* 0x000fe400078e00ff */
[----:B------:R-:W-:-:S07]  /*12870*/  IMAD.MOV.U32 R13, RZ, RZ, RZ ;  /* 0x000000ffff0d7224 */ /* 0x000fce00078e00ff */
[----:B------:R-:W-:-:S07]  /*12880*/  LEPC R20, `(.L_x_2127) ;  /* 0x000000001014794e */ /* 0x000fce0000000000 */
[----:B--2---:R-:W-:Y:S05]  /*12890*/  CALL.ABS.NOINC R2 ;  /* 0x0000000002007343 */ /* 0x004fea0003c00000 */
.L_x_2127:
[----:B------:R-:W-:Y:S05]  /*128a0*/  BSYNC B6 ;  /* 0x0000000000067941 */ /* 0x000fea0003800000 */
.L_x_2126:
        /* <DEDUP_REMOVED lines=15> */
[----:B01----:R-:W-:Y:S02]  /*129a0*/  IMAD.MOV.U32 R8, RZ, RZ, 0x70 ;  /* 0x00000070ff087424 */ /* 0x003fe400078e00ff */
[----:B------:R-:W-:Y:S02]  /*129b0*/  IMAD.MOV.U32 R12, RZ, RZ, 0x1 ;  /* 0x00000001ff0c7424 */ /* 0x000fe400078e00ff */
[----:B--2---:R-:W-:-:S07]  /*129c0*/  IMAD.MOV.U32 R13, RZ, RZ, RZ ;  /* 0x000000ffff0d7224 */ /* 0x004fce00078e00ff */
[----:B------:R-:W-:-:S07]  /*129d0*/  LEPC R20, `(.L_x_2130) ;  /* 0x000000001014794e */ /* 0x000fce0000000000 */
[----:B---3--:R-:W-:Y:S05]  /*129e0*/  CALL.ABS.NOINC R2 ;  /* 0x0000000002007343 */ /* 0x008fea0003c00000 */
.L_x_2130:
        /* <DEDUP_REMOVED lines=15> */
.L_x_2129:
[----:B------:R-:W-:Y:S05]  /*12ae0*/  BSYNC B6 ;  /* 0x0000000000067941 */ /* 0x000fea0003800000 */
.L_x_2128:
[----:B------:R-:W-:Y:S01]  /*12af0*/  ULDC.64 UR4, c[0x0][0x9f8] ;  /* 0x00027e0000047ab9 */ /* 0x000fe20000000a00 */
[----:B------:R-:W-:Y:S01]  /*12b00*/  ULDC.64 UR6, c[0x0][0x208] ;  /* 0x0000820000067ab9 */ /* 0x000fe20000000a00 */
[----:B------:R-:W-:Y:S01]  /*12b10*/  ISETP.NE.U32.AND P0, PT, RZ, UR4, PT ;  /* 0x00000004ff007c0c */ /* 0x000fe2000bf05070 */
[----:B------:R-:W2:Y:S01]  /*12b20*/  LDL R20, [R1+0xc] ;  /* 0x00000c0001147983 */ /* 0x000ea20000100800 */
[----:B------:R-:W3:Y:S02]  /*12b30*/  LDC.64 R2, c[0x0][0x418] ;  /* 0x00010600ff027b82 */ /* 0x000ee40000000a00 */
[----:B------:R-:W-:-:S13]  /*12b40*/  ISETP.NE.AND.EX P0, PT, RZ, UR5, PT, P0 ;  /* 0x00000005ff007c0c */ /* 0x000fda000bf05300 */
[----:B------:R-:W-:-:S04]  /*12b50*/  @P0 IADD3 R24, P1, R24, UR4, RZ ;  /* 0x0000000418180c10 */ /* 0x000fc8000ff3e0ff */
[----:B------:R-:W-:Y:S01]  /*12b60*/  @P0 IADD3.X R25, R25, UR5, RZ, P1, !PT ;  /* 0x0000000519190c10 */ /* 0x000fe20008ffe4ff */
[----:B------:R-:W-:-:S04]  /*12b70*/  ULDC.64 UR4, c[0x0][0xa08] ;  /* 0x0002820000047ab9 */ /* 0x000fc80000000a00 */
[----:B------:R2:W4:Y:S01]  /*12b80*/  @P0 LDG.E R26, desc[UR6][R24.64] ;  /* 0x00000006181a0981 */ /* 0x000522000c1e1900 */
[----:B---3--:R-:W-:Y:S01]  /*12b90*/  LOP3.LUT P0, RZ, R2, UR4, RZ, 0xfc, !PT ;  /* 0x0000000402ff7c12 */ /* 0x008fe2000f80fcff */
[----:B------:R-:W-:-:S03]  /*12ba0*/  UMOV UR4, 0xffffffff ;  /* 0xffffffff00047882 */ /* 0x000fc60000000000 */
[----:B------:R-:W-:Y:S01]  /*12bb0*/  LOP3.LUT P0, RZ, R3, UR5, RZ, 0xfc, P0 ;  /* 0x0000000503ff7c12 */ /* 0x000fe2000800fcff */
[----:B--2---:R-:W-:Y:S01]  /*12bc0*/  VIADD R25, R20, 0xffffffff ;  /* 0xffffffff14197836 */ /* 0x004fe20000000000 */
[----:B----4-:R-:W-:Y:S02]  /*12bd0*/  SHF.R.S32.HI R29, RZ, 0x1f, R26 ;  /* 0x0000001fff1d7819 */ /* 0x010fe4000001141a */
[----:B------:R-:W-:Y:S01]  /*12be0*/  SEL R24, R26, RZ, !P0 ;  /* 0x000000ff1a187207 */ /* 0x000fe20004000000 */
[----:B------:R-:W-:Y:S08]  /*12bf0*/  BRA.DIV UR4, `(.L_x_2131) ;  /* 0x0000004e04887947 */ /* 0x000ff0000b800000 */
[----:B------:R-:W2:Y:S02]  /*12c00*/  S2R R0, SR_TID.X ;  /* 0x0000000000007919 */ /* 0x000ea40000002100 */
[----:B--2---:R-:W-:-:S04]  /*12c10*/  SHF.R.U32.HI R0, RZ, 0x5, R0 ;  /* 0x00000005ff007819 */ /* 0x004fc80000011600 */
[----:B------:R-:W-:-:S05]  /*12c20*/  LOP3.LUT R0, R0, 0x3, RZ, 0xc0, !PT ;  /* 0x0000000300007812 */ /* 0x000fca00078ec0ff */
[----:B------:R2:W3:Y:S02]  /*12c30*/  SHFL.IDX PT, R14, R0, RZ, 0x1f ;  /* 0x00001fff000e7589 */ /* 0x0004e400000e0000 */
.L_x_2239:
[----:B------:R-:W-:Y:S02]  /*12c40*/  PLOP3.LUT P1, PT, PT, PT, PT, 0x8, 0x0 ;  /* 0x000000000000781c */ /* 0x000fe40003f2e170 */
[----:B---3--:R-:W-:Y:S02]  /*12c50*/  ISETP.NE.AND P0, PT, R14, RZ, PT ;  /* 0x000000ff0e00720c */ /* 0x008fe40003f05270 */
[----:B--2---:R-:W-:-:S05]  /*12c60*/  P2R R0, PR, RZ, 0x2 ;  /* 0x00000002ff007803 */ /* 0x004fca0000000000 */
[----:B------:R2:W-:Y:S06]  /*12c70*/  STL [R1], R0 ;  /* 0x0000000001007387 */ /* 0x0005ec0000100800 */
[----:B------:R-:W-:Y:S05]  /*12c80*/  @P0 BRA `(.L_x_2132) ;  /* 0x00000004001c0947 */ /* 0x000fea0003800000 */
[----:B------:R-:W-:-:S03]  /*12c90*/  UMOV UR4, 0xffffffff ;  /* 0xffffffff00047882 */ /* 0x000fc60000000000 */
[----:B------:R-:W-:Y:S05]  /*12ca0*/  BRA.DIV UR4, `(.L_x_2133) ;  /* 0x0000004e04907947 */ /* 0x000fea000b800000 */
[----:B------:R-:W-:-:S13]  /*12cb0*/  ELECT P6, URZ, PT ;  /* 0x00000000003f782f */ /* 0x000fda00038c0000 */
.L_x_2242:
[----:B------:R-:W-:Y:S05]  /*12cc0*/  @!P6 BRA `(.L_x_2132) ;  /* 0x00000004000ce947 */ /* 0x000fea0003800000 */
[----:B------:R-:W-:-:S04]  /*12cd0*/  ISETP.NE.U32.AND P0, PT, R2, RZ, PT ;  /* 0x000000ff0200720c */ /* 0x000fc80003f05070 */
[----:B------:R-:W-:-:S13]  /*12ce0*/  ISETP.NE.AND.EX P0, PT, R3, RZ, PT, P0 ;  /* 0x000000ff0300720c */ /* 0x000fda0003f05300 */
[----:B------:R-:W-:Y:S05]  /*12cf0*/  @!P0 BRA `(.L_x_2134) ;  /* 0x0000000000488947 */ /* 0x000fea0003800000 */
[----:B------:R-:W3:Y:S01]  /*12d00*/  LDC R6, c[0x0][0x43c] ;  /* 0x00010f00ff067b82 */ /* 0x000ee20000000800 */
[----:B------:R-:W-:Y:S01]  /*12d10*/  ULDC.64 UR4, c[0x0][0x428] ;  /* 0x00010a0000047ab9 */ /* 0x000fe20000000a00 */
        /* <DEDUP_REMOVED lines=16> */
.L_x_2134:
[----:B--2---:R-:W-:Y:S01]  /*12e20*/  IMAD R0, R23, 0x8, R22 ;  /* 0x0000000817007824 */ /* 0x004fe200078e0216 */
[----:B---3--:R-:W-:-:S04]  /*12e30*/  SHF.L.U32 R2, R27, 0x1f, RZ ;  /* 0x0000001f1b027819 */ /* 0x008fc800000006ff */
[----:B------:R-:W2:Y:S02]  /*12e40*/  SYNCS.PHASECHK.TRANS64.TRYWAIT P0, [R0+URZ+0x31c40], R2 ;  /* 0x031c4002000075a7 */ /* 0x000ea4000800017f */
[----:B--2---:R-:W-:Y:S05]  /*12e50*/  @!P0 BRA `(.L_x_2135) ;  /* 0x0000004c00448947 */ /* 0x004fea0003800000 */
.L_x_2243:
        /* <DEDUP_REMOVED lines=11> */
.L_x_2136:
[----:B------:R-:W-:Y:S01]  /*12f10*/  R2UR UR9, R0 ;  /* 0x00000000000972ca */ /* 0x000fe200000e0000 */
[----:B--2---:R-:W-:Y:S01]  /*12f20*/  IMAD R0, R23, 0x6c00, R22 ;  /* 0x00006c0017007824 */ /* 0x004fe200078e0216 */
        /* <DEDUP_REMOVED lines=22> */
[----:B--2---:R-:W-:Y:S01]  /*13090*/  UMOV UR8, UR15 ;  /* 0x0000000f00087c82 */ /* 0x004fe20008000000 */
[----:B------:R-:W-:Y:S02]  /*130a0*/  UMOV UR10, UR16 ;  /* 0x00000010000a7c82 */ /* 0x000fe40008000000 */
[----:B------:R2:W-:Y:S02]  /*130b0*/  UTMALDG.4D [UR8], [UR4], desc[UR6] ;  /* 0x00000608040075b4 */ /* 0x0005e40008019000 */
[----:B--2---:R-:W-:Y:S01]  /*130c0*/  UMOV UR8, UR17 ;  /* 0x0000001100087c82 */ /* 0x004fe20008000000 */
[----:B------:R-:W-:-:S02]  /*130d0*/  UMOV UR10, UR14 ;  /* 0x0000000e000a7c82 */ /* 0x000fc40008000000 */
[----:B------:R3:W-:Y:S02]  /*130e0*/  UTMALDG.4D [UR8], [UR4], desc[UR6] ;  /* 0x00000608040075b4 */ /* 0x0007e40008019000 */
[----:B---3--:R-:W-:Y:S01]  /*130f0*/  NOP ;  /* 0x0000000000007918 */ /* 0x008fe20000000000 */
.L_x_2132:
[----:B------:R-:W3:Y:S04]  /*13100*/  LDL.LU R4, [R1+0x10] ;  /* 0x0000100001047983 */ /* 0x000ee80000300800 */
[----:B------:R-:W4:Y:S04]  /*13110*/  LDL.LU R6, [R1+0x8] ;  /* 0x0000080001067983 */ /* 0x000f280000300800 */
[----:B------:R-:W5:Y:S01]  /*13120*/  LDL.LU R3, [R1+0x18] ;  /* 0x0000180001037983 */ /* 0x000f620000300800 */
[----:B------:R-:W-:Y:S05]  /*13130*/  WARPSYNC.ALL ;  /* 0x0000000000007948 */ /* 0x000fea0003800000 */
[----:B------:R-:W-:Y:S01]  /*13140*/  ULDC.64 UR6, c[0x0][0xa00] ;  /* 0x0002800000067ab9 */ /* 0x000fe20000000a00 */
[----:B------:R-:W-:Y:S01]  /*13150*/  ULDC.64 UR4, c[0x0][0x298] ;  /* 0x0000a60000047ab9 */ /* 0x000fe20000000a00 */
[----:B------:R-:W-:Y:S01]  /*13160*/  BAR.SYNC.DEFER_BLOCKING 0x8, 0x200 ;  /* 0x0208000000007b1d */ /* 0x000fe20000010000 */
[----:B------:R-:W-:Y:S01]  /*13170*/  ISETP.NE.U32.AND P0, PT, RZ, UR6, PT ;  /* 0x00000006ff007c0c */ /* 0x000fe2000bf05070 */
[----:B--2---:R-:W-:-:S03]  /*13180*/  VIADD R0, R22, 0xda00 ;  /* 0x0000da0016007836 */ /* 0x004fc60000000000 */
[----:B------:R-:W-:Y:S01]  /*13190*/  ISETP.NE.AND.EX P0, PT, RZ, UR7, PT, P0 ;  /* 0x00000007ff007c0c */ /* 0x000fe2000bf05300 */
[----:B------:R-:W-:Y:S01]  /*131a0*/  BSSY B6, `(.L_x_2137) ;  /* 0x0000020000067945 */ /* 0x000fe20003800000 */
[----:B------:R-:W-:Y:S02]  /*131b0*/  LOP3.LUT P1, RZ, R0, 0x1bf, RZ, 0xc0, !PT ;  /* 0x000001bf00ff7812 */ /* 0x000fe4000782c0ff */
[----:B---3--:R-:W-:-:S05]  /*131c0*/  SHF.R.S32.HI R2, RZ, 0x1f, R4 ;  /* 0x0000001fff027819 */ /* 0x008fca0000011404 */
[----:B------:R-:W-:Y:S01]  /*131d0*/  IMAD R2, R2, UR4, RZ ;  /* 0x0000000402027c24 */ /* 0x000fe2000f8e02ff */
[----:B-----5:R-:W-:-:S03]  /*131e0*/  SEL R3, R3, RZ, !P0 ;  /* 0x000000ff03037207 */ /* 0x020fc60004000000 */
[----:B------:R-:W-:Y:S01]  /*131f0*/  IMAD R0, R4, UR5, R2 ;  /* 0x0000000504007c24 */ /* 0x000fe2000f8e0202 */
[----:B----4-:R-:W-:Y:S01]  /*13200*/  SEL R2, R6, RZ, !P0 ;  /* 0x000000ff06027207 */ /* 0x010fe20004000000 */
[----:B------:R-:W-:-:S05]  /*13210*/  IMAD.WIDE.U32 R4, R4, UR4, RZ ;  /* 0x0000000404047c25 */ /* 0x000fca000f8e00ff */
[----:B------:R-:W-:Y:S04]  /*13220*/  STL.64 [R1+0x20], R4 ;  /* 0x0000200401007387 */ /* 0x000fe80000100a00 */
[----:B------:R2:W-:Y:S04]  /*13230*/  STL [R1+0x8], R2 ;  /* 0x0000080201007387 */ /* 0x0005e80000100800 */
[----:B------:R3:W-:Y:S01]  /*13240*/  STL [R1+0x2c], R3 ;  /* 0x00002c0301007387 */ /* 0x0007e20000100800 */
[----:B--2---:R-:W-:Y:S01]  /*13250*/  IMAD.IADD R2, R5, 0x1, R0 ;  /* 0x0000000105027824 */ /* 0x004fe200078e0200 */
[----:B------:R-:W-:-:S05]  /*13260*/  SHF.R.S32.HI R0, RZ, 0x1f, R18 ;  /* 0x0000001fff007819 */ /* 0x000fca0000011412 */
        /* <DEDUP_REMOVED lines=19> */
.L_x_2138:
[----:B------:R-:W-:Y:S05]  /*133a0*/  BSYNC B6 ;  /* 0x0000000000067941 */ /* 0x000fea0003800000 */
.L_x_2137:
        /* <DEDUP_REMOVED lines=8> */
[----:B------:R-:W4:Y:S01]  /*13430*/  LDL.LU R4, [R1+0x8] ;  /* 0x0000080001047983 */ /* 0x000f220000300800 */
[----:B------:R-:W4:Y:S01]  /*13440*/  S2R R10, SR_TID.X ;  /* 0x00000000000a7919 */ /* 0x000f220000002100 */
[----:B------:R-:W4:Y:S01]  /*13450*/  S2R R11, SR_TID.X ;  /* 0x00000000000b7919 */ /* 0x000f220000002100 */
[----:B---3--:R-:W-:-:S13]  /*13460*/  ISETP.NE.AND P1, PT, R9, 0x1, PT ;  /* 0x000000010900780c */ /* 0x008fda0003f25270 */
[----:B------:R-:W3:Y:S08]  /*13470*/  @P1 LDC R5, c[0x0][0x450] ;  /* 0x00011400ff051b82 */ /* 0x000ef00000000800 */
[----:B01----:R-:W0:Y:S01]  /*13480*/  @P1 LDC R8, c[0x0][0x44c] ;  /* 0x00011300ff081b82 */ /* 0x003e220000000800 */
[----:B--2---:R-:W-:Y:S02]  /*13490*/  IMAD.MOV.U32 R3, RZ, RZ, R0 ;  /* 0x000000ffff037224 */ /* 0x004fe400078e0000 */
[----:B----4-:R-:W-:-:S02]  /*134a0*/  IMAD R0, R20, UR4, RZ ;  /* 0x0000000414007c24 */ /* 0x010fc4000f8e02ff */
[C---:B------:R-:W-:Y:S01]  /*134b0*/  IMAD.WIDE.U32 R2, R18.reuse, UR4, R2 ;  /* 0x0000000412027c25 */ /* 0x040fe2000f8e0002 */
[----:B------:R-:W1:Y:S03]  /*134c0*/  S2R R20, SR_TID.X ;  /* 0x0000000000147919 */ /* 0x000e660000002100 */
[----:B------:R-:W-:Y:S01]  /*134d0*/  IMAD R0, R18, UR5, R0 ;  /* 0x0000000512007c24 */ /* 0x000fe2000f8e0200 */
[----:B------:R-:W-:-:S03]  /*134e0*/  ULDC.64 UR4, c[0x0][0x2e0] ;  /* 0x0000b80000047ab9 */ /* 0x000fc60000000a00 */
[----:B------:R-:W-:Y:S02]  /*134f0*/  IMAD.IADD R3, R3, 0x1, R0 ;  /* 0x0000000103037824 */ /* 0x000fe400078e0200 */
[----:B------:R-:W-:Y:S02]  /*13500*/  IMAD R0, R21, UR4, RZ ;  /* 0x0000000415007c24 */ /* 0x000fe4000f8e02ff */
[----:B------:R-:W2:Y:S01]  /*13510*/  S2R R21, SR_TID.X ;  /* 0x0000000000157919 */ /* 0x000ea20000002100 */
[----:B------:R-:W-:-:S04]  /*13520*/  IMAD.WIDE.U32 R2, R4, UR4, R2 ;  /* 0x0000000404027c25 */ /* 0x000fc8000f8e0002 */
[----:B------:R-:W-:Y:S01]  /*13530*/  IMAD R0, R4, UR5, R0 ;  /* 0x0000000504007c24 */ /* 0x000fe2000f8e0200 */
[----:B------:R-:W-:Y:S01]  /*13540*/  ULDC.64 UR4, c[0x0][0x2d0] ;  /* 0x0000b40000047ab9 */ /* 0x000fe20000000a00 */
[----:B------:R-:W4:Y:S02]  /*13550*/  @P1 LDC R4, c[0x0][0x44c] ;  /* 0x00011300ff041b82 */ /* 0x000f240000000800 */
[----:B------:R-:W-:Y:S01]  /*13560*/  IMAD.IADD R3, R3, 0x1, R0 ;  /* 0x0000000103037824 */ /* 0x000fe200078e0200 */
[----:B-1----:R-:W-:-:S04]  /*13570*/  LOP3.LUT R20, R20, 0x7f, RZ, 0xc0, !PT ;  /* 0x0000007f14147812 */ /* 0x002fc800078ec0ff */
[----:B------:R-:W-:Y:S01]  /*13580*/  SHF.R.U32.HI R20, RZ, 0x2, R20 ;  /* 0x00000002ff147819 */ /* 0x000fe20000011614 */
[----:B--2---:R-:W-:Y:S02]  /*13590*/  IMAD.SHL.U32 R6, R21, 0x20, RZ ;  /* 0x0000002015067824 */ /* 0x004fe400078e00ff */
[----:B------:R-:W-:-:S03]  /*135a0*/  IMAD.SHL.U32 R21, R10, 0x8, RZ ;  /* 0x000000080a157824 */ /* 0x000fc600078e00ff */
        /* <DEDUP_REMOVED lines=9> */
[----:B---3--:R-:W-:-:S04]  /*13640*/  @P1 SHF.R.U32.HI R4, RZ, R5, R0 ;  /* 0x00000005ff041219 */ /* 0x008fc80000011600 */
        /* <DEDUP_REMOVED lines=15> */
[----:B0-----:R-:W-:Y:S01]  /*13740*/  @P1 IMAD.HI.U32 R8, R7, R8, RZ ;  /* 0x0000000807081227 */ /* 0x001fe200078e00ff */
        /* <DEDUP_REMOVED lines=13> */
[----:B------:R-:W-:Y:S01]  /*13820*/  IMAD.IADD R3, R3, 0x1, R7 ;  /* 0x0000000103037824 */ /* 0x000fe200078e0207 */
[----:B------:R-:W-:Y:S02]  /*13830*/  ISETP.GE.AND P2, PT, R20, UR4, PT ;  /* 0x0000000414007c0c */ /* 0x000fe4000bf46270 */
        /* <DEDUP_REMOVED lines=12> */
[----:B------:R-:W-:Y:S01]  /*13900*/  IMAD R17, R17, 0xc0, R21 ;  /* 0x000000c011117824 */ /* 0x000fe200078e0215 */
[----:B------:R-:W-:Y:S02]  /*13910*/  ULDC.64 UR4, c[0x0][0x208] ;  /* 0x0000820000047ab9 */ /* 0x000fe40000000a00 */
[----:B------:R-:W0:Y:S04]  /*13920*/  SHFL.IDX PT, R3, R0, RZ, 0x1c1f ;  /* 0x001c1fff00037589 */ /* 0x000e2800000e0000 */
[----:B------:R-:W-:Y:S01]  /*13930*/  SHFL.IDX PT, R14, R7, 0x1, 0x1c1f ;  /* 0x003c1f00070e7f89 */ /* 0x000fe200000e0000 */
[----:B--2---:R-:W-:-:S03]  /*13940*/  IMAD R5, R2, R9, RZ ;  /* 0x0000000902057224 */ /* 0x004fc600078e02ff */
[----:B------:R-:W1:Y:S02]  /*13950*/  SHFL.IDX PT, R2, R4, RZ, 0x1c1f ;  /* 0x001c1fff04027589 */ /* 0x000e6400000e0000 */
        /* <DEDUP_REMOVED lines=54> */
.L_x_2256:
[----:B------:R-:W-:Y:S01]  /*13cc0*/  VIADD R0, R17, 0xa0 ;  /* 0x000000a011007836 */ /* 0x000fe20000000000 */
[----:B------:R-:W-:-:S04]  /*13cd0*/  ULDC.64 UR4, c[0x0][0x208] ;  /* 0x0000820000047ab9 */ /* 0x000fc80000000a00 */
[----:B------:R-:W-:Y:S01]  /*13ce0*/  ISETP.GE.AND P3, PT, R0, R5, PT ;  /* 0x000000050000720c */ /* 0x000fe20003f66270 */
[----:B------:R-:W-:-:S12]  /*13cf0*/  VIADD R0, R22, 0x31c00 ;  /* 0x00031c0016007836 */ /* 0x000fd80000000000 */
        /* <DEDUP_REMOVED lines=10> */
.L_x_2140:
        /* <DEDUP_REMOVED lines=8> */
[----:B------:R-:W-:Y:S01]  /*13e20*/  LEA.HI R2, R3, R3, RZ, 0x1 ;  /* 0x0000000303027211 */ /* 0x000fe200078f08ff */
[----:B------:R0:W-:Y:S03]  /*13e30*/  STL [R1+0x28], R3 ;  /* 0x0000280301007387 */ /* 0x0001e60000100800 */
[----:B------:R-:W-:-:S05]  /*13e40*/  LOP3.LUT R2, R2, 0xfffffffe, RZ, 0xc0, !PT ;  /* 0xfffffffe02027812 */ /* 0x000fca00078ec0ff */
[----:B------:R-:W-:-:S05]  /*13e50*/  IMAD.IADD R2, R3, 0x1, -R2 ;  /* 0x0000000103027824 */ /* 0x000fca00078e0a02 */
[----:B0-----:R-:W-:Y:S01]  /*13e60*/  SHF.L.U32 R3, R2, 0x1f, RZ ;  /* 0x0000001f02037819 */ /* 0x001fe200000006ff */
[----:B------:R-:W-:Y:S01]  /*13e70*/  NOP ;  /* 0x0000000000007918 */ /* 0x000fe20000000000 */
[----:B------:R-:W2:Y:S01]  /*13e80*/  LDL R4, [R1+0xc] ;  /* 0x00000c0001047983 */ /* 0x000ea20000100800 */
[----:B------:R0:W-:Y:S01]  /*13e90*/  SYNCS.ARRIVE.TRANS64.A1T0 RZ, [R22+URZ+0x31c00], RZ ;  /* 0x031c00ff16ff79a7 */ /* 0x0001e2000810003f */
[----:B------:R-:W-:Y:S01]  /*13ea0*/  BSSY B0, `(.L_x_2141) ;  /* 0x0000004000007945 */ /* 0x000fe20003800000 */
[----:B------:R-:W1:Y:S01]  /*13eb0*/  SYNCS.PHASECHK.TRANS64.TRYWAIT P0, [R22+URZ+0x31c20], R3 ;  /* 0x031c2003160075a7 */ /* 0x000e62000800017f */
[----:B--2---:R-:W-:Y:S02]  /*13ec0*/  ISETP.GE.AND P1, PT, R4, 0x2, PT ;  /* 0x000000020400780c */ /* 0x004fe40003f26270 */
[----:B01----:R-:W-:Y:S11]  /*13ed0*/  @!P0 BRA `(.L_x_2142) ;  /* 0x0000004400588947 */ /* 0x003ff60003800000 */
.L_x_2257:
[----:B------:R-:W-:Y:S05]  /*13ee0*/  BSYNC B0 ;  /* 0x0000000000007941 */ /* 0x000fea0003800000 */
.L_x_2141:
[----:B------:R-:W-:Y:S04]  /*13ef0*/  BSSY B0, `(.L_x_2143) ;  /* 0x0000226000007945 */ /* 0x000fe80003800000 */
[----:B------:R-:W-:Y:S05]  /*13f00*/  @!P1 BRA `(.L_x_2144) ;  /* 0x0000002000909947 */ /* 0x000fea0003800000 */
[----:B------:R-:W2:Y:S01]  /*13f10*/  LDL R4, [R1+0xc] ;  /* 0x00000c0001047983 */ /* 0x000ea20000100800 */
[----:B------:R-:W-:Y:S01]  /*13f20*/  BSSY B2, `(.L_x_2145) ;  /* 0x00000bc000027945 */ /* 0x000fe20003800000 */
[C---:B--2---:R-:W-:Y:S01]  /*13f30*/  LOP3.LUT R2, R4.reuse, 0x1, RZ, 0xc0, !PT ;  /* 0x0000000104027812 */ /* 0x044fe200078ec0ff */
[----:B------:R-:W-:-:S03]  /*13f40*/  VIADD R7, R4, 0xfffffffe ;  /* 0xfffffffe04077836 */ /* 0x000fc60000000000 */
[----:B------:R-:W-:Y:S01]  /*13f50*/  ISETP.NE.U32.AND P0, PT, R2, 0x1, PT ;  /* 0x000000010200780c */ /* 0x000fe20003f05070 */
[----:B------:R-:W-:-:S12]  /*13f60*/  IMAD.MOV.U32 R6, RZ, RZ, R7 ;  /* 0x000000ffff067224 */ /* 0x000fd800078e0007 */
[----:B------:R-:W-:Y:S05]  /*13f70*/  @!P0 BRA `(.L_x_2146) ;  /* 0x0000000800d88947 */ /* 0x000fea0003800000 */
        /* <DEDUP_REMOVED lines=11> */
[----:B------:R-:W-:Y:S01]  /*14030*/  ISETP.NE.U32.AND P0, PT, RZ, UR4, PT ;  /* 0x00000004ff007c0c */ /* 0x000fe2000bf05070 */
[----:B------:R-:W-:-:S03]  /*14040*/  IMAD.MOV.U32 R6, RZ, RZ, R7 ;  /* 0x000000ffff067224 */ /* 0x000fc600078e0007 */
[----:B------:R-:W-:-:S13]  /*14050*/  ISETP.NE.AND.EX P0, PT, RZ, UR5, PT, P0 ;  /* 0x00000005ff007c0c */ /* 0x000fda000bf05300 */
        /* <DEDUP_REMOVED lines=19> */
.L_x_2149:
[----:B0-----:R-:W-:Y:S01]  /*14190*/  IMAD R3, R8, 0x8, R22 ;  /* 0x0000000808037824 */ /* 0x001fe200078e0216 */
[----:B------:R-:W-:Y:S01]  /*141a0*/  SHF.L.U32 R2, R9, 0x1f, RZ ;  /* 0x0000001f09027819 */ /* 0x000fe200000006ff */
[----:B------:R-:W-:Y:S03]  /*141b0*/  BSSY B3, `(.L_x_2150) ;  /* 0x0000003000037945 */ /* 0x000fe60003800000 */
[----:B------:R-:W0:Y:S02]  /*141c0*/  SYNCS.PHASECHK.TRANS64.TRYWAIT P0, [R3+URZ+0x31c40], R2 ;  /* 0x031c4002030075a7 */ /* 0x000e24000800017f */
[----:B0-----:R-:W-:Y:S05]  /*141d0*/  @!P0 BRA `(.L_x_2151) ;  /* 0x0000004000ac8947 */ /* 0x001fea0003800000 */
.L_x_2258:
[----:B------:R-:W-:Y:S05]  /*141e0*/  BSYNC B3 ;  /* 0x0000000000037941 */ /* 0x000fea0003800000 */
.L_x_2150:
        /* <DEDUP_REMOVED lines=12> */
.L_x_2153:
[----:B------:R-:W-:Y:S05]  /*142b0*/  BSYNC B3 ;  /* 0x0000000000037941 */ /* 0x000fea0003800000 */
.L_x_2152:
        /* <DEDUP_REMOVED lines=11> */
.L_x_2154:
        /* <DEDUP_REMOVED lines=16> */
.L_x_2155:
        /* <DEDUP_REMOVED lines=16> */
.L_x_2156:
        /* <DEDUP_REMOVED lines=15> */
.L_x_2259:
[----:B------:R-:W-:Y:S05]  /*14660*/  BSYNC B3 ;  /* 0x0000000000037941 */ /* 0x000fea0003800000 */
.L_x_2157:
        /* <DEDUP_REMOVED lines=12> */
.L_x_2160:
[----:B------:R-:W-:Y:S05]  /*14730*/  BSYNC B3 ;  /* 0x0000000000037941 */ /* 0x000fea0003800000 */
.L_x_2159:
        /* <DEDUP_REMOVED lines=11> */
.L_x_2161:
        /* <DEDUP_REMOVED lines=15> */
.L_x_2162:
        /* <DEDUP_REMOVED lines=15> */
.L_x_2163:
        /* <DEDUP_REMOVED lines=12> */
.L_x_2148:
[----:B------:R-:W-:Y:S05]  /*14a90*/  BSYNC B1 ;  /* 0x0000000000017941 */ /* 0x000fea0003800000 */
.L_x_2147:
[----:B------:R-:W2:Y:S01]  /*14aa0*/  LDL.LU R2, [R1+0xc] ;  /* 0x00000c0001027983 */ /* 0x000ea20000300800 */
[----:B------:R-:W-:Y:S02]  /*14ab0*/  IMAD.MOV.U32 R23, RZ, RZ, R8 ;  /* 0x000000ffff177224 */ /* 0x000fe400078e0008 */
[----:B------:R-:W-:Y:S02]  /*14ac0*/  IMAD.MOV.U32 R27, RZ, RZ, R9 ;  /* 0x000000ffff1b7224 */ /* 0x000fe400078e0009 */
[----:B--2---:R-:W-:-:S07]  /*14ad0*/  VIADD R6, R2, 0xfffffffd ;  /* 0xfffffffd02067836 */ /* 0x004fce0000000000 */
.L_x_2146:
[----:B------:R-:W-:Y:S05]  /*14ae0*/  BSYNC B2 ;  /* 0x0000000000027941 */ /* 0x000fea0003800000 */
.L_x_2145:
[----:B------:R-:W-:-:S13]  /*14af0*/  ISETP.NE.AND P0, PT, R7, RZ, PT ;  /* 0x000000ff0700720c */ /* 0x000fda0003f05270 */
[----:B------:R-:W-:Y:S05]  /*14b00*/  @!P0 BRA `(.L_x_2144) ;  /* 0x0000001400908947 */ /* 0x000fea0003800000 */
[----:B------:R-:W-:-:S07]  /*14b10*/  IMAD.MOV.U32 R4, RZ, RZ, R24 ;  /* 0x000000ffff047224 */ /* 0x000fce00078e0018 */
.L_x_2198:
        /* <DEDUP_REMOVED lines=33> */
.L_x_2166:
[----:B0-----:R-:W-:Y:S01]  /*14d30*/  IMAD R3, R7, 0x8, R22 ;  /* 0x0000000807037824 */ /* 0x001fe200078e0216 */
[----:B------:R-:W-:Y:S01]  /*14d40*/  SHF.L.U32 R2, R8, 0x1f, RZ ;  /* 0x0000001f08027819 */ /* 0x000fe200000006ff */
[----:B------:R-:W-:Y:S03]  /*14d50*/  BSSY B2, `(.L_x_2167) ;  /* 0x0000003000027945 */ /* 0x000fe60003800000 */
[----:B------:R-:W0:Y:S02]  /*14d60*/  SYNCS.PHASECHK.TRANS64.TRYWAIT P0, [R3+URZ+0x31c40], R2 ;  /* 0x031c4002030075a7 */ /* 0x000e24000800017f */
[----:B0-----:R-:W-:Y:S05]  /*14d70*/  @!P0 BRA `(.L_x_2168) ;  /* 0x0000003400ec8947 */ /* 0x001fea0003800000 */
.L_x_2260:
[----:B------:R-:W-:Y:S05]  /*14d80*/  BSYNC B2 ;  /* 0x0000000000027941 */ /* 0x000fea0003800000 */
.L_x_2167:
        /* <DEDUP_REMOVED lines=12> */
.L_x_2170:
[----:B------:R-:W-:Y:S05]  /*14e50*/  BSYNC B2 ;  /* 0x0000000000027941 */ /* 0x000fea0003800000 */
.L_x_2169:
        /* <DEDUP_REMOVED lines=11> */
.L_x_2171:
        /* <DEDUP_REMOVED lines=16> */
.L_x_2172:
        /* <DEDUP_REMOVED lines=16> */
.L_x_2173:
        /* <DEDUP_REMOVED lines=15> */
.L_x_2261:
[----:B------:R-:W-:Y:S05]  /*15200*/  BSYNC B2 ;  /* 0x0000000000027941 */ /* 0x000fea0003800000 */
.L_x_2174:
        /* <DEDUP_REMOVED lines=11> */
.L_x_2177:
[----:B------:R-:W-:Y:S05]  /*152c0*/  BSYNC B2 ;  /* 0x0000000000027941 */ /* 0x000fea0003800000 */
.L_x_2176:
        /* <DEDUP_REMOVED lines=10> */
.L_x_2178:
        /* <DEDUP_REMOVED lines=15> */
.L_x_2179:
        /* <DEDUP_REMOVED lines=15> */
.L_x_2180:
        /* <DEDUP_REMOVED lines=12> */
.L_x_2165:
[----:B------:R-:W-:Y:S05]  /*15610*/  BSYNC B1 ;  /* 0x0000000000017941 */ /* 0x000fea0003800000 */
.L_x_2164:
        /* <DEDUP_REMOVED lines=32> */
.L_x_2183:
[----:B------:R-:W-:Y:S01]  /*15820*/  IMAD R2, R23, 0x8, R22 ;  /* 0x0000000817027824 */ /* 0x000fe200078e0216 */
[----:B0-----:R-:W-:Y:S01]  /*15830*/  SHF.L.U32 R3, R27, 0x1f, RZ ;  /* 0x0000001f1b037819 */ /* 0x001fe200000006ff */
[----:B------:R-:W-:Y:S03]  /*15840*/  BSSY B2, `(.L_x_2184) ;  /* 0x0000003000027945 */ /* 0x000fe60003800000 */
[----:B------:R-:W0:Y:S02]  /*15850*/  SYNCS.PHASECHK.TRANS64.TRYWAIT P0, [R2+URZ+0x31c40], R3 ;  /* 0x031c4003020075a7 */ /* 0x000e24000800017f */
[----:B0-----:R-:W-:Y:S05]  /*15860*/  @!P0 BRA `(.L_x_2185) ;  /* 0x0000002c00588947 */ /* 0x001fea0003800000 */
.L_x_2262:
[----:B------:R-:W-:Y:S05]  /*15870*/  BSYNC B2 ;  /* 0x0000000000027941 */ /* 0x000fea0003800000 */
.L_x_2184:
        /* <DEDUP_REMOVED lines=12> */
.L_x_2187:
[----:B------:R-:W-:Y:S05]  /*15940*/  BSYNC B2 ;  /* 0x0000000000027941 */ /* 0x000fea0003800000 */
.L_x_2186:
        /* <DEDUP_REMOVED lines=12> */
.L_x_2188:
        /* <DEDUP_REMOVED lines=16> */
.L_x_2189:
        /* <DEDUP_REMOVED lines=16> */
.L_x_2190:
        /* <DEDUP_REMOVED lines=15> */
.L_x_2263:
[----:B------:R-:W-:Y:S05]  /*15d00*/  BSYNC B2 ;  /* 0x0000000000027941 */ /* 0x000fea0003800000 */
.L_x_2191:
        /* <DEDUP_REMOVED lines=11> */
.L_x_2194:
[----:B------:R-:W-:Y:S05]  /*15dc0*/  BSYNC B2 ;  /* 0x0000000000027941 */ /* 0x000fea0003800000 */
.L_x_2193:
        /* <DEDUP_REMOVED lines=10> */
.L_x_2195:
        /* <DEDUP_REMOVED lines=15> */
.L_x_2196:
        /* <DEDUP_REMOVED lines=15> */
.L_x_2197:
        /* <DEDUP_REMOVED lines=12> */
.L_x_2182:
[----:B------:R-:W-:Y:S05]  /*16110*/  BSYNC B1 ;  /* 0x0000000000017941 */ /* 0x000fea0003800000 */
.L_x_2181:
[C---:B------:R-:W-:Y:S01]  /*16120*/  ISETP.GT.AND P0, PT, R6.reuse, 0x1, PT ;  /* 0x000000010600780c */ /* 0x040fe20003f04270 */
[----:B------:R-:W-:-:S12]  /*16130*/  VIADD R6, R6, 0xfffffffe ;  /* 0xfffffffe06067836 */ /* 0x000fd80000000000 */
[----:B------:R-:W-:Y:S05]  /*16140*/  @P0 BRA `(.L_x_2198) ;  /* 0xffffffe800740947 */ /* 0x000fea000383ffff */
.L_x_2144:
[----:B------:R-:W-:Y:S05]  /*16150*/  BSYNC B0 ;  /* 0x0000000000007941 */ /* 0x000fea0003800000 */
.L_x_2143:
        /* <DEDUP_REMOVED lines=18> */
.L_x_2200:
[----:B------:R-:W-:Y:S05]  /*16280*/  BSYNC B0 ;  /* 0x0000000000007941 */ /* 0x000fea0003800000 */
.L_x_2199:
[----:B------:R-:W2:Y:S01]  /*16290*/  LDL.LU R0, [R1] ;  /* 0x0000000001007983 */ /* 0x000ea20000300800 */
[----:B------:R-:W-:Y:S01]  /*162a0*/  BSSY B0, `(.L_x_2201) ;  /* 0x0000046000007945 */ /* 0x000fe20003800000 */
[----:B--2---:R-:W-:-:S13]  /*162b0*/  ISETP.NE.AND P0, PT, R0, RZ, PT ;  /* 0x000000ff0000720c */ /* 0x004fda0003f05270 */
[----:B------:R-:W-:Y:S05]  /*162c0*/  @!P0 BRA `(.L_x_2202) ;  /* 0x00000004000c8947 */ /* 0x000fea0003800000 */
[----:B0-----:R-:W-:Y:S01]  /*162d0*/  IMAD R3, R23, 0x8, R22 ;  /* 0x0000000817037824 */ /* 0x001fe200078e0216 */
[----:B------:R-:W-:Y:S01]  /*162e0*/  SHF.L.U32 R0, R27, 0x1f, RZ ;  /* 0x0000001f1b007819 */ /* 0x000fe200000006ff */
[----:B------:R-:W-:Y:S01]  /*162f0*/  BSSY B1, `(.L_x_2203) ;  /* 0x0000004000017945 */ /* 0x000fe20003800000 */
[----:B------:R-:W-:Y:S02]  /*16300*/  ISETP.NE.AND P1, PT, R8, RZ, PT ;  /* 0x000000ff0800720c */ /* 0x000fe40003f25270 */
[----:B------:R-:W0:Y:S02]  /*16310*/  SYNCS.PHASECHK.TRANS64.TRYWAIT P0, [R3+URZ+0x31c60], R0 ;  /* 0x031c6000030075a7 */ /* 0x000e24000800017f */
[----:B0-----:R-:W-:Y:S09]  /*16320*/  @!P0 BRA `(.L_x_2204) ;  /* 0x0000002000d08947 */ /* 0x001ff20003800000 */
.L_x_2264:
[----:B------:R-:W-:Y:S05]  /*16330*/  BSYNC B1 ;  /* 0x0000000000017941 */ /* 0x000fea0003800000 */
.L_x_2203:
        /* <DEDUP_REMOVED lines=9> */
.L_x_2206:
[----:B------:R-:W-:Y:S05]  /*163d0*/  BSYNC B1 ;  /* 0x0000000000017941 */ /* 0x000fea0003800000 */
.L_x_2205:
        /* <DEDUP_REMOVED lines=10> */
.L_x_2207:
        /* <DEDUP_REMOVED lines=15> */
.L_x_2208:
        /* <DEDUP_REMOVED lines=15> */
.L_x_2209:
        /* <DEDUP_REMOVED lines=10> */
.L_x_2202:
[----:B------:R-:W-:Y:S05]  /*16700*/  BSYNC B0 ;  /* 0x0000000000007941 */ /* 0x000fea0003800000 */
.L_x_2201:
[----:B------:R-:W-:-:S05]  /*16710*/  VIADD R23, R23, 0x1 ;  /* 0x0000000117177836 */ /* 0x000fca0000000000 */
[----:B------:R-:W-:-:S04]  /*16720*/  ISETP.NE.AND P0, PT, R23, 0x2, PT ;  /* 0x000000021700780c */ /* 0x000fc80003f05270 */
[----:B------:R-:W-:Y:S02]  /*16730*/  SEL R0, RZ, 0x1, P0 ;  /* 0x00000001ff007807 */ /* 0x000fe40000000000 */
[----:B------:R-:W-:Y:S02]  /*16740*/  SEL R23, R23, RZ, P0 ;  /* 0x000000ff17177207 */ /* 0x000fe40000000000 */
[----:B------:R-:W-:-:S07]  /*16750*/  LOP3.LUT R27, R27, R0, RZ, 0x3c, !PT ;  /* 0x000000001b1b7212 */ /* 0x000fce00078e3cff */
.L_x_2125:
[----:B------:R-:W-:Y:S05]  /*16760*/  BSYNC B7 ;  /* 0x0000000000077941 */ /* 0x000fea0003800000 */
.L_x_2123:
[----:B------:R-:W2:Y:S02]  /*16770*/  LDL R0, [R1+0x30] ;  /* 0x0000300001007983 */ /* 0x000ea40000100800 */
[----:B--2---:R-:W-:-:S13]  /*16780*/  ISETP.NE.AND P0, PT, R0, RZ, PT ;  /* 0x000000ff0000720c */ /* 0x004fda0003f05270 */
[----:B------:R-:W-:Y:S05]  /*16790*/  @!P0 BRA `(.L_x_2210) ;  /* 0x0000000000248947 */ /* 0x000fea0003800000 */
[----:B------:R-:W-:Y:S05]  /*167a0*/  WARPSYNC.ALL ;  /* 0x0000000000007948 */ /* 0x000fea0003800000 */
[----:B------:R-:W2:Y:S08]  /*167b0*/  S2UR UR5, SR_CgaCtaId ;  /* 0x00000000000579c3 */ /* 0x000eb00000008800 */
[----:B------:R-:W-:Y:S06]  /*167c0*/  BAR.SYNC.DEFER_BLOCKING 0x5, 0x200 ;  /* 0x0148000000007b1d */ /* 0x000fec0000010000 */
[----:B------:R-:W-:-:S02]  /*167d0*/  UMOV UR4, 0x400 ;  /* 0x0000040000047882 */ /* 0x000fc40000000000 */
[----:B--2---:R-:W-:-:S06]  /*167e0*/  ULEA UR4, UR5, UR4, 0x18 ;  /* 0x0000000405047291 */ /* 0x004fcc000f8ec03f */
[----:B0-----:R-:W-:-:S05]  /*167f0*/  IMAD.U32 R22, RZ, RZ, UR4 ;  /* 0x00000004ff167e24 */ /* 0x001fca000f8e00ff */
[----:B------:R0:W2:Y:S01]  /*16800*/  LDS.128 R16, [R22+0x31cd0] ;  /* 0x031cd00016107984 */ /* 0x0000a20000000c00 */
[----:B------:R-:W-:Y:S06]  /*16810*/  BAR.ARV 0x4, 0x200 ;  /* 0x0108000000007b1d */ /* 0x000fec0000002000 */
[----:B------:R-:W-:Y:S05]  /*16820*/  BRA `(.L_x_2211) ;  /* 0x0000000800d87947 */ /* 0x000fea0003800000 */
.L_x_2210:
[----:B------:R-:W0:Y:S01]  /*16830*/  S2R R0, SR_TID.X ;  /* 0x0000000000007919 */ /* 0x000e220000002100 */
[----:B------:R-:W-:Y:S01]  /*16840*/  UMOV UR4, 0xffffffff ;  /* 0xffffffff00047882 */ /* 0x000fe20000000000 */
[----:B01----:R-:W-:-:S04]  /*16850*/  LOP3.LUT R8, R0, 0x1f, RZ, 0xc0, !PT ;  /* 0x0000001f00087812 */ /* 0x003fc800078ec0ff */
[----:B------:R-:W-:Y:S01]  /*16860*/  ISETP.NE.AND P0, PT, R8, 0x1f, PT ;  /* 0x0000001f0800780c */ /* 0x000fe20003f05270 */
[----:B------:R-:W-:-:S12]  /*16870*/  BRA.DIV UR4, `(.L_x_2212) ;  /* 0x0000001e04907947 */ /* 0x000fd8000b800000 */
[----:B------:R-:W-:Y:S01]  /*16880*/  IMAD.IADD R5, R19, 0x1, R8 ;  /* 0x0000000113057824 */ /* 0x000fe200078e0208 */
[----:B------:R-:W-:Y:S01]  /*16890*/  ULDC UR4, c[0x0][0xc3c] ;  /* 0x00030f0000047ab9 */ /* 0x000fe20000000800 */
[----:B------:R-:W-:-:S03]  /*168a0*/  ULDC.64 UR6, c[0x0][0x208] ;  /* 0x0000820000067ab9 */ /* 0x000fc60000000a00 */
[----:B------:R-:W-:-:S13]  /*168b0*/  ISETP.GE.OR P1, PT, R5, UR4, !P0 ;  /* 0x0000000405007c0c */ /* 0x000fda000c726670 */
[----:B------:R-:W0:Y:S02]  /*168c0*/  @!P1 LDC.64 R2, c[0x0][0xc80] ;  /* 0x00032000ff029b82 */ /* 0x000e240000000a00 */
[----:B0-----:R-:W-:-:S06]  /*168d0*/  @!P1 IMAD.WIDE R2, R5, 0x4, R2 ;  /* 0x0000000405029825 */ /* 0x001fcc00078e0202 */
        /* <DEDUP_REMOVED lines=9> */
[----:B------:R-:W0:Y:S02]  /*16970*/  SHFL.UP PT, R14, R17, 0x1, RZ ;  /* 0x04200000110e7989 */ /* 0x000e2400000e00ff */
[----:B0-----:R-:W-:-:S05]  /*16980*/  SEL R4, R14, RZ, P1 ;  /* 0x000000ff0e047207 */ /* 0x001fca0000800000 */
[----:B------:R-:W-:-:S05]  /*16990*/  IMAD.IADD R4, R17, 0x1, R4 ;  /* 0x0000000111047824 */ /* 0x000fca00078e0204 */
[----:B------:R-:W0:Y:S02]  /*169a0*/  SHFL.UP PT, R14, R4, 0x2, RZ ;  /* 0x04400000040e7989 */ /* 0x000e2400000e00ff */
[----:B0-----:R-:W-:-:S05]  /*169b0*/  SEL R5, R14, RZ, P2 ;  /* 0x000000ff0e057207 */ /* 0x001fca0001000000 */
[----:B------:R-:W-:Y:S02]  /*169c0*/  IMAD.IADD R6, R4, 0x1, R5 ;  /* 0x0000000104067824 */ /* 0x000fe400078e0205 */
[----:B------:R-:W-:Y:S04]  /*169d0*/  SHFL.IDX PT, R5, R16, 0x1, 0x1f ;  /* 0x00201f0010057f89 */ /* 0x000fe800000e0000 */
        /* <DEDUP_REMOVED lines=10> */
.L_x_2274:
[----:B------:R-:W-:Y:S02]  /*16a80*/  ULDC UR4, c[0x0][0xc38] ;  /* 0x00030e0000047ab9 */ /* 0x000fe40000000800 */
[----:B------:R-:W-:-:S04]  /*16a90*/  IMAD.U32 R4, RZ, RZ, UR4 ;  /* 0x00000004ff047e24 */ /* 0x000fc8000f8e00ff */
[----:B-1----:R-:W-:-:S04]  /*16aa0*/  IMAD R14, R14, R4, RZ ;  /* 0x000000040e0e7224 */ /* 0x002fc800078e02ff */
[----:B------:R-:W-:-:S05]  /*16ab0*/  IMAD.IADD R5, R5, 0x1, R14 ;  /* 0x0000000105057824 */ /* 0x000fca00078e020e */
[----:B------:R-:W-:-:S13]  /*16ac0*/  ISETP.GT.AND P6, PT, R5, R0, PT ;  /* 0x000000000500720c */ /* 0x000fda0003fc4270 */
[----:B------:R-:W-:Y:S05]  /*16ad0*/  @P6 BRA `(.L_x_2213) ;  /* 0x0000000000a06947 */ /* 0x000fea0003800000 */
.L_x_2218:
[----:B------:R-:W1:Y:S01]  /*16ae0*/  LDC R2, c[0x0][0xc3c] ;  /* 0x00030f00ff027b82 */ /* 0x000e620000000800 */
[----:B------:R-:W-:-:S05]  /*16af0*/  VIADD R19, R19, 0x1f ;  /* 0x0000001f13137836 */ /* 0x000fca0000000000 */
[----:B-1----:R-:W-:-:S13]  /*16b00*/  ISETP.GE.AND P6, PT, R19, R2, PT ;  /* 0x000000021300720c */ /* 0x002fda0003fc6270 */
[----:B------:R-:W-:Y:S05]  /*16b10*/  @P6 BRA `(.L_x_2214) ;  /* 0x0000000400d86947 */ /* 0x000fea0003800000 */
[----:B0-----:R-:W0:Y:S01]  /*16b20*/  S2R R3, SR_TID.X ;  /* 0x0000000000037919 */ /* 0x001e220000002100 */
[----:B------:R-:W-:Y:S01]  /*16b30*/  BSSY B0, `(.L_x_2215) ;  /* 0x000000a000007945 */ /* 0x000fe20003800000 */
[----:B------:R-:W-:Y:S01]  /*16b40*/  IMAD.MOV.U32 R17, RZ, RZ, RZ ;  /* 0x000000ffff117224 */ /* 0x000fe200078e00ff */
[----:B0-----:R-:W-:-:S05]  /*16b50*/  LOP3.LUT R3, R3, 0x1f, RZ, 0xc0, !PT ;  /* 0x0000001f03037812 */ /* 0x001fca00078ec0ff */
[----:B------:R-:W-:-:S05]  /*16b60*/  IMAD.IADD R7, R19, 0x1, R3 ;  /* 0x0000000113077824 */ /* 0x000fca00078e0203 */
[----:B------:R-:W-:-:S13]  /*16b70*/  ISETP.GE.OR P6, PT, R7, R2, !P0 ;  /* 0x000000020700720c */ /* 0x000fda00047c6670 */
[----:B------:R-:W-:Y:S05]  /*16b80*/  @P6 BRA `(.L_x_2216) ;  /* 0x0000000000106947 */ /* 0x000fea0003800000 */
[----:B------:R-:W0:Y:S01]  /*16b90*/  LDC.64 R2, c[0x0][0xc80] ;  /* 0x00032000ff027b82 */ /* 0x000e220000000a00 */
[----:B------:R-:W-:Y:S01]  /*16ba0*/  ULDC.64 UR4, c[0x0][0x208] ;  /* 0x0000820000047ab9 */ /* 0x000fe20000000a00 */
[----:B0-----:R-:W-:-:S05]  /*16bb0*/  IMAD.WIDE R2, R7, 0x4, R2 ;  /* 0x0000000407027825 */ /* 0x001fca00078e0202 */
[----:B------:R0:W5:Y:S02]  /*16bc0*/  LDG.E R17, desc[UR4][R2.64] ;  /* 0x0000000402117981 */ /* 0x000164000c1e1900 */
.L_x_2216:
[----:B------:R-:W-:Y:S05]  /*16bd0*/  BSYNC B0 ;  /* 0x0000000000007941 */ /* 0x000fea0003800000 */
.L_x_2215:
[----:B------:R-:W-:-:S03]  /*16be0*/  UMOV UR4, 0xffffffff ;  /* 0xffffffff00047882 */ /* 0x000fc60000000000 */
[----:B------:R-:W-:Y:S05]  /*16bf0*/  BRA.DIV UR4, `(.L_x_2217) ;  /* 0x0000001e04d87947 */ /* 0x000fea000b800000 */
[----:B-----5:R-:W1:Y:S02]  /*16c00*/  SHFL.UP PT, R14, R17, 0x1, RZ ;  /* 0x04200000110e7989 */ /* 0x020e6400000e00ff */
        /* <DEDUP_REMOVED lines=15> */
.L_x_2282:
[----:B------:R-:W-:Y:S02]  /*16d00*/  ULDC UR4, c[0x0][0xc38] ;  /* 0x00030e0000047ab9 */ /* 0x000fe40000000800 */
[----:B------:R-:W-:-:S04]  /*16d10*/  IMAD.U32 R4, RZ, RZ, UR4 ;  /* 0x00000004ff047e24 */ /* 0x000fc8000f8e00ff */
[----:B-1----:R-:W-:-:S04]  /*16d20*/  IMAD R14, R14, R4, RZ ;  /* 0x000000040e0e7224 */ /* 0x002fc800078e02ff */
[----:B------:R-:W-:-:S05]  /*16d30*/  IMAD.IADD R5, R14, 0x1, R5 ;  /* 0x000000010e057824 */ /* 0x000fca00078e0205 */
[----:B------:R-:W-:-:S13]  /*16d40*/  ISETP.GT.AND P6, PT, R5, R0, PT ;  /* 0x000000000500720c */ /* 0x000fda0003fc4270 */
[----:B------:R-:W-:Y:S05]  /*16d50*/  @!P6 BRA `(.L_x_2218) ;  /* 0xfffffffc0060e947 */ /* 0x000fea000383ffff */
.L_x_2213:
        /* <DEDUP_REMOVED lines=8> */
.L_x_2286:
[----:B------:R-:W-:Y:S01]  /*16de0*/  ISETP.NE.AND P0, PT, R2, RZ, PT ;  /* 0x000000ff0200720c */ /* 0x000fe20003f05270 */
[----:B------:R-:W-:-:S12]  /*16df0*/  IMAD.MOV.U32 R14, RZ, RZ, RZ ;  /* 0x000000ffff0e7224 */ /* 0x000fd800078e00ff */
[----:B------:R-:W-:Y:S05]  /*16e00*/  @!P0 BRA `(.L_x_2220) ;  /* 0x0000000000108947 */ /* 0x000fea0003800000 */
[----:B------:R-:W-:Y:S01]  /*16e10*/  UMOV UR4, 0xffffffff ;  /* 0xffffffff00047882 */ /* 0x000fe20000000000 */
[----:B------:R-:W-:Y:S02]  /*16e20*/  VIADD R12, R6, 0xffffffff ;  /* 0xffffffff060c7836 */ /* 0x000fe40000000000 */
[----:B------:R-:W-:Y:S05]  /*16e30*/  BRA.DIV UR4, `(.L_x_2221) ;  /* 0x00000022044c7947 */ /* 0x000fea000b800000 */
[----:B------:R3:W4:Y:S02]  /*16e40*/  SHFL.IDX PT, R14, R3, R12, 0x1f ;  /* 0x00001f0c030e7589 */ /* 0x00072400000e0000 */
.L_x_2220:
[----:B0--3--:R-:W0:Y:S01]  /*16e50*/  LDC.64 R2, c[0x0][0xc90] ;  /* 0x00032400ff027b82 */ /* 0x009e220000000a00 */
[----:B------:R-:W-:Y:S01]  /*16e60*/  IMAD.IADD R19, R6, 0x1, R19 ;  /* 0x0000000106137824 */ /* 0x000fe200078e0213 */
[----:B------:R-:W-:-:S03]  /*16e70*/  ULDC.64 UR4, c[0x0][0x208] ;  /* 0x0000820000047ab9 */ /* 0x000fc60000000a00 */
[----:B0-----:R-:W-:-:S05]  /*16e80*/  IMAD.WIDE R2, R19, 0x4, R2 ;  /* 0x0000000413027825 */ /* 0x001fca00078e0202 */
[----:B-1----:R0:W2:Y:S01]  /*16e90*/  LDG.E R6, desc[UR4][R2.64] ;  /* 0x0000000402067981 */ /* 0x0020a2000c1e1900 */
[----:B----4-:R-:W-:-:S04]  /*16ea0*/  IMAD R16, R14, R4, R16 ;  /* 0x000000040e107224 */ /* 0x010fc800078e0210 */
[----:B------:R-:W-:Y:S02]  /*16eb0*/  IMAD.IADD R0, R0, 0x1, -R16 ;  /* 0x0000000100007824 */ /* 0x000fe400078e0a10 */
[----:B0-----:R-:W-:Y:S02]  /*16ec0*/  IMAD.MOV.U32 R2, RZ, RZ, RZ ;  /* 0x000000ffff027224 */ /* 0x001fe400078e00ff */
[----:B--2---:R-:W-:-:S05]  /*16ed0*/  IMAD R5, R17, R6, RZ ;  /* 0x0000000611057224 */ /* 0x004fca00078e02ff */
[----:B------:R-:W-:-:S04]  /*16ee0*/  IABS R7, R5 ;  /* 0x0000000500077213 */ /* 0x000fc80000000000 */
[----:B------:R-:W0:Y:S08]  /*16ef0*/  I2F.RP R8, R7 ;  /* 0x0000000700087306 */ /* 0x000e300000209400 */
[----:B0-----:R-:W0:Y:S02]  /*16f00*/  MUFU.RCP R8, R8 ;  /* 0x0000000800087308 */ /* 0x001e240000001000 */
[----:B0-----:R-:W-:Y:S01]  /*16f10*/  VIADD R9, R8, 0xffffffe ;  /* 0x0ffffffe08097836 */ /* 0x001fe20000000000 */
        /* <DEDUP_REMOVED lines=54> */
.L_x_2214:
[----:B------:R-:W-:Y:S01]  /*17280*/  UMOV UR4, URZ ;  /* 0x0000003f00047c82 */ /* 0x000fe20008000000 */
[----:B------:R-:W-:Y:S01]  /*17290*/  UMOV UR5, URZ ;  /* 0x0000003f00057c82 */ /* 0x000fe20008000000 */
[----:B------:R-:W-:Y:S01]  /*172a0*/  ULDC UR6, c[0x0][0xc3c] ;  /* 0x00030f0000067ab9 */ /* 0x000fe20000000800 */
[----:B------:R-:W-:Y:S02]  /*172b0*/  IMAD.MOV.U32 R16, RZ, RZ, R0 ;  /* 0x000000ffff107224 */ /* 0x000fe400078e0000 */
[----:B------:R-:W-:Y:S02]  /*172c0*/  IMAD.U32 R17, RZ, RZ, UR4 ;  /* 0x00000004ff117e24 */ /* 0x000fe4000f8e00ff */
[----:B------:R-:W-:Y:S02]  /*172d0*/  IMAD.U32 R18, RZ, RZ, UR5 ;  /* 0x00000005ff127e24 */ /* 0x000fe4000f8e00ff */
[----:B------:R-:W-:-:S07]  /*172e0*/  IMAD.U32 R19, RZ, RZ, UR6 ;  /* 0x00000006ff137e24 */ /* 0x000fce000f8e00ff */
.L_x_2222:
        /* <DEDUP_REMOVED lines=10> */
.L_x_2211:
[----:B------:R-:W-:Y:S02]  /*17390*/  ULDC UR4, c[0x0][0xc3c] ;  /* 0x00030f0000047ab9 */ /* 0x000fe40000000800 */
[----:B--2---:R-:W-:-:S13]  /*173a0*/  ISETP.GE.AND P0, PT, R19, UR4, PT ;  /* 0x0000000413007c0c */ /* 0x004fda000bf06270 */
[----:B------:R-:W-:Y:S05]  /*173b0*/  @!P0 BRA `(.L_x_2223) ;  /* 0xffffffac00208947 */ /* 0x000fea000383ffff */
[----:B------:R-:W-:Y:S05]  /*173c0*/  BSYNC B8 ;  /* 0x0000000000087941 */ /* 0x000fea0003800000 */
.L_x_2119:
        /* <DEDUP_REMOVED lines=12> */
.L_x_2289:
[----:B------:R-:W-:Y:S05]  /*17490*/  BSYNC B0 ;  /* 0x0000000000007941 */ /* 0x000fea0003800000 */
.L_x_2224:
[----:B------:R-:W-:-:S03]  /*174a0*/  UMOV UR4, 0xffffffff ;  /* 0xffffffff00047882 */ /* 0x000fc60000000000 */
[----:B------:R-:W-:Y:S05]  /*174b0*/  BRA.DIV UR4, `(.L_x_2226) ;  /* 0x0000001a04e47947 */ /* 0x000fea000b800000 */
[----:B0-----:R-:W0:Y:S02]  /*174c0*/  S2R R0, SR_TID.X ;  /* 0x0000000000007919 */ /* 0x001e240000002100 */
[----:B0-----:R-:W-:-:S04]  /*174d0*/  SHF.R.U32.HI R0, RZ, 0x5, R0 ;  /* 0x00000005ff007819 */ /* 0x001fc80000011600 */
[----:B------:R-:W-:-:S05]  /*174e0*/  LOP3.LUT R0, R0, 0x3, RZ, 0xc0, !PT ;  /* 0x0000000300007812 */ /* 0x000fca00078ec0ff */
[----:B------:R0:W2:Y:S02]  /*174f0*/  SHFL.IDX PT, R14, R0, RZ, 0x1f ;  /* 0x00001fff000e7589 */ /* 0x0000a400000e0000 */
.L_x_2292:
[----:B--2---:R-:W-:Y:S01]  /*17500*/  ISETP.NE.AND P0, PT, R14, RZ, PT ;  /* 0x000000ff0e00720c */ /* 0x004fe20003f05270 */
[----:B------:R-:W-:-:S12]  /*17510*/  BSSY B0, `(.L_x_2227) ;  /* 0x0000026000007945 */ /* 0x000fd80003800000 */
[----:B------:R-:W-:Y:S05]  /*17520*/  @P0 BRA `(.L_x_2228) ;  /* 0x0000000000900947 */ /* 0x000fea0003800000 */
[----:B------:R-:W-:-:S03]  /*17530*/  UMOV UR4, 0xffffffff ;  /* 0xffffffff00047882 */ /* 0x000fc60000000000 */
[----:B------:R-:W-:Y:S05]  /*17540*/  BRA.DIV UR4, `(.L_x_2229) ;  /* 0x0000001a04f47947 */ /* 0x000fea000b800000 */
[----:B------:R-:W-:-:S13]  /*17550*/  ELECT P6, URZ, PT ;  /* 0x00000000003f782f */ /* 0x000fda00038c0000 */
.L_x_2295:
[----:B------:R-:W-:Y:S05]  /*17560*/  @!P6 BRA `(.L_x_2228) ;  /* 0x000000000080e947 */ /* 0x000fea0003800000 */
[----:B0-----:R-:W2:Y:S02]  /*17570*/  LDL R0, [R1+0x34] ;  /* 0x0000340001007983 */ /* 0x001ea40000100800 */
[----:B--2---:R-:W-:-:S13]  /*17580*/  R2UR UR4, R0 ;  /* 0x00000000000472ca */ /* 0x004fda00000e0000 */
[----:B------:R-:W-:-:S06]  /*17590*/  ULOP3.LUT UR4, UR4, 0x2, URZ, 0xfc, !UPT ;  /* 0x0000000204047892 */ /* 0x000fcc000f8efc3f */
[----:B------:R-:W-:-:S05]  /*175a0*/  IMAD.U32 R0, RZ, RZ, UR4 ;  /* 0x00000004ff007e24 */ /* 0x000fca000f8e00ff */
[----:B------:R-:W-:-:S13]  /*175b0*/  ISETP.NE.AND P2, PT, R0, 0x3, PT ;  /* 0x000000030000780c */ /* 0x000fda0003f45270 */
[----:B------:R-:W-:Y:S05]  /*175c0*/  @!P2 BRA `(.L_x_2230) ;  /* 0x000000000004a947 */ /* 0x000fea0003800000 */
[----:B------:R-:W-:Y:S01]  /*175d0*/  BPT.TRAP 0x1 ;  /* 0x000000040000795c */ /* 0x000fe20000300000 */
.L_x_2230:
        /* <DEDUP_REMOVED lines=12> */
.L_x_2296:
[----:B------:R-:W2:Y:S02]  /*176a0*/  SYNCS.PHASECHK.TRANS64.TRYWAIT P0, [R7+URZ], R2 ;  /* 0x00000002070075a7 */ /* 0x000ea4000800017f */
[----:B--2---:R-:W-:Y:S05]  /*176b0*/  @!P0 BRA `(.L_x_2232) ;  /* 0x0000001800cc8947 */ /* 0x004fea0003800000 */
.L_x_2297:
[----:B------:R-:W-:Y:S05]  /*176c0*/  @!P2 BRA `(.L_x_2233) ;  /* 0x000000000004a947 */ /* 0x000fea0003800000 */
[----:B------:R-:W-:Y:S01]  /*176d0*/  BPT.TRAP 0x1 ;  /* 0x000000040000795c */ /* 0x000fe20000300000 */
.L_x_2233:
[----:B------:R-:W-:-:S04]  /*176e0*/  VIADD R0, R9, 0x31c60 ;  /* 0x00031c6009007836 */ /* 0x000fc80000000000 */
[----:B------:R-:W-:-:S04]  /*176f0*/  IMAD R4, R23, 0x8, R0 ;  /* 0x0000000817047824 */ /* 0x000fc800078e0200 */
[----:B------:R-:W4:Y:S02]  /*17700*/  SYNCS.PHASECHK.TRANS64.TRYWAIT P0, [R4+URZ], R3 ;  /* 0x00000003040075a7 */ /* 0x000f24000800017f */
[----:B----4-:R-:W-:Y:S05]  /*17710*/  @!P0 BRA `(.L_x_2234) ;  /* 0x0000001800c88947 */ /* 0x010fea0003800000 */
.L_x_2298:
[----:B------:R-:W-:-:S07]  /*17720*/  IMAD R5, R5, 0x8, R0 ;  /* 0x0000000805057824 */ /* 0x000fce00078e0200 */
.L_x_2235:
[----:B------:R0:W0:Y:S02]  /*17730*/  SYNCS.PHASECHK.TRANS64.TRYWAIT P0, [R5+URZ], R2 ;  /* 0x00000002050075a7 */ /* 0x000024000800017f */
[----:B0-----:R-:W-:Y:S05]  /*17740*/  @!P0 NANOSLEEP.SYNCS 0x989680 ;  /* 0x009896800000895d */ /* 0x001fea0003900000 */
[----:B------:R-:W0:Y:S02]  /*17750*/  @!P0 SYNCS.PHASECHK.TRANS64 P0, [R5+URZ], R2 ;  /* 0x00000002050085a7 */ /* 0x000e24000800007f */
[----:B0-----:R-:W-:Y:S05]  /*17760*/  @!P0 BRA `(.L_x_2235) ;  /* 0xfffffffc00f08947 */ /* 0x001fea000383ffff */
.L_x_2228:
[----:B------:R-:W-:Y:S05]  /*17770*/  BSYNC B0 ;  /* 0x0000000000007941 */ /* 0x000fea0003800000 */
.L_x_2227:
[----:B------:R-:W-:Y:S05]  /*17780*/  EXIT ;  /* 0x000000000000794d */ /* 0x000fea0003800000 */
.L_x_2069:
[----:B0-----:R-:W-:-:S04]  /*17790*/  IMAD.U32 R3, RZ, RZ, UR37 ;  /* 0x00000025ff037e24 */ /* 0x001fc8000f8e00ff */
[----:B------:R0:W1:Y:S03]  /*177a0*/  SYNCS.PHASECHK.TRANS64.TRYWAIT P1, [R3+URZ+0x31c00], R0 ;  /* 0x031c0000030075a7 */ /* 0x000066000802017f */
[----:B-1----:R-:W-:Y:S05]  /*177b0*/  @!P1 NANOSLEEP.SYNCS 0x989680 ;  /* 0x009896800000995d */ /* 0x002fea0003900000 */
[----:B------:R-:W1:Y:S02]  /*177c0*/  @!P1 SYNCS.PHASECHK.TRANS64 P1, [R3+URZ+0x31c00], R0 ;  /* 0x031c0000030095a7 */ /* 0x000e64000802007f */
[----:B-1----:R-:W-:Y:S05]  /*177d0*/  @!P1 BRA `(.L_x_2069) ;  /* 0xfffffffc00ec9947 */ /* 0x002fea000383ffff */
[----:B------:R-:W-:Y:S05]  /*177e0*/  BRA `(.L_x_2236) ;  /* 0xfffffea000c07947 */ /* 0x000fea000383ffff */
.L_x_2073:
[----:B-1----:R1:W2:Y:S02]  /*177f0*/  SYNCS.PHASECHK.TRANS64.TRYWAIT P2, [R0+URZ+0x31c30], R3 ;  /* 0x031c3003000075a7 */ /* 0x0022a4000804017f */
[----:B--2---:R-:W-:Y:S05]  /*17800*/  @!P2 NANOSLEEP.SYNCS 0x989680 ;  /* 0x009896800000a95d */ /* 0x004fea0003900000 */
[----:B------:R-:W2:Y:S02]  /*17810*/  @!P2 SYNCS.PHASECHK.TRANS64 P2, [R0+URZ+0x31c30], R3 ;  /* 0x031c30030000a5a7 */ /* 0x000ea4000804007f */
[----:B--2---:R-:W-:Y:S05]  /*17820*/  @!P2 BRA `(.L_x_2073) ;  /* 0xfffffffc00f0a947 */ /* 0x004fea000383ffff */
[----:B------:R-:W-:Y:S05]  /*17830*/  BRA `(.L_x_2072) ;  /* 0xfffffea000e47947 */ /* 0x000fea000383ffff */
.L_x_2078:
[----:B-1----:R-:W-:-:S04]  /*17840*/  IMAD.U32 R8, RZ, RZ, UR4 ;  /* 0x00000004ff087e24 */ /* 0x002fc8000f8e00ff */
[----:B------:R1:W2:Y:S03]  /*17850*/  SYNCS.PHASECHK.TRANS64.TRYWAIT P3, [R8+URZ+0x31c30], R7 ;  /* 0x031c3007080075a7 */ /* 0x0002a6000806017f */
[----:B--2---:R-:W-:Y:S05]  /*17860*/  @!P3 NANOSLEEP.SYNCS 0x989680 ;  /* 0x009896800000b95d */ /* 0x004fea0003900000 */
[----:B------:R-:W2:Y:S02]  /*17870*/  @!P3 SYNCS.PHASECHK.TRANS64 P3, [R8+URZ+0x31c30], R7 ;  /* 0x031c30070800b5a7 */ /* 0x000ea4000806007f */
[----:B--2---:R-:W-:Y:S05]  /*17880*/  @!P3 BRA `(.L_x_2078) ;  /* 0xfffffffc00ecb947 */ /* 0x004fea000383ffff */
[----:B------:R-:W-:Y:S05]  /*17890*/  BRA `(.L_x_2075) ;  /* 0xfffffee400cc7947 */ /* 0x000fea000383ffff */
.L_x_2082:
[----:B-1----:R-:W-:-:S04]  /*178a0*/  IMAD.U32 R8, RZ, RZ, UR4 ;  /* 0x00000004ff087e24 */ /* 0x002fc8000f8e00ff */
[----:B------:R1:W2:Y:S03]  /*178b0*/  SYNCS.PHASECHK.TRANS64.TRYWAIT P3, [R8+URZ+0x31c50], R7 ;  /* 0x031c5007080075a7 */ /* 0x0002a6000806017f */
[----:B--2---:R-:W-:Y:S05]  /*178c0*/  @!P3 NANOSLEEP.SYNCS 0x989680 ;  /* 0x009896800000b95d */ /* 0x004fea0003900000 */
[----:B------:R-:W2:Y:S02]  /*178d0*/  @!P3 SYNCS.PHASECHK.TRANS64 P3, [R8+URZ+0x31c50], R7 ;  /* 0x031c50070800b5a7 */ /* 0x000ea4000806007f */
[----:B--2---:R-:W-:Y:S05]  /*178e0*/  @!P3 BRA `(.L_x_2082) ;  /* 0xfffffffc00ecb947 */ /* 0x004fea000383ffff */
[----:B------:R-:W-:Y:S05]  /*178f0*/  BRA `(.L_x_2079) ;  /* 0xfffffefc00687947 */ /* 0x000fea000383ffff */
.L_x_2088:
[----:B--2---:R-:W-:-:S04]  /*17900*/  IMAD.U32 R7, RZ, RZ, UR4 ;  /* 0x00000004ff077e24 */ /* 0x004fc8000f8e00ff */
[----:B------:R2:W3:Y:S03]  /*17910*/  SYNCS.PHASECHK.TRANS64.TRYWAIT P2, [R7+URZ+0x31c30], R6 ;  /* 0x031c3006070075a7 */ /* 0x0004e6000804017f */
[----:B---3--:R-:W-:Y:S05]  /*17920*/  @!P2 NANOSLEEP.SYNCS 0x989680 ;  /* 0x009896800000a95d */ /* 0x008fea0003900000 */
[----:B------:R-:W3:Y:S02]  /*17930*/  @!P2 SYNCS.PHASECHK.TRANS64 P2, [R7+URZ+0x31c30], R6 ;  /* 0x031c30060700a5a7 */ /* 0x000ee4000804007f */
[----:B---3--:R-:W-:Y:S05]  /*17940*/  @!P2 BRA `(.L_x_2088) ;  /* 0xfffffffc00eca947 */ /* 0x008fea000383ffff */
[----:B------:R-:W-:Y:S05]  /*17950*/  BRA `(.L_x_2085) ;  /* 0xffffff3000707947 */ /* 0x000fea000383ffff */
.L_x_2092:
[----:B-1----:R-:W-:-:S04]  /*17960*/  IMAD.U32 R7, RZ, RZ, UR4 ;  /* 0x00000004ff077e24 */ /* 0x002fc8000f8e00ff */
[----:B------:R1:W2:Y:S03]  /*17970*/  SYNCS.PHASECHK.TRANS64.TRYWAIT P2, [R7+URZ+0x31c50], R6 ;  /* 0x031c5006070075a7 */ /* 0x0002a6000804017f */
[----:B--2---:R-:W-:Y:S05]  /*17980*/  @!P2 NANOSLEEP.SYNCS 0x989680 ;  /* 0x009896800000a95d */ /* 0x004fea0003900000 */
[----:B------:R-:W2:Y:S02]  /*17990*/  @!P2 SYNCS.PHASECHK.TRANS64 P2, [R7+URZ+0x31c50], R6 ;  /* 0x031c50060700a5a7 */ /* 0x000ea4000804007f */
[----:B--2---:R-:W-:Y:S05]  /*179a0*/  @!P2 BRA `(.L_x_2092) ;  /* 0xfffffffc00eca947 */ /* 0x004fea000383ffff */
[----:B------:R-:W-:Y:S05]  /*179b0*/  BRA `(.L_x_2089) ;  /* 0xffffff48000c7947 */ /* 0x000fea000383ffff */
.L_x_2097:
[----:B---3--:R-:W-:-:S04]  /*179c0*/  IMAD.U32 R5, RZ, RZ, UR6 ;  /* 0x00000006ff057e24 */ /* 0x008fc8000f8e00ff */
[----:B------:R3:W4:Y:S03]  /*179d0*/  SYNCS.PHASECHK.TRANS64.TRYWAIT P0, [R5+URZ+0x31c50], R4 ;  /* 0x031c5004050075a7 */ /* 0x000726000800017f */
[----:B----4-:R-:W-:Y:S05]  /*179e0*/  @!P0 NANOSLEEP.SYNCS 0x989680 ;  /* 0x009896800000895d */ /* 0x010fea0003900000 */
[----:B------:R-:W4:Y:S02]  /*179f0*/  @!P0 SYNCS.PHASECHK.TRANS64 P0, [R5+URZ+0x31c50], R4 ;  /* 0x031c5004050085a7 */ /* 0x000f24000800007f */
[----:B----4-:R-:W-:Y:S05]  /*17a00*/  @!P0 BRA `(.L_x_2097) ;  /* 0xfffffffc00ec8947 */ /* 0x010fea000383ffff */
[----:B------:R-:W-:Y:S05]  /*17a10*/  BRA `(.L_x_2096) ;  /* 0xffffff7000307947 */ /* 0x000fea000383ffff */
.L_x_2131:
        /* <DEDUP_REMOVED lines=11> */
.L_x_2238:
[----:B------:R-:W-:Y:S05]  /*17ad0*/  BSYNC B0 ;  /* 0x0000000000007941 */ /* 0x000fea0003800000 */
.L_x_2237:
[----:B------:R-:W-:Y:S05]  /*17ae0*/  BRA `(.L_x_2239) ;  /* 0xffffffb000547947 */ /* 0x000fea000383ffff */
.L_x_2133:
[----:B------:R-:W-:Y:S01]  /*17af0*/  BSSY B0, `(.L_x_2240) ;  /* 0x0000006000007945 */ /* 0x000fe20003800000 */
[----:B------:R-:W-:-:S07]  /*17b00*/  IMAD.MOV.U32 R15, RZ, RZ, -0x1 ;  /* 0xffffffffff0f7424 */ /* 0x000fce00078e00ff */
[----:B012---:R-:W-:Y:S05]  /*17b10*/  WARPSYNC.COLLECTIVE R15, `(.L_x_2241) ;  /* 0x000000000f0c7348 */ /* 0x007fea0003c00000 */
[----:B------:R-:W-:Y:S02]  /*17b20*/  ELECT P6, UR62, PT ;  /* 0x00000000003e782f */ /* 0x000fe400038c0000 */
[----:B------:R-:W-:Y:S01]  /*17b30*/  MOV R14, UR62 ;  /* 0x0000003e000e7c02 */ /* 0x000fe20008000f00 */
[----:B012---:R-:W-:Y:S10]  /*17b40*/  ENDCOLLECTIVE ;  /* 0x000000000000791b */ /* 0x007ff40003800000 */
.L_x_2241:
[----:B------:R-:W-:Y:S05]  /*17b50*/  BSYNC B0 ;  /* 0x0000000000007941 */ /* 0x000fea0003800000 */
.L_x_2240:
[----:B------:R-:W-:Y:S05]  /*17b60*/  BRA `(.L_x_2242) ;  /* 0xffffffb000547947 */ /* 0x000fea000383ffff */
.L_x_2135:
[----:B--2---:R2:W3:Y:S02]  /*17b70*/  SYNCS.PHASECHK.TRANS64.TRYWAIT P0, [R0+URZ+0x31c40], R2 ;  /* 0x031c4002000075a7 */ /* 0x0044e4000800017f */
[----:B---3--:R-:W-:Y:S05]  /*17b80*/  @!P0 NANOSLEEP.SYNCS 0x989680 ;  /* 0x009896800000895d */ /* 0x008fea0003900000 */
[----:B------:R-:W3:Y:S02]  /*17b90*/  @!P0 SYNCS.PHASECHK.TRANS64 P0, [R0+URZ+0x31c40], R2 ;  /* 0x031c4002000085a7 */ /* 0x000ee4000800007f */
[----:B---3--:R-:W-:Y:S05]  /*17ba0*/  @!P0 BRA `(.L_x_2135) ;  /* 0xfffffffc00f08947 */ /* 0x008fea000383ffff */
[----:B------:R-:W-:Y:S05]  /*17bb0*/  BRA `(.L_x_2243) ;  /* 0xffffffb000a87947 */ /* 0x000fea000383ffff */
.L_x_2139:
        /* <DEDUP_REMOVED lines=12> */
.L_x_2244:
[----:B------:R-:W-:Y:S02]  /*17c80*/  IMAD.MOV.U32 R13, RZ, RZ, R0 ;  /* 0x000000ffff0d7224 */ /* 0x000fe400078e0000 */
[----:B------:R-:W-:-:S07]  /*17c90*/  IMAD.MOV.U32 R2, RZ, RZ, R14 ;  /* 0x000000ffff027224 */ /* 0x000fce00078e000e */
[----:B------:R-:W-:Y:S05]  /*17ca0*/  WARPSYNC.COLLECTIVE R15, `(.L_x_2245) ;  /* 0x000000000f087348 */ /* 0x000fea0003c00000 */
[----:B------:R0:W1:Y:S02]  /*17cb0*/  SHFL.IDX P6, R14, R13, R12, R11 ;  /* 0x0000000c0d0e7389 */ /* 0x00006400000c000b */
[----:B01----:R-:W-:Y:S01]  /*17cc0*/  ENDCOLLECTIVE ;  /* 0x000000000000791b */ /* 0x003fe20003800000 */
.L_x_2245:
[----:B------:R-:W-:Y:S01]  /*17cd0*/  ULDC.64 UR4, c[0x0][0x208] ;  /* 0x0000820000047ab9 */ /* 0x000fe20000000a00 */
[----:B------:R-:W-:Y:S02]  /*17ce0*/  IMAD.MOV.U32 R13, RZ, RZ, R4 ;  /* 0x000000ffff0d7224 */ /* 0x000fe400078e0004 */
[----:B------:R-:W-:Y:S02]  /*17cf0*/  IMAD.MOV.U32 R12, RZ, RZ, 0x1 ;  /* 0x00000001ff0c7424 */ /* 0x000fe400078e00ff */
[----:B------:R-:W-:-:S05]  /*17d00*/  IMAD.MOV.U32 R3, RZ, RZ, R14 ;  /* 0x000000ffff037224 */ /* 0x000fca00078e000e */
[----:B------:R-:W-:-:S05]  /*17d10*/  @!P4 LEA R3, P3, R20, R3, 0x1 ;  /* 0x000000031403c211 */ /* 0x000fca00078608ff */
[----:B------:R-:W-:Y:S01]  /*17d20*/  @!P4 IMAD.X R2, RZ, RZ, R2, P3 ;  /* 0x000000ffff02c224 */ /* 0x000fe200018e0602 */
[----:B------:R-:W-:-:S04]  /*17d30*/  ISETP.GE.AND P3, PT, R8, R5, PT ;  /* 0x000000050800720c */ /* 0x000fc80003f66270 */
        /* <DEDUP_REMOVED lines=12> */
.L_x_2246:
[----:B------:R-:W-:Y:S02]  /*17e00*/  IMAD.MOV.U32 R13, RZ, RZ, R0 ;  /* 0x000000ffff0d7224 */ /* 0x000fe400078e0000 */
[----:B------:R-:W-:-:S07]  /*17e10*/  IMAD.MOV.U32 R2, RZ, RZ, R14 ;  /* 0x000000ffff027224 */ /* 0x000fce00078e000e */
[----:B------:R-:W-:Y:S05]  /*17e20*/  WARPSYNC.COLLECTIVE R15, `(.L_x_2247) ;  /* 0x000000000f087348 */ /* 0x000fea0003c00000 */
[----:B------:R0:W1:Y:S02]  /*17e30*/  SHFL.IDX P6, R14, R13, R12, R11 ;  /* 0x0000000c0d0e7389 */ /* 0x00006400000c000b */
[----:B01----:R-:W-:Y:S01]  /*17e40*/  ENDCOLLECTIVE ;  /* 0x000000000000791b */ /* 0x003fe20003800000 */
.L_x_2247:
        /* <DEDUP_REMOVED lines=18> */
.L_x_2248:
[----:B------:R-:W-:-:S05]  /*17f70*/  VIADD R2, R17, 0x40 ;  /* 0x0000004011027836 */ /* 0x000fca0000000000 */
[----:B------:R-:W-:Y:S01]  /*17f80*/  ISETP.GE.AND P3, PT, R2, R5, PT ;  /* 0x000000050200720c */ /* 0x000fe20003f66270 */
[----:B------:R-:W-:Y:S02]  /*17f90*/  IMAD.MOV.U32 R13, RZ, RZ, R0 ;  /* 0x000000ffff0d7224 */ /* 0x000fe400078e0000 */
[----:B------:R-:W-:-:S10]  /*17fa0*/  IMAD.MOV.U32 R2, RZ, RZ, R14 ;  /* 0x000000ffff027224 */ /* 0x000fd400078e000e */
[----:B------:R-:W-:Y:S05]  /*17fb0*/  WARPSYNC.COLLECTIVE R15, `(.L_x_2249) ;  /* 0x000000000f087348 */ /* 0x000fea0003c00000 */
[----:B------:R0:W1:Y:S02]  /*17fc0*/  SHFL.IDX P6, R14, R13, R12, R11 ;  /* 0x0000000c0d0e7389 */ /* 0x00006400000c000b */
[----:B01----:R-:W-:Y:S01]  /*17fd0*/  ENDCOLLECTIVE ;  /* 0x000000000000791b */ /* 0x003fe20003800000 */
.L_x_2249:
        /* <DEDUP_REMOVED lines=18> */
.L_x_2250:
[----:B------:R-:W-:Y:S02]  /*18100*/  IMAD.MOV.U32 R13, RZ, RZ, R0 ;  /* 0x000000ffff0d7224 */ /* 0x000fe400078e0000 */
[----:B------:R-:W-:-:S05]  /*18110*/  VIADD R0, R17, 0x60 ;  /* 0x0000006011007836 */ /* 0x000fca0000000000 */
[----:B------:R-:W-:Y:S01]  /*18120*/  ISETP.GE.AND P3, PT, R0, R5, PT ;  /* 0x000000050000720c */ /* 0x000fe20003f66270 */
[----:B------:R-:W-:-:S12]  /*18130*/  IMAD.MOV.U32 R4, RZ, RZ, R14 ;  /* 0x000000ffff047224 */ /* 0x000fd800078e000e */
[----:B------:R-:W-:Y:S05]  /*18140*/  WARPSYNC.COLLECTIVE R15, `(.L_x_2251) ;  /* 0x000000000f087348 */ /* 0x000fea0003c00000 */
[----:B------:R0:W1:Y:S02]  /*18150*/  SHFL.IDX P6, R14, R13, R12, R11 ;  /* 0x0000000c0d0e7389 */ /* 0x00006400000c000b */
[----:B01----:R-:W-:Y:S01]  /*18160*/  ENDCOLLECTIVE ;  /* 0x000000000000791b */ /* 0x003fe20003800000 */
.L_x_2251:
[----:B------:R-:W-:Y:S01]  /*18170*/  ULDC.64 UR4, c[0x0][0x208] ;  /* 0x0000820000047ab9 */ /* 0x000fe20000000a00 */
[----:B------:R-:W-:Y:S02]  /*18180*/  IMAD.MOV.U32 R13, RZ, RZ, R6 ;  /* 0x000000ffff0d7224 */ /* 0x000fe400078e0006 */
[----:B------:R-:W-:Y:S02]  /*18190*/  IMAD.MOV.U32 R12, RZ, RZ, RZ ;  /* 0x000000ffff0c7224 */ /* 0x000fe400078e00ff */
[----:B------:R-:W-:-:S05]  /*181a0*/  IMAD.MOV.U32 R2, RZ, RZ, R14 ;  /* 0x000000ffff027224 */ /* 0x000fca00078e000e */
[----:B------:R-:W-:-:S05]  /*181b0*/  @!P3 LEA R2, P5, R20, R2, 0x1 ;  /* 0x000000021402b211 */ /* 0x000fca00078a08ff */
[----:B------:R-:W-:-:S05]  /*181c0*/  @!P3 IMAD.X R3, RZ, RZ, R4, P5 ;  /* 0x000000ffff03b224 */ /* 0x000fca00028e0604 */
        /* <DEDUP_REMOVED lines=9> */
.L_x_2252:
[----:B------:R-:W-:-:S05]  /*18260*/  VIADD R2, R17, 0x80 ;  /* 0x0000008011027836 */ /* 0x000fca0000000000 */
[----:B------:R-:W-:Y:S01]  /*18270*/  ISETP.GE.AND P3, PT, R2, R5, PT ;  /* 0x000000050200720c */ /* 0x000fe20003f66270 */
[----:B------:R-:W-:Y:S02]  /*18280*/  IMAD.MOV.U32 R13, RZ, RZ, R7 ;  /* 0x000000ffff0d7224 */ /* 0x000fe400078e0007 */
[----:B------:R-:W-:-:S10]  /*18290*/  IMAD.MOV.U32 R0, RZ, RZ, R14 ;  /* 0x000000ffff007224 */ /* 0x000fd400078e000e */
[----:B------:R-:W-:Y:S05]  /*182a0*/  WARPSYNC.COLLECTIVE R15, `(.L_x_2253) ;  /* 0x000000000f087348 */ /* 0x000fea0003c00000 */
[----:B------:R0:W1:Y:S02]  /*182b0*/  SHFL.IDX P6, R14, R13, R12, R11 ;  /* 0x0000000c0d0e7389 */ /* 0x00006400000c000b */
[----:B01----:R-:W-:Y:S01]  /*182c0*/  ENDCOLLECTIVE ;  /* 0x000000000000791b */ /* 0x003fe20003800000 */
.L_x_2253:
[----:B------:R-:W-:Y:S01]  /*182d0*/  ULDC.64 UR4, c[0x0][0x208] ;  /* 0x0000820000047ab9 */ /* 0x000fe20000000a00 */
[----:B------:R-:W-:Y:S02]  /*182e0*/  IMAD.MOV.U32 R13, RZ, RZ, R6 ;  /* 0x000000ffff0d7224 */ /* 0x000fe400078e0006 */
[----:B------:R-:W-:Y:S02]  /*182f0*/  IMAD.MOV.U32 R12, RZ, RZ, 0x1 ;  /* 0x00000001ff0c7424 */ /* 0x000fe400078e00ff */
[----:B------:R-:W-:-:S05]  /*18300*/  IMAD.MOV.U32 R4, RZ, RZ, R14 ;  /* 0x000000ffff047224 */ /* 0x000fca00078e000e */
        /* <DEDUP_REMOVED lines=13> */
.L_x_2254:
[----:B------:R-:W-:Y:S02]  /*183e0*/  IMAD.MOV.U32 R13, RZ, RZ, R7 ;  /* 0x000000ffff0d7224 */ /* 0x000fe400078e0007 */
[----:B------:R-:W-:-:S07]  /*183f0*/  IMAD.MOV.U32 R6, RZ, RZ, R14 ;  /* 0x000000ffff067224 */ /* 0x000fce00078e000e */
[----:B------:R-:W-:Y:S05]  /*18400*/  WARPSYNC.COLLECTIVE R15, `(.L_x_2255) ;  /* 0x000000000f087348 */ /* 0x000fea0003c00000 */
[----:B------:R0:W1:Y:S02]  /*18410*/  SHFL.IDX P6, R14, R13, R12, R11 ;  /* 0x0000000c0d0e7389 */ /* 0x00006400000c000b */
[----:B01----:R-:W-:Y:S01]  /*18420*/  ENDCOLLECTIVE ;  /* 0x000000000000791b */ /* 0x003fe20003800000 */
.L_x_2255:
[----:B------:R-:W-:Y:S05]  /*18430*/  BRA `(.L_x_2256) ;  /* 0xffffffb800207947 */ /* 0x000fea000383ffff */
.L_x_2142:
[----:B0-----:R0:W1:Y:S02]  /*18440*/  SYNCS.PHASECHK.TRANS64.TRYWAIT P0, [R22+URZ+0x31c20], R3 ;  /* 0x031c2003160075a7 */ /* 0x001064000800017f */
[----:B-1----:R-:W-:Y:S05]  /*18450*/  @!P0 NANOSLEEP.SYNCS 0x989680 ;  /* 0x009896800000895d */ /* 0x002fea0003900000 */
[----:B------:R-:W1:Y:S02]  /*18460*/  @!P0 SYNCS.PHASECHK.TRANS64 P0, [R22+URZ+0x31c20], R3 ;  /* 0x031c2003160085a7 */ /* 0x000e64000800007f */
[----:B-1----:R-:W-:Y:S05]  /*18470*/  @!P0 BRA `(.L_x_2142) ;  /* 0xfffffffc00f08947 */ /* 0x002fea000383ffff */
[----:B------:R-:W-:Y:S05]  /*18480*/  BRA `(.L_x_2257) ;  /* 0xffffffb800947947 */ /* 0x000fea000383ffff */
.L_x_2151:
[----:B0-----:R0:W2:Y:S02]  /*18490*/  SYNCS.PHASECHK.TRANS64.TRYWAIT P0, [R3+URZ+0x31c40], R2 ;  /* 0x031c4002030075a7 */ /* 0x0010a4000800017f */
[----:B--2---:R-:W-:Y:S05]  /*184a0*/  @!P0 NANOSLEEP.SYNCS 0x989680 ;  /* 0x009896800000895d */ /* 0x004fea0003900000 */
[----:B------:R-:W2:Y:S02]  /*184b0*/  @!P0 SYNCS.PHASECHK.TRANS64 P0, [R3+URZ+0x31c40], R2 ;  /* 0x031c4002030085a7 */ /* 0x000ea4000800007f */
[----:B--2---:R-:W-:Y:S05]  /*184c0*/  @!P0 BRA `(.L_x_2151) ;  /* 0xfffffffc00f08947 */ /* 0x004fea000383ffff */
[----:B------:R-:W-:Y:S05]  /*184d0*/  BRA `(.L_x_2258) ;  /* 0xffffffbc00407947 */ /* 0x000fea000383ffff */
.L_x_2158:
[----:B0-----:R0:W1:Y:S02]  /*184e0*/  SYNCS.PHASECHK.TRANS64.TRYWAIT P0, [R3+URZ+0x60], R2 ;  /* 0x00006002030075a7 */ /* 0x001064000800017f */
[----:B-1----:R-:W-:Y:S05]  /*184f0*/  @!P0 NANOSLEEP.SYNCS 0x989680 ;  /* 0x009896800000895d */ /* 0x002fea0003900000 */
[----:B------:R-:W1:Y:S02]  /*18500*/  @!P0 SYNCS.PHASECHK.TRANS64 P0, [R3+URZ+0x60], R2 ;  /* 0x00006002030085a7 */ /* 0x000e64000800007f */
[----:B-1----:R-:W-:Y:S05]  /*18510*/  @!P0 BRA `(.L_x_2158) ;  /* 0xfffffffc00f08947 */ /* 0x002fea000383ffff */
[----:B------:R-:W-:Y:S05]  /*18520*/  BRA `(.L_x_2259) ;  /* 0xffffffc0004c7947 */ /* 0x000fea000383ffff */
.L_x_2168:
[----:B0-----:R0:W2:Y:S02]  /*18530*/  SYNCS.PHASECHK.TRANS64.TRYWAIT P0, [R3+URZ+0x31c40], R2 ;  /* 0x031c4002030075a7 */ /* 0x0010a4000800017f */
[----:B--2---:R-:W-:Y:S05]  /*18540*/  @!P0 NANOSLEEP.SYNCS 0x989680 ;  /* 0x009896800000895d */ /* 0x004fea0003900000 */
[----:B------:R-:W2:Y:S02]  /*18550*/  @!P0 SYNCS.PHASECHK.TRANS64 P0, [R3+URZ+0x31c40], R2 ;  /* 0x031c4002030085a7 */ /* 0x000ea4000800007f */
[----:B--2---:R-:W-:Y:S05]  /*18560*/  @!P0 BRA `(.L_x_2168) ;  /* 0xfffffffc00f08947 */ /* 0x004fea000383ffff */
[----:B------:R-:W-:Y:S05]  /*18570*/  BRA `(.L_x_2260) ;  /* 0xffffffc800007947 */ /* 0x000fea000383ffff */
.L_x_2175:
[----:B0-----:R0:W1:Y:S02]  /*18580*/  SYNCS.PHASECHK.TRANS64.TRYWAIT P0, [R12+URZ+0x60], R27 ;  /* 0x0000601b0c0075a7 */ /* 0x001064000800017f */
[----:B-1----:R-:W-:Y:S05]  /*18590*/  @!P0 NANOSLEEP.SYNCS 0x989680 ;  /* 0x009896800000895d */ /* 0x002fea0003900000 */
[----:B------:R-:W1:Y:S02]  /*185a0*/  @!P0 SYNCS.PHASECHK.TRANS64 P0, [R12+URZ+0x60], R27 ;  /* 0x0000601b0c0085a7 */ /* 0x000e64000800007f */
[----:B-1----:R-:W-:Y:S05]  /*185b0*/  @!P0 BRA `(.L_x_2175) ;  /* 0xfffffffc00f08947 */ /* 0x002fea000383ffff */
[----:B------:R-:W-:Y:S05]  /*185c0*/  BRA `(.L_x_2261) ;  /* 0xffffffcc000c7947 */ /* 0x000fea000383ffff */
.L_x_2185:
[----:B0-----:R0:W2:Y:S02]  /*185d0*/  SYNCS.PHASECHK.TRANS64.TRYWAIT P0, [R2+URZ+0x31c40], R3 ;  /* 0x031c4003020075a7 */ /* 0x0010a4000800017f */
[----:B--2---:R-:W-:Y:S05]  /*185e0*/  @!P0 NANOSLEEP.SYNCS 0x989680 ;  /* 0x009896800000895d */ /* 0x004fea0003900000 */
[----:B------:R-:W2:Y:S02]  /*185f0*/  @!P0 SYNCS.PHASECHK.TRANS64 P0, [R2+URZ+0x31c40], R3 ;  /* 0x031c4003020085a7 */ /* 0x000ea4000800007f */
[----:B--2---:R-:W-:Y:S05]  /*18600*/  @!P0 BRA `(.L_x_2185) ;  /* 0xfffffffc00f08947 */ /* 0x004fea000383ffff */
[----:B------:R-:W-:Y:S05]  /*18610*/  BRA `(.L_x_2262) ;  /* 0xffffffd000947947 */ /* 0x000fea000383ffff */
.L_x_2192:
[----:B0-----:R0:W1:Y:S02]  /*18620*/  SYNCS.PHASECHK.TRANS64.TRYWAIT P0, [R8+URZ+0x60], R2 ;  /* 0x00006002080075a7 */ /* 0x001064000800017f */
[----:B-1----:R-:W-:Y:S05]  /*18630*/  @!P0 NANOSLEEP.SYNCS 0x989680 ;  /* 0x009896800000895d */ /* 0x002fea0003900000 */
[----:B------:R-:W1:Y:S02]  /*18640*/  @!P0 SYNCS.PHASECHK.TRANS64 P0, [R8+URZ+0x60], R2 ;  /* 0x00006002080085a7 */ /* 0x000e64000800007f */
[----:B-1----:R-:W-:Y:S05]  /*18650*/  @!P0 BRA `(.L_x_2192) ;  /* 0xfffffffc00f08947 */ /* 0x002fea000383ffff */
[----:B------:R-:W-:Y:S05]  /*18660*/  BRA `(.L_x_2263) ;  /* 0xffffffd400a47947 */ /* 0x000fea000383ffff */
.L_x_2204:
[----:B0-----:R0:W1:Y:S02]  /*18670*/  SYNCS.PHASECHK.TRANS64.TRYWAIT P0, [R3+URZ+0x31c60], R0 ;  /* 0x031c6000030075a7 */ /* 0x001064000800017f */
[----:B-1----:R-:W-:Y:S05]  /*18680*/  @!P0 NANOSLEEP.SYNCS 0x989680 ;  /* 0x009896800000895d */ /* 0x002fea0003900000 */
[----:B------:R-:W1:Y:S02]  /*18690*/  @!P0 SYNCS.PHASECHK.TRANS64 P0, [R3+URZ+0x31c60], R0 ;  /* 0x031c6000030085a7 */ /* 0x000e64000800007f */
[----:B-1----:R-:W-:Y:S05]  /*186a0*/  @!P0 BRA `(.L_x_2204) ;  /* 0xfffffffc00f08947 */ /* 0x002fea000383ffff */
[----:B------:R-:W-:Y:S05]  /*186b0*/  BRA `(.L_x_2264) ;  /* 0xffffffdc001c7947 */ /* 0x000fea000383ffff */
.L_x_2212:
[----:B------:R-:W-:Y:S01]  /*186c0*/  BSSY B0, `(.L_x_2265) ;  /* 0x0000008000007945 */ /* 0x000fe20003800000 */
[----:B------:R-:W-:Y:S02]  /*186d0*/  IMAD.MOV.U32 R13, RZ, RZ, R16 ;  /* 0x000000ffff0d7224 */ /* 0x000fe400078e0010 */
[----:B------:R-:W-:Y:S02]  /*186e0*/  IMAD.MOV.U32 R12, RZ, RZ, RZ ;  /* 0x000000ffff0c7224 */ /* 0x000fe400078e00ff */
[----:B------:R-:W-:Y:S02]  /*186f0*/  IMAD.MOV.U32 R11, RZ, RZ, 0x1f ;  /* 0x0000001fff0b7424 */ /* 0x000fe400078e00ff */
[----:B------:R-:W-:-:S07]  /*18700*/  IMAD.MOV.U32 R15, RZ, RZ, -0x1 ;  /* 0xffffffffff0f7424 */ /* 0x000fce00078e00ff */
[----:B------:R-:W-:Y:S05]  /*18710*/  WARPSYNC.COLLECTIVE R15, `(.L_x_2266) ;  /* 0x000000000f087348 */ /* 0x000fea0003c00000 */
[----:B------:R0:W1:Y:S02]  /*18720*/  SHFL.IDX P6, R14, R13, R12, R11 ;  /* 0x0000000c0d0e7389 */ /* 0x00006400000c000b */
[----:B01----:R-:W-:Y:S01]  /*18730*/  ENDCOLLECTIVE ;  /* 0x000000000000791b */ /* 0x003fe20003800000 */
.L_x_2266:
[----:B------:R-:W-:Y:S05]  /*18740*/  BSYNC B0 ;  /* 0x0000000000007941 */ /* 0x000fea0003800000 */
.L_x_2265:
        /* <DEDUP_REMOVED lines=9> */
.L_x_2267:
[----:B------:R-:W-:Y:S01]  /*187e0*/  ULDC UR4, c[0x0][0xc3c] ;  /* 0x00030f0000047ab9 */ /* 0x000fe20000000800 */
[----:B------:R-:W-:Y:S01]  /*187f0*/  ULDC.64 UR6, c[0x0][0x208] ;  /* 0x0000820000067ab9 */ /* 0x000fe20000000a00 */
        /* <DEDUP_REMOVED lines=17> */
.L_x_2268:
[----:B------:R-:W-:Y:S01]  /*18910*/  IMAD.MOV.U32 R12, RZ, RZ, 0x2 ;  /* 0x00000002ff0c7424 */ /* 0x000fe200078e00ff */
[----:B------:R-:W-:-:S05]  /*18920*/  SEL R4, R14, RZ, P1 ;  /* 0x000000ff0e047207 */ /* 0x000fca0000800000 */
[----:B------:R-:W-:-:S04]  /*18930*/  IMAD.IADD R4, R17, 0x1, R4 ;  /* 0x0000000111047824 */ /* 0x000fc800078e0204 */
[----:B------:R-:W-:-:S07]  /*18940*/  IMAD.MOV.U32 R13, RZ, RZ, R4 ;  /* 0x000000ffff0d7224 */ /* 0x000fce00078e0004 */
[----:B------:R-:W-:Y:S05]  /*18950*/  WARPSYNC.COLLECTIVE R15, `(.L_x_2269) ;  /* 0x000000000f087348 */ /* 0x000fea0003c00000 */
[----:B------:R0:W1:Y:S02]  /*18960*/  SHFL.UP P6, R14, R13, R12, R11 ;  /* 0x0400000c0d0e7389 */ /* 0x00006400000c000b */
[----:B01----:R-:W-:Y:S01]  /*18970*/  ENDCOLLECTIVE ;  /* 0x000000000000791b */ /* 0x003fe20003800000 */
.L_x_2269:
[----:B------:R-:W-:Y:S01]  /*18980*/  IMAD.MOV.U32 R12, RZ, RZ, 0x4 ;  /* 0x00000004ff0c7424 */ /* 0x000fe200078e00ff */
[----:B------:R-:W-:-:S05]  /*18990*/  SEL R3, R14, RZ, P2 ;  /* 0x000000ff0e037207 */ /* 0x000fca0001000000 */
[----:B------:R-:W-:-:S04]  /*189a0*/  IMAD.IADD R6, R4, 0x1, R3 ;  /* 0x0000000104067824 */ /* 0x000fc800078e0203 */
[----:B------:R-:W-:-:S07]  /*189b0*/  IMAD.MOV.U32 R13, RZ, RZ, R6 ;  /* 0x000000ffff0d7224 */ /* 0x000fce00078e0006 */
[----:B------:R-:W-:Y:S05]  /*189c0*/  WARPSYNC.COLLECTIVE R15, `(.L_x_2270) ;  /* 0x000000000f087348 */ /* 0x000fea0003c00000 */
[----:B------:R0:W1:Y:S02]  /*189d0*/  SHFL.UP P6, R14, R13, R12, R11 ;  /* 0x0400000c0d0e7389 */ /* 0x00006400000c000b */
[----:B01----:R-:W-:Y:S01]  /*189e0*/  ENDCOLLECTIVE ;  /* 0x000000000000791b */ /* 0x003fe20003800000 */
.L_x_2270:
[----:B------:R-:W-:Y:S01]  /*189f0*/  IMAD.MOV.U32 R12, RZ, RZ, 0x8 ;  /* 0x00000008ff0c7424 */ /* 0x000fe200078e00ff */
[----:B------:R-:W-:-:S05]  /*18a00*/  SEL R3, R14, RZ, P3 ;  /* 0x000000ff0e037207 */ /* 0x000fca0001800000 */
[----:B------:R-:W-:-:S04]  /*18a10*/  IMAD.IADD R2, R6, 0x1, R3 ;  /* 0x0000000106027824 */ /* 0x000fc800078e0203 */
[----:B------:R-:W-:-:S07]  /*18a20*/  IMAD.MOV.U32 R13, RZ, RZ, R2 ;  /* 0x000000ffff0d7224 */ /* 0x000fce00078e0002 */
[----:B------:R-:W-:Y:S05]  /*18a30*/  WARPSYNC.COLLECTIVE R15, `(.L_x_2271) ;  /* 0x000000000f087348 */ /* 0x000fea0003c00000 */
[----:B------:R0:W1:Y:S02]  /*18a40*/  SHFL.UP P6, R14, R13, R12, R11 ;  /* 0x0400000c0d0e7389 */ /* 0x00006400000c000b */
[----:B01----:R-:W-:Y:S01]  /*18a50*/  ENDCOLLECTIVE ;  /* 0x000000000000791b */ /* 0x003fe20003800000 */
.L_x_2271:
[----:B------:R-:W-:Y:S01]  /*18a60*/  IMAD.MOV.U32 R12, RZ, RZ, 0x10 ;  /* 0x00000010ff0c7424 */ /* 0x000fe200078e00ff */
[----:B------:R-:W-:-:S05]  /*18a70*/  SEL R3, R14, RZ, P4 ;  /* 0x000000ff0e037207 */ /* 0x000fca0002000000 */
[----:B------:R-:W-:-:S04]  /*18a80*/  IMAD.IADD R3, R2, 0x1, R3 ;  /* 0x0000000102037824 */ /* 0x000fc800078e0203 */
[----:B------:R-:W-:-:S07]  /*18a90*/  IMAD.MOV.U32 R13, RZ, RZ, R3 ;  /* 0x000000ffff0d7224 */ /* 0x000fce00078e0003 */
[----:B------:R-:W-:Y:S05]  /*18aa0*/  WARPSYNC.COLLECTIVE R15, `(.L_x_2272) ;  /* 0x000000000f087348 */ /* 0x000fea0003c00000 */
[----:B------:R0:W1:Y:S02]  /*18ab0*/  SHFL.UP P6, R14, R13, R12, R11 ;  /* 0x0400000c0d0e7389 */ /* 0x00006400000c000b */
[----:B01----:R-:W-:Y:S01]  /*18ac0*/  ENDCOLLECTIVE ;  /* 0x000000000000791b */ /* 0x003fe20003800000 */
.L_x_2272:
        /* <DEDUP_REMOVED lines=8> */
.L_x_2273:
[----:B------:R-:W-:Y:S05]  /*18b50*/  BRA `(.L_x_2274) ;  /* 0xffffffdc00c87947 */ /* 0x000fea000383ffff */
.L_x_2217:
[----:B------:R-:W-:Y:S01]  /*18b60*/  BSSY B0, `(.L_x_2275) ;  /* 0x0000008000007945 */ /* 0x000fe20003800000 */
[----:B-----5:R-:W-:Y:S02]  /*18b70*/  IMAD.MOV.U32 R13, RZ, RZ, R17 ;  /* 0x000000ffff0d7224 */ /* 0x020fe400078e0011 */
[----:B------:R-:W-:Y:S02]  /*18b80*/  IMAD.MOV.U32 R12, RZ, RZ, 0x1 ;  /* 0x00000001ff0c7424 */ /* 0x000fe400078e00ff */
[----:B------:R-:W-:Y:S02]  /*18b90*/  IMAD.MOV.U32 R11, RZ, RZ, RZ ;  /* 0x000000ffff0b7224 */ /* 0x000fe400078e00ff */
[----:B------:R-:W-:-:S07]  /*18ba0*/  IMAD.MOV.U32 R15, RZ, RZ, -0x1 ;  /* 0xffffffffff0f7424 */ /* 0x000fce00078e00ff */
[----:B0-----:R-:W-:Y:S05]  /*18bb0*/  WARPSYNC.COLLECTIVE R15, `(.L_x_2276) ;  /* 0x000000000f087348 */ /* 0x001fea0003c00000 */
[----:B------:R1:W2:Y:S02]  /*18bc0*/  SHFL.UP P6, R14, R13, R12, R11 ;  /* 0x0400000c0d0e7389 */ /* 0x0002a400000c000b */
[----:B012---:R-:W-:Y:S01]  /*18bd0*/  ENDCOLLECTIVE ;  /* 0x000000000000791b */ /* 0x007fe20003800000 */
.L_x_2276:
[----:B------:R-:W-:Y:S05]  /*18be0*/  BSYNC B0 ;  /* 0x0000000000007941 */ /* 0x000fea0003800000 */
.L_x_2275:
        /* <DEDUP_REMOVED lines=8> */
.L_x_2277:
[----:B------:R-:W-:Y:S01]  /*18c70*/  IMAD.MOV.U32 R12, RZ, RZ, 0x4 ;  /* 0x00000004ff0c7424 */ /* 0x000fe200078e00ff */
[----:B------:R-:W-:-:S05]  /*18c80*/  SEL R2, R14, RZ, P2 ;  /* 0x000000ff0e027207 */ /* 0x000fca0001000000 */
[----:B------:R-:W-:-:S04]  /*18c90*/  IMAD.IADD R2, R13, 0x1, R2 ;  /* 0x000000010d027824 */ /* 0x000fc800078e0202 */
[----:B------:R-:W-:-:S07]  /*18ca0*/  IMAD.MOV.U32 R13, RZ, RZ, R2 ;  /* 0x000000ffff0d7224 */ /* 0x000fce00078e0002 */
[----:B------:R-:W-:Y:S05]  /*18cb0*/  WARPSYNC.COLLECTIVE R15, `(.L_x_2278) ;  /* 0x000000000f087348 */ /* 0x000fea0003c00000 */
[----:B------:R0:W1:Y:S02]  /*18cc0*/  SHFL.UP P6, R14, R13, R12, R11 ;  /* 0x0400000c0d0e7389 */ /* 0x00006400000c000b */
[----:B01----:R-:W-:Y:S01]  /*18cd0*/  ENDCOLLECTIVE ;  /* 0x000000000000791b */ /* 0x003fe20003800000 */
.L_x_2278:
[----:B------:R-:W-:Y:S01]  /*18ce0*/  IMAD.MOV.U32 R12, RZ, RZ, 0x8 ;  /* 0x00000008ff0c7424 */ /* 0x000fe200078e00ff */
[----:B------:R-:W-:-:S05]  /*18cf0*/  SEL R3, R14, RZ, P3 ;  /* 0x000000ff0e037207 */ /* 0x000fca0001800000 */
[----:B------:R-:W-:-:S04]  /*18d00*/  IMAD.IADD R3, R2, 0x1, R3 ;  /* 0x0000000102037824 */ /* 0x000fc800078e0203 */
[----:B------:R-:W-:-:S07]  /*18d10*/  IMAD.MOV.U32 R13, RZ, RZ, R3 ;  /* 0x000000ffff0d7224 */ /* 0x000fce00078e0003 */
[----:B------:R-:W-:Y:S05]  /*18d20*/  WARPSYNC.COLLECTIVE R15, `(.L_x_2279) ;  /* 0x000000000f087348 */ /* 0x000fea0003c00000 */
[----:B------:R0:W1:Y:S02]  /*18d30*/  SHFL.UP P6, R14, R13, R12, R11 ;  /* 0x0400000c0d0e7389 */ /* 0x00006400000c000b */
[----:B01----:R-:W-:Y:S01]  /*18d40*/  ENDCOLLECTIVE ;  /* 0x000000000000791b */ /* 0x003fe20003800000 */
.L_x_2279:
[----:B------:R-:W-:Y:S01]  /*18d50*/  IMAD.MOV.U32 R12, RZ, RZ, 0x10 ;  /* 0x00000010ff0c7424 */ /* 0x000fe200078e00ff */
[----:B------:R-:W-:-:S05]  /*18d60*/  SEL R4, R14, RZ, P4 ;  /* 0x000000ff0e047207 */ /* 0x000fca0002000000 */
[----:B------:R-:W-:-:S04]  /*18d70*/  IMAD.IADD R4, R3, 0x1, R4 ;  /* 0x0000000103047824 */ /* 0x000fc800078e0204 */
[----:B------:R-:W-:-:S07]  /*18d80*/  IMAD.MOV.U32 R13, RZ, RZ, R4 ;  /* 0x000000ffff0d7224 */ /* 0x000fce00078e0004 */
[----:B------:R-:W-:Y:S05]  /*18d90*/  WARPSYNC.COLLECTIVE R15, `(.L_x_2280) ;  /* 0x000000000f087348 */ /* 0x000fea0003c00000 */
[----:B------:R0:W1:Y:S02]  /*18da0*/  SHFL.UP P6, R14, R13, R12, R11 ;  /* 0x0400000c0d0e7389 */ /* 0x00006400000c000b */
[----:B01----:R-:W-:Y:S01]  /*18db0*/  ENDCOLLECTIVE ;  /* 0x000000000000791b */ /* 0x003fe20003800000 */
.L_x_2280:
        /* <DEDUP_REMOVED lines=8> */
.L_x_2281:
[----:B------:R-:W-:Y:S05]  /*18e40*/  BRA `(.L_x_2282) ;  /* 0xffffffdc00ac7947 */ /* 0x000fea000383ffff */
.L_x_2219:
[----:B------:R-:W-:Y:S01]  /*18e50*/  BSSY B0, `(.L_x_2283) ;  /* 0x0000006000007945 */ /* 0x000fe20003800000 */
[----:B------:R-:W-:Y:S01]  /*18e60*/  PLOP3.LUT P6, PT, P6, PT, PT, 0x8, 0x0 ;  /* 0x000000000000781c */ /* 0x000fe200037ce170 */
[----:B------:R-:W-:-:S12]  /*18e70*/  IMAD.MOV.U32 R15, RZ, RZ, -0x1 ;  /* 0xffffffffff0f7424 */ /* 0x000fd800078e00ff */
[----:B0-----:R-:W-:Y:S05]  /*18e80*/  WARPSYNC.COLLECTIVE R15, `(.L_x_2284) ;  /* 0x000000000f087348 */ /* 0x001fea0003c00000 */
[----:B------:R-:W-:Y:S01]  /*18e90*/  VOTE.ANY R14, PT, P6 ;  /* 0x00000000000e7806 */ /* 0x000fe200030e0100 */
[----:B0-----:R-:W-:Y:S06]  /*18ea0*/  ENDCOLLECTIVE ;  /* 0x000000000000791b */ /* 0x001fec0003800000 */
.L_x_2284:
[----:B------:R-:W-:Y:S05]  /*18eb0*/  BSYNC B0 ;  /* 0x0000000000007941 */ /* 0x000fea0003800000 */
.L_x_2283:
        /* <DEDUP_REMOVED lines=9> */
.L_x_2285:
[----:B------:R-:W-:Y:S01]  /*18f50*/  IMAD.MOV.U32 R17, RZ, RZ, R14 ;  /* 0x000000ffff117224 */ /* 0x000fe200078e000e */
[----:B------:R-:W-:Y:S06]  /*18f60*/  BRA `(.L_x_2286) ;  /* 0xffffffdc009c7947 */ /* 0x000fec000383ffff */
.L_x_2221:
[----:B------:R-:W-:Y:S01]  /*18f70*/  BSSY B0, `(.L_x_2287) ;  /* 0x0000007000007945 */ /* 0x000fe20003800000 */
[----:B------:R-:W-:Y:S02]  /*18f80*/  IMAD.MOV.U32 R13, RZ, RZ, R3 ;  /* 0x000000ffff0d7224 */ /* 0x000fe400078e0003 */
[----:B------:R-:W-:Y:S02]  /*18f90*/  IMAD.MOV.U32 R11, RZ, RZ, 0x1f ;  /* 0x0000001fff0b7424 */ /* 0x000fe400078e00ff */
[----:B------:R-:W-:-:S07]  /*18fa0*/  IMAD.MOV.U32 R15, RZ, RZ, -0x1 ;  /* 0xffffffffff0f7424 */ /* 0x000fce00078e00ff */
[----:B012---:R-:W-:Y:S05]  /*18fb0*/  WARPSYNC.COLLECTIVE R15, `(.L_x_2288) ;  /* 0x000000000f087348 */ /* 0x007fea0003c00000 */
[----:B------:R3:W4:Y:S02]  /*18fc0*/  SHFL.IDX P6, R14, R13, R12, R11 ;  /* 0x0000000c0d0e7389 */ /* 0x00072400000c000b */
[----:B01234-:R-:W-:Y:S01]  /*18fd0*/  ENDCOLLECTIVE ;  /* 0x000000000000791b */ /* 0x01ffe20003800000 */
.L_x_2288:
[----:B------:R-:W-:Y:S05]  /*18fe0*/  BSYNC B0 ;  /* 0x0000000000007941 */ /* 0x000fea0003800000 */
.L_x_2287:
[----:B------:R-:W-:Y:S05]  /*18ff0*/  BRA `(.L_x_2220) ;  /* 0xffffffdc00947947 */ /* 0x000fea000383ffff */
.L_x_2225:
[----:B0-----:R0:W2:Y:S02]  /*19000*/  SYNCS.PHASECHK.TRANS64.TRYWAIT P0, [R9+URZ+0x31c20], R0 ;  /* 0x031c2000090075a7 */ /* 0x0010a4000800017f */
[----:B--2---:R-:W-:Y:S05]  /*19010*/  @!P0 NANOSLEEP.SYNCS 0x989680 ;  /* 0x009896800000895d */ /* 0x004fea0003900000 */
[----:B------:R-:W2:Y:S02]  /*19020*/  @!P0 SYNCS.PHASECHK.TRANS64 P0, [R9+URZ+0x31c20], R0 ;  /* 0x031c2000090085a7 */ /* 0x000ea4000800007f */
[----:B--2---:R-:W-:Y:S05]  /*19030*/  @!P0 BRA `(.L_x_2225) ;  /* 0xfffffffc00f08947 */ /* 0x004fea000383ffff */
[----:B------:R-:W-:Y:S05]  /*19040*/  BRA `(.L_x_2289) ;  /* 0xffffffe400107947 */ /* 0x000fea000383ffff */
.L_x_2226:
        /* <DEDUP_REMOVED lines=11> */
.L_x_2291:
[----:B------:R-:W-:Y:S05]  /*19100*/  BSYNC B0 ;  /* 0x0000000000007941 */ /* 0x000fea0003800000 */
.L_x_2290:
[----:B------:R-:W-:Y:S05]  /*19110*/  BRA `(.L_x_2292) ;  /* 0xffffffe000f87947 */ /* 0x000fea000383ffff */
.L_x_2229:
[----:B------:R-:W-:Y:S01]  /*19120*/  BSSY B1, `(.L_x_2293) ;  /* 0x0000006000017945 */ /* 0x000fe20003800000 */
[----:B------:R-:W-:-:S07]  /*19130*/  IMAD.MOV.U32 R15, RZ, RZ, -0x1 ;  /* 0xffffffffff0f7424 */ /* 0x000fce00078e00ff */
[----:B01-3--:R-:W-:Y:S05]  /*19140*/  WARPSYNC.COLLECTIVE R15, `(.L_x_2294) ;  /* 0x000000000f0c7348 */ /* 0x00bfea0003c00000 */
[----:B------:R-:W-:Y:S02]  /*19150*/  ELECT P6, UR62, PT ;  /* 0x00000000003e782f */ /* 0x000fe400038c0000 */
[----:B------:R-:W-:Y:S01]  /*19160*/  MOV R14, UR62 ;  /* 0x0000003e000e7c02 */ /* 0x000fe20008000f00 */
[----:B01-3--:R-:W-:Y:S10]  /*19170*/  ENDCOLLECTIVE ;  /* 0x000000000000791b */ /* 0x00bff40003800000 */
.L_x_2294:
[----:B------:R-:W-:Y:S05]  /*19180*/  BSYNC B1 ;  /* 0x0000000000017941 */ /* 0x000fea0003800000 */
.L_x_2293:
[----:B------:R-:W-:Y:S05]  /*19190*/  BRA `(.L_x_2295) ;  /* 0xffffffe000f07947 */ /* 0x000fea000383ffff */
.L_x_2231:
[----:B0-----:R0:W2:Y:S02]  /*191a0*/  SYNCS.PHASECHK.TRANS64.TRYWAIT P0, [R6+URZ], R3 ;  /* 0x00000003060075a7 */ /* 0x0010a4000800017f */
[----:B--2---:R-:W-:Y:S05]  /*191b0*/  @!P0 NANOSLEEP.SYNCS 0x989680 ;  /* 0x009896800000895d */ /* 0x004fea0003900000 */
[----:B------:R-:W2:Y:S02]  /*191c0*/  @!P0 SYNCS.PHASECHK.TRANS64 P0, [R6+URZ], R3 ;  /* 0x00000003060085a7 */ /* 0x000ea4000800007f */
[----:B--2---:R-:W-:Y:S05]  /*191d0*/  @!P0 BRA `(.L_x_2231) ;  /* 0xfffffffc00f08947 */ /* 0x004fea000383ffff */
[----:B------:R-:W-:Y:S05]  /*191e0*/  BRA `(.L_x_2296) ;  /* 0xffffffe4002c7947 */ /* 0x000fea000383ffff */
.L_x_2232:
[----:B--2---:R2:W4:Y:S02]  /*191f0*/  SYNCS.PHASECHK.TRANS64.TRYWAIT P0, [R7+URZ], R2 ;  /* 0x00000002070075a7 */ /* 0x004524000800017f */
[----:B----4-:R-:W-:Y:S05]  /*19200*/  @!P0 NANOSLEEP.SYNCS 0x989680 ;  /* 0x009896800000895d */ /* 0x010fea0003900000 */
[----:B------:R-:W4:Y:S02]  /*19210*/  @!P0 SYNCS.PHASECHK.TRANS64 P0, [R7+URZ], R2 ;  /* 0x00000002070085a7 */ /* 0x000f24000800007f */
[----:B----4-:R-:W-:Y:S05]  /*19220*/  @!P0 BRA `(.L_x_2232) ;  /* 0xfffffffc00f08947 */ /* 0x010fea000383ffff */
[----:B------:R-:W-:Y:S05]  /*19230*/  BRA `(.L_x_2297) ;  /* 0xffffffe400207947 */ /* 0x000fea000383ffff */
.L_x_2234:
[----:B----4-:R4:W0:Y:S02]  /*19240*/  SYNCS.PHASECHK.TRANS64.TRYWAIT P0, [R4+URZ], R3 ;  /* 0x00000003040075a7 */ /* 0x010824000800017f */
[----:B0-----:R-:W-:Y:S05]  /*19250*/  @!P0 NANOSLEEP.SYNCS 0x989680 ;  /* 0x009896800000895d */ /* 0x001fea0003900000 */
[----:B------:R-:W0:Y:S02]  /*19260*/  @!P0 SYNCS.PHASECHK.TRANS64 P0, [R4+URZ], R3 ;  /* 0x00000003040085a7 */ /* 0x000e24000800007f */
[----:B0-----:R-:W-:Y:S05]  /*19270*/  @!P0 BRA `(.L_x_2234) ;  /* 0xfffffffc00f08947 */ /* 0x001fea000383ffff */
[----:B------:R-:W-:Y:S05]  /*19280*/  BRA `(.L_x_2298) ;  /* 0xffffffe400247947 */ /* 0x000fea000383ffff */
.L_x_2299:
        /* <DEDUP_REMOVED lines=15> */
.L_x_2731:


//--------------------- .text._ZN7cutlass13device_kernelIN5flash11enable_sm90INS1_16FlashAttnFwdSm90INS1_25CollectiveMainloopFwdSm90ILi2EN4cute5tupleIJNS5_1CILi1EEES8_S8_EEENS6_IJNS7_ILi192EEENS7_ILi144EEENS7_ILi96EEEEEELi96ENS_10bfloat16_tEfNS_4arch4Sm90ELb1ELb0ELb1ELb1ELb0ELb1ELb0ELb0ELb1ELb1ELb0ELb0EEENS1_21CollectiveEpilogueFwdINS6_IJSA_SC_SB_EEES9_SE_SG_Li384ELb1ELb1ELb0ELb0EEENS1_36VarlenDynamicPersistentTileSchedulerILi192ELi144ELi384ELi128ELb0ELb1ELb1ELb1ELb1ELb1EEEEEEEEEvNT_6ParamsE --------------------------
	.section	.text._ZN7cutlass13device_kernelIN5flash11enable_sm90INS1_16FlashAttnFwdSm90INS1_25CollectiveMainloopFwdSm90ILi2EN4cute5tupleIJNS5_1CILi1EEES8_S8_EEENS6_IJNS7_ILi192EEENS7_ILi144EEENS7_ILi96EEEEEELi96ENS_10bfloat16_tEfNS_4arch4Sm90ELb1ELb0ELb1ELb1ELb0ELb1ELb0ELb0ELb1ELb1ELb0ELb0EEENS1_21CollectiveEpilogueFwdINS6_IJSA_SC_SB_EEES9_SE_SG_Li384ELb1ELb1ELb0ELb0EEENS1_36VarlenDynamicPersistentTileSchedulerILi192ELi144ELi384ELi128ELb0ELb1ELb1ELb1ELb1ELb1EEEEEEEEEvNT_6ParamsE,"ax",@progbits
	.align	128
.text._ZN7cutlass13device_kernelIN5flash11enable_sm90INS1_16FlashAttnFwdSm90INS1_25CollectiveMainloopFwdSm90ILi2EN4cute5tupleIJNS5_1CILi1EEES8_S8_EEENS6_IJNS7_ILi192EEENS7_ILi144EEENS7_ILi96EEEEEELi96ENS_10bfloat16_tEfNS_4arch4Sm90ELb1ELb0ELb1ELb1ELb0ELb1ELb0ELb0ELb1ELb1ELb0ELb0EEENS1_21CollectiveEpilogueFwdINS6_IJSA_SC_SB_EEES9_SE_SG_Li384ELb1ELb1ELb0ELb0EEENS1_36VarlenDynamicPersistentTileSchedulerILi192ELi144ELi384ELi128ELb0ELb1ELb1ELb1ELb1ELb1EEEEEEEEEvNT_6ParamsE:
        .type           _ZN7cutlass13device_kernelIN5flash11enable_sm90INS1_16FlashAttnFwdSm90INS1_25CollectiveMainloopFwdSm90ILi2EN4cute5tupleIJNS5_1CILi1EEES8_S8_EEENS6_IJNS7_ILi192EEENS7_ILi144EEENS7_ILi96EEEEEELi96ENS_10bfloat16_tEfNS_4arch4Sm90ELb1ELb0ELb1ELb1ELb0ELb1ELb0ELb0ELb1ELb1ELb0ELb0EEENS1_21CollectiveEpilogueFwdINS6_IJSA_SC_SB_EEES9_SE_SG_Li384ELb1ELb1ELb0ELb0EEENS1_36VarlenDynamicPersistentTileSchedulerILi192ELi144ELi384ELi128ELb0ELb1ELb1ELb1ELb1ELb1EEEEEEEEEvNT_6ParamsE,@function
        .size           _ZN7cutlass13device_kernelIN5flash11enable_sm90INS1_16FlashAttnFwdSm90INS1_25CollectiveMainloopFwdSm90ILi2EN4cute5tupleIJNS5_1CILi1EEES8_S8_EEENS6_IJNS7_ILi192EEENS7_ILi144EEENS7_ILi96EEEEEELi96ENS_10bfloat16_tEfNS_4arch4Sm90ELb1ELb0ELb1ELb1ELb0ELb1ELb0ELb0ELb1ELb1ELb0ELb0EEENS1_21CollectiveEpilogueFwdINS6_IJSA_SC_SB_EEES9_SE_SG_Li384ELb1ELb1ELb0ELb0EEENS1_36VarlenDynamicPersistentTileSchedulerILi192ELi144ELi384ELi128ELb0ELb1ELb1ELb1ELb1ELb1EEEEEEEEEvNT_6ParamsE,(.L_x_2732 - _ZN7cutlass13device_kernelIN5flash11enable_sm90INS1_16FlashAttnFwdSm90INS1_25CollectiveMainloopFwdSm90ILi2EN4cute5tupleIJNS5_1CILi1EEES8_S8_EEENS6_IJNS7_ILi192EEENS7_ILi144EEENS7_ILi96EEEEEELi96ENS_10bfloat16_tEfNS_4arch4Sm90ELb1ELb0ELb1ELb1ELb0ELb1ELb0ELb0ELb1ELb1ELb0ELb0EEENS1_21CollectiveEpilogueFwdINS6_IJSA_SC_SB_EEES9_SE_SG_Li384ELb1ELb1ELb0ELb0EEENS1_36VarlenDynamicPersistentTileSchedulerILi192ELi144ELi384ELi128ELb0ELb1ELb1ELb1ELb1ELb1EEEEEEEEEvNT_6ParamsE)
        .other          _ZN7cutlass13device_kernelIN5flash11enable_sm90INS1_16FlashAttnFwdSm90INS1_25CollectiveMainloopFwdSm90ILi2EN4cute5tupleIJNS5_1CILi1EEES8_S8_EEENS6_IJNS7_ILi192EEENS7_ILi144EEENS7_ILi96EEEEEELi96ENS_10bfloat16_tEfNS_4arch4Sm90ELb1ELb0ELb1ELb1ELb0ELb1ELb0ELb0ELb1ELb1ELb0ELb0EEENS1_21CollectiveEpilogueFwdINS6_IJSA_SC_SB_EEES9_SE_SG_Li384ELb1ELb1ELb0ELb0EEENS1_36VarlenDynamicPersistentTileSchedulerILi192ELi144ELi384ELi128ELb0ELb1ELb1ELb1ELb1ELb1EEEEEEEEEvNT_6ParamsE,@"STO_CUDA_ENTRY STV_DEFAULT"
_ZN7cutlass13device_kernelIN5flash11enable_sm90INS1_16FlashAttnFwdSm90INS1_25CollectiveMainloopFwdSm90ILi2EN4cute5tupleIJNS5_1CILi1EEES8_S8_EEENS6_IJNS7_ILi192EEENS7_ILi144EEENS7_ILi96EEEEEELi96ENS_10bfloat16_tEfNS_4arch4Sm90ELb1ELb0ELb1ELb1ELb0ELb1ELb0ELb0ELb1ELb1ELb0ELb0EEENS1_21CollectiveEpilogueFwdINS6_IJSA_SC_SB_EEES9_SE_SG_Li384ELb1ELb1ELb0ELb0EEENS1_36VarlenDynamicPersistentTileSchedulerILi192ELi144ELi384ELi128ELb0ELb1ELb1ELb1ELb1ELb1EEEEEEEEEvNT_6ParamsE:
        /* <DEDUP_REMOVED lines=24> */
.L_x_2301:
[----:B------:R-:W-:Y:S05]  /*0180*/  BSYNC B0 ;  /* 0x0000000000007941 */ /* 0x000fea0003800000 */
.L_x_2300:
        /* <DEDUP_REMOVED lines=41> */
.L_x_2302:
        /* <DEDUP_REMOVED lines=22> */
.L_x_2303:
        /* <DEDUP_REMOVED lines=18> */
.L_x_2304:
        /* <DEDUP_REMOVED lines=22> */
.L_x_2305:
        /* <DEDUP_REMOVED lines=22> */
.L_x_2306:
[----:B0-----:R-:W-:Y:S01]  /*0960*/  UMOV UR4, 0x1 ;  /* 0x0000000100047882 */ /* 0x001fe20000000000 */
[----:B------:R-:W-:Y:S01]  /*0970*/  PLOP3.LUT P0, PT, PT, PT, UP0, 0x80, 0x0 ;  /* 0x000000000000781c */ /* 0x000fe20003f0f008 */
[----:B------:R-:W-:Y:S01]  /*0980*/  USEL UR4, UR4, 0x2, !UP0 ;  /* 0x0000000204047887 */ /* 0x000fe2000c000000 */
[----:B------:R-:W-:Y:S01]  /*0990*/  NOP ;  /* 0x0000000000007918 */ /* 0x000fe20000000000 */
[----:B------:R-:W-:Y:S04]  /*09a0*/  BSSY B9, `(.L_x_2307) ;  /* 0x00024f0000097945 */ /* 0x000fe80003800000 */
[----:B------:R-:W-:-:S05]  /*09b0*/  IMAD.U32 R2, RZ, RZ, UR4 ;  /* 0x00000004ff027e24 */ /* 0x000fca000f8e00ff */
[----:B------:R0:W-:Y:S01]  /*09c0*/  STL [R1+0xb0], R2 ;  /* 0x0000b00201007387 */ /* 0x0001e20000100800 */
[----:B-12-4-:R-:W-:Y:S06]  /*09d0*/  BAR.SYNC.DEFER_BLOCKING 0x0 ;  /* 0x0000000000007b1d */ /* 0x016fec0000010000 */
[----:B------:R-:W-:Y:S05]  /*09e0*/  @!P0 BRA `(.L_x_2308) ;  /* 0x000001d000648947 */ /* 0x000fea0003800000 */
.L_x_2309:
[----:B------:R-:W-:-:S08]  /*09f0*/  NOP ;  /* 0x0000000000007918 */ /* 0x000fd00000000000 */
[----:B------:R-:W1:Y:S02]  /*0a00*/  USETMAXREG.TRY_ALLOC.CTAPOOL UP0, 0xa0 ;  /* 0x000000a0000079c8 */ /* 0x000e640008000600 */
[----:B-1----:R-:W-:-:S13]  /*0a10*/  PLOP3.LUT P0, PT, PT, PT, UP0, 0x80, 0x0 ;  /* 0x000000000000781c */ /* 0x002fda0003f0f008 */
[----:B------:R-:W-:Y:S05]  /*0a20*/  @!P0 BRA `(.L_x_2309) ;  /* 0xfffffffc00f08947 */ /* 0x000fea000383ffff */
[----:B------:R-:W2:Y:S01]  /*0a30*/  LDL.LU R0, [R1+0x44] ;  /* 0x0000440001007983 */ /* 0x000ea20000300800 */
[----:B0-----:R-:W0:Y:S01]  /*0a40*/  S2R R2, SR_TID.X ;  /* 0x0000000000027919 */ /* 0x001e220000002100 */
        /* <DEDUP_REMOVED lines=14> */
[----:B------:R1:W-:Y:S01]  /*0b30*/  STL [R1+0x44], R0 ;  /* 0x0000440001007387 */ /* 0x0003e20000100800 */
[----:B0-----:R-:W-:-:S13]  /*0b40*/  ISETP.GE.AND P0, PT, R111, UR4, PT ;  /* 0x000000046f007c0c */ /* 0x001fda000bf06270 */
[----:B-1----:R-:W-:Y:S05]  /*0b50*/  @P0 BRA `(.L_x_2310) ;  /* 0x0000024c00500947 */ /* 0x002fea0003800000 */
[----:B------:R-:W2:Y:S01]  /*0b60*/  LDL R2, [R1+0xb0] ;  /* 0x0000b00001027983 */ /* 0x000ea20000100800 */
[----:B------:R-:W-:Y:S01]  /*0b70*/  R2UR UR4, R16 ;  /* 0x00000000100472ca */ /* 0x000fe200000e0000 */
[----:B------:R-:W0:-:S12]  /*0b80*/  S2R R0, SR_TID.X ;  /* 0x0000000000007919 */ /* 0x000e180000002100 */
[----:B------:R-:W-:Y:S01]  /*0b90*/  UIADD3 UR4, UR4, 0xda00, URZ ;  /* 0x0000da0004047890 */ /* 0x000fe2000fffe03f */
[----:B0-----:R-:W-:-:S05]  /*0ba0*/  VIADD R19, R0, 0xffffff80 ;  /* 0xffffff8000137836 */ /* 0x001fca0000000000 */
[----:B------:R-:W-:Y:S02]  /*0bb0*/  SHF.R.S32.HI R0, RZ, 0x1f, R19 ;  /* 0x0000001fff007819 */ /* 0x000fe40000011413 */
[-C--:B------:R-:W-:Y:S02]  /*0bc0*/  LEA.HI R13, R19, R19.reuse, RZ, 0x1 ;  /* 0x00000013130d7211 */ /* 0x080fe400078f08ff */
[CC--:B------:R-:W-:Y:S02]  /*0bd0*/  LEA.HI R3, R0.reuse, R19.reuse, RZ, 0x4 ;  /* 0x0000001300037211 */ /* 0x0c0fe400078f20ff */
[----:B------:R-:W-:Y:S02]  /*0be0*/  LEA.HI R7, R0, R19, RZ, 0x5 ;  /* 0x0000001300077211 */ /* 0x000fe400078f28ff */
[----:B------:R-:W-:Y:S02]  /*0bf0*/  SHF.R.S32.HI R144, RZ, 0x1, R13 ;  /* 0x00000001ff907819 */ /* 0x000fe4000001140d */
[----:B------:R-:W-:-:S02]  /*0c00*/  SHF.R.S32.HI R9, RZ, 0x5, R7 ;  /* 0x00000005ff097819 */ /* 0x000fc40000011407 */
[C---:B------:R-:W-:Y:S02]  /*0c10*/  LEA.HI R10, R13.reuse, R144, RZ, 0x1 ;  /* 0x000000900d0a7211 */ /* 0x040fe400078f08ff */
[----:B------:R-:W-:Y:S02]  /*0c20*/  LOP3.LUT R13, R13, 0xfffffffe, RZ, 0xc0, !PT ;  /* 0xfffffffe0d0d7812 */ /* 0x000fe400078ec0ff */
[----:B------:R-:W-:-:S03]  /*0c30*/  LOP3.LUT R11, R10, 0x7fffffe, RZ, 0xc0, !PT ;  /* 0x07fffffe0a0b7812 */ /* 0x000fc600078ec0ff */
[----:B------:R-:W-:Y:S02]  /*0c40*/  IMAD.IADD R13, R19, 0x1, -R13 ;  /* 0x00000001130d7824 */ /* 0x000fe400078e0a0d */
[----:B------:R-:W-:Y:S02]  /*0c50*/  IMAD.IADD R11, R144, 0x1, -R11 ;  /* 0x00000001900b7824 */ /* 0x000fe400078e0a0b */
[----:B------:R-:W-:Y:S01]  /*0c60*/  IMAD.SHL.U32 R22, R13, 0x8, RZ ;  /* 0x000000080d167824 */ /* 0x000fe200078e00ff */
[----:B--2---:R-:W-:Y:S02]  /*0c70*/  R2UR UR5, R2 ;  /* 0x00000000020572ca */ /* 0x004fe400000e0000 */
[----:B------:R-:W-:-:S05]  /*0c80*/  LOP3.LUT R2, R3, 0xfffffff0, RZ, 0xc0, !PT ;  /* 0xfffffff003027812 */ /* 0x000fca00078ec0ff */
[----:B------:R-:W-:Y:S01]  /*0c90*/  IMAD.IADD R4, R19, 0x1, -R2 ;  /* 0x0000000113047824 */ /* 0x000fe200078e0a02 */
[----:B------:R-:W-:-:S03]  /*0ca0*/  LEA.HI R2, R0, R19, RZ, 0x7 ;  /* 0x0000001300027211 */ /* 0x000fc600078f38ff */
[--C-:B------:R-:W-:Y:S01]  /*0cb0*/  IMAD R15, R9, 0x10, R4.reuse ;  /* 0x00000010090f7824 */ /* 0x100fe200078e0204 */
[----:B------:R-:W-:Y:S01]  /*0cc0*/  SHF.R.S32.HI R5, RZ, 0x1f, R4 ;  /* 0x0000001fff057819 */ /* 0x000fe20000011404 */
[----:B------:R-:W-:Y:S01]  /*0cd0*/  ULOP3.LUT UR5, UR5, 0x1, URZ, 0xfc, !UPT ;  /* 0x0000000105057892 */ /* 0x000fe2000f8efc3f */
[----:B------:R-:W-:Y:S02]  /*0ce0*/  SHF.R.S32.HI R18, RZ, 0x7, R2 ;  /* 0x00000007ff127819 */ /* 0x000fe40000011402 */
[CC--:B------:R-:W-:Y:S02]  /*0cf0*/  LEA.HI R6, R5.reuse, R4.reuse, RZ, 0x3 ;  /* 0x0000000405067211 */ /* 0x0c0fe400078f18ff */
[----:B------:R-:W-:-:S03]  /*0d00*/  LEA.HI R5, R5, R4, RZ, 0x2 ;  /* 0x0000000405057211 */ /* 0x000fc600078f10ff */
[----:B------:R-:W-:Y:S01]  /*0d10*/  IMAD.SHL.U32 R8, R6, 0x10, RZ ;  /* 0x0000001006087824 */ /* 0x000fe200078e00ff */
[----:B------:R-:W-:Y:S02]  /*0d20*/  LOP3.LUT R7, R5, 0x7fffffc, RZ, 0xc0, !PT ;  /* 0x07fffffc05077812 */ /* 0x000fe400078ec0ff */
[----:B------:R-:W-:Y:S02]  /*0d30*/  SHF.R.S32.HI R6, RZ, 0x4, R3 ;  /* 0x00000004ff067819 */ /* 0x000fe40000011403 */
[----:B------:R-:W-:Y:S01]  /*0d40*/  LOP3.LUT R8, R8, 0x7fffff80, RZ, 0xc0, !PT ;  /* 0x7fffff8008087812 */ /* 0x000fe200078ec0ff */
[----:B------:R-:W-:Y:S01]  /*0d50*/  IMAD.IADD R7, R4, 0x1, -R7 ;  /* 0x0000000104077824 */ /* 0x000fe200078e0a07 */
[----:B------:R-:W-:Y:S01]  /*0d60*/  LEA.HI R3, R3, R6, RZ, 0x1 ;  /* 0x0000000603037211 */ /* 0x000fe200078f08ff */
[----:B------:R-:W-:Y:S01]  /*0d70*/  IMAD R14, R6, 0x8, R11 ;  /* 0x00000008060e7824 */ /* 0x000fe200078e020b */
[----:B------:R-:W-:Y:S01]  /*0d80*/  LEA.HI R4, R0, R19, RZ, 0x2 ;  /* 0x0000001300047211 */ /* 0x000fe200078f10ff */
[----:B------:R-:W-:Y:S01]  /*0d90*/  IMAD R8, R9, 0x100, R8 ;  /* 0x0000010009087824 */ /* 0x000fe200078e0208 */
[----:B------:R-:W-:Y:S01]  /*0da0*/  LOP3.LUT R9, R2, 0xffffff80, RZ, 0xc0, !PT ;  /* 0xffffff8002097812 */ /* 0x000fe200078ec0ff */
[----:B------:R-:W-:Y:S01]  /*0db0*/  IMAD.HI R2, R18, 0x55555556, RZ ;  /* 0x5555555612027827 */ /* 0x000fe200078e02ff */
[----:B------:R-:W-:-:S02]  /*0dc0*/  LOP3.LUT R3, R3, 0x1ffffffe, RZ, 0xc0, !PT ;  /* 0x1ffffffe03037812 */ /* 0x000fc400078ec0ff */
[----:B------:R-:W-:Y:S01]  /*0dd0*/  LOP3.LUT R0, R4, 0xfffffffc, RZ, 0xc0, !PT ;  /* 0xfffffffc04007812 */ /* 0x000fe200078ec0ff */
[C---:B------:R-:W-:Y:S01]  /*0de0*/  IMAD.IADD R17, R19.reuse, 0x1, -R9 ;  /* 0x0000000113117824 */ /* 0x040fe200078e0a09 */
[----:B------:R-:W-:Y:S01]  /*0df0*/  SHF.R.S32.HI R5, RZ, 0x2, R5 ;  /* 0x00000002ff057819 */ /* 0x000fe20000011405 */
[----:B------:R-:W-:Y:S02]  /*0e00*/  IMAD.IADD R3, R6, 0x1, -R3 ;  /* 0x0000000106037824 */ /* 0x000fe400078e0a03 */
[----:B------:R-:W-:Y:S01]  /*0e10*/  IMAD.IADD R6, R19, 0x1, -R0 ;  /* 0x0000000113067824 */ /* 0x000fe200078e0a00 */
[----:B------:R-:W-:Y:S01]  /*0e20*/  SHF.R.S32.HI R9, RZ, 0x1f, R17 ;  /* 0x0000001fff097819 */ /* 0x000fe20000011411 */
[----:B------:R-:W-:Y:S02]  /*0e30*/  IMAD.SHL.U32 R0, R3, 0x8, RZ ;  /* 0x0000000803007824 */ /* 0x000fe400078e00ff */
[----:B------:R-:W-:Y:S01]  /*0e40*/  IMAD.SHL.U32 R5, R5, 0x40, RZ ;  /* 0x0000004005057824 */ /* 0x000fe200078e00ff */
[----:B------:R-:W-:Y:S01]  /*0e50*/  LEA.HI R10, R9, R17, RZ, 0x2 ;  /* 0x00000011090a7211 */ /* 0x000fe200078f10ff */
[----:B------:R-:W-:Y:S01]  /*0e60*/  IMAD R7, R7, 0x10, R8 ;  /* 0x0000001007077824 */ /* 0x000fe200078e0208 */
[----:B------:R-:W-:-:S02]  /*0e70*/  LEA.HI R3, R6, R6, RZ, 0x1 ;  /* 0x0000000606037211 */ /* 0x000fc400078f08ff */
[--C-:B------:R-:W-:Y:S02]  /*0e80*/  SHF.R.S32.HI R11, RZ, 0x2, R10.reuse ;  /* 0x00000002ff0b7819 */ /* 0x100fe4000001140a */
[----:B------:R-:W-:Y:S02]  /*0e90*/  SHF.R.S32.HI R12, RZ, 0x1f, R10 ;  /* 0x0000001fff0c7819 */ /* 0x000fe4000001140a */
[----:B------:R-:W-:Y:S02]  /*0ea0*/  LEA.HI R9, R9, R17, RZ, 0x5 ;  /* 0x0000001109097211 */ /* 0x000fe400078f28ff */
[----:B------:R-:W-:Y:S02]  /*0eb0*/  LEA.HI R12, R12, R11, RZ, 0x3 ;  /* 0x0000000b0c0c7211 */ /* 0x000fe400078f18ff */
[----:B------:R-:W-:Y:S02]  /*0ec0*/  LOP3.LUT R3, R3, 0x1ffffffe, RZ, 0xc0, !PT ;  /* 0x1ffffffe03037812 */ /* 0x000fe400078ec0ff */
[----:B------:R-:W-:-:S02]  /*0ed0*/  LOP3.LUT R12, R12, 0xfffffff8, RZ, 0xc0, !PT ;  /* 0xfffffff80c0c7812 */ /* 0x000fc400078ec0ff */
[----:B------:R-:W-:Y:S01]  /*0ee0*/  LOP3.LUT R5, R5, 0x40, RZ, 0xc0, !PT ;  /* 0x0000004005057812 */ /* 0x000fe200078ec0ff */
[----:B------:R-:W-:Y:S01]  /*0ef0*/  IMAD.IADD R3, R6, 0x1, -R3 ;  /* 0x0000000106037824 */ /* 0x000fe200078e0a03 */
[----:B------:R-:W-:Y:S01]  /*0f00*/  LEA.HI R8, R2, R2, RZ, 0x1 ;  /* 0x0000000202087211 */ /* 0x000fe200078f08ff */
[----:B------:R-:W-:Y:S01]  /*0f10*/  IMAD.IADD R12, R11, 0x1, -R12 ;  /* 0x000000010b0c7824 */ /* 0x000fe200078e0a0c */
[----:B------:R-:W-:Y:S02]  /*0f20*/  SHF.R.S32.HI R9, RZ, 0x5, R9 ;  /* 0x00000005ff097819 */ /* 0x000fe40000011409 */
[----:B------:R-:W-:Y:S01]  /*0f30*/  LOP3.LUT R2, R5, 0x8, R0, 0xf8, !PT ;  /* 0x0000000805027812 */ /* 0x000fe200078ef800 */
[----:B------:R-:W-:Y:S01]  /*0f40*/  IMAD R8, R8, -0x3, R18 ;  /* 0xfffffffd08087824 */ /* 0x000fe200078e0212 */
[----:B------:R-:W-:Y:S01]  /*0f50*/  SHF.R.S32.HI R6, RZ, 0x2, R4 ;  /* 0x00000002ff067819 */ /* 0x000fe20000011404 */
[----:B------:R-:W-:Y:S01]  /*0f60*/  IMAD R9, R9, 0x10, R12 ;  /* 0x0000001009097824 */ /* 0x000fe200078e020c */
[----:B------:R-:W-:Y:S01]  /*0f70*/  SHF.R.U32.HI R5, RZ, 0x3, R5 ;  /* 0x00000003ff057819 */ /* 0x000fe20000011605 */
[----:B------:R-:W-:Y:S01]  /*0f80*/  IMAD.U32 R0, R15, 0x20, R0 ;  /* 0x000000200f007824 */ /* 0x000fe200078e0000 */
[----:B------:R-:W-:-:S02]  /*0f90*/  SHF.R.S32.HI R4, RZ, 0x1f, R4 ;  /* 0x0000001fff047819 */ /* 0x000fc40000011404 */
[----:B------:R-:W-:Y:S02]  /*0fa0*/  CS2R R18, SRZ ;  /* 0x0000000000127805 */ /* 0x000fe4000001ff00 */
[----:B------:R-:W-:Y:S01]  /*0fb0*/  LOP3.LUT R2, R2, R5, RZ, 0x3c, !PT ;  /* 0x0000000502027212 */ /* 0x000fe200078e3cff */
[----:B------:R-:W-:Y:S01]  /*0fc0*/  IMAD R5, R8, 0x40, R9 ;  /* 0x0000004008057824 */ /* 0x000fe200078e0209 */
[----:B------:R-:W-:Y:S01]  /*0fd0*/  LEA.HI R4, R4, R6, RZ, 0x2 ;  /* 0x0000000604047211 */ /* 0x000fe200078f10ff */
[----:B------:R0:W-:Y:S01]  /*0fe0*/  STL [R1+0xac], R0 ;  /* 0x0000ac0001007387 */ /* 0x0001e20000100800 */
[----:B------:R-:W-:Y:S01]  /*0ff0*/  IMAD.SHL.U32 R8, R13, 0x4, RZ ;  /* 0x000000040d087824 */ /* 0x000fe200078e00ff */
[----:B------:R-:W-:Y:S01]  /*1000*/  LOP3.LUT R10, R10, 0x7ffffffc, RZ, 0xc0, !PT ;  /* 0x7ffffffc0a0a7812 */ /* 0x000fe200078ec0ff */
[----:B------:R-:W-:Y:S01]  /*1010*/  IMAD.IADD R7, R2, 0x1, R7 ;  /* 0x0000000102077824 */ /* 0x000fe200078e0207 */
[----:B------:R-:W-:Y:S01]  /*1020*/  LOP3.LUT R4, R4, 0xfffffffc, RZ, 0xc0, !PT ;  /* 0xfffffffc04047812 */ /* 0x000fe200078ec0ff */
[----:B------:R-:W-:Y:S04]  /*1030*/  STL [R1+0xa8], R5 ;  /* 0x0000a80501007387 */ /* 0x000fe80000100800 */
[----:B------:R-:W-:Y:S01]  /*1040*/  STL [R1+0xa0], RZ ;  /* 0x0000a0ff01007387 */ /* 0x000fe20000100800 */
[----:B0-----:R-:W-:-:S05]  /*1050*/  IMAD.U32 R0, RZ, RZ, UR5 ;  /* 0x00000005ff007e24 */ /* 0x001fca000f8e00ff */
[----:B------:R0:W-:Y:S04]  /*1060*/  STL [R1+0x60], R0 ;  /* 0x0000600001007387 */ /* 0x0001e80000100800 */
[----:B------:R-:W-:Y:S04]  /*1070*/  STL [R1+0x40], RZ ;  /* 0x000040ff01007387 */ /* 0x000fe80000100800 */
[----:B------:R-:W-:Y:S01]  /*1080*/  STL [R1+0x38], RZ ;  /* 0x000038ff01007387 */ /* 0x000fe20000100800 */
[----:B0-----:R-:W-:Y:S02]  /*1090*/  IMAD.IADD R0, R6, 0x1, -R4 ;  /* 0x0000000106007824 */ /* 0x001fe400078e0a04 */
[----:B------:R-:W-:-:S02]  /*10a0*/  IMAD.U32 R4, RZ, RZ, UR4 ;  /* 0x00000004ff047e24 */ /* 0x000fc4000f8e00ff */
[----:B------:R-:W-:Y:S01]  /*10b0*/  VIADD R6, R8, 0x20 ;  /* 0x0000002008067836 */ /* 0x000fe20000000000 */
[----:B------:R0:W-:Y:S04]  /*10c0*/  STL [R1+0x8c], R0 ;  /* 0x00008c0001007387 */ /* 0x0001e80000100800 */
[----:B------:R-:W-:Y:S04]  /*10d0*/  STL [R1+0x50], R8 ;  /* 0x0000500801007387 */ /* 0x000fe80000100800 */
[----:B------:R1:W-:Y:S01]  /*10e0*/  STL [R1+0xa4], R4 ;  /* 0x0000a40401007387 */ /* 0x0003e20000100800 */
[----:B0-----:R-:W-:-:S05]  /*10f0*/  IMAD.SHL.U32 R0, R0, 0x40, RZ ;  /* 0x0000004000007824 */ /* 0x001fca00078e00ff */
[----:B------:R-:W-:Y:S01]  /*1100*/  LOP3.LUT R2, R0, 0xc0, RZ, 0xc0, !PT ;  /* 0x000000c000027812 */ /* 0x000fe200078ec0ff */
[----:B------:R-:W-:Y:S01]  /*1110*/  VIADD R0, R8, 0x10 ;  /* 0x0000001008007836 */ /* 0x000fe20000000000 */
[----:B-1----:R-:W-:-:S03]  /*1120*/  SHF.R.S32.HI R4, RZ, 0x1f, R144 ;  /* 0x0000001fff047819 */ /* 0x002fc60000011490 */
[----:B------:R-:W-:Y:S01]  /*1130*/  STL [R1+0x48], R2 ;  /* 0x0000480201007387 */ /* 0x000fe20000100800 */
[----:B------:R-:W-:-:S03]  /*1140*/  SHF.R.U32.HI R4, RZ, 0x3, R2 ;  /* 0x00000003ff047819 */ /* 0x000fc60000011602 */
[----:B------:R0:W-:Y:S04]  /*1150*/  STL [R1+0x6c], R0 ;  /* 0x00006c0001007387 */ /* 0x0001e80000100800 */
[----:B------:R1:W-:Y:S01]  /*1160*/  STL [R1+0x68], R6 ;  /* 0x0000680601007387 */ /* 0x0003e20000100800 */
[----:B0-----:R-:W-:Y:S01]  /*1170*/  LOP3.LUT R0, R2, 0x8, R22, 0xf8, !PT ;  /* 0x0000000802007812 */ /* 0x001fe200078ef816 */
[----:B------:R-:W-:Y:S02]  /*1180*/  IMAD.SHL.U32 R2, R14, 0x20, RZ ;  /* 0x000000200e027824 */ /* 0x000fe400078e00ff */
[----:B-1----:R-:W-:Y:S01]  /*1190*/  VIADD R6, R8, 0x8 ;  /* 0x0000000808067836 */ /* 0x002fe20000000000 */
[----:B------:R-:W-:-:S04]  /*11a0*/  LOP3.LUT R0, R0, R4, RZ, 0x3c, !PT ;  /* 0x0000000400007212 */ /* 0x000fc800078e3cff */
[----:B------:R0:W-:Y:S04]  /*11b0*/  STL [R1+0x74], R6 ;  /* 0x0000740601007387 */ /* 0x0001e80000100800 */
[----:B------:R1:W-:Y:S04]  /*11c0*/  STL [R1+0x58], R4 ;  /* 0x0000580401007387 */ /* 0x0003e80000100800 */
[----:B------:R2:W-:Y:S01]  /*11d0*/  STL [R1+0x5c], R2 ;  /* 0x00005c0201007387 */ /* 0x0005e20000100800 */
[C---:B0-----:R-:W-:Y:S02]  /*11e0*/  VIADD R6, R8.reuse, 0x28 ;  /* 0x0000002808067836 */ /* 0x041fe40000000000 */
[----:B-1----:R-:W-:-:S02]  /*11f0*/  VIADD R4, R8, 0x18 ;  /* 0x0000001808047836 */ /* 0x002fc40000000000 */
[----:B--2---:R-:W-:-:S03]  /*1200*/  IMAD.IADD R2, R2, 0x1, R0 ;  /* 0x0000000102027824 */ /* 0x004fc600078e0200 */
[----:B------:R0:W-:Y:S01]  /*1210*/  STL [R1+0x78], R4 ;  /* 0x0000780401007387 */ /* 0x0001e20000100800 */
[----:B------:R-:W-:-:S03]  /*1220*/  IMAD R0, R3, 0x8, R5 ;  /* 0x0000000803007824 */ /* 0x000fc600078e0205 */
[----:B------:R1:W-:Y:S01]  /*1230*/  STL [R1+0x80], R6 ;  /* 0x0000800601007387 */ /* 0x0003e20000100800 */
[----:B0-----:R-:W-:Y:S02]  /*1240*/  IMAD.IADD R4, R17, 0x1, -R10 ;  /* 0x0000000111047824 */ /* 0x001fe400078e0a0a */
[----:B------:R-:W-:-:S03]  /*1250*/  IMAD R17, R7, 0x2, R16 ;  /* 0x0000000207117824 */ /* 0x000fc600078e0210 */
[----:B------:R1:W-:Y:S04]  /*1260*/  STL [R1+0x90], R4 ;  /* 0x0000900401007387 */ /* 0x0003e80000100800 */
[----:B------:R1:W-:Y:S04]  /*1270*/  STL [R1+0x88], R2 ;  /* 0x0000880201007387 */ /* 0x0003e80000100800 */
[----:B------:R1:W-:Y:S02]  /*1280*/  STL [R1+0x94], R0 ;  /* 0x0000940001007387 */ /* 0x0003e40000100800 */
.L_x_2458:
[----:B01-34-:R-:W0:Y:S01]  /*1290*/  LDC.64 R2, c[0x0][0xc88] ;  /* 0x00032200ff027b82 */ /* 0x01be220000000a00 */
[----:B------:R-:W-:Y:S01]  /*12a0*/  ULDC.64 UR4, c[0x0][0x208] ;  /* 0x0000820000047ab9 */ /* 0x000fe20000000a00 */
[----:B0-----:R-:W-:-:S05]  /*12b0*/  IMAD.WIDE R2, R111, 0x4, R2 ;  /* 0x000000046f027825 */ /* 0x001fca00078e0202 */
[----:B--2---:R0:W2:Y:S01]  /*12c0*/  LDG.E R11, desc[UR4][R2.64] ;  /* 0x00000004020b7981 */ /* 0x0040a2000c1e1900 */
[----:B------:R-:W-:Y:S05]  /*12d0*/  YIELD ;  /* 0x0000000000007946 */ /* 0x000fea0003800000 */
[----:B------:R-:W-:Y:S01]  /*12e0*/  ULDC.64 UR4, c[0x0][0xa28] ;  /* 0x00028a0000047ab9 */ /* 0x000fe20000000a00 */
[----:B------:R-:W-:Y:S01]  /*12f0*/  ULDC.64 UR8, c[0x0][0xa18] ;  /* 0x0002860000087ab9 */ /* 0x000fe20000000a00 */
[----:B------:R-:W-:Y:S01]  /*1300*/  ISETP.NE.U32.AND P1, PT, RZ, UR4, PT ;  /* 0x00000004ff007c0c */ /* 0x000fe2000bf25070 */
[----:B------:R-:W-:Y:S01]  /*1310*/  ULDC.64 UR10, c[0x0][0x208] ;  /* 0x00008200000a7ab9 */ /* 0x000fe20000000a00 */
[----:B0-----:R-:W-:Y:S01]  /*1320*/  IMAD.MOV.U32 R3, RZ, RZ, RZ ;  /* 0x000000ffff037224 */ /* 0x001fe200078e00ff */
[----:B------:R-:W-:Y:S01]  /*1330*/  ULDC.64 UR6, c[0x0][0xa08] ;  /* 0x0002820000067ab9 */ /* 0x000fe20000000a00 */
[----:B------:R-:W-:Y:S01]  /*1340*/  ISETP.NE.AND.EX P1, PT, RZ, UR5, PT, P1 ;  /* 0x00000005ff007c0c */ /* 0x000fe2000bf25310 */
[----:B------:R-:W-:Y:S01]  /*1350*/  IMAD.MOV.U32 R79, RZ, RZ, RZ ;  /* 0x000000ffff4f7224 */ /* 0x000fe200078e00ff */
[----:B------:R-:W-:-:S04]  /*1360*/  ISETP.NE.U32.AND P0, PT, RZ, UR6, PT ;  /* 0x00000006ff007c0c */ /* 0x000fc8000bf05070 */
[----:B------:R-:W-:Y:S02]  /*1370*/  ISETP.NE.AND.EX P0, PT, RZ, UR7, PT, P0 ;  /* 0x00000007ff007c0c */ /* 0x000fe4000bf05300 */
[----:B--2---:R-:W-:Y:S01]  /*1380*/  SHF.R.S32.HI R0, RZ, 0x1f, R11 ;  /* 0x0000001fff007819 */ /* 0x004fe2000001140b */
[----:B------:R-:W-:-:S04]  /*1390*/  IMAD.SHL.U32 R28, R11, 0x4, RZ ;  /* 0x000000040b1c7824 */ /* 0x000fc800078e00ff */
        /* <DEDUP_REMOVED lines=10> */
[----:B------:R-:W-:Y:S01]  /*1440*/  ULDC.64 UR4, c[0x0][0x418] ;  /* 0x0001060000047ab9 */ /* 0x000fe20000000a00 */
[----:B------:R-:W-:-:S10]  /*1450*/  IADD3.X R9, R29, UR7, RZ, P3, !PT ;  /* 0x000000071d097c10 */ /* 0x000fd40009ffe4ff */
[----:B------:R-:W-:Y:S01]  /*1460*/  @P2 IADD3 R6, P1, R28, UR8, RZ ;  /* 0x000000081c062c10 */ /* 0x000fe2000ff3e0ff */
[----:B------:R-:W-:Y:S01]  /*1470*/  UISETP.NE.U32.AND UP0, UPT, UR4, URZ, UPT ;  /* 0x0000003f0400728c */ /* 0x000fe2000bf05070 */
[----:B------:R0:W5:Y:S02]  /*1480*/  @P0 LDG.E R79, desc[UR10][R8.64] ;  /* 0x0000000a084f0981 */ /* 0x000164000c1e1900 */
[----:B------:R-:W-:Y:S01]  /*1490*/  @P2 IADD3.X R7, R29, UR9, RZ, P1, !PT ;  /* 0x000000091d072c10 */ /* 0x000fe20008ffe4ff */
[----:B------:R-:W-:-:S04]  /*14a0*/  ULDC UR4, c[0x0][0x424] ;  /* 0x0001090000047ab9 */ /* 0x000fc80000000800 */
[----:B------:R-:W2:Y:S01]  /*14b0*/  @P2 LDG.E R10, desc[UR10][R6.64] ;  /* 0x0000000a060a2981 */ /* 0x000ea2000c1e1900 */
        /* <DEDUP_REMOVED lines=8> */
[----:B--2---:R0:W-:Y:S01]  /*1540*/  STL [R1+0x2c], R10 ;  /* 0x00002c0a01007387 */ /* 0x0041e20000100800 */
[----:B------:R-:W-:Y:S05]  /*1550*/  @P2 BRA `(.L_x_2311) ;  /* 0x00000000002c2947 */ /* 0x000fea0003800000 */
[----:B------:R-:W-:Y:S02]  /*1560*/  ULDC.64 UR4, c[0x0][0xa00] ;  /* 0x0002800000047ab9 */ /* 0x000fe40000000a00 */
[----:B------:R-:W-:-:S04]  /*1570*/  ISETP.NE.U32.AND P1, PT, RZ, UR4, PT ;  /* 0x00000004ff007c0c */ /* 0x000fc8000bf25070 */
[----:B------:R-:W-:-:S13]  /*1580*/  ISETP.NE.AND.EX P1, PT, RZ, UR5, PT, P1 ;  /* 0x00000005ff007c0c */ /* 0x000fda000bf25310 */
[----:B------:R-:W-:Y:S05]  /*1590*/  @!P1 BRA `(.L_x_2311) ;  /* 0x00000000001c9947 */ /* 0x000fea0003800000 */
[----:B0-----:R-:W0:Y:S01]  /*15a0*/  LDC.64 R4, c[0x0][0xa00] ;  /* 0x00028000ff047b82 */ /* 0x001e220000000a00 */
[----:B------:R-:W-:Y:S01]  /*15b0*/  ULDC.64 UR4, c[0x0][0x208] ;  /* 0x0000820000047ab9 */ /* 0x000fe20000000a00 */
[----:B0-----:R-:W-:-:S05]  /*15c0*/  IMAD.WIDE R4, R27, 0x4, R4 ;  /* 0x000000041b047825 */ /* 0x001fca00078e0204 */
[----:B------:R-:W2:Y:S04]  /*15d0*/  LDG.E R0, desc[UR4][R4.64] ;  /* 0x0000000404007981 */ /* 0x000ea8000c1e1900 */
[----:B------:R-:W2:Y:S02]  /*15e0*/  LDG.E R7, desc[UR4][R4.64+0x4] ;  /* 0x0000040404077981 */ /* 0x000ea4000c1e1900 */
[----:B--2---:R-:W-:-:S05]  /*15f0*/  IMAD.IADD R10, R7, 0x1, -R0 ;  /* 0x00000001070a7824 */ /* 0x004fca00078e0a00 */
[----:B------:R1:W-:Y:S02]  /*1600*/  STL [R1+0x2c], R10 ;  /* 0x00002c0a01007387 */ /* 0x0003e40000100800 */
.L_x_2311:
[----:B------:R-:W-:Y:S01]  /*1610*/  ULDC.64 UR4, c[0x0][0xa20] ;  /* 0x0002880000047ab9 */ /* 0x000fe20000000a00 */
[----:B------:R2:W-:Y:S01]  /*1620*/  STL [R1+0x9c], R110 ;  /* 0x00009c6e01007387 */ /* 0x0005e20000100800 */
[----:B------:R-:W-:-:S04]  /*1630*/  ISETP.NE.U32.AND P1, PT, RZ, UR4, PT ;  /* 0x00000004ff007c0c */ /* 0x000fc8000bf25070 */
[----:B------:R-:W-:-:S13]  /*1640*/  ISETP.NE.AND.EX P1, PT, RZ, UR5, PT, P1 ;  /* 0x00000005ff007c0c */ /* 0x000fda000bf25310 */
[----:B--2---:R-:W-:Y:S05]  /*1650*/  @!P1 BRA `(.L_x_2312) ;  /* 0x0000000000149947 */ /* 0x004fea0003800000 */
[----:B0-----:R-:W-:Y:S01]  /*1660*/  IADD3 R4, P0, R28, UR4, RZ ;  /* 0x000000041c047c10 */ /* 0x001fe2000ff1e0ff */
[----:B------:R-:W-:-:S03]  /*1670*/  ULDC.64 UR6, c[0x0][0x208] ;  /* 0x0000820000067ab9 */ /* 0x000fc60000000a00 */
[----:B------:R-:W-:-:S05]  /*1680*/  IADD3.X R5, R29, UR5, RZ, P0, !PT ;  /* 0x000000051d057c10 */ /* 0x000fca00087fe4ff */
[----:B------:R2:W5:Y:S01]  /*1690*/  LDG.E R26, desc[UR6][R4.64] ;  /* 0x00000006041a7981 */ /* 0x000562000c1e1900 */
[----:B------:R-:W-:Y:S05]  /*16a0*/  BRA `(.L_x_2313) ;  /* 0x0000000000147947 */ /* 0x000fea0003800000 */
.L_x_2312:
[----:B------:R-:W-:Y:S05]  /*16b0*/  @!P0 BRA `(.L_x_2313) ;  /* 0x0000000000108947 */ /* 0x000fea0003800000 */
[----:B------:R-:W-:Y:S02]  /*16c0*/  ULDC.64 UR4, c[0x0][0x208] ;  /* 0x0000820000047ab9 */ /* 0x000fe40000000a00 */
[----:B0-----:R-:W2:Y:S04]  /*16d0*/  LDG.E R5, desc[UR4][R8.64] ;  /* 0x0000000408057981 */ /* 0x001ea8000c1e1900 */
[----:B------:R-:W2:Y:S02]  /*16e0*/  LDG.E R26, desc[UR4][R8.64+0x4] ;  /* 0x00000404081a7981 */ /* 0x000ea4000c1e1900 */
[----:B--2---:R-:W-:-:S07]  /*16f0*/  IMAD.IADD R26, R26, 0x1, -R5 ;  /* 0x000000011a1a7824 */ /* 0x004fce00078e0a05 */
.L_x_2313:
[----:B------:R-:W-:Y:S01]  /*1700*/  ULDC.64 UR4, c[0x0][0xa10] ;  /* 0x0002840000047ab9 */ /* 0x000fe20000000a00 */
[----:B------:R-:W-:Y:S01]  /*1710*/  ULDC.64 UR6, c[0x0][0x208] ;  /* 0x0000820000067ab9 */ /* 0x000fe20000000a00 */
[----:B------:R-:W-:Y:S01]  /*1720*/  ISETP.NE.U32.AND P0, PT, RZ, UR4, PT ;  /* 0x00000004ff007c0c */ /* 0x000fe2000bf05070 */
[----:B0-----:R-:W0:Y:S03]  /*1730*/  LDC R8, c[0x0][0x448] ;  /* 0x00011200ff087b82 */ /* 0x001e260000000800 */
[----:B------:R-:W-:Y:S01]  /*1740*/  ISETP.NE.AND.EX P0, PT, RZ, UR5, PT, P0 ;  /* 0x00000005ff007c0c */ /* 0x000fe2000bf05300 */
[----:B------:R-:W-:-:S12]  /*1750*/  ULDC.64 UR4, c[0x0][0xa30] ;  /* 0x00028c0000047ab9 */ /* 0x000fd80000000a00 */
[----:B--2---:R-:W2:Y:S02]  /*1760*/  @P0 LDC.64 R4, c[0x0][0xa10] ;  /* 0x00028400ff040b82 */ /* 0x004ea40000000a00 */
[----:B--2---:R-:W-:-:S05]  /*1770*/  @P0 IMAD.WIDE R4, R27, 0x4, R4 ;  /* 0x000000041b040825 */ /* 0x004fca00078e0204 */
[----:B------:R-:W2:Y:S04]  /*1780*/  @P0 LDG.E R0, desc[UR6][R4.64] ;  /* 0x0000000604000981 */ /* 0x000ea8000c1e1900 */
[----:B------:R3:W2:Y:S01]  /*1790*/  @P0 LDG.E R9, desc[UR6][R4.64+0x4] ;  /* 0x0000040604090981 */ /* 0x0006a2000c1e1900 */
[----:B------:R-:W-:Y:S01]  /*17a0*/  ISETP.NE.U32.AND P1, PT, RZ, UR4, PT ;  /* 0x00000004ff007c0c */ /* 0x000fe2000bf25070 */
[----:B-----5:R-:W-:-:S03]  /*17b0*/  IMAD.MOV.U32 R106, RZ, RZ, R26 ;  /* 0x000000ffff6a7224 */ /* 0x020fc600078e001a */
[----:B------:R-:W-:-:S13]  /*17c0*/  ISETP.NE.AND.EX P1, PT, RZ, UR5, PT, P1 ;  /* 0x00000005ff007c0c */ /* 0x000fda000bf25310 */
[----:B------:R-:W-:-:S04]  /*17d0*/  @P1 IADD3 R6, P2, R28, UR4, RZ ;  /* 0x000000041c061c10 */ /* 0x000fc8000ff5e0ff */
[----:B------:R-:W-:-:S05]  /*17e0*/  @P1 IADD3.X R7, R29, UR5, RZ, P2, !PT ;  /* 0x000000051d071c10 */ /* 0x000fca00097fe4ff */
[----:B------:R4:W5:Y:S01]  /*17f0*/  @P1 LDG.E R106, desc[UR6][R6.64] ;  /* 0x00000006066a1981 */ /* 0x000962000c1e1900 */
[----:B0-----:R-:W-:Y:S01]  /*1800*/  ISETP.NE.AND P1, PT, R8, 0x1, PT ;  /* 0x000000010800780c */ /* 0x001fe20003f25270 */
[----:B------:R-:W-:Y:S02]  /*1810*/  IMAD R12, R109, 0xc0, RZ ;  /* 0x000000c06d0c7824 */ /* 0x000fe400078e02ff */
[----:B------:R-:W-:Y:S02]  /*1820*/  IMAD.IADD R8, R26, 0x1, -R3 ;  /* 0x000000011a087824 */ /* 0x000fe400078e0a03 */
[----:B---3--:R-:W-:Y:S01]  /*1830*/  VIADD R4, R12, 0xbf ;  /* 0x000000bf0c047836 */ /* 0x008fe20000000000 */
[----:B------:R0:W-:Y:S01]  /*1840*/  STL [R1+0x84], R12 ;  /* 0x0000840c01007387 */ /* 0x0001e20000100800 */
[----:B------:R-:W-:-:S05]  /*1850*/  IMAD.MOV R82, RZ, RZ, -R8 ;  /* 0x000000ffff527224 */ /* 0x000fca00078e0a08 */
[----:B------:R-:W-:Y:S01]  /*1860*/  VIMNMX R82, RZ, R82, !PT ;  /* 0x00000052ff527248 */ /* 0x000fe20007fe0100 */
[----:B------:R-:W3:Y:S08]  /*1870*/  @P1 LDC R11, c[0x0][0x44c] ;  /* 0x00011300ff0b1b82 */ /* 0x000ef00000000800 */
[----:B------:R-:W1:Y:S01]  /*1880*/  @P1 LDC R5, c[0x0][0x450] ;  /* 0x00011400ff051b82 */ /* 0x000e620000000800 */
[----:B--2---:R-:W-:-:S02]  /*1890*/  @P0 IMAD.IADD R2, R9, 0x1, -R0 ;  /* 0x0000000109020824 */ /* 0x004fc400078e0a00 */
[----:B---3--:R-:W-:-:S04]  /*18a0*/  @P1 IMAD.HI.U32 R0, R4, R11, RZ ;  /* 0x0000000b04001227 */ /* 0x008fc800078e00ff */
[----:B----4-:R-:W-:Y:S01]  /*18b0*/  IMAD.IADD R6, R8, 0x1, R2 ;  /* 0x0000000108067824 */ /* 0x010fe200078e0202 */
[----:B-1----:R-:W-:-:S03]  /*18c0*/  @P1 SHF.R.U32.HI R4, RZ, R5, R0 ;  /* 0x00000005ff041219 */ /* 0x002fc60000011600 */
[C---:B------:R-:W-:Y:S01]  /*18d0*/  VIADD R0, R6.reuse, 0x8f ;  /* 0x0000008f06007836 */ /* 0x040fe20000000000 */
[----:B------:R-:W-:Y:S01]  /*18e0*/  IADD3 R113, R6, 0x90, -R10 ;  /* 0x0000009006717810 */ /* 0x000fe20007ffe80a */
[----:B------:R0:W-:Y:S02]  /*18f0*/  STL [R1+0x30], R6 ;  /* 0x0000300601007387 */ /* 0x0001e40000100800 */
[----:B------:R-:W-:-:S04]  /*1900*/  IMAD.HI R0, R0, 0x38e38e39, RZ ;  /* 0x38e38e3900007827 */ /* 0x000fc800078e02ff */
[----:B------:R-:W-:Y:S01]  /*1910*/  IMAD.IADD R4, R113, 0x1, R4 ;  /* 0x0000000171047824 */ /* 0x000fe200078e0204 */
[----:B------:R-:W-:-:S03]  /*1920*/  SHF.R.U32.HI R3, RZ, 0x1f, R0 ;  /* 0x0000001fff037819 */ /* 0x000fc60000011600 */
[----:B------:R-:W-:Y:S01]  /*1930*/  IMAD.HI R4, R4, 0x38e38e39, RZ ;  /* 0x38e38e3904047827 */ /* 0x000fe200078e02ff */
[----:B------:R-:W-:-:S04]  /*1940*/  LEA.HI.SX32 R114, R0, R3, 0x1b ;  /* 0x0000000300727211 */ /* 0x000fc800078fdaff */
[----:B------:R-:W-:-:S04]  /*1950*/  SHF.R.U32.HI R5, RZ, 0x1f, R4 ;  /* 0x0000001fff057819 */ /* 0x000fc80000011604 */
[----:B------:R-:W-:-:S04]  /*1960*/  LEA.HI.SX32 R5, R4, R5, 0x1b ;  /* 0x0000000504057211 */ /* 0x000fc800078fdaff */
[----:B------:R-:W-:-:S05]  /*1970*/  VIMNMX R5, R114, R5, PT ;  /* 0x0000000572057248 */ /* 0x000fca0003fe0100 */
        /* <DEDUP_REMOVED lines=33> */
.L_x_2316:
[----:B------:R-:W-:Y:S05]  /*1b90*/  BSYNC B6 ;  /* 0x0000000000067941 */ /* 0x000fea0003800000 */
.L_x_2315:
        /* <DEDUP_REMOVED lines=20> */
.L_x_2318:
[----:B------:R-:W-:Y:S05]  /*1ce0*/  BSYNC B6 ;  /* 0x0000000000067941 */ /* 0x000fea0003800000 */
.L_x_2317:
[----:B------:R-:W2:Y:S01]  /*1cf0*/  LDL.64 R14, [R1+0x50] ;  /* 0x00005000010e7983 */ /* 0x000ea20000100a00 */
[----:B------:R-:W-:Y:S01]  /*1d00*/  ULDC.64 UR4, c[0x0][0x9f8] ;  /* 0x00027e0000047ab9 */ /* 0x000fe20000000a00 */
[----:B------:R-:W-:Y:S01]  /*1d10*/  ULDC.64 UR6, c[0x0][0x208] ;  /* 0x0000820000067ab9 */ /* 0x000fe20000000a00 */
[----:B------:R-:W-:Y:S01]  /*1d20*/  ISETP.NE.U32.AND P0, PT, RZ, UR4, PT ;  /* 0x00000004ff007c0c */ /* 0x000fe2000bf05070 */
[----:B------:R-:W3:Y:S01]  /*1d30*/  LDL.64 R40, [R1+0x50] ;  /* 0x0000500001287983 */ /* 0x000ee20000100a00 */
[----:B------:R-:W0:Y:S02]  /*1d40*/  LDC.64 R70, c[0x0][0x408] ;  /* 0x00010200ff467b82 */ /* 0x000e240000000a00 */
[----:B------:R-:W-:-:S06]  /*1d50*/  ISETP.NE.AND.EX P0, PT, RZ, UR5, PT, P0 ;  /* 0x00000005ff007c0c */ /* 0x000fcc000bf05300 */
[----:B------:R-:W1:Y:S07]  /*1d60*/  LDC.64 R76, c[0x0][0x3f8] ;  /* 0x0000fe00ff4c7b82 */ /* 0x000e6e0000000a00 */
[----:B------:R-:W-:Y:S01]  /*1d70*/  @P0 IADD3 R4, P1, R28, UR4, RZ ;  /* 0x000000041c040c10 */ /* 0x000fe2000ff3e0ff */
[----:B------:R-:W4:Y:S03]  /*1d80*/  LDC.64 R32, c[0x0][0x300] ;  /* 0x0000c000ff207b82 */ /* 0x000f260000000a00 */
[----:B------:R-:W-:Y:S01]  /*1d90*/  @P0 IADD3.X R5, R29, UR5, RZ, P1, !PT ;  /* 0x000000051d050c10 */ /* 0x000fe20008ffe4ff */
[----:B------:R-:W-:Y:S01]  /*1da0*/  IMAD.IADD R79, R79, 0x1, R26 ;  /* 0x000000014f4f7824 */ /* 0x000fe200078e021a */
[----:B------:R-:W0:Y:S01]  /*1db0*/  S2R R20, SR_TID.X ;  /* 0x0000000000147919 */ /* 0x000e220000002100 */
[----:B------:R-:W-:Y:S01]  /*1dc0*/  SHF.R.S32.HI R8, RZ, 0x1f, R110 ;  /* 0x0000001fff087819 */ /* 0x000fe2000001146e */
[----:B------:R-:W-:Y:S01]  /*1dd0*/  ULDC.64 UR4, c[0x0][0x308] ;  /* 0x0000c20000047ab9 */ /* 0x000fe20000000a00 */
[----:B------:R0:W3:Y:S01]  /*1de0*/  @P0 LDG.E R27, desc[UR6][R4.64] ;  /* 0x00000006041b0981 */ /* 0x0000e2000c1e1900 */
[----:B------:R-:W-:Y:S01]  /*1df0*/  SHF.R.S32.HI R11, RZ, 0x1f, R79 ;  /* 0x0000001fff0b7819 */ /* 0x000fe2000001144f */
[----:B------:R-:W-:-:S02]  /*1e00*/  ULDC.64 UR6, c[0x0][0xa08] ;  /* 0x0002820000067ab9 */ /* 0x000fc40000000a00 */
[----:B------:R-:W3:Y:S01]  /*1e10*/  LDL R26, [R1+0x48] ;  /* 0x00004800011a7983 */ /* 0x000ee20000100800 */
[----:B------:R-:W-:-:S03]  /*1e20*/  ISETP.NE.U32.AND P0, PT, RZ, UR6, PT ;  /* 0x00000006ff007c0c */ /* 0x000fc6000bf05070 */
[----:B------:R-:W3:Y:S01]  /*1e30*/  LDL.LU R39, [R1+0x44] ;  /* 0x0000440001277983 */ /* 0x000ee20000300800 */
[----:B------:R-:W-:Y:S01]  /*1e40*/  ISETP.NE.AND.EX P0, PT, RZ, UR7, PT, P0 ;  /* 0x00000007ff007c0c */ /* 0x000fe2000bf05300 */
[-C--:B----4-:R-:W-:Y:S02]  /*1e50*/  IMAD R0, R11, R32.reuse, RZ ;  /* 0x000000200b007224 */ /* 0x090fe400078e02ff */
[----:B------:R-:W-:-:S04]  /*1e60*/  IMAD.WIDE.U32 R6, R79, R32, RZ ;  /* 0x000000204f067225 */ /* 0x000fc800078e00ff */
[----:B------:R-:W-:-:S04]  /*1e70*/  IMAD R3, R79, R33, R0 ;  /* 0x000000214f037224 */ /* 0x000fc800078e0200 */
[----:B------:R-:W-:Y:S02]  /*1e80*/  IMAD.IADD R7, R7, 0x1, R3 ;  /* 0x0000000107077824 */ /* 0x000fe400078e0203 */
[----:B------:R-:W-:Y:S01]  /*1e90*/  IMAD R3, R8, UR4, RZ ;  /* 0x0000000408037c24 */ /* 0x000fe2000f8e02ff */
[----:B0-----:R-:W-:Y:S01]  /*1ea0*/  SHF.R.U32.HI R38, RZ, 0x7, R20 ;  /* 0x00000007ff267819 */ /* 0x001fe20000011614 */
[C---:B------:R-:W-:Y:S01]  /*1eb0*/  IMAD.WIDE.U32 R4, R110.reuse, UR4, R6 ;  /* 0x000000046e047c25 */ /* 0x040fe2000f8e0006 */
[----:B------:R-:W-:Y:S02]  /*1ec0*/  SHF.R.S32.HI R36, RZ, 0x1f, R144 ;  /* 0x0000001fff247819 */ /* 0x000fe40000011490 */
[----:B------:R-:W-:Y:S01]  /*1ed0*/  SHF.R.S32.HI R23, RZ, 0x1f, R22 ;  /* 0x0000001fff177819 */ /* 0x000fe20000011416 */
[----:B------:R-:W-:Y:S01]  /*1ee0*/  IMAD R3, R110, UR5, R3 ;  /* 0x000000056e037c24 */ /* 0x000fe2000f8e0203 */
[----:B-----5:R-:W-:Y:S01]  /*1ef0*/  SHF.R.S32.HI R37, RZ, 0x1f, R106 ;  /* 0x0000001fff257819 */ /* 0x020fe2000001146a */
[----:B------:R-:W-:Y:S01]  /*1f00*/  ULDC.64 UR4, c[0x0][0x310] ;  /* 0x0000c40000047ab9 */ /* 0x000fe20000000a00 */
[----:B------:R-:W-:Y:S01]  /*1f10*/  VIADD R81, R22, 0x50 ;  /* 0x0000005016517836 */ /* 0x000fe20000000000 */
[----:B--2---:R-:W0:Y:S01]  /*1f20*/  LDC R15, c[0x0][0x3f4] ;  /* 0x0000fd00ff0f7b82 */ /* 0x004e220000000800 */
[----:B---3--:R-:W-:Y:S01]  /*1f30*/  IMAD.MOV.U32 R40, RZ, RZ, R14 ;  /* 0x000000ffff287224 */ /* 0x008fe200078e000e */
[----:B------:R-:W-:Y:S01]  /*1f40*/  ISETP.NE.AND P6, PT, R38, 0x1, PT ;  /* 0x000000012600780c */ /* 0x000fe20003fc5270 */
[----:B------:R-:W-:-:S03]  /*1f50*/  IMAD.IADD R5, R5, 0x1, R3 ;  /* 0x0000000105057824 */ /* 0x000fc600078e0203 */
[----:B------:R-:W-:-:S05]  /*1f60*/  SHF.R.S32.HI R41, RZ, 0x1f, R40 ;  /* 0x0000001fff297819 */ /* 0x000fca0000011428 */
[----:B------:R2:W-:Y:S01]  /*1f70*/  STL [R1+0x54], R41 ;  /* 0x0000542901007387 */ /* 0x0005e20000100800 */
[----:B------:R-:W-:-:S03]  /*1f80*/  IMAD.WIDE.U32 R68, R144, R70, R40 ;  /* 0x0000004690447225 */ /* 0x000fc600078e0028 */
[----:B------:R-:W3:Y:S01]  /*1f90*/  LDL R42, [R1+0x5c] ;  /* 0x00005c00012a7983 */ /* 0x000ee20000100800 */
[----:B-1----:R-:W-:-:S03]  /*1fa0*/  IMAD.WIDE.U32 R74, R144, R76, R40 ;  /* 0x0000004c904a7225 */ /* 0x002fc600078e0028 */
[----:B------:R-:W4:Y:S04]  /*1fb0*/  LDL R40, [R1+0x8c] ;  /* 0x00008c0001287983 */ /* 0x000f280000100800 */
[----:B--2---:R-:W2:Y:S01]  /*1fc0*/  LDL R41, [R1+0x58] ;  /* 0x0000580001297983 */ /* 0x004ea20000100800 */
[----:B------:R-:W-:Y:S02]  /*1fd0*/  SHF.R.S32.HI R0, RZ, 0x1f, R27 ;  /* 0x0000001fff007819 */ /* 0x000fe4000001141b */
[----:B------:R-:W-:Y:S02]  /*1fe0*/  SEL R27, R27, RZ, !P0 ;  /* 0x000000ff1b1b7207 */ /* 0x000fe40004000000 */
[----:B------:R-:W-:-:S05]  /*1ff0*/  SEL R13, R0, RZ, !P0 ;  /* 0x000000ff000d7207 */ /* 0x000fca0004000000 */
        /* <DEDUP_REMOVED lines=26> */
[----:B------:R-:W-:Y:S01]  /*21a0*/  IMAD R8, R36, R70, RZ ;  /* 0x0000004624087224 */ /* 0x000fe200078e02ff */
[----:B------:R-:W-:Y:S01]  /*21b0*/  ISETP.GE.AND P0, PT, R4, UR4, PT ;  /* 0x0000000404007c0c */ /* 0x000fe2000bf06270 */
[----:B------:R-:W-:Y:S01]  /*21c0*/  VIADD R6, R22, 0x40 ;  /* 0x0000004016067836 */ /* 0x000fe20000000000 */
[----:B------:R-:W-:Y:S01]  /*21d0*/  ISETP.GE.AND P1, PT, R5, UR4, PT ;  /* 0x0000000405007c0c */ /* 0x000fe2000bf26270 */
[----:B------:R-:W-:Y:S01]  /*21e0*/  IMAD R21, R144, R71, R8 ;  /* 0x0000004790157224 */ /* 0x000fe200078e0208 */
[----:B------:R-:W-:-:S02]  /*21f0*/  SEL R8, RZ, 0x4, P0 ;  /* 0x00000004ff087807 */ /* 0x000fc40000000000 */
[----:B------:R-:W-:Y:S02]  /*2200*/  SEL R9, RZ, 0x8, P1 ;  /* 0x00000008ff097807 */ /* 0x000fe40000800000 */
[----:B------:R-:W-:Y:S02]  /*2210*/  ISETP.GE.AND P0, PT, R6, UR4, PT ;  /* 0x0000000406007c0c */ /* 0x000fe4000bf06270 */
[----:B------:R-:W-:Y:S02]  /*2220*/  LOP3.LUT R7, R9, R7, R8, 0xfe, !PT ;  /* 0x0000000709077212 */ /* 0x000fe400078efe08 */
[----:B------:R-:W-:Y:S02]  /*2230*/  SEL R12, RZ, 0x10, P0 ;  /* 0x00000010ff0c7807 */ /* 0x000fe40000000000 */
[-C--:B0-----:R-:W-:Y:S01]  /*2240*/  ISETP.GE.AND P3, PT, R4, R15.reuse, PT ;  /* 0x0000000f0400720c */ /* 0x081fe20003f66270 */
[----:B------:R-:W-:Y:S01]  /*2250*/  IMAD R13, R13, UR6, RZ ;  /* 0x000000060d0d7c24 */ /* 0x000fe2000f8e02ff */
[----:B------:R-:W-:Y:S01]  /*2260*/  LOP3.LUT R12, R7, R12, RZ, 0xfc, !PT ;  /* 0x0000000c070c7212 */ /* 0x000fe200078efcff */
[----:B------:R-:W-:Y:S01]  /*2270*/  IMAD R7, R36, R76, RZ ;  /* 0x0000004c24077224 */ /* 0x000fe200078e02ff */
[-C--:B------:R-:W-:Y:S01]  /*2280*/  ISETP.GE.AND P0, PT, R22, R15.reuse, PT ;  /* 0x0000000f1600720c */ /* 0x080fe20003f06270 */
[----:B------:R-:W-:Y:S01]  /*2290*/  IMAD.WIDE.U32 R34, R144, R70, R22 ;  /* 0x0000004690227225 */ /* 0x000fe200078e0016 */
[----:B------:R-:W-:-:S02]  /*22a0*/  ISETP.GE.AND P1, PT, R0, R15, PT ;  /* 0x0000000f0000720c */ /* 0x000fc40003f26270 */
[----:B------:R-:W-:Y:S01]  /*22b0*/  LOP3.LUT R39, R39, 0xfffffffe, RZ, 0xc0, !PT ;  /* 0xfffffffe27277812 */ /* 0x000fe200078ec0ff */
[C---:B------:R-:W-:Y:S02]  /*22c0*/  IMAD R13, R27.reuse, UR7, R13 ;  /* 0x000000071b0d7c24 */ /* 0x040fe4000f8e020d */
[----:B------:R-:W-:Y:S01]  /*22d0*/  IMAD.WIDE.U32 R30, R27, UR6, R30 ;  /* 0x000000061b1e7c25 */ /* 0x000fe2000f8e001e */
[----:B------:R-:W-:-:S03]  /*22e0*/  SEL R9, R15, RZ, P1 ;  /* 0x000000ff0f097207 */ /* 0x000fc60000800000 */
[----:B------:R-:W-:Y:S01]  /*22f0*/  IMAD R27, R144, R77, R7 ;  /* 0x0000004d901b7224 */ /* 0x000fe200078e0207 */
[----:B------:R-:W-:Y:S01]  /*2300*/  SEL R7, R15, RZ, P0 ;  /* 0x000000ff0f077207 */ /* 0x000fe20000000000 */
[----:B------:R-:W-:Y:S02]  /*2310*/  IMAD.IADD R35, R35, 0x1, R21 ;  /* 0x0000000123237824 */ /* 0x000fe400078e0215 */
[----:B------:R-:W-:Y:S01]  /*2320*/  IMAD.IADD R69, R21, 0x1, R69 ;  /* 0x0000000115457824 */ /* 0x000fe200078e0245 */
[----:B------:R-:W-:Y:S02]  /*2330*/  SEL R21, R15, RZ, P3 ;  /* 0x000000ff0f157207 */ /* 0x000fe40001800000 */
[----:B------:R-:W-:Y:S01]  /*2340*/  @P3 LOP3.LUT R39, R39, 0x1, RZ, 0xfc, !PT ;  /* 0x0000000127273812 */ /* 0x000fe200078efcff */
        /* <DEDUP_REMOVED lines=9> */
[----:B------:R-:W-:-:S02]  /*23e0*/  LOP3.LUT R39, R39, 0xfffffffd, RZ, 0xc0, !PT ;  /* 0xfffffffd27277812 */ /* 0x000fc400078ec0ff */
[CC--:B------:R-:W-:Y:S02]  /*23f0*/  LEA.HI R7, R9.reuse, R8.reuse, RZ, 0x3 ;  /* 0x0000000809077211 */ /* 0x0c0fe400078f18ff */
[----:B------:R-:W-:Y:S02]  /*2400*/  LEA.HI R10, R9, R8, RZ, 0x5 ;  /* 0x00000008090a7211 */ /* 0x000fe400078f28ff */
[----:B------:R-:W-:Y:S02]  /*2410*/  LEA.HI R9, R27, R20, RZ, 0x3 ;  /* 0x000000141b097211 */ /* 0x000fe400078f18ff */
[----:B------:R-:W-:Y:S02]  /*2420*/  LEA.HI R8, R21, R14, RZ, 0x3 ;  /* 0x0000000e15087211 */ /* 0x000fe400078f18ff */
[----:B------:R-:W-:Y:S02]  /*2430*/  LEA.HI R20, R27, R20, RZ, 0x5 ;  /* 0x000000141b147211 */ /* 0x000fe400078f28ff */
[----:B------:R-:W-:-:S02]  /*2440*/  LEA.HI R21, R21, R14, RZ, 0x5 ;  /* 0x0000000e15157211 */ /* 0x000fc400078f28ff */
[----:B------:R-:W-:Y:S02]  /*2450*/  SHF.R.S32.HI R27, RZ, 0x5, R20 ;  /* 0x00000005ff1b7819 */ /* 0x000fe40000011414 */
[----:B------:R-:W-:Y:S02]  /*2460*/  SHF.R.S32.HI R14, RZ, 0x5, R10 ;  /* 0x00000005ff0e7819 */ /* 0x000fe4000001140a */
[----:B------:R-:W-:Y:S02]  /*2470*/  SHF.R.S32.HI R21, RZ, 0x5, R21 ;  /* 0x00000005ff157819 */ /* 0x000fe40000011415 */
[C---:B------:R-:W-:Y:S02]  /*2480*/  LOP3.LUT R20, R26.reuse, 0x18, R8, 0xf8, !PT ;  /* 0x000000181a147812 */ /* 0x040fe400078ef808 */
[----:B------:R-:W-:Y:S02]  /*2490*/  LOP3.LUT R10, R26, 0x18, R7, 0xf8, !PT ;  /* 0x000000181a0a7812 */ /* 0x000fe400078ef807 */
[----:B------:R-:W-:Y:S01]  /*24a0*/  IADD3 R78, P2, R144, R79, RZ ;  /* 0x0000004f904e7210 */ /* 0x000fe20007f5e0ff */
[----:B------:R-:W-:-:S04]  /*24b0*/  IMAD.WIDE.U32 R34, R106, R70, R34 ;  /* 0x000000466a227225 */ /* 0x000fc800078e0022 */
[----:B------:R-:W-:Y:S01]  /*24c0*/  IMAD.X R79, R36, 0x1, R11, P2 ;  /* 0x00000001244f7824 */ /* 0x000fe200010e060b */
[----:B------:R-:W-:Y:S01]  /*24d0*/  ISETP.GE.AND P2, PT, R81, UR4, PT ;  /* 0x0000000451007c0c */ /* 0x000fe2000bf46270 */
[----:B------:R-:W-:Y:S01]  /*24e0*/  IMAD.WIDE.U32 R68, R106, R70, R68 ;  /* 0x000000466a447225 */ /* 0x000fe200078e0044 */
[----:B------:R-:W-:-:S03]  /*24f0*/  LOP3.LUT R26, R26, 0x18, R9, 0xf8, !PT ;  /* 0x000000181a1a7812 */ /* 0x000fc600078ef809 */
[----:B------:R-:W-:Y:S01]  /*2500*/  IMAD.SHL.U32 R108, R15, 0x2, RZ ;  /* 0x000000020f6c7824 */ /* 0x000fe200078e00ff */
[----:B------:R-:W-:Y:S01]  /*2510*/  SEL R15, RZ, 0x20, P2 ;  /* 0x00000020ff0f7807 */ /* 0x000fe20001000000 */
[----:B------:R-:W-:Y:S01]  /*2520*/  IMAD R93, R33, 0x90, RZ ;  /* 0x00000090215d7824 */ /* 0x000fe200078e02ff */
[----:B------:R-:W-:Y:S01]  /*2530*/  LOP3.LUT R80, R7, 0xfffffff8, RZ, 0xc0, !PT ;  /* 0xfffffff807507812 */ /* 0x000fe200078ec0ff */
[----:B------:R-:W-:Y:S01]  /*2540*/  IMAD R95, R77, 0x90, RZ ;  /* 0x000000904d5f7824 */ /* 0x000fe200078e02ff */
[----:B------:R-:W-:Y:S01]  /*2550*/  LOP3.LUT R11, R9, 0xfffffff8, RZ, 0xc0, !PT ;  /* 0xfffffff8090b7812 */ /* 0x000fe200078ec0ff */
[----:B------:R-:W-:-:S04]  /*2560*/  IMAD.WIDE.U32 R72, R106, R76, R72 ;  /* 0x0000004c6a487225 */ /* 0x000fc800078e0048 */
[----:B------:R-:W-:-:S04]  /*2570*/  IMAD.WIDE.U32 R74, R106, R76, R74 ;  /* 0x0000004c6a4a7225 */ /* 0x000fc800078e004a */
[----:B------:R-:W-:Y:S01]  /*2580*/  IMAD.WIDE.U32 R32, R32, 0x90, RZ ;  /* 0x0000009020207825 */ /* 0x000fe200078e00ff */
[----:B------:R-:W-:-:S03]  /*2590*/  SHF.R.S32.HI R102, RZ, 0x1f, R80 ;  /* 0x0000001fff667819 */ /* 0x000fc60000011450 */
[----:B------:R-:W-:Y:S01]  /*25a0*/  IMAD.IADD R88, R31, 0x1, R13 ;  /* 0x000000011f587824 */ /* 0x000fe200078e020d */
[----:B------:R-:W-:Y:S01]  /*25b0*/  SHF.R.S32.HI R100, RZ, 0x1f, R11 ;  /* 0x0000001fff647819 */ /* 0x000fe2000001140b */
[----:B------:R-:W-:Y:S02]  /*25c0*/  VIADD R111, R38, 0x8 ;  /* 0x00000008266f7836 */ /* 0x000fe40000000000 */
[----:B------:R-:W-:Y:S01]  /*25d0*/  IMAD.IADD R93, R33, 0x1, R93 ;  /* 0x00000001215d7824 */ /* 0x000fe200078e025d */
[----:B------:R-:W-:Y:S01]  /*25e0*/  @!P6 BAR.SYNC.DEFER_BLOCKING 0x9, 0x100 ;  /* 0x024400000000eb1d */ /* 0x000fe20000010000 */
[----:B----4-:R-:W-:Y:S01]  /*25f0*/  LOP3.LUT P3, RZ, R40, 0x2, RZ, 0xc0, !PT ;  /* 0x0000000228ff7812 */ /* 0x010fe2000786c0ff */
[----:B---3--:R-:W-:Y:S01]  /*2600*/  IMAD R21, R21, 0x1200, R42 ;  /* 0x0000120015157824 */ /* 0x008fe200078e022a */
[----:B--2---:R-:W-:-:S11]  /*2610*/  LOP3.LUT R20, R20, R41, RZ, 0x3c, !PT ;  /* 0x0000002914147212 */ /* 0x004fd600078e3cff */
[----:B------:R-:W-:-:S05]  /*2620*/  @P3 LOP3.LUT R39, R39, 0x2, RZ, 0xfc, !PT ;  /* 0x0000000227273812 */ /* 0x000fca00078efcff */
[----:B------:R0:W-:Y:S01]  /*2630*/  STL [R1+0x44], R39 ;  /* 0x0000442701007387 */ /* 0x0001e20000100800 */
[----:B------:R-:W-:Y:S01]  /*2640*/  LOP3.LUT R105, R10, R41, RZ, 0x3c, !PT ;  /* 0x000000290a697212 */ /* 0x000fe200078e3cff */
[----:B------:R-:W-:Y:S02]  /*2650*/  IMAD R10, R37, R70, RZ ;  /* 0x00000046250a7224 */ /* 0x000fe400078e02ff */
[----:B------:R-:W-:Y:S02]  /*2660*/  IMAD.IADD R104, R21, 0x1, R20 ;  /* 0x0000000115687824 */ /* 0x000fe400078e0214 */
[----:B------:R-:W-:Y:S02]  /*2670*/  IMAD R85, R106, R71, R10 ;  /* 0x000000476a557224 */ /* 0x000fe400078e020a */
[----:B------:R-:W-:Y:S02]  /*2680*/  IMAD R21, R71, 0x90, RZ ;  /* 0x0000009047157824 */ /* 0x000fe400078e02ff */
[----:B------:R-:W-:-:S04]  /*2690*/  IMAD.WIDE.U32 R70, R70, 0x90, RZ ;  /* 0x0000009046467825 */ /* 0x000fc800078e00ff */
[----:B------:R-:W-:Y:S01]  /*26a0*/  IMAD R37, R37, R76, RZ ;  /* 0x0000004c25257224 */ /* 0x000fe200078e02ff */
[----:B------:R-:W-:Y:S01]  /*26b0*/  LOP3.LUT R26, R26, R41, RZ, 0x3c, !PT ;  /* 0x000000291a1a7212 */ /* 0x000fe200078e3cff */
[--C-:B------:R-:W-:Y:S02]  /*26c0*/  IMAD R14, R14, 0x1200, R42.reuse ;  /* 0x000012000e0e7824 */ /* 0x100fe400078e022a */
[----:B------:R-:W-:Y:S01]  /*26d0*/  IMAD.IADD R94, R71, 0x1, R21 ;  /* 0x00000001475e7824 */ /* 0x000fe200078e0215 */
[----:B------:R-:W-:Y:S01]  /*26e0*/  LOP3.LUT R21, R12, R15, RZ, 0xfc, !PT ;  /* 0x0000000f0c157212 */ /* 0x000fe200078efcff */
[----:B------:R-:W-:Y:S01]  /*26f0*/  IMAD R37, R106, R77, R37 ;  /* 0x0000004d6a257224 */ /* 0x000fe200078e0225 */
[----:B------:R-:W-:Y:S01]  /*2700*/  LOP3.LUT R10, R8, 0xfffffff8, RZ, 0xc0, !PT ;  /* 0xfffffff8080a7812 */ /* 0x000fe200078ec0ff */
[----:B------:R-:W-:Y:S02]  /*2710*/  IMAD R27, R27, 0x1200, R42 ;  /* 0x000012001b1b7824 */ /* 0x000fe400078e022a */
[----:B------:R-:W-:Y:S01]  /*2720*/  IMAD.WIDE.U32 R76, R76, 0x90, RZ ;  /* 0x000000904c4c7825 */ /* 0x000fe200078e00ff */
[----:B------:R-:W-:-:S02]  /*2730*/  LOP3.LUT R13, R21, 0x2, RZ, 0xc0, !PT ;  /* 0x00000002150d7812 */ /* 0x000fc400078ec0ff */
[C---:B------:R-:W-:Y:S01]  /*2740*/  LOP3.LUT R15, R21.reuse, 0x8, RZ, 0xc0, !PT ;  /* 0x00000008150f7812 */ /* 0x040fe200078ec0ff */
[----:B------:R-:W-:Y:S01]  /*2750*/  IMAD.IADD R105, R14, 0x1, R105 ;  /* 0x000000010e697824 */ /* 0x000fe200078e0269 */
[----:B------:R-:W-:Y:S01]  /*2760*/  LOP3.LUT R14, R21, 0x4, RZ, 0xc0, !PT ;  /* 0x00000004150e7812 */ /* 0x000fe200078ec0ff */
[----:B------:R-:W-:Y:S01]  /*2770*/  IMAD.IADD R87, R35, 0x1, R85 ;  /* 0x0000000123577824 */ /* 0x000fe200078e0255 */
[----:B------:R-:W-:Y:S01]  /*2780*/  LOP3.LUT R20, R21, 0x10, RZ, 0xc0, !PT ;  /* 0x0000001015147812 */ /* 0x000fe200078ec0ff */
[----:B------:R-:W-:Y:S01]  /*2790*/  IMAD.IADD R103, R27, 0x1, R26 ;  /* 0x000000011b677824 */ /* 0x000fe200078e021a */
[----:B------:R-:W-:Y:S01]  /*27a0*/  SHF.R.S32.HI R101, RZ, 0x1f, R10 ;  /* 0x0000001fff657819 */ /* 0x000fe2000001140a */
[----:B------:R-:W-:Y:S01]  /*27b0*/  IMAD.IADD R95, R77, 0x1, R95 ;  /* 0x000000014d5f7824 */ /* 0x000fe200078e025f */
[----:B------:R-:W-:Y:S01]  /*27c0*/  LOP3.LUT R12, R12, 0x1, RZ, 0xc0, !PT ;  /* 0x000000010c0c7812 */ /* 0x000fe200078ec0ff */
[----:B------:R-:W-:Y:S01]  /*27d0*/  IMAD.IADD R85, R85, 0x1, R69 ;  /* 0x0000000155557824 */ /* 0x000fe200078e0245 */
[----:B------:R-:W-:Y:S01]  /*27e0*/  LOP3.LUT R21, R21, 0x20, RZ, 0xc0, !PT ;  /* 0x0000002015157812 */ /* 0x000fe200078ec0ff */
[----:B------:R-:W-:-:S02]  /*27f0*/  IMAD.IADD R86, R73, 0x1, R37 ;  /* 0x0000000149567824 */ /* 0x000fc400078e0225 */
[----:B0-----:R-:W-:-:S07]  /*2800*/  IMAD.IADD R83, R37, 0x1, R75 ;  /* 0x0000000125537824 */ /* 0x001fce00078e024b */
.L_x_2374:
[----:B------:R-:W2:Y:S01]  /*2810*/  LDL R26, [R1+0x8c] ;  /* 0x00008c00011a7983 */ /* 0x000ea20000100800 */
[----:B0-----:R-:W0:Y:S03]  /*2820*/  LDC.64 R96, c[0x0][0x2e8] ;  /* 0x0000ba00ff607b82 */ /* 0x001e260000000a00 */
[----:B---3--:R-:W3:Y:S01]  /*2830*/  LDL R37, [R1+0x88] ;  /* 0x0000880001257983 */ /* 0x008ee20000100800 */
[----:B------:R-:W-:-:S04]  /*2840*/  VIADD R43, R24, 0xffffffff ;  /* 0xffffffff182b7836 */ /* 0x000fc80000000000 */
[----:B-1----:R-:W1:Y:S01]  /*2850*/  LDC R107, c[0x0][0x3f4] ;  /* 0x0000fd00ff6b7b82 */ /* 0x002e620000000800 */
[----:B------:R-:W-:Y:S01]  /*2860*/  SHF.R.S32.HI R36, RZ, 0x1f, R43 ;  /* 0x0000001fff247819 */ /* 0x000fe2000001142b */
[-C--:B------:R-:W-:Y:S02]  /*2870*/  IMAD R27, R93, R43.reuse, RZ ;  /* 0x0000002b5d1b7224 */ /* 0x080fe400078e02ff */
[----:B------:R-:W-:-:S04]  /*2880*/  IMAD.WIDE.U32 R64, R32, R43, RZ ;  /* 0x0000002b20407225 */ /* 0x000fc800078e00ff */
[----:B------:R-:W-:Y:S01]  /*2890*/  IMAD R27, R36, R32, R27 ;  /* 0x00000020241b7224 */ /* 0x000fe200078e021b */
[----:B------:R-:W-:-:S03]  /*28a0*/  IADD3 R24, P2, R90, R64, RZ ;  /* 0x000000405a187210 */ /* 0x000fc60007f5e0ff */
[----:B------:R-:W-:-:S04]  /*28b0*/  IMAD.IADD R98, R65, 0x1, R27 ;  /* 0x0000000141627824 */ /* 0x000fc800078e021b */
[----:B------:R-:W-:Y:S01]  /*28c0*/  IMAD.X R27, R98, 0x1, R89, P2 ;  /* 0x00000001621b7824 */ /* 0x000fe200010e0659 */
[----:B0-----:R-:W-:-:S04]  /*28d0*/  LEA R40, P3, R24, R96, 0x1 ;  /* 0x0000006018287211 */ /* 0x001fc800078608ff */
[----:B------:R-:W-:Y:S02]  /*28e0*/  LEA.HI.X R41, R24, R97, R27, 0x1, P3 ;  /* 0x0000006118297211 */ /* 0x000fe400018f0c1b */
[----:B-1----:R-:W-:Y:S01]  /*28f0*/  ISETP.GE.AND P3, PT, R107, 0x1, PT ;  /* 0x000000016b00780c */ /* 0x002fe20003f66270 */
[----:B------:R-:W-:Y:S05]  /*2900*/  YIELD ;  /* 0x0000000000007946 */ /* 0x000fea0003800000 */
[----:B------:R-:W-:Y:S01]  /*2910*/  BSSY B0, `(.L_x_2319) ;  /* 0x000041c000007945 */ /* 0x000fe20003800000 */
[----:B------:R-:W-:Y:S01]  /*2920*/  ISETP.GT.AND P2, PT, R43, R82, PT ;  /* 0x000000522b00720c */ /* 0x000fe20003f44270 */
[----:B------:R-:W-:Y:S01]  /*2930*/  IMAD.MOV.U32 R24, RZ, RZ, R43 ;  /* 0x000000ffff187224 */ /* 0x000fe200078e002b */
[----:B--2---:R-:W-:Y:S01]  /*2940*/  LOP3.LUT P4, RZ, R26, 0x2, RZ, 0xc0, !PT ;  /* 0x000000021aff7812 */ /* 0x004fe2000788c0ff */
[----:B---3--:R-:W-:-:S04]  /*2950*/  IMAD R84, R18, 0x3600, R37 ;  /* 0x0000360012547824 */ /* 0x008fc800078e0225 */
[----:B------:R-:W-:-:S08]  /*2960*/  VIADD R26, R84, 0x10 ;  /* 0x00000010541a7836 */ /* 0x000fd00000000000 */
[C---:B------:R-:W-:Y:S02]  /*2970*/  @P4 VIADD R26, R84.reuse, 0xfffffff0 ;  /* 0xfffffff0541a4836 */ /* 0x040fe40000000000 */
[--C-:B------:R-:W-:Y:S02]  /*2980*/  IMAD R84, R84, 0x2, R25.reuse ;  /* 0x0000000254547824 */ /* 0x100fe400078e0219 */
        /* <DEDUP_REMOVED lines=40> */
[----:B------:R-:W-:Y:S01]  /*2c10*/  ULDC.64 UR6, c[0x0][0x208] ;  /* 0x0000820000067ab9 */ /* 0x000fe20000000a00 */
        /* <DEDUP_REMOVED lines=36> */
.L_x_2323:
[----:B------:R-:W-:Y:S05]  /*2e60*/  BSYNC B1 ;  /* 0x0000000000017941 */ /* 0x000fea0003800000 */
.L_x_2322:
[----:B------:R-:W2:Y:S01]  /*2e70*/  LDL R26, [R1+0x60] ;  /* 0x00006000011a7983 */ /* 0x000ea20000100800 */
[----:B0----5:R-:W-:Y:S02]  /*2e80*/  IMAD.MOV.U32 R36, RZ, RZ, R43 ;  /* 0x000000ffff247224 */ /* 0x021fe400078e002b */
        /* <DEDUP_REMOVED lines=32> */
[----:B------:R-:W-:Y:S02]  /*3090*/  PRMT R62, R37, 0x7610, R62 ;  /* 0x00007610253e7816 */ /* 0x000fe4000000003e */
[----:B------:R-:W-:Y:S02]  /*30a0*/  PRMT R99, R99, 0x5410, R38 ;  /* 0x0000541063637816 */ /* 0x000fe40000000026 */
[----:B--2---:R-:W-:Y:S01]  /*30b0*/  R2UR UR4, R26 ;  /* 0x000000001a0472ca */ /* 0x004fe200000e0000 */
[----:B------:R-:W-:-:S05]  /*30c0*/  IMAD.MOV.U32 R26, RZ, RZ, R42 ;  /* 0x000000ffff1a7224 */ /* 0x000fca00078e002a */
[----:B------:R-:W-:Y:S01]  /*30d0*/  PRMT R110, R26, 0x7610, R110 ;  /* 0x000076101a6e7816 */ /* 0x000fe2000000006e */
[----:B------:R-:W-:-:S05]  /*30e0*/  IMAD.MOV.U32 R26, RZ, RZ, R50 ;  /* 0x000000ffff1a7224 */ /* 0x000fca00078e0032 */
[----:B------:R-:W-:Y:S01]  /*30f0*/  PRMT R124, R26, 0x7610, R124 ;  /* 0x000076101a7c7816 */ /* 0x000fe2000000007c */
[----:B------:R-:W-:Y:S01]  /*3100*/  IMAD.MOV.U32 R26, RZ, RZ, R58 ;  /* 0x000000ffff1a7224 */ /* 0x000fe200078e003a */
[----:B------:R-:W-:-:S04]  /*3110*/  UISETP.NE.AND UP0, UPT, UR4, 0x3, UPT ;  /* 0x000000030400788c */ /* 0x000fc8000bf05270 */
[----:B------:R-:W-:Y:S01]  /*3120*/  PRMT R110, R110, 0x5410, R26 ;  /* 0x000054106e6e7816 */ /* 0x000fe2000000001a */
[----:B------:R-:W-:Y:S01]  /*3130*/  IMAD.MOV.U32 R26, RZ, RZ, R44 ;  /* 0x000000ffff1a7224 */ /* 0x000fe200078e002c */
[----:B------:R-:W-:-:S04]  /*3140*/  PLOP3.LUT P3, PT, PT, PT, UP0, 0x80, 0x0 ;  /* 0x000000000000781c */ /* 0x000fc80003f6f008 */
[----:B------:R-:W-:Y:S01]  /*3150*/  PRMT R115, R26, 0x7610, R115 ;  /* 0x000076101a737816 */ /* 0x000fe20000000073 */
[----:B------:R-:W-:-:S03]  /*3160*/  IMAD.MOV.U32 R26, RZ, RZ, R57 ;  /* 0x000000ffff1a7224 */ /* 0x000fc600078e0039 */
[----:B------:R-:W-:Y:S02]  /*3170*/  PRMT R115, R115, 0x5410, R36 ;  /* 0x0000541073737816 */ /* 0x000fe40000000024 */
[----:B------:R-:W-:Y:S01]  /*3180*/  PRMT R129, R26, 0x7610, R129 ;  /* 0x000076101a817816 */ /* 0x000fe20000000081 */
[----:B------:R-:W-:-:S05]  /*3190*/  IMAD.MOV.U32 R26, RZ, RZ, R64 ;  /* 0x000000ffff1a7224 */ /* 0x000fca00078e0040 */
[----:B------:R-:W-:Y:S01]  /*31a0*/  PRMT R112, R112, 0x5410, R26 ;  /* 0x0000541070707816 */ /* 0x000fe2000000001a */
[----:B------:R-:W-:Y:S06]  /*31b0*/  @!P3 BRA `(.L_x_2324) ;  /* 0x000000000004b947 */ /* 0x000fec0003800000 */
[----:B------:R-:W-:Y:S01]  /*31c0*/  BPT.TRAP 0x1 ;  /* 0x000000040000795c */ /* 0x000fe20000300000 */
.L_x_2324:
[----:B------:R-:W2:Y:S01]  /*31d0*/  LDL R36, [R1+0x40] ;  /* 0x0000400001247983 */ /* 0x000ea20000100800 */
[----:B------:R-:W-:Y:S01]  /*31e0*/  IMAD R26, R18, 0x8, R16 ;  /* 0x00000008121a7824 */ /* 0x000fe200078e0210 */
[----:B------:R-:W-:Y:S01]  /*31f0*/  BSSY B1, `(.L_x_2325) ;  /* 0x0000004000017945 */ /* 0x000fe20003800000 */
[----:B--2---:R-:W-:-:S04]  /*3200*/  SHF.L.U32 R92, R36, 0x1f, RZ ;  /* 0x0000001f245c7819 */ /* 0x004fc800000006ff */
[----:B------:R-:W0:Y:S02]  /*3210*/  SYNCS.PHASECHK.TRANS64.TRYWAIT P5, [R26+URZ+0x31c90], R92 ;  /* 0x031c905c1a0075a7 */ /* 0x000e2400080a017f */
[----:B0-----:R-:W-:Y:S05]  /*3220*/  @!P5 BRA `(.L_x_2326) ;  /* 0x0000022400a4d947 */ /* 0x001fea0003800000 */
.L_x_2623:
[----:B------:R-:W-:Y:S05]  /*3230*/  BSYNC B1 ;  /* 0x0000000000017941 */ /* 0x000fea0003800000 */
.L_x_2325:
        /* <DEDUP_REMOVED lines=12> */
[----:B------:R-:W-:Y:S02]  /*3300*/  PRMT R60, R62, 0x5432, R60 ;  /* 0x000054323e3c7816 */ /* 0x000fe4000000003c */
[----:B------:R-:W-:Y:S02]  /*3310*/  SHF.R.U32.HI R66, RZ, 0x10, R97 ;  /* 0x00000010ff427819 */ /* 0x000fe40000011661 */
[----:B------:R-:W-:-:S02]  /*3320*/  LOP3.LUT R97, R37, 0xffff0000, RZ, 0xc0, !PT ;  /* 0xffff000025617812 */ /* 0x000fc400078ec0ff */
[----:B------:R-:W-:Y:S02]  /*3330*/  LOP3.LUT R62, R61, 0xffff0000, RZ, 0xc0, !PT ;  /* 0xffff00003d3e7812 */ /* 0x000fe400078ec0ff */
[C---:B------:R-:W-:Y:S01]  /*3340*/  LOP3.LUT R96, R60.reuse, 0xffff0000, RZ, 0xc0, !PT ;  /* 0xffff00003c607812 */ /* 0x040fe200078ec0ff */
[----:B------:R-:W-:Y:S01]  /*3350*/  IMAD.U32 R60, R60, 0x10000, RZ ;  /* 0x000100003c3c7824 */ /* 0x000fe200078e00ff */
[----:B------:R-:W-:Y:S01]  /*3360*/  SHF.R.U32.HI R63, RZ, 0x10, R67 ;  /* 0x00000010ff3f7819 */ /* 0x000fe20000011643 */
[----:B------:R-:W-:Y:S02]  /*3370*/  IMAD.U32 R67, R37, 0x10000, RZ ;  /* 0x0001000025437824 */ /* 0x000fe400078e00ff */
[C---:B------:R-:W-:Y:S01]  /*3380*/  FMUL.FTZ R98, R97.reuse, R62 ;  /* 0x0000003e61627220 */ /* 0x040fe20000410000 */
[-C--:B------:R-:W-:Y:S01]  /*3390*/  FMUL.FTZ R97, R97, R96.reuse ;  /* 0x0000006061617220 */ /* 0x080fe20000410000 */
[C---:B------:R-:W-:Y:S02]  /*33a0*/  PRMT R66, R99.reuse, 0x5432, R66 ;  /* 0x0000543263427816 */ /* 0x040fe40000000042 */
        /* <DEDUP_REMOVED lines=8> */
[----:B------:R-:W-:Y:S01]  /*3430*/  FMUL.FTZ R99, R98, R67 ;  /* 0x0000004362637220 */ /* 0x000fe20000410000 */
[----:B------:R-:W-:-:S02]  /*3440*/  IMAD.U32 R96, R38, 0x10000, RZ ;  /* 0x0001000026607824 */ /* 0x000fc400078e00ff */
[----:B------:R-:W-:Y:S01]  /*3450*/  FMUL.FTZ R98, R98, R97 ;  /* 0x0000006162627220 */ /* 0x000fe20000410000 */
[----:B------:R-:W-:Y:S01]  /*3460*/  F2FP.BF16.F32.PACK_AB R37, R62, R37 ;  /* 0x000000253e25723e */ /* 0x000fe200000010ff */
[C---:B------:R-:W-:Y:S02]  /*3470*/  FFMA.FTZ R38, R96.reuse, R97, -R99 ;  /* 0x0000006160267223 */ /* 0x040fe40000010863 */
[----:B------:R-:W-:Y:S01]  /*3480*/  FFMA.FTZ R67, R96, R67, R98 ;  /* 0x0000004360437223 */ /* 0x000fe20000010062 */
[C---:B------:R-:W-:Y:S01]  /*3490*/  LOP3.LUT R96, R39.reuse, 0xffff0000, RZ, 0xc0, !PT ;  /* 0xffff000027607812 */ /* 0x040fe200078ec0ff */
[----:B------:R-:W-:-:S03]  /*34a0*/  IMAD.U32 R39, R39, 0x10000, RZ ;  /* 0x0001000027277824 */ /* 0x000fc600078e00ff */
[----:B------:R-:W-:Y:S01]  /*34b0*/  F2FP.BF16.F32.PACK_AB R38, R67, R38 ;  /* 0x000000264326723e */ /* 0x000fe200000010ff */
[CC--:B------:R-:W-:Y:S01]  /*34c0*/  FMUL.FTZ R98, R96.reuse, R66.reuse ;  /* 0x0000004260627220 */ /* 0x0c0fe20000410000 */
[-C--:B------:R-:W-:Y:S01]  /*34d0*/  FMUL.FTZ R97, R96, R63.reuse ;  /* 0x0000003f60617220 */ /* 0x080fe20000410000 */
[----:B------:R-:W-:Y:S02]  /*34e0*/  IMAD.U32 R96, R61, 0x10000, RZ ;  /* 0x000100003d607824 */ /* 0x000fe400078e00ff */
[C---:B------:R-:W-:Y:S01]  /*34f0*/  FFMA.FTZ R63, R39.reuse, R63, -R98 ;  /* 0x0000003f273f7223 */ /* 0x040fe20000010862 */
[----:B------:R-:W-:Y:S01]  /*3500*/  FFMA.FTZ R66, R39, R66, R97 ;  /* 0x0000004227427223 */ /* 0x000fe20000010061 */
[C---:B------:R-:W-:Y:S01]  /*3510*/  LOP3.LUT R39, R36.reuse, 0xffff0000, RZ, 0xc0, !PT ;  /* 0xffff000024277812 */ /* 0x040fe200078ec0ff */
[----:B------:R-:W-:-:S03]  /*3520*/  IMAD.U32 R61, R36, 0x10000, RZ ;  /* 0x00010000243d7824 */ /* 0x000fc600078e00ff */
[----:B------:R-:W-:Y:S01]  /*3530*/  F2FP.BF16.F32.PACK_AB R63, R66, R63 ;  /* 0x0000003f423f723e */ /* 0x000fe200000010ff */
[C---:B------:R-:W-:Y:S01]  /*3540*/  FMUL.FTZ R36, R39.reuse, R96 ;  /* 0x0000006027247220 */ /* 0x040fe20000410000 */
[----:B------:R-:W-:-:S03]  /*3550*/  FMUL.FTZ R39, R39, R60 ;  /* 0x0000003c27277220 */ /* 0x000fc60000410000 */
[C---:B------:R-:W-:Y:S01]  /*3560*/  FFMA.FTZ R36, R61.reuse, R60, -R36 ;  /* 0x0000003c3d247223 */ /* 0x040fe20000010824 */
[----:B------:R-:W-:-:S05]  /*3570*/  FFMA.FTZ R39, R61, R96, R39 ;  /* 0x000000603d277223 */ /* 0x000fca0000010027 */
[----:B------:R-:W-:Y:S01]  /*3580*/  F2FP.BF16.F32.PACK_AB R36, R39, R36 ;  /* 0x000000242724723e */ /* 0x000fe200000010ff */
[----:B------:R-:W-:-:S07]  /*3590*/  IMAD.MOV.U32 R39, RZ, RZ, R63 ;  /* 0x000000ffff277224 */ /* 0x000fce00078e003f */
.L_x_2331:
[----:B------:R-:W-:Y:S05]  /*35a0*/  BSYNC B2 ;  /* 0x0000000000027941 */ /* 0x000fea0003800000 */
.L_x_2330:
[----:B------:R-:W-:Y:S02]  /*35b0*/  ULDC.64 UR4, c[0x0][0x208] ;  /* 0x0000820000047ab9 */ /* 0x000fe40000000a00 */
[----:B------:R1:W-:Y:S03]  /*35c0*/  STG.E.128 desc[UR4][R40.64], R36 ;  /* 0x0000002428007986 */ /* 0x0003e6000c101d04 */
.L_x_2329:
[----:B------:R-:W-:Y:S05]  /*35d0*/  BSYNC B1 ;  /* 0x0000000000017941 */ /* 0x000fea0003800000 */
.L_x_2328:
        /* <DEDUP_REMOVED lines=9> */
[--C-:B------:R-:W-:Y:S02]  /*3670*/  SHF.R.U64 R58, R58, 0x10, R59.reuse ;  /* 0x000000103a3a7819 */ /* 0x100fe4000000123b */
[----:B------:R-:W-:Y:S02]  /*3680*/  PRMT R60, R112, 0x5432, R60 ;  /* 0x00005432703c7816 */ /* 0x000fe4000000003c */
[----:B------:R-:W-:Y:S02]  /*3690*/  PRMT R58, R110, 0x5432, R58 ;  /* 0x000054326e3a7816 */ /* 0x000fe4000000003a */
[C---:B------:R-:W-:Y:S02]  /*36a0*/  LOP3.LUT R63, R37.reuse, 0xffff0000, RZ, 0xc0, !PT ;  /* 0xffff0000253f7812 */ /* 0x040fe400078ec0ff */
[C---:B------:R-:W-:Y:S01]  /*36b0*/  LOP3.LUT R66, R60.reuse, 0xffff0000, RZ, 0xc0, !PT ;  /* 0xffff00003c427812 */ /* 0x040fe200078ec0ff */
[----:B------:R-:W-:Y:S01]  /*36c0*/  IMAD.U32 R60, R60, 0x10000, RZ ;  /* 0x000100003c3c7824 */ /* 0x000fe200078e00ff */
[C---:B------:R-:W-:Y:S01]  /*36d0*/  LOP3.LUT R62, R58.reuse, 0xffff0000, RZ, 0xc0, !PT ;  /* 0xffff00003a3e7812 */ /* 0x040fe200078ec0ff */
[----:B------:R-:W-:Y:S01]  /*36e0*/  IMAD.U32 R58, R58, 0x10000, RZ ;  /* 0x000100003a3a7824 */ /* 0x000fe200078e00ff */
[----:B------:R-:W-:Y:S01]  /*36f0*/  SHF.R.U32.HI R61, RZ, 0x10, R59 ;  /* 0x00000010ff3d7819 */ /* 0x000fe2000001163b */
[----:B------:R-:W-:-:S02]  /*3700*/  IMAD.U32 R59, R37, 0x10000, RZ ;  /* 0x00010000253b7824 */ /* 0x000fc400078e00ff */
[C---:B------:R-:W-:Y:S01]  /*3710*/  FMUL.FTZ R96, R63.reuse, R66 ;  /* 0x000000423f607220 */ /* 0x040fe20000410000 */
[-C--:B------:R-:W-:Y:S01]  /*3720*/  FMUL.FTZ R37, R63, R62.reuse ;  /* 0x0000003e3f257220 */ /* 0x080fe20000410000 */
[----:B------:R-:W-:Y:S02]  /*3730*/  SHF.R.U32.HI R64, RZ, 0x10, R65 ;  /* 0x00000010ff407819 */ /* 0x000fe40000011641 */
[C---:B------:R-:W-:Y:S01]  /*3740*/  FFMA.FTZ R62, R59.reuse, R62, -R96 ;  /* 0x0000003e3b3e7223 */ /* 0x040fe20000010860 */
[----:B------:R-:W-:Y:S01]  /*3750*/  FFMA.FTZ R59, R59, R66, R37 ;  /* 0x000000423b3b7223 */ /* 0x000fe20000010025 */
[----:B------:R-:W-:Y:S01]  /*3760*/  PRMT R37, R127, 0x5410, R61 ;  /* 0x000054107f257816 */ /* 0x000fe2000000003d */
[----:B------:R-:W-:Y:S01]  /*3770*/  IMAD.U32 R66, R39, 0x10000, RZ ;  /* 0x0001000027427824 */ /* 0x000fe200078e00ff */
[----:B------:R-:W-:Y:S02]  /*3780*/  PRMT R61, R115, 0x5432, R64 ;  /* 0x00005432733d7816 */ /* 0x000fe40000000040 */
[C---:B------:R-:W-:Y:S01]  /*3790*/  LOP3.LUT R64, R38.reuse, 0xffff0000, RZ, 0xc0, !PT ;  /* 0xffff000026407812 */ /* 0x040fe200078ec0ff */
[C---:B------:R-:W-:Y:S01]  /*37a0*/  IMAD.U32 R65, R37.reuse, 0x10000, RZ ;  /* 0x0001000025417824 */ /* 0x040fe200078e00ff */
[----:B------:R-:W-:Y:S01]  /*37b0*/  LOP3.LUT R37, R37, 0xffff0000, RZ, 0xc0, !PT ;  /* 0xffff000025257812 */ /* 0x000fe200078ec0ff */
[C---:B------:R-:W-:Y:S01]  /*37c0*/  IMAD.U32 R63, R61.reuse, 0x10000, RZ ;  /* 0x000100003d3f7824 */ /* 0x040fe200078e00ff */
[----:B------:R-:W-:Y:S01]  /*37d0*/  LOP3.LUT R61, R61, 0xffff0000, RZ, 0xc0, !PT ;  /* 0xffff00003d3d7812 */ /* 0x000fe200078ec0ff */
[----:B------:R-:W-:-:S02]  /*37e0*/  IMAD.U32 R38, R38, 0x10000, RZ ;  /* 0x0001000026267824 */ /* 0x000fc400078e00ff */
[C---:B------:R-:W-:Y:S01]  /*37f0*/  FMUL.FTZ R67, R64.reuse, R63 ;  /* 0x0000003f40437220 */ /* 0x040fe20000410000 */
[----:B------:R-:W-:-:S03]  /*3800*/  FMUL.FTZ R64, R64, R65 ;  /* 0x0000004140407220 */ /* 0x000fc60000410000 */
[C---:B------:R-:W-:Y:S01]  /*3810*/  FFMA.FTZ R67, R38.reuse, R65, -R67 ;  /* 0x0000004126437223 */ /* 0x040fe20000010843 */
[----:B------:R-:W-:Y:S01]  /*3820*/  FFMA.FTZ R64, R38, R63, R64 ;  /* 0x0000003f26407223 */ /* 0x000fe20000010040 */
        /* <DEDUP_REMOVED lines=15> */
.L_x_2335:
[----:B------:R-:W-:Y:S05]  /*3920*/  BSYNC B2 ;  /* 0x0000000000027941 */ /* 0x000fea0003800000 */
.L_x_2334:
[----:B------:R-:W-:Y:S02]  /*3930*/  ULDC.64 UR4, c[0x0][0x208] ;  /* 0x0000820000047ab9 */ /* 0x000fe40000000a00 */
[----:B------:R2:W-:Y:S03]  /*3940*/  STG.E.128 desc[UR4][R40.64+0x20], R36 ;  /* 0x0000202428007986 */ /* 0x0005e6000c101d04 */
.L_x_2333:
[----:B------:R-:W-:Y:S05]  /*3950*/  BSYNC B1 ;  /* 0x0000000000017941 */ /* 0x000fea0003800000 */
.L_x_2332:
        /* <DEDUP_REMOVED lines=8> */
[--C-:B------:R-:W-:Y:S01]  /*39e0*/  SHF.R.U64 R54, R54, 0x10, R55.reuse ;  /* 0x0000001036367819 */ /* 0x100fe20000001237 */
[C---:B------:R-:W-:Y:S01]  /*39f0*/  IMAD.U32 R61, R39.reuse, 0x10000, RZ ;  /* 0x00010000273d7824 */ /* 0x040fe200078e00ff */
[----:B------:R-:W-:Y:S01]  /*3a00*/  SHF.R.U32.HI R59, RZ, 0x10, R55 ;  /* 0x00000010ff3b7819 */ /* 0x000fe20000011637 */
[----:B------:R-:W-:Y:S01]  /*3a10*/  IMAD.U32 R60, R36, 0x10000, RZ ;  /* 0x00010000243c7824 */ /* 0x000fe200078e00ff */
[--C-:B------:R-:W-:Y:S02]  /*3a20*/  SHF.R.U64 R55, R56, 0x10, R57.reuse ;  /* 0x0000001038377819 */ /* 0x100fe40000001239 */
[----:B------:R-:W-:Y:S01]  /*3a30*/  SHF.R.U32.HI R58, RZ, 0x10, R57 ;  /* 0x00000010ff3a7819 */ /* 0x000fe20000011639 */
[----:B------:R-:W-:Y:S01]  /*3a40*/  IMAD.U32 R57, R38, 0x10000, RZ ;  /* 0x0001000026397824 */ /* 0x000fe200078e00ff */
[----:B------:R-:W-:Y:S02]  /*3a50*/  PRMT R128, R128, 0x5410, R55 ;  /* 0x0000541080807816 */ /* 0x000fe40000000037 */
[----:B------:R-:W-:Y:S01]  /*3a60*/  LOP3.LUT R56, R39, 0xffff0000, RZ, 0xc0, !PT ;  /* 0xffff000027387812 */ /* 0x000fe200078ec0ff */
[----:B------:R-:W-:Y:S01]  /*3a70*/  IMAD.U32 R39, R37, 0x10000, RZ ;  /* 0x0001000025277824 */ /* 0x000fe200078e00ff */
[----:B------:R-:W-:-:S02]  /*3a80*/  PRMT R125, R125, 0x5410, R54 ;  /* 0x000054107d7d7816 */ /* 0x000fc40000000036 */
[----:B------:R-:W-:Y:S02]  /*3a90*/  LOP3.LUT R37, R37, 0xffff0000, RZ, 0xc0, !PT ;  /* 0xffff000025257812 */ /* 0x000fe400078ec0ff */
[----:B------:R-:W-:Y:S02]  /*3aa0*/  LOP3.LUT R62, R128, 0xffff0000, RZ, 0xc0, !PT ;  /* 0xffff0000803e7812 */ /* 0x000fe400078ec0ff */
[----:B------:R-:W-:Y:S02]  /*3ab0*/  PRMT R129, R129, 0x5410, R58 ;  /* 0x0000541081817816 */ /* 0x000fe4000000003a */
[----:B------:R-:W-:Y:S01]  /*3ac0*/  PRMT R126, R126, 0x5410, R59 ;  /* 0x000054107e7e7816 */ /* 0x000fe2000000003b */
[----:B------:R-:W-:Y:S01]  /*3ad0*/  FMUL.FTZ R54, R37, R62 ;  /* 0x0000003e25367220 */ /* 0x000fe20000410000 */
[----:B------:R-:W-:Y:S01]  /*3ae0*/  LOP3.LUT R58, R125, 0xffff0000, RZ, 0xc0, !PT ;  /* 0xffff00007d3a7812 */ /* 0x000fe200078ec0ff */
[C---:B------:R-:W-:Y:S01]  /*3af0*/  IMAD.U32 R55, R129.reuse, 0x10000, RZ ;  /* 0x0001000081377824 */ /* 0x040fe200078e00ff */
[----:B------:R-:W-:Y:S01]  /*3b00*/  LOP3.LUT R38, R38, 0xffff0000, RZ, 0xc0, !PT ;  /* 0xffff000026267812 */ /* 0x000fe200078ec0ff */
[----:B------:R-:W-:Y:S01]  /*3b10*/  IMAD.U32 R59, R126, 0x10000, RZ ;  /* 0x000100007e3b7824 */ /* 0x000fe200078e00ff */
[----:B------:R-:W-:Y:S01]  /*3b20*/  LOP3.LUT R129, R129, 0xffff0000, RZ, 0xc0, !PT ;  /* 0xffff000081817812 */ /* 0x000fe200078ec0ff */
[-C--:B------:R-:W-:Y:S01]  /*3b30*/  FMUL.FTZ R37, R37, R58.reuse ;  /* 0x0000003a25257220 */ /* 0x080fe20000410000 */
[C---:B------:R-:W-:Y:S01]  /*3b40*/  FFMA.FTZ R54, R39.reuse, R58, -R54 ;  /* 0x0000003a27367223 */ /* 0x040fe20000010836 */
[C---:B------:R-:W-:Y:S01]  /*3b50*/  FMUL.FTZ R58, R38.reuse, R55 ;  /* 0x00000037263a7220 */ /* 0x040fe20000410000 */
[----:B------:R-:W-:Y:S01]  /*3b60*/  FMUL.FTZ R38, R38, R59 ;  /* 0x0000003b26267220 */ /* 0x000fe20000410000 */
[----:B------:R-:W-:Y:S01]  /*3b70*/  LOP3.LUT R36, R36, 0xffff0000, RZ, 0xc0, !PT ;  /* 0xffff000024247812 */ /* 0x000fe200078ec0ff */
[----:B------:R-:W-:Y:S01]  /*3b80*/  FFMA.FTZ R37, R39, R62, R37 ;  /* 0x0000003e27257223 */ /* 0x000fe20000010025 */
[----:B------:R-:W-:Y:S01]  /*3b90*/  LOP3.LUT R126, R126, 0xffff0000, RZ, 0xc0, !PT ;  /* 0xffff00007e7e7812 */ /* 0x000fe200078ec0ff */
[----:B------:R-:W-:-:S02]  /*3ba0*/  IMAD.U32 R39, R128, 0x10000, RZ ;  /* 0x0001000080277824 */ /* 0x000fc400078e00ff */
[----:B------:R-:W-:Y:S01]  /*3bb0*/  FFMA.FTZ R55, R57, R55, R38 ;  /* 0x0000003739377223 */ /* 0x000fe20000010026 */
[----:B------:R-:W-:Y:S02]  /*3bc0*/  IMAD.U32 R125, R125, 0x10000, RZ ;  /* 0x000100007d7d7824 */ /* 0x000fe400078e00ff */
[----:B------:R-:W-:Y:S01]  /*3bd0*/  FFMA.FTZ R58, R57, R59, -R58 ;  /* 0x0000003b393a7223 */ /* 0x000fe2000001083a */
        /* <DEDUP_REMOVED lines=12> */
.L_x_2339:
[----:B------:R-:W-:Y:S05]  /*3ca0*/  BSYNC B2 ;  /* 0x0000000000027941 */ /* 0x000fea0003800000 */
.L_x_2338:
[----:B------:R-:W-:Y:S02]  /*3cb0*/  ULDC.64 UR4, c[0x0][0x208] ;  /* 0x0000820000047ab9 */ /* 0x000fe40000000a00 */
[----:B------:R3:W-:Y:S03]  /*3cc0*/  STG.E.128 desc[UR4][R40.64+0x40], R36 ;  /* 0x0000402428007986 */ /* 0x0007e6000c101d04 */
.L_x_2337:
[----:B------:R-:W-:Y:S05]  /*3cd0*/  BSYNC B1 ;  /* 0x0000000000017941 */ /* 0x000fea0003800000 */
.L_x_2336:
        /* <DEDUP_REMOVED lines=9> */
[--C-:B------:R-:W-:Y:S01]  /*3d70*/  SHF.R.U64 R57, R50, 0x10, R51.reuse ;  /* 0x0000001032397819 */ /* 0x100fe20000001233 */
[----:B------:R-:W-:Y:S01]  /*3d80*/  IMAD.U32 R50, R38, 0x10000, RZ ;  /* 0x0001000026327824 */ /* 0x000fe200078e00ff */
[----:B------:R-:W-:Y:S02]  /*3d90*/  SHF.R.U32.HI R54, RZ, 0x10, R51 ;  /* 0x00000010ff367819 */ /* 0x000fe40000011633 */
[----:B------:R-:W-:Y:S01]  /*3da0*/  PRMT R122, R122, 0x5410, R55 ;  /* 0x000054107a7a7816 */ /* 0x000fe20000000037 */
[----:B------:R-:W-:Y:S01]  /*3db0*/  IMAD.U32 R55, R37, 0x10000, RZ ;  /* 0x0001000025377824 */ /* 0x000fe200078e00ff */
[----:B------:R-:W-:Y:S02]  /*3dc0*/  SHF.R.U32.HI R52, RZ, 0x10, R53 ;  /* 0x00000010ff347819 */ /* 0x000fe40000011635 */
[----:B------:R-:W-:-:S02]  /*3dd0*/  PRMT R124, R124, 0x5410, R57 ;  /* 0x000054107c7c7816 */ /* 0x000fc40000000039 */
[----:B------:R-:W-:Y:S02]  /*3de0*/  PRMT R121, R121, 0x5410, R54 ;  /* 0x0000541079797816 */ /* 0x000fe40000000036 */
[----:B------:R-:W-:Y:S01]  /*3df0*/  LOP3.LUT R53, R37, 0xffff0000, RZ, 0xc0, !PT ;  /* 0xffff000025357812 */ /* 0x000fe200078ec0ff */
[----:B------:R-:W-:Y:S01]  /*3e00*/  IMAD.U32 R37, R36, 0x10000, RZ ;  /* 0x0001000024257824 */ /* 0x000fe200078e00ff */
[C---:B------:R-:W-:Y:S01]  /*3e10*/  LOP3.LUT R58, R122.reuse, 0xffff0000, RZ, 0xc0, !PT ;  /* 0xffff00007a3a7812 */ /* 0x040fe200078ec0ff */
[----:B------:R-:W-:Y:S01]  /*3e20*/  IMAD.U32 R56, R121, 0x10000, RZ ;  /* 0x0001000079387824 */ /* 0x000fe200078e00ff */
[----:B------:R-:W-:Y:S01]  /*3e30*/  PRMT R123, R123, 0x5410, R52 ;  /* 0x000054107b7b7816 */ /* 0x000fe20000000034 */
[----:B------:R-:W-:Y:S01]  /*3e40*/  IMAD.U32 R122, R122, 0x10000, RZ ;  /* 0x000100007a7a7824 */ /* 0x000fe200078e00ff */
[----:B------:R-:W-:Y:S01]  /*3e50*/  LOP3.LUT R54, R124, 0xffff0000, RZ, 0xc0, !PT ;  /* 0xffff00007c367812 */ /* 0x000fe200078ec0ff */
[----:B------:R-:W-:Y:S01]  /*3e60*/  FMUL.FTZ R60, R53, R58 ;  /* 0x0000003a353c7220 */ /* 0x000fe20000410000 */
[----:B------:R-:W-:Y:S01]  /*3e70*/  LOP3.LUT R51, R38, 0xffff0000, RZ, 0xc0, !PT ;  /* 0xffff000026337812 */ /* 0x000fe200078ec0ff */
[----:B------:R-:W-:Y:S01]  /*3e80*/  IMAD.U32 R52, R123, 0x10000, RZ ;  /* 0x000100007b347824 */ /* 0x000fe200078e00ff */
[----:B------:R-:W-:Y:S01]  /*3e90*/  LOP3.LUT R38, R39, 0xffff0000, RZ, 0xc0, !PT ;  /* 0xffff000027267812 */ /* 0x000fe200078ec0ff */
[-C--:B------:R-:W-:Y:S01]  /*3ea0*/  FMUL.FTZ R57, R53, R54.reuse ;  /* 0x0000003635397220 */ /* 0x080fe20000410000 */
[----:B------:R-:W-:Y:S01]  /*3eb0*/  LOP3.LUT R53, R36, 0xffff0000, RZ, 0xc0, !PT ;  /* 0xffff000024357812 */ /* 0x000fe200078ec0ff */
[----:B------:R-:W-:Y:S01]  /*3ec0*/  FFMA.FTZ R36, R55, R54, -R60 ;  /* 0x0000003637247223 */ /* 0x000fe2000001083c */
[----:B------:R-:W-:Y:S01]  /*3ed0*/  FMUL.FTZ R59, R51, R52 ;  /* 0x00000034333b7220 */ /* 0x000fe20000410000 */
[----:B------:R-:W-:Y:S01]  /*3ee0*/  FFMA.FTZ R55, R55, R58, R57 ;  /* 0x0000003a37377223 */ /* 0x000fe20000010039 */
[-C--:B------:R-:W-:Y:S01]  /*3ef0*/  FMUL.FTZ R57, R51, R56.reuse ;  /* 0x0000003833397220 */ /* 0x080fe20000410000 */
[----:B------:R-:W-:Y:S01]  /*3f00*/  LOP3.LUT R123, R123, 0xffff0000, RZ, 0xc0, !PT ;  /* 0xffff00007b7b7812 */ /* 0x000fe200078ec0ff */
[----:B------:R-:W-:Y:S01]  /*3f10*/  FFMA.FTZ R51, R50, R56, -R59 ;  /* 0x0000003832337223 */ /* 0x000fe2000001083b */
[----:B------:R-:W-:Y:S01]  /*3f20*/  LOP3.LUT R121, R121, 0xffff0000, RZ, 0xc0, !PT ;  /* 0xffff000079797812 */ /* 0x000fe200078ec0ff */
[----:B------:R-:W-:-:S02]  /*3f30*/  IMAD.U32 R124, R124, 0x10000, RZ ;  /* 0x000100007c7c7824 */ /* 0x000fc400078e00ff */
[----:B------:R-:W-:Y:S01]  /*3f40*/  FFMA.FTZ R50, R50, R52, R57 ;  /* 0x0000003432327223 */ /* 0x000fe20000010039 */
[C---:B------:R-:W-:Y:S01]  /*3f50*/  FMUL.FTZ R52, R38.reuse, R123 ;  /* 0x0000007b26347220 */ /* 0x040fe20000410000 */
[----:B------:R-:W-:Y:S02]  /*3f60*/  IMAD.U32 R39, R39, 0x10000, RZ ;  /* 0x0001000027277824 */ /* 0x000fe400078e00ff */
        /* <DEDUP_REMOVED lines=11> */
[----:B------:R-:W-:-:S07]  /*4020*/  F2FP.BF16.F32.PACK_AB R39, R39, R52 ;  /* 0x000000342727723e */ /* 0x000fce00000010ff */
.L_x_2343:
[----:B------:R-:W-:Y:S05]  /*4030*/  BSYNC B2 ;  /* 0x0000000000027941 */ /* 0x000fea0003800000 */
.L_x_2342:
[----:B------:R-:W-:Y:S02]  /*4040*/  ULDC.64 UR4, c[0x0][0x208] ;  /* 0x0000820000047ab9 */ /* 0x000fe40000000a00 */
[----:B------:R4:W-:Y:S03]  /*4050*/  STG.E.128 desc[UR4][R40.64+0x60], R36 ;  /* 0x0000602428007986 */ /* 0x0009e6000c101d04 */
.L_x_2341:
[----:B------:R-:W-:Y:S05]  /*4060*/  BSYNC B1 ;  /* 0x0000000000017941 */ /* 0x000fea0003800000 */
.L_x_2340:
        /* <DEDUP_REMOVED lines=10> */
[----:B------:R-:W-:Y:S02]  /*4110*/  SHF.R.U64 R48, R48, 0x10, R49 ;  /* 0x0000001030307819 */ /* 0x000fe40000001231 */
[----:B------:R-:W-:Y:S02]  /*4120*/  SHF.R.U32.HI R51, RZ, 0x10, R47 ;  /* 0x00000010ff337819 */ /* 0x000fe4000001162f */
[----:B------:R-:W-:Y:S02]  /*4130*/  SHF.R.U32.HI R47, RZ, 0x10, R49 ;  /* 0x00000010ff2f7819 */ /* 0x000fe40000011631 */
[----:B------:R-:W-:Y:S02]  /*4140*/  PRMT R117, R117, 0x5410, R50 ;  /* 0x0000541075757816 */ /* 0x000fe40000000032 */
[----:B------:R-:W-:-:S02]  /*4150*/  PRMT R119, R119, 0x5410, R48 ;  /* 0x0000541077777816 */ /* 0x000fc40000000030 */
[----:B------:R-:W-:Y:S01]  /*4160*/  PRMT R120, R120, 0x5410, R47 ;  /* 0x0000541078787816 */ /* 0x000fe2000000002f */
[C---:B------:R-:W-:Y:S01]  /*4170*/  IMAD.U32 R47, R37.reuse, 0x10000, RZ ;  /* 0x00010000252f7824 */ /* 0x040fe200078e00ff */
        /* <DEDUP_REMOVED lines=8> */
[C---:B------:R-:W-:Y:S01]  /*4200*/  FMUL.FTZ R54, R48.reuse, R52 ;  /* 0x0000003430367220 */ /* 0x040fe20000410000 */
[----:B------:R-:W-:Y:S01]  /*4210*/  LOP3.LUT R38, R39, 0xffff0000, RZ, 0xc0, !PT ;  /* 0xffff000027267812 */ /* 0x000fe200078ec0ff */
[----:B------:R-:W-:Y:S01]  /*4220*/  FMUL.FTZ R55, R48, R50 ;  /* 0x0000003230377220 */ /* 0x000fe20000410000 */
[----:B------:R-:W-:Y:S01]  /*4230*/  LOP3.LUT R120, R120, 0xffff0000, RZ, 0xc0, !PT ;  /* 0xffff000078787812 */ /* 0x000fe200078ec0ff */
[----:B------:R-:W-:Y:S01]  /*4240*/  FMUL.FTZ R57, R49, R53 ;  /* 0x0000003531397220 */ /* 0x000fe20000410000 */
[----:B------:R-:W-:Y:S01]  /*4250*/  LOP3.LUT R118, R118, 0xffff0000, RZ, 0xc0, !PT ;  /* 0xffff000076767812 */ /* 0x000fe200078ec0ff */
[----:B------:R-:W-:Y:S01]  /*4260*/  IMAD.U32 R119, R119, 0x10000, RZ ;  /* 0x0001000077777824 */ /* 0x000fe200078e00ff */
[----:B------:R-:W-:Y:S01]  /*4270*/  LOP3.LUT R36, R36, 0xffff0000, RZ, 0xc0, !PT ;  /* 0xffff000024247812 */ /* 0x000fe200078ec0ff */
[----:B------:R-:W-:Y:S01]  /*4280*/  FMUL.FTZ R49, R49, R51 ;  /* 0x0000003331317220 */ /* 0x000fe20000410000 */
[----:B------:R-:W-:-:S02]  /*4290*/  IMAD.U32 R117, R117, 0x10000, RZ ;  /* 0x0001000075757824 */ /* 0x000fc400078e00ff */
[C---:B------:R-:W-:Y:S01]  /*42a0*/  FFMA.FTZ R54, R47.reuse, R50, -R54 ;  /* 0x000000322f367223 */ /* 0x040fe20000010836 */
[----:B------:R-:W-:Y:S01]  /*42b0*/  FFMA.FTZ R55, R47, R52, R55 ;  /* 0x000000342f377223 */ /* 0x000fe20000010037 */
[C---:B------:R-:W-:Y:S01]  /*42c0*/  FMUL.FTZ R48, R38.reuse, R120 ;  /* 0x0000007826307220 */ /* 0x040fe20000410000 */
[----:B------:R-:W-:Y:S01]  /*42d0*/  FMUL.FTZ R47, R38, R118 ;  /* 0x00000076262f7220 */ /* 0x000fe20000410000 */
[----:B------:R-:W-:Y:S01]  /*42e0*/  FFMA.FTZ R57, R46, R51, -R57 ;  /* 0x000000332e397223 */ /* 0x000fe20000010839 */
[----:B------:R-:W-:Y:S01]  /*42f0*/  FMUL.FTZ R38, R36, R119 ;  /* 0x0000007724267220 */ /* 0x000fe20000410000 */
[----:B------:R-:W-:Y:S01]  /*4300*/  FFMA.FTZ R46, R46, R53, R49 ;  /* 0x000000352e2e7223 */ /* 0x000fe20000010031 */
[-C--:B------:R-:W-:Y:S01]  /*4310*/  FMUL.FTZ R36, R36, R117.reuse ;  /* 0x0000007524247220 */ /* 0x080fe20000410000 */
[----:B------:R-:W-:Y:S02]  /*4320*/  IMAD.U32 R39, R39, 0x10000, RZ ;  /* 0x0001000027277824 */ /* 0x000fe400078e00ff */
[----:B------:R-:W-:Y:S01]  /*4330*/  FFMA.FTZ R38, R37, R117, -R38 ;  /* 0x0000007525267223 */ /* 0x000fe20000010826 */
[----:B------:R-:W-:Y:S01]  /*4340*/  F2FP.BF16.F32.PACK_AB R54, R55, R54 ;  /* 0x000000363736723e */ /* 0x000fe200000010ff */
[----:B------:R-:W-:Y:S01]  /*4350*/  FFMA.FTZ R37, R37, R119, R36 ;  /* 0x0000007725257223 */ /* 0x000fe20000010024 */
[C---:B------:R-:W-:Y:S01]  /*4360*/  FFMA.FTZ R48, R39.reuse, R118, -R48 ;  /* 0x0000007627307223 */ /* 0x040fe20000010830 */
[----:B------:R-:W-:Y:S01]  /*4370*/  FFMA.FTZ R47, R39, R120, R47 ;  /* 0x00000078272f7223 */ /* 0x000fe2000001002f */
[----:B------:R-:W-:-:S02]  /*4380*/  F2FP.BF16.F32.PACK_AB R46, R46, R57 ;  /* 0x000000392e2e723e */ /* 0x000fc400000010ff */
[----:B------:R-:W-:Y:S01]  /*4390*/  F2FP.BF16.F32.PACK_AB R36, R37, R38 ;  /* 0x000000262524723e */ /* 0x000fe200000010ff */
[----:B------:R-:W-:Y:S01]  /*43a0*/  IMAD.MOV.U32 R37, RZ, RZ, R54 ;  /* 0x000000ffff257224 */ /* 0x000fe200078e0036 */
[----:B------:R-:W-:Y:S01]  /*43b0*/  F2FP.BF16.F32.PACK_AB R39, R47, R48 ;  /* 0x000000302f27723e */ /* 0x000fe200000010ff */
[----:B------:R-:W-:-:S07]  /*43c0*/  IMAD.MOV.U32 R38, RZ, RZ, R46 ;  /* 0x000000ffff267224 */ /* 0x000fce00078e002e */
.L_x_2347:
[----:B------:R-:W-:Y:S05]  /*43d0*/  BSYNC B2 ;  /* 0x0000000000027941 */ /* 0x000fea0003800000 */
.L_x_2346:
[----:B------:R-:W-:Y:S02]  /*43e0*/  ULDC.64 UR4, c[0x0][0x208] ;  /* 0x0000820000047ab9 */ /* 0x000fe40000000a00 */
[----:B------:R1:W-:Y:S03]  /*43f0*/  STG.E.128 desc[UR4][R40.64+0x80], R36 ;  /* 0x0000802428007986 */ /* 0x0003e6000c101d04 */
.L_x_2345:
[----:B------:R-:W-:Y:S05]  /*4400*/  BSYNC B1 ;  /* 0x0000000000017941 */ /* 0x000fea0003800000 */
.L_x_2344:
        /* <DEDUP_REMOVED lines=20> */
[C---:B------:R-:W-:Y:S01]  /*4550*/  LOP3.LUT R48, R115.reuse, 0xffff0000, RZ, 0xc0, !PT ;  /* 0xffff000073307812 */ /* 0x040fe200078ec0ff */
        /* <DEDUP_REMOVED lines=20> */
[----:B------:R-:W-:Y:S01]  /*46a0*/  FMUL.FTZ R36, R36, R110 ;  /* 0x0000006e24247220 */ /* 0x000fe20000410000 */
[----:B------:R-:W-:Y:S01]  /*46b0*/  FMUL.FTZ R45, R45, R112 ;  /* 0x000000702d2d7220 */ /* 0x000fe20000410000 */
        /* <DEDUP_REMOVED lines=10> */
.L_x_2349:
[----:B------:R-:W-:Y:S05]  /*4760*/  BSYNC B1 ;  /* 0x0000000000017941 */ /* 0x000fea0003800000 */
.L_x_2348:
[----:B------:R-:W-:Y:S02]  /*4770*/  ULDC.64 UR4, c[0x0][0x208] ;  /* 0x0000820000047ab9 */ /* 0x000fe40000000a00 */
[----:B------:R1:W-:Y:S01]  /*4780*/  STG.E.128 desc[UR4][R40.64+0xa0], R36 ;  /* 0x0000a02428007986 */ /* 0x0003e2000c101d04 */
[----:B------:R-:W-:Y:S05]  /*4790*/  BRA `(.L_x_2327) ;  /* 0x0000002000cc7947 */ /* 0x000fea0003800000 */
.L_x_2321:
        /* <DEDUP_REMOVED lines=22> */
[----:B------:R-:W-:Y:S01]  /*4900*/  CS2R R56, SRZ ;  /* 0x0000000000387805 */ /* 0x000fe2000001ff00 */
[----:B------:R-:W-:-:S02]  /*4910*/  ULDC.64 UR6, c[0x0][0x208] ;  /* 0x0000820000067ab9 */ /* 0x000fc40000000a00 */
        /* <DEDUP_REMOVED lines=23> */
.L_x_2351:
[----:B------:R-:W-:Y:S05]  /*4a90*/  BSYNC B1 ;  /* 0x0000000000017941 */ /* 0x000fea0003800000 */
.L_x_2350:
[----:B------:R-:W2:Y:S01]  /*4aa0*/  LDL R26, [R1+0x60] ;  /* 0x00006000011a7983 */ /* 0x000ea20000100800 */
[----:B0----5:R-:W-:Y:S02]  /*4ab0*/  IMAD.MOV.U32 R60, RZ, RZ, R39 ;  /* 0x000000ffff3c7224 */ /* 0x021fe400078e0027 */
[----:B------:R-:W-:Y:S02]  /*4ac0*/  IMAD.MOV.U32 R61, RZ, RZ, R36 ;  /* 0x000000ffff3d7224 */ /* 0x000fe400078e0024 */
[----:B------:R-:W-:-:S05]  /*4ad0*/  IMAD.MOV.U32 R62, RZ, RZ, R43 ;  /* 0x000000ffff3e7224 */ /* 0x000fca00078e002b */
[----:B------:R-:W-:Y:S01]  /*4ae0*/  PRMT R128, R62, 0x7610, R128 ;  /* 0x000076103e807816 */ /* 0x000fe20000000080 */
[----:B------:R-:W-:-:S05]  /*4af0*/  IMAD.MOV.U32 R62, RZ, RZ, R47 ;  /* 0x000000ffff3e7224 */ /* 0x000fca00078e002f */
[----:B------:R-:W-:Y:S01]  /*4b00*/  PRMT R121, R121, 0x5410, R62 ;  /* 0x0000541079797816 */ /* 0x000fe2000000003e */
[----:B------:R-:W-:Y:S01]  /*4b10*/  IMAD.MOV.U32 R62, RZ, RZ, R51 ;  /* 0x000000ffff3e7224 */ /* 0x000fe200078e0033 */
[----:B--2---:R-:W-:Y:S01]  /*4b20*/  R2UR UR4, R26 ;  /* 0x000000001a0472ca */ /* 0x004fe200000e0000 */
[----:B------:R-:W-:-:S05]  /*4b30*/  IMAD.MOV.U32 R26, RZ, RZ, R38 ;  /* 0x000000ffff1a7224 */ /* 0x000fca00078e0026 */
[----:B------:R-:W-:Y:S01]  /*4b40*/  PRMT R122, R26, 0x5410, R60 ;  /* 0x000054101a7a7816 */ /* 0x000fe2000000003c */
[----:B------:R-:W-:Y:S02]  /*4b50*/  IMAD.MOV.U32 R26, RZ, RZ, R37 ;  /* 0x000000ffff1a7224 */ /* 0x000fe400078e0025 */
[----:B------:R-:W-:-:S03]  /*4b60*/  IMAD.MOV.U32 R60, RZ, RZ, R42 ;  /* 0x000000ffff3c7224 */ /* 0x000fc600078e002a */
[----:B------:R-:W-:Y:S01]  /*4b70*/  PRMT R123, R61, 0x5410, R26 ;  /* 0x000054103d7b7816 */ /* 0x000fe2000000001a */
[----:B------:R-:W-:Y:S01]  /*4b80*/  IMAD.MOV.U32 R26, RZ, RZ, R40 ;  /* 0x000000ffff1a7224 */ /* 0x000fe200078e0028 */
[----:B------:R-:W-:Y:S01]  /*4b90*/  PRMT R126, R60, 0x7610, R126 ;  /* 0x000076103c7e7816 */ /* 0x000fe2000000007e */
[----:B------:R-:W-:Y:S01]  /*4ba0*/  IMAD.MOV.U32 R60, RZ, RZ, R41 ;  /* 0x000000ffff3c7224 */ /* 0x000fe200078e0029 */
[----:B------:R-:W-:Y:S01]  /*4bb0*/  UISETP.NE.AND UP0, UPT, UR4, 0x3, UPT ;  /* 0x000000030400788c */ /* 0x000fe2000bf05270 */
[----:B------:R-:W-:Y:S01]  /*4bc0*/  IMAD.MOV.U32 R61, RZ, RZ, R46 ;  /* 0x000000ffff3d7224 */ /* 0x000fe200078e002e */
[----:B------:R-:W-:Y:S01]  /*4bd0*/  PRMT R128, R128, 0x5410, R26 ;  /* 0x0000541080807816 */ /* 0x000fe2000000001a */
[----:B------:R-:W-:Y:S01]  /*4be0*/  IMAD.MOV.U32 R26, RZ, RZ, R44 ;  /* 0x000000ffff1a7224 */ /* 0x000fe200078e002c */
[----:B------:R-:W-:Y:S01]  /*4bf0*/  PRMT R129, R60, 0x7610, R129 ;  /* 0x000076103c817816 */ /* 0x000fe20000000081 */
[----:B------:R-:W-:Y:S01]  /*4c00*/  IMAD.MOV.U32 R60, RZ, RZ, R45 ;  /* 0x000000ffff3c7224 */ /* 0x000fe200078e002d */
[----:B------:R-:W-:-:S02]  /*4c10*/  PLOP3.LUT P3, PT, PT, PT, UP0, 0x80, 0x0 ;  /* 0x000000000000781c */ /* 0x000fc40003f6f008 */
[----:B------:R-:W-:Y:S01]  /*4c20*/  PRMT R120, R120, 0x5410, R61 ;  /* 0x0000541078787816 */ /* 0x000fe2000000003d */
        /* <DEDUP_REMOVED lines=24> */
.L_x_2352:
[----:B------:R-:W2:Y:S01]  /*4db0*/  LDL R60, [R1+0x40] ;  /* 0x00004000013c7983 */ /* 0x000ea20000100800 */
[----:B------:R-:W-:Y:S01]  /*4dc0*/  IMAD R26, R18, 0x8, R16 ;  /* 0x00000008121a7824 */ /* 0x000fe200078e0210 */
[----:B------:R-:W-:Y:S01]  /*4dd0*/  BSSY B1, `(.L_x_2353) ;  /* 0x0000004000017945 */ /* 0x000fe20003800000 */
[----:B--2---:R-:W-:-:S04]  /*4de0*/  SHF.L.U32 R92, R60, 0x1f, RZ ;  /* 0x0000001f3c5c7819 */ /* 0x004fc800000006ff */
[----:B------:R-:W0:Y:S02]  /*4df0*/  SYNCS.PHASECHK.TRANS64.TRYWAIT P5, [R26+URZ+0x31c90], R92 ;  /* 0x031c905c1a0075a7 */ /* 0x000e2400080a017f */
[----:B0-----:R-:W-:Y:S05]  /*4e00*/  @!P5 BRA `(.L_x_2354) ;  /* 0x0000020800c0d947 */ /* 0x001fea0003800000 */
.L_x_2624:
[----:B------:R-:W-:Y:S05]  /*4e10*/  BSYNC B1 ;  /* 0x0000000000017941 */ /* 0x000fea0003800000 */
.L_x_2353:
        /* <DEDUP_REMOVED lines=41> */
[C---:B------:R-:W-:Y:S02]  /*50b0*/  PRMT R44, R117.reuse, 0x5432, R44 ;  /* 0x00005432752c7816 */ /* 0x040fe4000000002c */
[----:B------:R-:W-:Y:S02]  /*50c0*/  PRMT R45, R117, 0x5410, R45 ;  /* 0x00005410752d7816 */ /* 0x000fe4000000002d */
[----:B------:R-:W-:Y:S02]  /*50d0*/  SHF.R.U64 R46, R46, 0x10, R47 ;  /* 0x000000102e2e7819 */ /* 0x000fe4000000122f */
[----:B------:R-:W-:-:S02]  /*50e0*/  SHF.R.U32.HI R117, RZ, 0x10, R57 ;  /* 0x00000010ff757819 */ /* 0x000fc40000011639 */
[----:B------:R-:W-:Y:S02]  /*50f0*/  SHF.R.U32.HI R118, RZ, 0x10, R47 ;  /* 0x00000010ff767819 */ /* 0x000fe4000001162f */
[----:B------:R-:W-:Y:S02]  /*5100*/  SHF.R.U64 R47, R56, 0x10, R57 ;  /* 0x00000010382f7819 */ /* 0x000fe40000001239 */
[----:B------:R-:W-:Y:S02]  /*5110*/  PRMT R57, R120, 0x5432, R46 ;  /* 0x0000543278397816 */ /* 0x000fe4000000002e */
[----:B------:R-:W-:Y:S02]  /*5120*/  SHF.R.U32.HI R119, RZ, 0x10, R59 ;  /* 0x00000010ff777819 */ /* 0x000fe4000001163b */
[----:B------:R-:W-:Y:S02]  /*5130*/  PRMT R46, R131, 0x5410, R117 ;  /* 0x00005410832e7816 */ /* 0x000fe40000000075 */
[----:B------:R-:W-:-:S02]  /*5140*/  PRMT R118, R121, 0x5432, R118 ;  /* 0x0000543279767816 */ /* 0x000fc40000000076 */
[----:B------:R-:W-:Y:S01]  /*5150*/  PRMT R47, R121, 0x5410, R47 ;  /* 0x00005410792f7816 */ /* 0x000fe2000000002f */
[----:B-1----:R-:W-:Y:S01]  /*5160*/  IMAD.U32 R121, R65, 0x10000, RZ ;  /* 0x0001000041797824 */ /* 0x002fe200078e00ff */
[----:B------:R-:W-:Y:S01]  /*5170*/  PRMT R119, R120, 0x5410, R119 ;  /* 0x0000541078777816 */ /* 0x000fe20000000077 */
[----:B------:R-:W-:Y:S01]  /*5180*/  IMAD.U32 R120, R46, 0x10000, RZ ;  /* 0x000100002e787824 */ /* 0x000fe200078e00ff */
[----:B------:R-:W-:Y:S01]  /*5190*/  SHF.R.U64 R56, R58, 0x10, R59 ;  /* 0x000000103a387819 */ /* 0x000fe2000000123b */
[----:B--2---:R-:W-:Y:S01]  /*51a0*/  IMAD.U32 R59, R61, 0x10000, RZ ;  /* 0x000100003d3b7824 */ /* 0x004fe200078e00ff */
[----:B------:R-:W-:Y:S01]  /*51b0*/  LOP3.LUT R46, R46, 0xffff0000, RZ, 0xc0, !PT ;  /* 0xffff00002e2e7812 */ /* 0x000fe200078ec0ff */
[----:B------:R-:W-:Y:S02]  /*51c0*/  IMAD.U32 R58, R45, 0x10000, RZ ;  /* 0x000100002d3a7824 */ /* 0x000fe400078e00ff */
[----:B------:R-:W-:Y:S01]  /*51d0*/  FMUL.FTZ R117, R121, R120 ;  /* 0x0000007879757220 */ /* 0x000fe20000410000 */
[----:B------:R-:W-:-:S02]  /*51e0*/  LOP3.LUT R61, R61, 0xffff0000, RZ, 0xc0, !PT ;  /* 0xffff00003d3d7812 */ /* 0x000fc400078ec0ff */
[----:B------:R-:W-:Y:S01]  /*51f0*/  PRMT R56, R129, 0x5432, R56 ;  /* 0x0000543281387816 */ /* 0x000fe20000000038 */
[-C--:B------:R-:W-:Y:S01]  /*5200*/  FFMA.FTZ R117, R59, R58.reuse, -R117 ;  /* 0x0000003a3b757223 */ /* 0x080fe20000010875 */
[----:B------:R-:W-:Y:S01]  /*5210*/  FMUL.FTZ R58, R121, R58 ;  /* 0x0000003a793a7220 */ /* 0x000fe20000410000 */
[----:B------:R-:W-:-:S03]  /*5220*/  IMAD.U32 R121, R67, 0x10000, RZ ;  /* 0x0001000043797824 */ /* 0x000fc600078e00ff */
[----:B------:R-:W-:Y:S01]  /*5230*/  FFMA.FTZ R58, R59, R120, R58 ;  /* 0x000000783b3a7223 */ /* 0x000fe2000001003a */
[----:B------:R-:W-:Y:S01]  /*5240*/  LOP3.LUT R59, R65, 0xffff0000, RZ, 0xc0, !PT ;  /* 0xffff0000413b7812 */ /* 0x000fe200078ec0ff */
[----:B------:R-:W-:Y:S01]  /*5250*/  IMAD.U32 R120, R119, 0x10000, RZ ;  /* 0x0001000077787824 */ /* 0x000fe200078e00ff */
[----:B------:R-:W-:Y:S02]  /*5260*/  LOP3.LUT R65, R45, 0xffff0000, RZ, 0xc0, !PT ;  /* 0xffff00002d417812 */ /* 0x000fe400078ec0ff */
[----:B------:R-:W-:Y:S01]  /*5270*/  LOP3.LUT R119, R119, 0xffff0000, RZ, 0xc0, !PT ;  /* 0xffff000077777812 */ /* 0x000fe200078ec0ff */
[C---:B------:R-:W-:Y:S02]  /*5280*/  FMUL.FTZ R45, R59.reuse, R46 ;  /* 0x0000002e3b2d7220 */ /* 0x040fe40000410000 */
[-C--:B------:R-:W-:Y:S02]  /*5290*/  FMUL.FTZ R59, R59, R65.reuse ;  /* 0x000000413b3b7220 */ /* 0x080fe40000410000 */
[----:B------:R-:W-:Y:S01]  /*52a0*/  FFMA.FTZ R45, R61, R65, -R45 ;  /* 0x000000413d2d7223 */ /* 0x000fe2000001082d */
[----:B------:R-:W-:-:S02]  /*52b0*/  IMAD.U32 R65, R63, 0x10000, RZ ;  /* 0x000100003f417824 */ /* 0x000fc400078e00ff */
[----:B------:R-:W-:Y:S01]  /*52c0*/  FFMA.FTZ R46, R61, R46, R59 ;  /* 0x0000002e3d2e7223 */ /* 0x000fe2000001003b */
[C---:B------:R-:W-:Y:S02]  /*52d0*/  IMAD.U32 R61, R118.reuse, 0x10000, RZ ;  /* 0x00010000763d7824 */ /* 0x040fe400078e00ff */
[----:B------:R-:W-:Y:S01]  /*52e0*/  FMUL.FTZ R59, R121, R120 ;  /* 0x00000078793b7220 */ /* 0x000fe20000410000 */
[----:B------:R-:W-:Y:S02]  /*52f0*/  LOP3.LUT R118, R118, 0xffff0000, RZ, 0xc0, !PT ;  /* 0xffff000076767812 */ /* 0x000fe400078ec0ff */
[----:B------:R-:W-:Y:S01]  /*5300*/  LOP3.LUT R63, R63, 0xffff0000, RZ, 0xc0, !PT ;  /* 0xffff00003f3f7812 */ /* 0x000fe200078ec0ff */
[-C--:B------:R-:W-:Y:S01]  /*5310*/  FFMA.FTZ R59, R65, R61.reuse, -R59 ;  /* 0x0000003d413b7223 */ /* 0x080fe2000001083b */
[----:B------:R-:W-:Y:S01]  /*5320*/  FMUL.FTZ R61, R121, R61 ;  /* 0x0000003d793d7220 */ /* 0x000fe20000410000 */
[----:B------:R-:W-:Y:S02]  /*5330*/  F2FP.BF16.F32.PACK_AB R45, R45, R117 ;  /* 0x000000752d2d723e */ /* 0x000fe400000010ff */
[----:B------:R-:W-:Y:S01]  /*5340*/  F2FP.BF16.F32.PACK_AB R46, R46, R58 ;  /* 0x0000003a2e2e723e */ /* 0x000fe200000010ff */
[----:B------:R-:W-:Y:S01]  /*5350*/  FFMA.FTZ R61, R65, R120, R61 ;  /* 0x00000078413d7223 */ /* 0x000fe2000001003d */
[----:B------:R-:W-:Y:S01]  /*5360*/  LOP3.LUT R65, R67, 0xffff0000, RZ, 0xc0, !PT ;  /* 0xffff000043417812 */ /* 0x000fe200078ec0ff */
[C---:B------:R-:W-:Y:S01]  /*5370*/  IMAD.U32 R58, R60.reuse, 0x10000, RZ ;  /* 0x000100003c3a7824 */ /* 0x040fe200078e00ff */
[----:B------:R-:W-:-:S03]  /*5380*/  LOP3.LUT R60, R60, 0xffff0000, RZ, 0xc0, !PT ;  /* 0xffff00003c3c7812 */ /* 0x000fc600078ec0ff */
[C---:B------:R-:W-:Y:S01]  /*5390*/  FMUL.FTZ R67, R65.reuse, R119 ;  /* 0x0000007741437220 */ /* 0x040fe20000410000 */
[----:B------:R-:W-:-:S03]  /*53a0*/  FMUL.FTZ R65, R65, R118 ;  /* 0x0000007641417220 */ /* 0x000fc60000410000 */
[C---:B------:R-:W-:Y:S01]  /*53b0*/  FFMA.FTZ R67, R63.reuse, R118, -R67 ;  /* 0x000000763f437223 */ /* 0x040fe20000010843 */
[----:B------:R-:W-:Y:S01]  /*53c0*/  FFMA.FTZ R65, R63, R119, R65 ;  /* 0x000000773f417223 */ /* 0x000fe20000010041 */
[----:B------:R-:W-:-:S03]  /*53d0*/  IMAD.U32 R63, R64, 0x10000, RZ ;  /* 0x00010000403f7824 */ /* 0x000fc600078e00ff */
[----:B------:R-:W-:Y:S02]  /*53e0*/  F2FP.BF16.F32.PACK_AB R59, R67, R59 ;  /* 0x0000003b433b723e */ /* 0x000fe400000010ff */
[----:B------:R-:W-:Y:S01]  /*53f0*/  F2FP.BF16.F32.PACK_AB R67, R65, R61 ;  /* 0x0000003d4143723e */ /* 0x000fe200000010ff */
[C---:B------:R-:W-:Y:S01]  /*5400*/  IMAD.U32 R61, R47.reuse, 0x10000, RZ ;  /* 0x000100002f3d7824 */ /* 0x040fe200078e00ff */
[----:B------:R-:W-:Y:S01]  /*5410*/  LOP3.LUT R47, R47, 0xffff0000, RZ, 0xc0, !PT ;  /* 0xffff00002f2f7812 */ /* 0x000fe200078ec0ff */
[C---:B------:R-:W-:Y:S01]  /*5420*/  IMAD.U32 R65, R44.reuse, 0x10000, RZ ;  /* 0x000100002c417824 */ /* 0x040fe200078e00ff */
[----:B------:R-:W-:Y:S01]  /*5430*/  LOP3.LUT R44, R44, 0xffff0000, RZ, 0xc0, !PT ;  /* 0xffff00002c2c7812 */ /* 0x000fe200078ec0ff */
[C---:B------:R-:W-:Y:S02]  /*5440*/  FMUL.FTZ R117, R63.reuse, R61 ;  /* 0x0000003d3f757220 */ /* 0x040fe40000410000 */
[-C--:B------:R-:W-:Y:S02]  /*5450*/  FMUL.FTZ R63, R63, R65.reuse ;  /* 0x000000413f3f7220 */ /* 0x080fe40000410000 */
[----:B------:R-:W-:Y:S01]  /*5460*/  FFMA.FTZ R117, R58, R65, -R117 ;  /* 0x000000413a757223 */ /* 0x000fe20000010875 */
[----:B------:R-:W-:-:S02]  /*5470*/  IMAD.U32 R65, R66, 0x10000, RZ ;  /* 0x0001000042417824 */ /* 0x000fc400078e00ff */
[----:B------:R-:W-:Y:S01]  /*5480*/  FFMA.FTZ R63, R58, R61, R63 ;  /* 0x0000003d3a3f7223 */ /* 0x000fe2000001003f */
[----:B------:R-:W-:-:S05]  /*5490*/  LOP3.LUT R58, R64, 0xffff0000, RZ, 0xc0, !PT ;  /* 0xffff0000403a7812 */ /* 0x000fca00078ec0ff */
        /* <DEDUP_REMOVED lines=21> */
[----:B------:R-:W-:Y:S01]  /*55f0*/  FFMA.FTZ R58, R60, R56, R58 ;  /* 0x000000383c3a7223 */ /* 0x000fe2000001003a */
[----:B------:R-:W-:-:S03]  /*5600*/  IMAD.MOV.U32 R60, RZ, RZ, R44 ;  /* 0x000000ffff3c7224 */ /* 0x000fc600078e002c */
[----:B------:R-:W-:Y:S01]  /*5610*/  F2FP.BF16.F32.PACK_AB R62, R61, R64 ;  /* 0x000000403d3e723e */ /* 0x000fe200000010ff */
[----:B------:R-:W-:Y:S01]  /*5620*/  IMAD.MOV.U32 R61, RZ, RZ, R45 ;  /* 0x000000ffff3d7224 */ /* 0x000fe200078e002d */
[----:B------:R-:W-:Y:S01]  /*5630*/  F2FP.BF16.F32.PACK_AB R58, R58, R65 ;  /* 0x000000413a3a723e */ /* 0x000fe200000010ff */
[----:B------:R-:W-:Y:S02]  /*5640*/  IMAD.MOV.U32 R64, RZ, RZ, R47 ;  /* 0x000000ffff407224 */ /* 0x000fe400078e002f */
[----:B------:R-:W-:Y:S02]  /*5650*/  IMAD.MOV.U32 R65, RZ, RZ, R46 ;  /* 0x000000ffff417224 */ /* 0x000fe400078e002e */
[----:B------:R-:W-:-:S07]  /*5660*/  IMAD.MOV.U32 R66, RZ, RZ, R58 ;  /* 0x000000ffff427224 */ /* 0x000fce00078e003a */
.L_x_2358:
[----:B------:R-:W-:Y:S05]  /*5670*/  BSYNC B2 ;  /* 0x0000000000027941 */ /* 0x000fea0003800000 */
.L_x_2357:
[----:B------:R-:W-:Y:S01]  /*5680*/  ISETP.GE.AND P4, PT, R116, R110, PT ;  /* 0x0000006e7400720c */ /* 0x000fe20003f86270 */
[----:B------:R-:W-:-:S12]  /*5690*/  ULDC.64 UR4, c[0x0][0x208] ;  /* 0x0000820000047ab9 */ /* 0x000fd80000000a00 */
        /* <DEDUP_REMOVED lines=11> */
.L_x_2356:
[----:B------:R-:W-:Y:S05]  /*5750*/  BSYNC B1 ;  /* 0x0000000000017941 */ /* 0x000fea0003800000 */
.L_x_2355:
        /* <DEDUP_REMOVED lines=11> */
[----:B------:R-:W-:Y:S01]  /*5810*/  SHF.R.S32.HI R44, RZ, 0x1f, R45 ;  /* 0x0000001fff2c7819 */ /* 0x000fe2000001142d */
[----:B------:R-:W-:-:S03]  /*5820*/  IMAD.SHL.U32 R62, R45, 0x8, RZ ;  /* 0x000000082d3e7824 */ /* 0x000fc600078e00ff */
[----:B------:R-:W-:-:S04]  /*5830*/  LEA.HI R44, R44, R45, RZ, 0x2 ;  /* 0x0000002d2c2c7211 */ /* 0x000fc800078f10ff */
[----:B------:R-:W-:Y:S02]  /*5840*/  SHF.R.S32.HI R45, RZ, 0x2, R44 ;  /* 0x00000002ff2d7819 */ /* 0x000fe4000001142c */
[----:B------:R-:W-:-:S04]  /*5850*/  IADD3 R60, P4, P5, R28, R98, R10 ;  /* 0x000000621c3c7210 */ /* 0x000fc80007d9e00a */
[----:B------:R-:W-:Y:S02]  /*5860*/  IADD3.X R61, R3, R112, R101, P4, P5 ;  /* 0x00000070033d7210 */ /* 0x000fe400027ea465 */
[----:B------:R-:W-:Y:S01]  /*5870*/  ISETP.GE.AND P4, PT, R0, R107, PT ;  /* 0x0000006b0000720c */ /* 0x000fe20003f86270 */
[----:B------:R-:W-:Y:S01]  /*5880*/  BSSY B2, `(.L_x_2361) ;  /* 0x0000066000027945 */ /* 0x000fe20003800000 */
[----:B---3--:R-:W-:-:S04]  /*5890*/  LOP3.LUT R44, R56, 0x18, R62, 0xf8, !PT ;  /* 0x00000018382c7812 */ /* 0x008fc800078ef83e */
[----:B--2---:R-:W-:Y:S01]  /*58a0*/  LOP3.LUT R44, R44, R46, RZ, 0x3c, !PT ;  /* 0x0000002e2c2c7212 */ /* 0x004fe200078e3cff */
[----:B----4-:R-:W-:-:S04]  /*58b0*/  IMAD R45, R45, 0x1200, R47 ;  /* 0x000012002d2d7824 */ /* 0x010fc800078e022f */
[----:B------:R-:W-:Y:S02]  /*58c0*/  IMAD.IADD R45, R45, 0x1, R44 ;  /* 0x000000012d2d7824 */ /* 0x000fe400078e022c */
[C---:B------:R-:W-:Y:S02]  /*58d0*/  IMAD R47, R18.reuse, 0x3600, R104 ;  /* 0x00003600122f7824 */ /* 0x040fe400078e0268 */
        /* <DEDUP_REMOVED lines=9> */
[--C-:B------:R-:W-:Y:S02]  /*5970*/  SHF.R.U64 R40, R42, 0x10, R43.reuse ;  /* 0x000000102a287819 */ /* 0x100fe4000000122b */
[----:B------:R-:W-:Y:S02]  /*5980*/  SHF.R.U32.HI R65, RZ, 0x10, R43 ;  /* 0x00000010ff417819 */ /* 0x000fe4000001162b */
[----:B------:R-:W-:Y:S02]  /*5990*/  SHF.R.U32.HI R43, RZ, 0x10, R53 ;  /* 0x00000010ff2b7819 */ /* 0x000fe40000011635 */
[----:B------:R-:W-:-:S02]  /*59a0*/  PRMT R42, R129, 0x5410, R41 ;  /* 0x00005410812a7816 */ /* 0x000fc40000000029 */
[----:B------:R-:W-:Y:S01]  /*59b0*/  PRMT R41, R130, 0x5410, R43 ;  /* 0x0000541082297816 */ /* 0x000fe2000000002b */
[----:B-1----:R-:W-:Y:S01]  /*59c0*/  IMAD.U32 R43, R45, 0x10000, RZ ;  /* 0x000100002d2b7824 */ /* 0x002fe200078e00ff */
[----:B------:R-:W-:Y:S01]  /*59d0*/  PRMT R65, R128, 0x5410, R65 ;  /* 0x0000541080417816 */ /* 0x000fe20000000041 */
[C---:B------:R-:W-:Y:S01]  /*59e0*/  IMAD.U32 R63, R42.reuse, 0x10000, RZ ;  /* 0x000100002a3f7824 */ /* 0x040fe200078e00ff */
[----:B------:R-:W-:Y:S01]  /*59f0*/  LOP3.LUT R42, R42, 0xffff0000, RZ, 0xc0, !PT ;  /* 0xffff00002a2a7812 */ /* 0x000fe200078ec0ff */
[----:B------:R-:W-:Y:S01]  /*5a00*/  IMAD.U32 R66, R41, 0x10000, RZ ;  /* 0x0001000029427824 */ /* 0x000fe200078e00ff */
[----:B------:R-:W-:Y:S01]  /*5a10*/  SHF.R.U64 R52, R52, 0x10, R53 ;  /* 0x0000001034347819 */ /* 0x000fe20000001235 */
[----:B------:R-:W-:Y:S01]  /*5a20*/  IMAD.U32 R53, R47, 0x10000, RZ ;  /* 0x000100002f357824 */ /* 0x000fe200078e00ff */
[----:B------:R-:W-:Y:S01]  /*5a30*/  PRMT R64, R128, 0x5432, R64 ;  /* 0x0000543280407816 */ /* 0x000fe20000000040 */
[C---:B------:R-:W-:Y:S01]  /*5a40*/  FMUL.FTZ R116, R67.reuse, R66 ;  /* 0x0000004243747220 */ /* 0x040fe20000410000 */
[----:B------:R-:W-:Y:S01]  /*5a50*/  FMUL.FTZ R67, R67, R63 ;  /* 0x0000003f43437220 */ /* 0x000fe20000410000 */
[----:B------:R-:W-:-:S02]  /*5a60*/  PRMT R52, R127, 0x5432, R52 ;  /* 0x000054327f347816 */ /* 0x000fc40000000034 */
[C---:B------:R-:W-:Y:S01]  /*5a70*/  FFMA.FTZ R63, R43.reuse, R63, -R116 ;  /* 0x0000003f2b3f7223 */ /* 0x040fe20000010874 */
[----:B------:R-:W-:Y:S01]  /*5a80*/  FFMA.FTZ R43, R43, R66, R67 ;  /* 0x000000422b2b7223 */ /* 0x000fe20000010043 */
[----:B------:R-:W-:Y:S02]  /*5a90*/  LOP3.LUT R66, R41, 0xffff0000, RZ, 0xc0, !PT ;  /* 0xffff000029427812 */ /* 0x000fe400078ec0ff */
[----:B------:R-:W-:Y:S02]  /*5aa0*/  LOP3.LUT R67, R57, 0xffff0000, RZ, 0xc0, !PT ;  /* 0xffff000039437812 */ /* 0x000fe400078ec0ff */
[----:B------:R-:W-:Y:S02]  /*5ab0*/  LOP3.LUT R41, R45, 0xffff0000, RZ, 0xc0, !PT ;  /* 0xffff00002d297812 */ /* 0x000fe400078ec0ff */
[----:B------:R-:W-:Y:S01]  /*5ac0*/  SHF.R.U64 R54, R54, 0x10, R55 ;  /* 0x0000001036367819 */ /* 0x000fe20000001237 */
[C---:B------:R-:W-:Y:S01]  /*5ad0*/  FMUL.FTZ R57, R67.reuse, R66 ;  /* 0x0000004243397220 */ /* 0x040fe20000410000 */
[-C--:B------:R-:W-:Y:S01]  /*5ae0*/  FMUL.FTZ R45, R67, R42.reuse ;  /* 0x0000002a432d7220 */ /* 0x080fe20000410000 */
[C---:B------:R-:W-:Y:S01]  /*5af0*/  IMAD.U32 R67, R59.reuse, 0x10000, RZ ;  /* 0x000100003b437824 */ /* 0x040fe200078e00ff */
[----:B------:R-:W-:Y:S01]  /*5b00*/  LOP3.LUT R59, R59, 0xffff0000, RZ, 0xc0, !PT ;  /* 0xffff00003b3b7812 */ /* 0x000fe200078ec0ff */
[C---:B------:R-:W-:Y:S01]  /*5b10*/  FFMA.FTZ R42, R41.reuse, R42, -R57 ;  /* 0x0000002a292a7223 */ /* 0x040fe20000010839 */
[----:B------:R-:W-:Y:S01]  /*5b20*/  FFMA.FTZ R41, R41, R66, R45 ;  /* 0x0000004229297223 */ /* 0x000fe2000001002d */
[----:B------:R-:W-:Y:S01]  /*5b30*/  SHF.R.U32.HI R45, RZ, 0x10, R55 ;  /* 0x00000010ff2d7819 */ /* 0x000fe20000011637 */
[----:B------:R-:W-:Y:S01]  /*5b40*/  IMAD.U32 R57, R65, 0x10000, RZ ;  /* 0x0001000041397824 */ /* 0x000fe200078e00ff */
[----:B------:R-:W-:-:S02]  /*5b50*/  PRMT R54, R126, 0x5432, R54 ;  /* 0x000054327e367816 */ /* 0x000fc40000000036 */
[----:B------:R-:W-:Y:S02]  /*5b60*/  PRMT R45, R127, 0x5410, R45 ;  /* 0x000054107f2d7816 */ /* 0x000fe4000000002d */
[----:B------:R-:W-:Y:S02]  /*5b70*/  PRMT R40, R126, 0x5410, R40 ;  /* 0x000054107e287816 */ /* 0x000fe40000000028 */
[----:B------:R-:W-:Y:S01]  /*5b80*/  F2FP.BF16.F32.PACK_AB R42, R42, R63 ;  /* 0x0000003f2a2a723e */ /* 0x000fe200000010ff */
[----:B------:R-:W-:-:S04]  /*5b90*/  IMAD.U32 R66, R45, 0x10000, RZ ;  /* 0x000100002d427824 */ /* 0x000fc800078e00ff */
[C---:B------:R-:W-:Y:S01]  /*5ba0*/  FMUL.FTZ R116, R67.reuse, R66 ;  /* 0x0000004243747220 */ /* 0x040fe20000410000 */
[----:B------:R-:W-:-:S03]  /*5bb0*/  FMUL.FTZ R67, R67, R57 ;  /* 0x0000003943437220 */ /* 0x000fc60000410000 */
[C---:B------:R-:W-:Y:S01]  /*5bc0*/  FFMA.FTZ R57, R53.reuse, R57, -R116 ;  /* 0x0000003935397223 */ /* 0x040fe20000010874 */
[----:B------:R-:W-:Y:S01]  /*5bd0*/  FFMA.FTZ R53, R53, R66, R67 ;  /* 0x0000004235357223 */ /* 0x000fe20000010043 */
[----:B------:R-:W-:Y:S01]  /*5be0*/  LOP3.LUT R66, R65, 0xffff0000, RZ, 0xc0, !PT ;  /* 0xffff000041427812 */ /* 0x000fe200078ec0ff */
[C---:B------:R-:W-:Y:S01]  /*5bf0*/  IMAD.U32 R67, R64.reuse, 0x10000, RZ ;  /* 0x0001000040437824 */ /* 0x040fe200078e00ff */
[----:B------:R-:W-:Y:S02]  /*5c00*/  LOP3.LUT R65, R45, 0xffff0000, RZ, 0xc0, !PT ;  /* 0xffff00002d417812 */ /* 0x000fe400078ec0ff */
[----:B------:R-:W-:Y:S02]  /*5c10*/  LOP3.LUT R45, R47, 0xffff0000, RZ, 0xc0, !PT ;  /* 0xffff00002f2d7812 */ /* 0x000fe400078ec0ff */
[----:B------:R-:W-:Y:S01]  /*5c20*/  LOP3.LUT R64, R64, 0xffff0000, RZ, 0xc0, !PT ;  /* 0xffff000040407812 */ /* 0x000fe200078ec0ff */
        /* <DEDUP_REMOVED lines=13> */
[----:B------:R-:W-:Y:S01]  /*5d00*/  FMUL.FTZ R56, R56, R64 ;  /* 0x0000004038387220 */ /* 0x000fe20000410000 */
[C---:B------:R-:W-:Y:S01]  /*5d10*/  FFMA.FTZ R116, R59.reuse, R67, -R116 ;  /* 0x000000433b747223 */ /* 0x040fe20000010874 */
[----:B------:R-:W-:Y:S01]  /*5d20*/  FFMA.FTZ R66, R59, R65, R66 ;  /* 0x000000413b427223 */ /* 0x000fe20000010042 */
[----:B------:R-:W-:-:S02]  /*5d30*/  IMAD.U32 R65, R58, 0x10000, RZ ;  /* 0x000100003a417824 */ /* 0x000fc400078e00ff */
[----:B------:R-:W-:Y:S01]  /*5d40*/  FFMA.FTZ R56, R44, R52, R56 ;  /* 0x000000342c387223 */ /* 0x000fe20000010038 */
[----:B------:R-:W-:Y:S02]  /*5d50*/  IMAD.U32 R52, R54, 0x10000, RZ ;  /* 0x0001000036347824 */ /* 0x000fe400078e00ff */
[----:B------:R-:W-:Y:S01]  /*5d60*/  FFMA.FTZ R55, R44, R64, -R55 ;  /* 0x000000402c377223 */ /* 0x000fe20000010837 */
[----:B------:R-:W-:Y:S01]  /*5d70*/  IMAD.U32 R59, R40, 0x10000, RZ ;  /* 0x00010000283b7824 */ /* 0x000fe200078e00ff */
[----:B------:R-:W-:Y:S01]  /*5d80*/  LOP3.LUT R58, R58, 0xffff0000, RZ, 0xc0, !PT ;  /* 0xffff00003a3a7812 */ /* 0x000fe200078ec0ff */
[C---:B------:R-:W-:Y:S01]  /*5d90*/  FMUL.FTZ R64, R65.reuse, R52 ;  /* 0x0000003441407220 */ /* 0x040fe20000410000 */
[----:B------:R-:W-:Y:S02]  /*5da0*/  IMAD.U32 R44, R46, 0x10000, RZ ;  /* 0x000100002e2c7824 */ /* 0x000fe400078e00ff */
[----:B------:R-:W-:Y:S01]  /*5db0*/  FMUL.FTZ R65, R65, R59 ;  /* 0x0000003b41417220 */ /* 0x000fe20000410000 */
[----:B------:R-:W-:-:S02]  /*5dc0*/  LOP3.LUT R54, R54, 0xffff0000, RZ, 0xc0, !PT ;  /* 0xffff000036367812 */ /* 0x000fc400078ec0ff */
[----:B------:R-:W-:Y:S01]  /*5dd0*/  LOP3.LUT R40, R40, 0xffff0000, RZ, 0xc0, !PT ;  /* 0xffff000028287812 */ /* 0x000fe200078ec0ff */
[C---:B------:R-:W-:Y:S01]  /*5de0*/  FFMA.FTZ R64, R44.reuse, R59, -R64 ;  /* 0x0000003b2c407223 */ /* 0x040fe20000010840 */
[----:B------:R-:W-:Y:S01]  /*5df0*/  FFMA.FTZ R65, R44, R52, R65 ;  /* 0x000000342c417223 */ /* 0x000fe20000010041 */
[----:B------:R-:W-:Y:S01]  /*5e00*/  LOP3.LUT R46, R46, 0xffff0000, RZ, 0xc0, !PT ;  /* 0xffff00002e2e7812 */ /* 0x000fe200078ec0ff */
[C---:B------:R-:W-:Y:S01]  /*5e10*/  FMUL.FTZ R44, R58.reuse, R54 ;  /* 0x000000363a2c7220 */ /* 0x040fe20000410000 */
[-C--:B------:R-:W-:Y:S01]  /*5e20*/  FMUL.FTZ R58, R58, R40.reuse ;  /* 0x000000283a3a7220 */ /* 0x080fe20000410000 */
[----:B------:R-:W-:Y:S01]  /*5e30*/  F2FP.BF16.F32.PACK_AB R53, R45, R53 ;  /* 0x000000352d35723e */ /* 0x000fe200000010ff */
[----:B------:R-:W-:Y:S02]  /*5e40*/  IMAD.MOV.U32 R45, RZ, RZ, R42 ;  /* 0x000000ffff2d7224 */ /* 0x000fe400078e002a */
[C---:B------:R-:W-:Y:S01]  /*5e50*/  FFMA.FTZ R59, R46.reuse, R40, -R44 ;  /* 0x000000282e3b7223 */ /* 0x040fe2000001082c */
[----:B------:R-:W-:Y:S01]  /*5e60*/  FFMA.FTZ R58, R46, R54, R58 ;  /* 0x000000362e3a7223 */ /* 0x000fe2000001003a */
[----:B------:R-:W-:-:S02]  /*5e70*/  F2FP.BF16.F32.PACK_AB R47, R47, R57 ;  /* 0x000000392f2f723e */ /* 0x000fc400000010ff */
[----:B------:R-:W-:Y:S02]  /*5e80*/  F2FP.BF16.F32.PACK_AB R57, R41, R43 ;  /* 0x0000002b2939723e */ /* 0x000fe400000010ff */
[----:B------:R-:W-:Y:S01]  /*5e90*/  F2FP.BF16.F32.PACK_AB R46, R59, R64 ;  /* 0x000000403b2e723e */ /* 0x000fe200000010ff */
[----:B------:R-:W-:Y:S01]  /*5ea0*/  IMAD.MOV.U32 R59, RZ, RZ, R53 ;  /* 0x000000ffff3b7224 */ /* 0x000fe200078e0035 */
[----:B------:R-:W-:Y:S02]  /*5eb0*/  F2FP.BF16.F32.PACK_AB R44, R55, R116 ;  /* 0x00000074372c723e */ /* 0x000fe400000010ff */
[----:B------:R-:W-:Y:S02]  /*5ec0*/  F2FP.BF16.F32.PACK_AB R56, R56, R66 ;  /* 0x000000423838723e */ /* 0x000fe400000010ff */
[----:B------:R-:W-:-:S07]  /*5ed0*/  F2FP.BF16.F32.PACK_AB R58, R58, R65 ;  /* 0x000000413a3a723e */ /* 0x000fce00000010ff */
.L_x_2362:
[----:B------:R-:W-:Y:S05]  /*5ee0*/  BSYNC B2 ;  /* 0x0000000000027941 */ /* 0x000fea0003800000 */
.L_x_2361:
[----:B------:R-:W-:Y:S01]  /*5ef0*/  ISETP.GE.AND P4, PT, R62, R110, PT ;  /* 0x0000006e3e00720c */ /* 0x000fe20003f86270 */
[----:B------:R-:W-:-:S12]  /*5f00*/  ULDC.64 UR4, c[0x0][0x208] ;  /* 0x0000820000047ab9 */ /* 0x000fd80000000a00 */
        /* <DEDUP_REMOVED lines=9> */
.L_x_2360:
[----:B------:R-:W-:Y:S05]  /*5fa0*/  BSYNC B1 ;  /* 0x0000000000017941 */ /* 0x000fea0003800000 */
.L_x_2359:
[----:B------:R-:W-:-:S13]  /*5fb0*/  ISETP.NE.AND P4, PT, R14, RZ, PT ;  /* 0x000000ff0e00720c */ /* 0x000fda0003f85270 */
[----:B------:R-:W-:Y:S05]  /*5fc0*/  @!P4 BRA `(.L_x_2327) ;  /* 0x0000000800c0c947 */ /* 0x000fea0003800000 */
[----:B-1----:R-:W3:Y:S04]  /*5fd0*/  LDL R40, [R1+0x44] ;  /* 0x0000440001287983 */ /* 0x002ee80000100800 */
        /* <DEDUP_REMOVED lines=33> */
[--C-:B------:R-:W-:Y:S01]  /*61f0*/  SHF.R.U64 R36, R36, 0x10, R37.reuse ;  /* 0x0000001024247819 */ /* 0x100fe20000001225 */
[----:B--2---:R-:W-:Y:S01]  /*6200*/  IMAD.U32 R57, R45, 0x10000, RZ ;  /* 0x000100002d397824 */ /* 0x004fe200078e00ff */
[----:B------:R-:W-:Y:S01]  /*6210*/  SHF.R.U32.HI R54, RZ, 0x10, R37 ;  /* 0x00000010ff367819 */ /* 0x000fe20000011625 */
[----:B------:R-:W-:Y:S01]  /*6220*/  IMAD.U32 R62, R47, 0x10000, RZ ;  /* 0x000100002f3e7824 */ /* 0x000fe200078e00ff */
[----:B------:R-:W-:Y:S01]  /*6230*/  SHF.R.U64 R37, R38, 0x10, R39 ;  /* 0x0000001026257819 */ /* 0x000fe20000001227 */
[----:B-1----:R-:W-:Y:S01]  /*6240*/  IMAD.U32 R60, R43, 0x10000, RZ ;  /* 0x000100002b3c7824 */ /* 0x002fe200078e00ff */
[--C-:B------:R-:W-:Y:S01]  /*6250*/  SHF.R.U64 R38, R48, 0x10, R49.reuse ;  /* 0x0000001030267819 */ /* 0x100fe20000001231 */
[----:B------:R-:W-:Y:S01]  /*6260*/  IMAD.U32 R59, R42, 0x10000, RZ ;  /* 0x000100002a3b7824 */ /* 0x000fe200078e00ff */
[----:B------:R-:W-:Y:S02]  /*6270*/  SHF.R.U32.HI R48, RZ, 0x10, R49 ;  /* 0x00000010ff307819 */ /* 0x000fe40000011631 */
[----:B------:R-:W-:-:S02]  /*6280*/  PRMT R54, R123, 0x5432, R54 ;  /* 0x000054327b367816 */ /* 0x000fc40000000036 */
[----:B------:R-:W-:Y:S02]  /*6290*/  PRMT R63, R125, 0x5432, R48 ;  /* 0x000054327d3f7816 */ /* 0x000fe40000000030 */
[--C-:B------:R-:W-:Y:S01]  /*62a0*/  SHF.R.U64 R49, R50, 0x10, R51.reuse ;  /* 0x0000001032317819 */ /* 0x100fe20000001233 */
[----:B------:R-:W-:Y:S01]  /*62b0*/  IMAD.U32 R50, R41, 0x10000, RZ ;  /* 0x0001000029327824 */ /* 0x000fe200078e00ff */
[----:B------:R-:W-:Y:S01]  /*62c0*/  SHF.R.U32.HI R51, RZ, 0x10, R51 ;  /* 0x00000010ff337819 */ /* 0x000fe20000011633 */
[----:B------:R-:W-:Y:S01]  /*62d0*/  IMAD.U32 R48, R63, 0x10000, RZ ;  /* 0x000100003f307824 */ /* 0x000fe200078e00ff */
[----:B------:R-:W-:Y:S01]  /*62e0*/  PRMT R125, R125, 0x5410, R38 ;  /* 0x000054107d7d7816 */ /* 0x000fe20000000026 */
[----:B------:R-:W-:Y:S01]  /*62f0*/  IMAD.U32 R38, R54, 0x10000, RZ ;  /* 0x0001000036267824 */ /* 0x000fe200078e00ff */
[----:B------:R-:W-:Y:S01]  /*6300*/  SHF.R.U32.HI R39, RZ, 0x10, R39 ;  /* 0x00000010ff277819 */ /* 0x000fe20000011627 */
[C---:B------:R-:W-:Y:S01]  /*6310*/  FMUL.FTZ R65, R57.reuse, R48 ;  /* 0x0000003039417220 */ /* 0x040fe20000410000 */
[----:B------:R-:W-:Y:S01]  /*6320*/  PRMT R49, R124, 0x5410, R49 ;  /* 0x000054107c317816 */ /* 0x000fe20000000031 */
[-C--:B------:R-:W-:Y:S01]  /*6330*/  FMUL.FTZ R57, R57, R38.reuse ;  /* 0x0000002639397220 */ /* 0x080fe20000410000 */
[----:B------:R-:W-:Y:S01]  /*6340*/  LOP3.LUT R58, R45, 0xffff0000, RZ, 0xc0, !PT ;  /* 0xffff00002d3a7812 */ /* 0x000fe200078ec0ff */
[----:B------:R-:W-:Y:S01]  /*6350*/  FFMA.FTZ R38, R50, R38, -R65 ;  /* 0x0000002632267223 */ /* 0x000fe20000010841 */
[----:B------:R-:W-:Y:S01]  /*6360*/  PRMT R124, R124, 0x5432, R51 ;  /* 0x000054327c7c7816 */ /* 0x000fe20000000033 */
[----:B------:R-:W-:Y:S01]  /*6370*/  FFMA.FTZ R50, R50, R48, R57 ;  /* 0x0000003032327223 */ /* 0x000fe20000010039 */
[----:B------:R-:W-:Y:S01]  /*6380*/  LOP3.LUT R63, R63, 0xffff0000, RZ, 0xc0, !PT ;  /* 0xffff00003f3f7812 */ /* 0x000fe200078ec0ff */
[----:B------:R-:W-:Y:S01]  /*6390*/  IMAD.U32 R45, R44, 0x10000, RZ ;  /* 0x000100002c2d7824 */ /* 0x000fe200078e00ff */
[----:B------:R-:W-:Y:S01]  /*63a0*/  LOP3.LUT R51, R54, 0xffff0000, RZ, 0xc0, !PT ;  /* 0xffff000036337812 */ /* 0x000fe200078ec0ff */
[----:B------:R-:W-:Y:S01]  /*63b0*/  IMAD.U32 R65, R124, 0x10000, RZ ;  /* 0x000100007c417824 */ /* 0x000fe200078e00ff */
[----:B------:R-:W-:Y:S01]  /*63c0*/  PRMT R39, R122, 0x5432, R39 ;  /* 0x000054327a277816 */ /* 0x000fe20000000027 */
[C---:B------:R-:W-:Y:S01]  /*63d0*/  FMUL.FTZ R107, R58.reuse, R63 ;  /* 0x0000003f3a6b7220 */ /* 0x040fe20000410000 */
[----:B------:R-:W-:Y:S01]  /*63e0*/  LOP3.LUT R56, R41, 0xffff0000, RZ, 0xc0, !PT ;  /* 0xffff000029387812 */ /* 0x000fe200078ec0ff */
[-C--:B------:R-:W-:Y:S01]  /*63f0*/  FMUL.FTZ R57, R58, R51.reuse ;  /* 0x000000333a397220 */ /* 0x080fe20000410000 */
[----:B------:R-:W-:Y:S01]  /*6400*/  PRMT R36, R123, 0x5410, R36 ;  /* 0x000054107b247816 */ /* 0x000fe20000000024 */
[----:B------:R-:W-:Y:S01]  /*6410*/  IMAD.U32 R67, R39, 0x10000, RZ ;  /* 0x0001000027437824 */ /* 0x000fe200078e00ff */
[----:B------:R-:W-:Y:S01]  /*6420*/  LOP3.LUT R47, R47, 0xffff0000, RZ, 0xc0, !PT ;  /* 0xffff00002f2f7812 */ /* 0x000fe200078ec0ff */
[----:B------:R-:W-:Y:S01]  /*6430*/  FFMA.FTZ R51, R56, R51, -R107 ;  /* 0x0000003338337223 */ /* 0x000fe2000001086b */
[----:B------:R-:W-:Y:S01]  /*6440*/  FMUL.FTZ R107, R62, R65 ;  /* 0x000000413e6b7220 */ /* 0x000fe20000410000 */
[----:B------:R-:W-:Y:S01]  /*6450*/  FFMA.FTZ R57, R56, R63, R57 ;  /* 0x0000003f38397223 */ /* 0x000fe20000010039 */
[----:B------:R-:W-:Y:S01]  /*6460*/  LOP3.LUT R124, R124, 0xffff0000, RZ, 0xc0, !PT ;  /* 0xffff00007c7c7812 */ /* 0x000fe200078ec0ff */
[-C--:B------:R-:W-:Y:S01]  /*6470*/  FMUL.FTZ R62, R62, R67.reuse ;  /* 0x000000433e3e7220 */ /* 0x080fe20000410000 */
[----:B------:R-:W-:Y:S01]  /*6480*/  LOP3.LUT R56, R39, 0xffff0000, RZ, 0xc0, !PT ;  /* 0xffff000027387812 */ /* 0x000fe200078ec0ff */
[----:B------:R-:W-:Y:S01]  /*6490*/  FFMA.FTZ R48, R60, R67, -R107 ;  /* 0x000000433c307223 */ /* 0x000fe2000001086b */
[C---:B------:R-:W-:Y:S01]  /*64a0*/  IMAD.U32 R58, R125.reuse, 0x10000, RZ ;  /* 0x000100007d3a7824 */ /* 0x040fe200078e00ff */
[----:B------:R-:W-:Y:S01]  /*64b0*/  LOP3.LUT R44, R44, 0xffff0000, RZ, 0xc0, !PT ;  /* 0xffff00002c2c7812 */ /* 0x000fe200078ec0ff */
[----:B------:R-:W-:Y:S01]  /*64c0*/  FFMA.FTZ R60, R60, R65, R62 ;  /* 0x000000413c3c7223 */ /* 0x000fe2000001003e */
[C---:B------:R-:W-:Y:S01]  /*64d0*/  IMAD.U32 R54, R36.reuse, 0x10000, RZ ;  /* 0x0001000024367824 */ /* 0x040fe200078e00ff */
[----:B------:R-:W-:Y:S01]  /*64e0*/  LOP3.LUT R125, R125, 0xffff0000, RZ, 0xc0, !PT ;  /* 0xffff00007d7d7812 */ /* 0x000fe200078ec0ff */
[C---:B------:R-:W-:Y:S01]  /*64f0*/  FMUL.FTZ R62, R47.reuse, R124 ;  /* 0x0000007c2f3e7220 */ /* 0x040fe20000410000 */
[----:B------:R-:W-:Y:S01]  /*6500*/  FMUL.FTZ R64, R47, R56 ;  /* 0x000000382f407220 */ /* 0x000fe20000410000 */
[----:B------:R-:W-:Y:S01]  /*6510*/  LOP3.LUT R47, R36, 0xffff0000, RZ, 0xc0, !PT ;  /* 0xffff0000242f7812 */ /* 0x000fe200078ec0ff */
[----:B------:R-:W-:-:S02]  /*6520*/  IMAD.U32 R41, R40, 0x10000, RZ ;  /* 0x0001000028297824 */ /* 0x000fc400078e00ff */
[C---:B------:R-:W-:Y:S01]  /*6530*/  FMUL.FTZ R36, R45.reuse, R58 ;  /* 0x0000003a2d247220 */ /* 0x040fe20000410000 */
[----:B------:R-:W-:Y:S01]  /*6540*/  LOP3.LUT R40, R40, 0xffff0000, RZ, 0xc0, !PT ;  /* 0xffff000028287812 */ /* 0x000fe200078ec0ff */
[-C--:B------:R-:W-:Y:S01]  /*6550*/  FMUL.FTZ R45, R45, R54.reuse ;  /* 0x000000362d2d7220 */ /* 0x080fe20000410000 */
[----:B------:R-:W-:Y:S01]  /*6560*/  FMUL.FTZ R63, R44, R125 ;  /* 0x0000007d2c3f7220 */ /* 0x000fe20000410000 */
[C---:B------:R-:W-:Y:S01]  /*6570*/  FFMA.FTZ R36, R41.reuse, R54, -R36 ;  /* 0x0000003629247223 */ /* 0x040fe20000010824 */
[----:B------:R-:W-:Y:S01]  /*6580*/  PRMT R37, R122, 0x5410, R37 ;  /* 0x000054107a257816 */ /* 0x000fe20000000025 */
[----:B------:R-:W-:Y:S01]  /*6590*/  FFMA.FTZ R41, R41, R58, R45 ;  /* 0x0000003a29297223 */ /* 0x000fe2000001002d */
[----:B------:R-:W-:Y:S01]  /*65a0*/  LOP3.LUT R61, R42, 0xffff0000, RZ, 0xc0, !PT ;  /* 0xffff00002a3d7812 */ /* 0x000fe200078ec0ff */
[-C--:B------:R-:W-:Y:S01]  /*65b0*/  FMUL.FTZ R65, R44, R47.reuse ;  /* 0x0000002f2c417220 */ /* 0x080fe20000410000 */
[----:B------:R-:W-:Y:S01]  /*65c0*/  FFMA.FTZ R45, R40, R47, -R63 ;  /* 0x0000002f282d7223 */ /* 0x000fe2000001083f */
[----:B------:R-:W-:Y:S01]  /*65d0*/  LOP3.LUT R43, R43, 0xffff0000, RZ, 0xc0, !PT ;  /* 0xffff00002b2b7812 */ /* 0x000fe200078ec0ff */
[C---:B------:R-:W-:Y:S01]  /*65e0*/  IMAD.U32 R42, R46.reuse, 0x10000, RZ ;  /* 0x000100002e2a7824 */ /* 0x040fe200078e00ff */
[----:B------:R-:W-:Y:S01]  /*65f0*/  LOP3.LUT R46, R46, 0xffff0000, RZ, 0xc0, !PT ;  /* 0xffff00002e2e7812 */ /* 0x000fe200078ec0ff */
[C---:B------:R-:W-:Y:S01]  /*6600*/  IMAD.U32 R47, R49.reuse, 0x10000, RZ ;  /* 0x00010000312f7824 */ /* 0x040fe200078e00ff */
[----:B------:R-:W-:Y:S01]  /*6610*/  LOP3.LUT R49, R49, 0xffff0000, RZ, 0xc0, !PT ;  /* 0xffff000031317812 */ /* 0x000fe200078ec0ff */
[C---:B------:R-:W-:Y:S01]  /*6620*/  IMAD.U32 R44, R37.reuse, 0x10000, RZ ;  /* 0x00010000252c7824 */ /* 0x040fe200078e00ff */
[----:B------:R-:W-:Y:S01]  /*6630*/  LOP3.LUT R37, R37, 0xffff0000, RZ, 0xc0, !PT ;  /* 0xffff000025257812 */ /* 0x000fe200078ec0ff */
[----:B------:R-:W-:Y:S01]  /*6640*/  FFMA.FTZ R39, R43, R56, -R62 ;  /* 0x000000382b277223 */ /* 0x000fe2000001083e */
[----:B------:R-:W-:Y:S01]  /*6650*/  FMUL.FTZ R54, R42, R47 ;  /* 0x0000002f2a367220 */ /* 0x000fe20000410000 */
[----:B------:R-:W-:Y:S01]  /*6660*/  FMUL.FTZ R56, R46, R49 ;  /* 0x000000312e387220 */ /* 0x000fe20000410000 */
[-C--:B------:R-:W-:Y:S01]  /*6670*/  FMUL.FTZ R42, R42, R44.reuse ;  /* 0x0000002c2a2a7220 */ /* 0x080fe20000410000 */
[-C--:B------:R-:W-:Y:S01]  /*6680*/  FMUL.FTZ R46, R46, R37.reuse ;  /* 0x000000252e2e7220 */ /* 0x080fe20000410000 */
        /* <DEDUP_REMOVED lines=19> */
.L_x_2364:
[----:B------:R-:W-:Y:S05]  /*67c0*/  BSYNC B1 ;  /* 0x0000000000017941 */ /* 0x000fea0003800000 */
.L_x_2363:
[----:B------:R-:W-:Y:S01]  /*67d0*/  ISETP.GE.AND P4, PT, R55, R110, PT ;  /* 0x0000006e3700720c */ /* 0x000fe20003f86270 */
[----:B------:R-:W-:Y:S02]  /*67e0*/  ULDC.64 UR4, c[0x0][0x208] ;  /* 0x0000820000047ab9 */ /* 0x000fe40000000a00 */
[----:B-1----:R3:W-:Y:S10]  /*67f0*/  STG.E.128 desc[UR4][R52.64], R40 ;  /* 0x0000002834007986 */ /* 0x0027f4000c101d04 */
[----:B------:R-:W-:Y:S05]  /*6800*/  @P4 BRA `(.L_x_2327) ;  /* 0x0000000000b04947 */ /* 0x000fea0003800000 */
[--C-:B------:R-:W-:Y:S01]  /*6810*/  SHF.R.S32.HI R36, RZ, 0x1f, R55.reuse ;  /* 0x0000001fff247819 */ /* 0x100fe20000011437 */
[----:B------:R-:W-:Y:S01]  /*6820*/  ULDC.64 UR4, c[0x0][0x208] ;  /* 0x0000820000047ab9 */ /* 0x000fe20000000a00 */
[----:B------:R-:W-:-:S04]  /*6830*/  IADD3 R55, P4, P5, R28, R98, R55 ;  /* 0x000000621c377210 */ /* 0x000fc80007d9e037 */
[----:B------:R-:W-:Y:S02]  /*6840*/  IADD3.X R36, R3, R112, R36, P4, P5 ;  /* 0x0000007003247210 */ /* 0x000fe400027ea424 */
[----:B------:R-:W-:-:S04]  /*6850*/  LEA R96, P4, R55, R96, 0x1 ;  /* 0x0000006037607211 */ /* 0x000fc800078808ff */
[----:B------:R-:W-:-:S05]  /*6860*/  LEA.HI.X R97, R55, R97, R36, 0x1, P4 ;  /* 0x0000006137617211 */ /* 0x000fca00020f0c24 */
[----:B--2---:R4:W-:Y:S01]  /*6870*/  STG.E.128 desc[UR4][R96.64], R44 ;  /* 0x0000002c60007986 */ /* 0x0049e2000c101d04 */
[----:B------:R-:W-:Y:S05]  /*6880*/  BRA `(.L_x_2327) ;  /* 0x0000000000907947 */ /* 0x000fea0003800000 */
.L_x_2320:
[----:B------:R-:W2:Y:S02]  /*6890*/  LDL R36, [R1+0x60] ;  /* 0x0000600001247983 */ /* 0x000ea40000100800 */
[----:B--2---:R-:W-:-:S13]  /*68a0*/  R2UR UR4, R36 ;  /* 0x00000000240472ca */ /* 0x004fda00000e0000 */
[----:B------:R-:W-:-:S06]  /*68b0*/  UISETP.NE.AND UP0, UPT, UR4, 0x3, UPT ;  /* 0x000000030400788c */ /* 0x000fcc000bf05270 */
[----:B------:R-:W-:-:S13]  /*68c0*/  PLOP3.LUT P3, PT, PT, PT, UP0, 0x80, 0x0 ;  /* 0x000000000000781c */ /* 0x000fda0003f6f008 */
[----:B------:R-:W-:Y:S05]  /*68d0*/  @!P3 BRA `(.L_x_2365) ;  /* 0x000000000004b947 */ /* 0x000fea0003800000 */
[----:B------:R-:W-:Y:S01]  /*68e0*/  BPT.TRAP 0x1 ;  /* 0x000000040000795c */ /* 0x000fe20000300000 */
.L_x_2365:
[----:B------:R-:W2:Y:S01]  /*68f0*/  LDL R36, [R1+0x40] ;  /* 0x0000400001247983 */ /* 0x000ea20000100800 */
[----:B------:R-:W-:Y:S01]  /*6900*/  IMAD R26, R18, 0x8, R16 ;  /* 0x00000008121a7824 */ /* 0x000fe200078e0210 */
[----:B------:R-:W-:Y:S01]  /*6910*/  BSSY B1, `(.L_x_2366) ;  /* 0x0000006000017945 */ /* 0x000fe20003800000 */
[----:B------:R-:W-:-:S05]  /*6920*/  IMAD R91, R24, -0x90, R2 ;  /* 0xffffff70185b7824 */ /* 0x000fca00078e0202 */
[----:B------:R-:W-:Y:S02]  /*6930*/  VIMNMX R91, R91, 0x90, PT ;  /* 0x000000905b5b7848 */ /* 0x000fe40003fe0100 */
[----:B--2---:R-:W-:-:S04]  /*6940*/  SHF.L.U32 R92, R36, 0x1f, RZ ;  /* 0x0000001f245c7819 */ /* 0x004fc800000006ff */
[----:B------:R-:W0:Y:S02]  /*6950*/  SYNCS.PHASECHK.TRANS64.TRYWAIT P4, [R26+URZ+0x31c90], R92 ;  /* 0x031c905c1a0075a7 */ /* 0x000e24000808017f */
[----:B0-----:R-:W-:Y:S05]  /*6960*/  @!P4 BRA `(.L_x_2367) ;  /* 0x000001ec00fcc947 */ /* 0x001fea0003800000 */
.L_x_2625:
[----:B------:R-:W-:Y:S05]  /*6970*/  BSYNC B1 ;  /* 0x0000000000017941 */ /* 0x000fea0003800000 */
.L_x_2366:
[----:B------:R-:W-:-:S13]  /*6980*/  ISETP.GE.AND P4, PT, R144, R91, PT ;  /* 0x0000005b9000720c */ /* 0x000fda0003f86270 */
[----:B------:R-:W-:Y:S05]  /*6990*/  @P4 BRA `(.L_x_2327) ;  /* 0x00000000004c4947 */ /* 0x000fea0003800000 */
[----:B------:R-:W-:Y:S01]  /*69a0*/  ISETP.NE.AND P4, PT, R12, RZ, PT ;  /* 0x000000ff0c00720c */ /* 0x000fe20003f85270 */
[----:B------:R-:W-:-:S12]  /*69b0*/  ULDC.64 UR4, c[0x0][0x208] ;  /* 0x0000820000047ab9 */ /* 0x000fd80000000a00 */
        /* <DEDUP_REMOVED lines=17> */
.L_x_2327:
[----:B------:R-:W-:Y:S05]  /*6ad0*/  BSYNC B0 ;  /* 0x0000000000007941 */ /* 0x000fea0003800000 */
.L_x_2319:
        /* <DEDUP_REMOVED lines=17> */
.L_x_2369:
[----:B------:R-:W-:Y:S05]  /*6bf0*/  BSYNC B0 ;  /* 0x0000000000007941 */ /* 0x000fea0003800000 */
.L_x_2368:
[----:B------:R-:W2:Y:S01]  /*6c00*/  SYNCS.PHASECHK.TRANS64.TRYWAIT P3, [R26+URZ+0x31cb0], R92 ;  /* 0x031cb05c1a0075a7 */ /* 0x000ea2000806017f */
[----:B------:R-:W-:Y:S04]  /*6c10*/  BSSY B0, `(.L_x_2370) ;  /* 0x0000002000007945 */ /* 0x000fe80003800000 */
[----:B--2---:R-:W-:Y:S05]  /*6c20*/  @!P3 BRA `(.L_x_2371) ;  /* 0x000001ec0060b947 */ /* 0x004fea0003800000 */
.L_x_2626:
[----:B------:R-:W-:Y:S05]  /*6c30*/  BSYNC B0 ;  /* 0x0000000000007941 */ /* 0x000fea0003800000 */
.L_x_2370:
[----:B------:R-:W-:Y:S01]  /*6c40*/  ISETP.GE.AND P3, PT, R144, R91, PT ;  /* 0x0000005b9000720c */ /* 0x000fe20003f66270 */
[----:B------:R-:W-:-:S12]  /*6c50*/  BSSY B0, `(.L_x_2372) ;  /* 0x0000021000007945 */ /* 0x000fd80003800000 */
[----:B------:R-:W-:Y:S05]  /*6c60*/  @P3 BRA `(.L_x_2373) ;  /* 0x00000000007c3947 */ /* 0x000fea0003800000 */
[----:B------:R-:W-:Y:S01]  /*6c70*/  IMAD.WIDE R38, R24, 0x90, R78 ;  /* 0x0000009018267825 */ /* 0x000fe200078e024e */
[----:B------:R-:W-:Y:S01]  /*6c80*/  ULDC.64 UR4, c[0x0][0x328] ;  /* 0x0000ca0000047ab9 */ /* 0x000fe20000000a00 */
[----:B------:R-:W-:Y:S02]  /*6c90*/  ULDC.64 UR6, c[0x0][0x208] ;  /* 0x0000820000067ab9 */ /* 0x000fe40000000a00 */
[----:B------:R-:W-:Y:S02]  /*6ca0*/  IMAD R39, R39, UR4, RZ ;  /* 0x0000000427277c24 */ /* 0x000fe4000f8e02ff */
[----:B-1----:R-:W-:Y:S02]  /*6cb0*/  IMAD.MOV.U32 R36, RZ, RZ, R30 ;  /* 0x000000ffff247224 */ /* 0x002fe400078e001e */
[----:B------:R-:W-:Y:S02]  /*6cc0*/  IMAD.MOV.U32 R37, RZ, RZ, R88 ;  /* 0x000000ffff257224 */ /* 0x000fe400078e0058 */
[----:B------:R-:W-:-:S02]  /*6cd0*/  IMAD R39, R38, UR5, R39 ;  /* 0x0000000526277c24 */ /* 0x000fc4000f8e0227 */
        /* <DEDUP_REMOVED lines=24> */
.L_x_2373:
[----:B------:R-:W-:Y:S05]  /*6e60*/  BSYNC B0 ;  /* 0x0000000000007941 */ /* 0x000fea0003800000 */
.L_x_2372:
[----:B------:R-:W4:Y:S01]  /*6e70*/  LDL.LU R27, [R1+0x40] ;  /* 0x00004000011b7983 */ /* 0x000f220000300800 */
[----:B0-2---:R-:W-:Y:S02]  /*6e80*/  @!P4 VIADD R26, R26, 0x31cc0 ;  /* 0x00031cc01a1ac836 */ /* 0x005fe40000000000 */
[----:B------:R-:W-:Y:S01]  /*6e90*/  VIADD R18, R18, 0x1 ;  /* 0x0000000112127836 */ /* 0x000fe20000000000 */
[----:B------:R-:W-:Y:S01]  /*6ea0*/  @!PT LDS RZ, [RZ] ;  /* 0x00000000fffff984 */ /* 0x000fe20000000800 */
[----:B------:R-:W-:Y:S01]  /*6eb0*/  @!PT LDS RZ, [RZ] ;  /* 0x00000000fffff984 */ /* 0x000fe20000000800 */
[----:B------:R-:W-:Y:S01]  /*6ec0*/  @!PT LDS RZ, [RZ] ;  /* 0x00000000fffff984 */ /* 0x000fe20000000800 */
[----:B------:R-:W-:Y:S01]  /*6ed0*/  @!PT LDS RZ, [RZ] ;  /* 0x00000000fffff984 */ /* 0x000fe20000000800 */
[----:B------:R0:W-:Y:S06]  /*6ee0*/  MEMBAR.ALL.CTA ;  /* 0x0000000000007992 */ /* 0x0001ec0000008000 */
[----:B0-----:R-:W0:Y:S01]  /*6ef0*/  FENCE.VIEW.ASYNC.S ;  /* 0x00000000000073c6 */ /* 0x001e220000000000 */
[----:B------:R-:W-:Y:S01]  /*6f00*/  @!P4 PRMT R26, RZ, 0x654, R26 ;  /* 0x00000654ff1ac816 */ /* 0x000fe2000000001a */
[----:B0-----:R0:W-:Y:S01]  /*6f10*/  BAR.SYNC.DEFER_BLOCKING R111, 0x80 ;  /* 0x0002006f0000751d */ /* 0x0011e20000010000 */
[----:B------:R-:W-:-:S04]  /*6f20*/  ISETP.NE.AND P3, PT, R18, 0x2, PT ;  /* 0x000000021200780c */ /* 0x000fc80003f65270 */
[----:B------:R-:W-:Y:S01]  /*6f30*/  SEL R18, R18, RZ, P3 ;  /* 0x000000ff12127207 */ /* 0x000fe20001800000 */
[----:B------:R2:W-:Y:S02]  /*6f40*/  @!P4 SYNCS.ARRIVE.TRANS64.RED.A1T0 RZ, [R26+URZ], RZ ;  /* 0x000000ff1affc9a7 */ /* 0x0005e4000810043f */
[----:B--2---:R-:W-:-:S04]  /*6f50*/  SEL R26, RZ, 0x1, P3 ;  /* 0x00000001ff1a7807 */ /* 0x004fc80001800000 */
[----:B----4-:R-:W-:-:S05]  /*6f60*/  LOP3.LUT R27, R27, R26, RZ, 0x3c, !PT ;  /* 0x0000001a1b1b7212 */ /* 0x010fca00078e3cff */
[----:B------:R0:W-:Y:S01]  /*6f70*/  STL [R1+0x40], R27 ;  /* 0x0000401b01007387 */ /* 0x0001e20000100800 */
[----:B------:R-:W-:Y:S05]  /*6f80*/  @P2 BRA `(.L_x_2374) ;  /* 0xffffffb800202947 */ /* 0x000fea000383ffff */
[----:B0-----:R-:W0:Y:S01]  /*6f90*/  S2R R27, SR_TID.X ;  /* 0x00000000001b7919 */ /* 0x001e220000002100 */
[----:B------:R-:W-:Y:S02]  /*6fa0*/  PLOP3.LUT P0, PT, PT, PT, PT, 0x8, 0x0 ;  /* 0x000000000000781c */ /* 0x000fe40003f0e170 */
[----:B0-----:R-:W-:-:S04]  /*6fb0*/  SHF.R.U32.HI R27, RZ, 0x7, R27 ;  /* 0x00000007ff1b7819 */ /* 0x001fc8000001161b */
[----:B------:R-:W-:-:S13]  /*6fc0*/  ISETP.NE.AND P5, PT, R27, 0x1, PT ;  /* 0x000000011b00780c */ /* 0x000fda0003fa5270 */
[----:B------:R-:W-:Y:S06]  /*6fd0*/  @!P5 BAR.ARV 0x9, 0x100 ;  /* 0x024400000000db1d */ /* 0x000fec0000002000 */
.L_x_2314:
[----:B------:R-:W2:Y:S01]  /*6fe0*/  LDL R4, [R1+0x84] ;  /* 0x0000840001047983 */ /* 0x000ea20000100800 */
[----:B------:R-:W0:Y:S01]  /*6ff0*/  LDC R0, c[0x0][0x448] ;  /* 0x00011200ff007b82 */ /* 0x000e220000000800 */
        /* <DEDUP_REMOVED lines=12> */
[----:B------:R-:W-:Y:S01]  /*70c0*/  IMAD.MOV.U32 R46, RZ, RZ, RZ ;  /* 0x000000ffff2e7224 */ /* 0x000fe200078e00ff */
[----:B------:R-:W-:Y:S02]  /*70d0*/  CS2R R26, SRZ ;  /* 0x00000000001a7805 */ /* 0x000fe4000001ff00 */
[----:B------:R-:W-:Y:S02]  /*70e0*/  CS2R R44, SRZ ;  /* 0x00000000002c7805 */ /* 0x000fe4000001ff00 */
[----:B------:R-:W-:Y:S01]  /*70f0*/  CS2R R42, SRZ ;  /* 0x00000000002a7805 */ /* 0x000fe2000001ff00 */
[----:B---3--:R-:W-:Y:S01]  /*7100*/  IMAD.MOV.U32 R41, RZ, RZ, RZ ;  /* 0x000000ffff297224 */ /* 0x008fe200078e00ff */
[----:B------:R-:W-:Y:S01]  /*7110*/  CS2R R28, SRZ ;  /* 0x00000000001c7805 */ /* 0x000fe2000001ff00 */
[----:B------:R-:W-:Y:S01]  /*7120*/  IMAD.MOV.U32 R35, RZ, RZ, RZ ;  /* 0x000000ffff237224 */ /* 0x000fe200078e00ff */
[----:B------:R-:W-:-:S02]  /*7130*/  CS2R R72, SRZ ;  /* 0x0000000000487805 */ /* 0x000fc4000001ff00 */
[----:B------:R-:W-:Y:S01]  /*7140*/  CS2R R76, SRZ ;  /* 0x00000000004c7805 */ /* 0x000fe2000001ff00 */
[----:B------:R-:W-:Y:S01]  /*7150*/  IMAD.MOV.U32 R75, RZ, RZ, RZ ;  /* 0x000000ffff4b7224 */ /* 0x000fe200078e00ff */
[----:B------:R-:W-:Y:S02]  /*7160*/  CS2R R32, SRZ ;  /* 0x0000000000207805 */ /* 0x000fe4000001ff00 */
[----:B0-----:R-:W-:Y:S01]  /*7170*/  ISETP.NE.AND P1, PT, R0, 0x1, PT ;  /* 0x000000010000780c */ /* 0x001fe20003f25270 */
[----:B------:R-:W-:Y:S01]  /*7180*/  IMAD.MOV.U32 R80, RZ, RZ, RZ ;  /* 0x000000ffff507224 */ /* 0x000fe200078e00ff */
[----:B------:R-:W-:Y:S01]  /*7190*/  CS2R R78, SRZ ;  /* 0x00000000004e7805 */ /* 0x000fe2000001ff00 */
[----:B------:R-:W-:-:S10]  /*71a0*/  IMAD.MOV.U32 R6, RZ, RZ, RZ ;  /* 0x000000ffff067224 */ /* 0x000fd400078e00ff */
[----:B------:R-:W0:Y:S08]  /*71b0*/  @P1 LDC R3, c[0x0][0x44c] ;  /* 0x00011300ff031b82 */ /* 0x000e300000000800 */
[----:B------:R-:W3:Y:S01]  /*71c0*/  @P1 LDC R2, c[0x0][0x450] ;  /* 0x00011400ff021b82 */ /* 0x000ee20000000800 */
[----:B--2---:R-:W-:-:S04]  /*71d0*/  VIADD R0, R4, 0xbf ;  /* 0x000000bf04007836 */ /* 0x004fc80000000000 */
[----:B0-----:R-:W-:-:S05]  /*71e0*/  @P1 IMAD.HI.U32 R3, R0, R3, RZ ;  /* 0x0000000300031227 */ /* 0x001fca00078e00ff */
[----:B---3--:R-:W-:Y:S01]  /*71f0*/  @P1 SHF.R.U32.HI R0, RZ, R2, R3 ;  /* 0x00000002ff001219 */ /* 0x008fe20000011603 */
[----:B------:R-:W-:Y:S01]  /*7200*/  IMAD.MOV.U32 R2, RZ, RZ, RZ ;  /* 0x000000ffff027224 */ /* 0x000fe200078e00ff */
[----:B------:R-:W-:-:S03]  /*7210*/  PLOP3.LUT P1, PT, PT, PT, PT, 0x80, 0x0 ;  /* 0x000000000000781c */ /* 0x000fc60003f2f070 */
[----:B------:R-:W-:-:S04]  /*7220*/  IMAD.IADD R0, R113, 0x1, R0 ;  /* 0x0000000171007824 */ /* 0x000fc800078e0200 */
[----:B------:R-:W-:-:S05]  /*7230*/  IMAD.HI R0, R0, 0x38e38e39, RZ ;  /* 0x38e38e3900007827 */ /* 0x000fca00078e02ff */
[----:B------:R-:W-:-:S04]  /*7240*/  SHF.R.U32.HI R3, RZ, 0x1f, R0 ;  /* 0x0000001fff037819 */ /* 0x000fc80000011600 */
[----:B------:R-:W-:Y:S01]  /*7250*/  LEA.HI.SX32 R3, R0, R3, 0x1b ;  /* 0x0000000300037211 */ /* 0x000fe200078fdaff */
[----:B------:R-:W-:-:S03]  /*7260*/  IMAD.MOV.U32 R0, RZ, RZ, RZ ;  /* 0x000000ffff007224 */ /* 0x000fc600078e00ff */
[----:B------:R-:W-:-:S04]  /*7270*/  VIMNMX R96, R114, R3, PT ;  /* 0x0000000372607248 */ /* 0x000fc80003fe0100 */
[----:B------:R-:W-:Y:S01]  /*7280*/  ISETP.GE.AND P2, PT, R96, 0x1, PT ;  /* 0x000000016000780c */ /* 0x000fe20003f46270 */
[----:B------:R-:W-:-:S12]  /*7290*/  @P0 BRA `(.L_x_2375) ;  /* 0x00000000000c0947 */ /* 0x000fd80003800000 */
[----:B------:R-:W0:Y:S01]  /*72a0*/  FENCE.VIEW.ASYNC.G ;  /* 0x00000000000073c6 */ /* 0x000e220000000100 */
[----:B------:R-:W-:Y:S05]  /*72b0*/  WARPSYNC.ALL ;  /* 0x0000000000007948 */ /* 0x000fea0003800000 */
[----:B0-----:R-:W-:Y:S06]  /*72c0*/  BAR.ARV 0xc, 0x200 ;  /* 0x0308000000007b1d */ /* 0x001fec0000002000 */
.L_x_2375:
[----:B------:R-:W-:Y:S02]  /*72d0*/  IMAD.MOV.U32 R74, RZ, RZ, RZ ;  /* 0x000000ffff4a7224 */ /* 0x000fe400078e00ff */
        /* <DEDUP_REMOVED lines=8> */
[----:B------:R-:W-:-:S06]  /*7360*/  SHF.R.S32.HI R0, RZ, 0x7, R0 ;  /* 0x00000007ff007819 */ /* 0x000fcc0000011400 */
[----:B------:R-:W0:Y:S04]  /*7370*/  SHFL.IDX PT, R0, R0, RZ, 0x1f ;  /* 0x00001fff00007589 */ /* 0x000e2800000e0000 */
[----:B0-----:R2:W-:Y:S02]  /*7380*/  STL [R1+0x64], R0 ;  /* 0x0000640001007387 */ /* 0x0015e40000100800 */
.L_x_2629:
[----:B------:R-:W2:Y:S01]  /*7390*/  LDL R2, [R1+0x64] ;  /* 0x0000640001027983 */ /* 0x000ea20000100800 */
[----:B------:R-:W-:Y:S01]  /*73a0*/  BSSY B6, `(.L_x_2378) ;  /* 0x000001f000067945 */ /* 0x000fe20003800000 */
[----:B--2---:R-:W-:-:S05]  /*73b0*/  IMAD.HI R0, R2, 0x55555556, RZ ;  /* 0x5555555602007827 */ /* 0x004fca00078e02ff */
[----:B------:R-:W-:-:S05]  /*73c0*/  LEA.HI R0, R0, R0, RZ, 0x1 ;  /* 0x0000000000007211 */ /* 0x000fca00078f08ff */
[----:B------:R-:W-:Y:S02]  /*73d0*/  IMAD R3, R0, -0x3, R2 ;  /* 0xfffffffd00037824 */ /* 0x000fe400078e0202 */
[----:B------:R-:W-:Y:S02]  /*73e0*/  VIADD R2, R16, 0x24300 ;  /* 0x0002430010027836 */ /* 0x000fe40000000000 */
[C---:B------:R-:W-:Y:S02]  /*73f0*/  IMAD R0, R3.reuse, 0x1000, R16 ;  /* 0x0000100003007824 */ /* 0x040fe400078e0210 */
[----:B------:R-:W-:Y:S01]  /*7400*/  IMAD R3, R3, 0x800, R2 ;  /* 0x0000080003037824 */ /* 0x000fe200078e0202 */
[----:B------:R-:W-:Y:S01]  /*7410*/  LOP3.LUT P0, RZ, R2, 0x9f, RZ, 0xc0, !PT ;  /* 0x0000009f02ff7812 */ /* 0x000fe2000780c0ff */
[----:B------:R-:W-:-:S03]  /*7420*/  VIADD R0, R0, 0xda00 ;  /* 0x0000da0000007836 */ /* 0x000fc60000000000 */
[----:B------:R-:W-:Y:S02]  /*7430*/  SHF.R.U32.HI R3, RZ, 0x4, R3 ;  /* 0x00000004ff037819 */ /* 0x000fe40000011603 */
[----:B------:R-:W-:Y:S02]  /*7440*/  SHF.R.U32.HI R0, RZ, 0x4, R0 ;  /* 0x00000004ff007819 */ /* 0x000fe40000011600 */
[----:B------:R-:W-:Y:S02]  /*7450*/  LOP3.LUT R3, R3, 0x3fff, RZ, 0xc0, !PT ;  /* 0x00003fff03037812 */ /* 0x000fe400078ec0ff */
[----:B------:R-:W-:-:S03]  /*7460*/  LOP3.LUT R2, R0, 0x3fff, RZ, 0xc0, !PT ;  /* 0x00003fff00027812 */ /* 0x000fc600078ec0ff */
[----:B------:R2:W-:Y:S01]  /*7470*/  STL [R1+0x7c], R3 ;  /* 0x00007c0301007387 */ /* 0x0005e20000100800 */
[----:B------:R-:W-:Y:S05]  /*7480*/  @!P0 BRA `(.L_x_2379) ;  /* 0x0000000000408947 */ /* 0x000fea0003800000 */
[----:B------:R-:W-:Y:S01]  /*7490*/  MOV R0, 0x0 ;  /* 0x0000000000007802 */ /* 0x000fe20000000f00 */
[----:B------:R-:W-:Y:S01]  /*74a0*/  ULDC.64 UR4, c[0x4][0xa8] ;  /* 0x01002a0000047ab9 */ /* 0x000fe20000000a00 */
[----:B------:R-:W-:Y:S01]  /*74b0*/  ULDC.64 UR6, c[0x4][0xb0] ;  /* 0x01002c0000067ab9 */ /* 0x000fe20000000a00 */
[----:B------:R-:W-:Y:S01]  /*74c0*/  IMAD.U32 R4, RZ, RZ, UR4 ;  /* 0x00000004ff047e24 */ /* 0x000fe2000f8e00ff */
[----:B0-----:R0:W3:Y:S01]  /*74d0*/  LDC.64 R14, c[0x4][R0] ;  /* 0x01000000000e7b82 */ /* 0x0010e20000000a00 */
        /* <DEDUP_REMOVED lines=10> */
[----:B-123-5:R-:W-:Y:S05]  /*7580*/  CALL.ABS.NOINC R14 ;  /* 0x000000000e007343 */ /* 0x02efea0003c00000 */
.L_x_2379:
[----:B------:R-:W-:Y:S05]  /*7590*/  BSYNC B6 ;  /* 0x0000000000067941 */ /* 0x000fea0003800000 */
.L_x_2378:
[----:B------:R-:W-:Y:S02]  /*75a0*/  ULDC UR4, c[0x0][0x3f4] ;  /* 0x0000fd0000047ab9 */ /* 0x000fe40000000800 */
[----:B------:R-:W-:-:S13]  /*75b0*/  ISETP.LT.AND P0, PT, RZ, UR4, PT ;  /* 0x00000004ff007c0c */ /* 0x000fda000bf01270 */
[----:B------:R-:W-:Y:S05]  /*75c0*/  @P0 BRA `(.L_x_2380) ;  /* 0x0000000000400947 */ /* 0x000fea0003800000 */
[----:B------:R-:W3:Y:S02]  /*75d0*/  LDL R20, [R1+0xa0] ;  /* 0x0000a00001147983 */ /* 0x000ee40000100800 */
[----:B---3--:R-:W-:-:S04]  /*75e0*/  LEA.HI R0, R20, R20, RZ, 0x1 ;  /* 0x0000001414007211 */ /* 0x008fc800078f08ff */
[----:B------:R-:W-:-:S05]  /*75f0*/  LOP3.LUT R0, R0, 0xfffffffe, RZ, 0xc0, !PT ;  /* 0xfffffffe00007812 */ /* 0x000fca00078ec0ff */
[----:B------:R-:W-:-:S05]  /*7600*/  IMAD.IADD R0, R20, 0x1, -R0 ;  /* 0x0000000114007824 */ /* 0x000fca00078e0a00 */
[----:B--2---:R-:W-:-:S04]  /*7610*/  SHF.L.U32 R3, R0, 0x1f, RZ ;  /* 0x0000001f00037819 */ /* 0x004fc800000006ff */
[----:B------:R2:W3:Y:S03]  /*7620*/  SYNCS.PHASECHK.TRANS64.TRYWAIT P0, [R16+URZ+0x31c00], R3 ;  /* 0x031c0003100075a7 */ /* 0x0004e6000800017f */
[----:B---3--:R-:W-:Y:S05]  /*7630*/  @!P0 NANOSLEEP.SYNCS 0x989680 ;  /* 0x009896800000895d */ /* 0x008fea0003900000 */
[----:B------:R-:W3:Y:S01]  /*7640*/  @!P0 SYNCS.PHASECHK.TRANS64 P0, [R16+URZ+0x31c00], R3 ;  /* 0x031c0003100085a7 */ /* 0x000ee2000800007f */
[----:B------:R-:W-:Y:S04]  /*7650*/  BSSY B0, `(.L_x_2381) ;  /* 0x0000006000007945 */ /* 0x000fe80003800000 */
[----:B---3--:R-:W-:Y:S05]  /*7660*/  @P0 BRA `(.L_x_2382) ;  /* 0x0000000000100947 */ /* 0x008fea0003800000 */
.L_x_2383:
[----:B---3--:R3:W4:Y:S02]  /*7670*/  SYNCS.PHASECHK.TRANS64.TRYWAIT P0, [R16+URZ+0x31c00], R3 ;  /* 0x031c0003100075a7 */ /* 0x008724000800017f */
[----:B----4-:R-:W-:Y:S05]  /*7680*/  @!P0 NANOSLEEP.SYNCS 0x989680 ;  /* 0x009896800000895d */ /* 0x010fea0003900000 */
[----:B------:R-:W4:Y:S02]  /*7690*/  @!P0 SYNCS.PHASECHK.TRANS64 P0, [R16+URZ+0x31c00], R3 ;  /* 0x031c0003100085a7 */ /* 0x000f24000800007f */
[----:B----4-:R-:W-:Y:S05]  /*76a0*/  @!P0 BRA `(.L_x_2383) ;  /* 0xfffffffc00f08947 */ /* 0x010fea000383ffff */
.L_x_2382:
[----:B------:R-:W-:Y:S05]  /*76b0*/  BSYNC B0 ;  /* 0x0000000000007941 */ /* 0x000fea0003800000 */
.L_x_2381:
[----:B------:R-:W-:Y:S05]  /*76c0*/  BRA `(.L_x_2384) ;  /* 0x0000004000907947 */ /* 0x000fea0003800000 */
.L_x_2380:
[----:B------:R-:W3:Y:S01]  /*76d0*/  LDL R0, [R1+0xa4] ;  /* 0x0000a40001007983 */ /* 0x000ee20000100800 */
[----:B------:R-:W-:Y:S01]  /*76e0*/  ULDC.64 UR6, c[0x0][0x408] ;  /* 0x0001020000067ab9 */ /* 0x000fe20000000a00 */
[----:B---3--:R-:W-:Y:S02]  /*76f0*/  R2UR UR4, R0 ;  /* 0x00000000000472ca */ /* 0x008fe400000e0000 */
[----:B-----5:R-:W-:-:S05]  /*7700*/  SHF.R.S32.HI R0, RZ, 0x1f, R106 ;  /* 0x0000001fff007819 */ /* 0x020fca000001146a */
[----:B------:R-:W-:-:S04]  /*7710*/  IMAD R5, R0, UR6, RZ ;  /* 0x0000000600057c24 */ /* 0x000fc8000f8e02ff */
[----:B------:R-:W-:Y:S02]  /*7720*/  IMAD R5, R106, UR7, R5 ;  /* 0x000000076a057c24 */ /* 0x000fe4000f8e0205 */
[----:B------:R-:W-:-:S03]  /*7730*/  ULOP3.LUT UP0, URZ, UR4, 0x1bf, URZ, 0xc0, !UPT ;  /* 0x000001bf043f7892 */ /* 0x000fc6000f80c03f */
[----:B------:R-:W-:Y:S02]  /*7740*/  ULDC.64 UR4, c[0x0][0x3f8] ;  /* 0x0000fe0000047ab9 */ /* 0x000fe40000000a00 */
[----:B--2---:R-:W-:Y:S01]  /*7750*/  IMAD R3, R0, UR4, RZ ;  /* 0x0000000400037c24 */ /* 0x004fe2000f8e02ff */
[----:B------:R-:W-:Y:S01]  /*7760*/  PLOP3.LUT P0, PT, PT, PT, UP0, 0x80, 0x0 ;  /* 0x000000000000781c */ /* 0x000fe20003f0f008 */
[----:B------:R-:W-:-:S04]  /*7770*/  IMAD.WIDE.U32 R24, R106, UR4, RZ ;  /* 0x000000046a187c25 */ /* 0x000fc8000f8e00ff */
        /* <DEDUP_REMOVED lines=9> */
[----:B0-----:R0:W2:Y:S01]  /*7810*/  LDC.64 R14, c[0x4][R0] ;  /* 0x01000000000e7b82 */ /* 0x0010a20000000a00 */
        /* <DEDUP_REMOVED lines=10> */
[----:B-12---:R-:W-:Y:S05]  /*78c0*/  CALL.ABS.NOINC R14 ;  /* 0x000000000e007343 */ /* 0x006fea0003c00000 */
.L_x_2385:
[----:B------:R-:W2:Y:S01]  /*78d0*/  LDL R20, [R1+0x84] ;  /* 0x0000840001147983 */ /* 0x000ea20000100800 */
[----:B------:R-:W-:Y:S01]  /*78e0*/  ULDC.U8 UR4, c[0x0][0x410] ;  /* 0x0001040000047ab9 */ /* 0x000fe20000000000 */
[----:B------:R-:W-:Y:S01]  /*78f0*/  BSSY B0, `(.L_x_2386) ;  /* 0x00003f9000007945 */ /* 0x000fe20003800000 */
[----:B------:R-:W-:Y:S01]  /*7900*/  ISETP.NE.AND P0, PT, RZ, UR4, PT ;  /* 0x00000004ff007c0c */ /* 0x000fe2000bf05270 */
[----:B--2---:R-:W-:-:S12]  /*7910*/  IMAD.IADD R10, R144, 0x1, R20 ;  /* 0x00000001900a7824 */ /* 0x004fd800078e0214 */
[----:B------:R-:W-:Y:S05]  /*7920*/  @!P0 BRA `(.L_x_2387) ;  /* 0x0000001c00dc8947 */ /* 0x000fea0003800000 */
[----:B------:R-:W2:Y:S01]  /*7930*/  LDC R20, c[0x0][0x448] ;  /* 0x00011200ff147b82 */ /* 0x000ea20000000800 */
[----:B------:R-:W-:Y:S01]  /*7940*/  ULDC.64 UR4, c[0x0][0x3f8] ;  /* 0x0000fe0000047ab9 */ /* 0x000fe20000000a00 */
[----:B------:R-:W-:Y:S01]  /*7950*/  ULDC.64 UR6, c[0x0][0x408] ;  /* 0x0001020000067ab9 */ /* 0x000fe20000000a00 */
[----:B------:R-:W-:Y:S02]  /*7960*/  IMAD.MOV.U32 R6, RZ, RZ, R24 ;  /* 0x000000ffff067224 */ /* 0x000fe400078e0018 */
[----:B------:R-:W-:Y:S02]  /*7970*/  IMAD.MOV.U32 R7, RZ, RZ, R27 ;  /* 0x000000ffff077224 */ /* 0x000fe400078e001b */
[----:B------:R-:W-:Y:S02]  /*7980*/  IMAD.MOV.U32 R8, RZ, RZ, R106 ;  /* 0x000000ffff087224 */ /* 0x000fe400078e006a */
[----:B------:R-:W-:Y:S01]  /*7990*/  IMAD.MOV.U32 R9, RZ, RZ, R29 ;  /* 0x000000ffff097224 */ /* 0x000fe200078e001d */
[----:B--2---:R-:W-:-:S13]  /*79a0*/  ISETP.NE.AND P0, PT, R20, 0x1, PT ;  /* 0x000000011400780c */ /* 0x004fda0003f05270 */
[----:B------:R-:W2:Y:S08]  /*79b0*/  @P0 LDC R3, c[0x0][0x44c] ;  /* 0x00011300ff030b82 */ /* 0x000eb00000000800 */
[----:B------:R-:W3:Y:S01]  /*79c0*/  @P0 LDC R5, c[0x0][0x450] ;  /* 0x00011400ff050b82 */ /* 0x000ee20000000800 */
[----:B--2---:R-:W-:-:S04]  /*79d0*/  @P0 IMAD.HI.U32 R0, R10, R3, RZ ;  /* 0x000000030a000227 */ /* 0x004fc800078e00ff */
[----:B------:R-:W-:Y:S01]  /*79e0*/  IMAD.MOV.U32 R3, RZ, RZ, R10 ;  /* 0x000000ffff037224 */ /* 0x000fe200078e000a */
[----:B---3--:R-:W-:-:S04]  /*79f0*/  @P0 SHF.R.U32.HI R3, RZ, R5, R0 ;  /* 0x00000005ff030219 */ /* 0x008fc80000011600 */
        /* <DEDUP_REMOVED lines=17> */
[----:B------:R2:W3:Y:S04]  /*7b10*/  SHFL.IDX PT, R3, R13, RZ, 0x1e1f ;  /* 0x001e1fff0d037589 */ /* 0x0004e800000e0000 */
[----:B------:R-:W4:Y:S04]  /*7b20*/  SHFL.IDX PT, R0, R0, RZ, 0x1e1f ;  /* 0x001e1fff00007589 */ /* 0x000f2800000e0000 */
[----:B------:R-:W1:Y:S04]  /*7b30*/  SHFL.IDX PT, R5, R5, RZ, 0x1e1f ;  /* 0x001e1fff05057589 */ /* 0x000e6800000e0000 */
[----:B0-----:R2:W0:Y:S02]  /*7b40*/  SHFL.IDX PT, R14, R4, RZ, 0x1e1f ;  /* 0x001e1fff040e7589 */ /* 0x00142400000e0000 */
.L_x_2635:
[----:B--2---:R-:W2:Y:S04]  /*7b50*/  LDL R4, [R1+0x2c] ;  /* 0x00002c0001047983 */ /* 0x004ea80000100800 */
[----:B------:R-:W5:Y:S01]  /*7b60*/  LDL R54, [R1+0xa0] ;  /* 0x0000a00001367983 */ /* 0x000f620000100800 */
[----:B------:R-:W-:Y:S01]  /*7b70*/  BSSY B1, `(.L_x_2389) ;  /* 0x0000062000017945 */ /* 0x000fe20003800000 */
[----:B-1----:R-:W-:Y:S02]  /*7b80*/  CS2R R36, SRZ ;  /* 0x0000000000247805 */ /* 0x002fe4000001ff00 */
        /* <DEDUP_REMOVED lines=9> */
[----:B--2---:R-:W-:Y:S01]  /*7c20*/  IMAD R4, R4, R20, RZ ;  /* 0x0000001404047224 */ /* 0x004fe200078e02ff */
[----:B------:R-:W-:-:S03]  /*7c30*/  CS2R R20, SRZ ;  /* 0x0000000000147805 */ /* 0x000fc6000001ff00 */
[----:B------:R-:W-:Y:S01]  /*7c40*/  IMAD R109, R109, -0xc0, R4 ;  /* 0xffffff406d6d7824 */ /* 0x000fe200078e0204 */
[----:B------:R-:W-:Y:S02]  /*7c50*/  ISETP.GE.AND P1, PT, R10, R4, PT ;  /* 0x000000040a00720c */ /* 0x000fe40003f26270 */
[----:B------:R-:W-:Y:S02]  /*7c60*/  CS2R R10, SRZ ;  /* 0x00000000000a7805 */ /* 0x000fe4000001ff00 */
[----:B-----5:R-:W-:Y:S02]  /*7c70*/  LEA.HI R52, R54, R54, RZ, 0x1 ;  /* 0x0000003636347211 */ /* 0x020fe400078f08ff */
[----:B------:R-:W-:-:S04]  /*7c80*/  VIMNMX R109, R109, 0xc0, PT ;  /* 0x000000c06d6d7848 */ /* 0x000fc80003fe0100 */
[----:B------:R-:W-:-:S03]  /*7c90*/  ISETP.GE.AND P0, PT, R144, R109, PT ;  /* 0x0000006d9000720c */ /* 0x000fc60003f06270 */
[----:B------:R-:W-:Y:S10]  /*7ca0*/  @P1 BRA `(.L_x_2390) ;  /* 0x0000000400381947 */ /* 0x000ff40003800000 */
        /* <DEDUP_REMOVED lines=8> */
[----:B------:R-:W-:Y:S01]  /*7d30*/  CS2R R34, SRZ ;  /* 0x0000000000227805 */ /* 0x000fe2000001ff00 */
[----:B------:R-:W-:Y:S01]  /*7d40*/  ULDC.64 UR6, c[0x0][0x208] ;  /* 0x0000820000067ab9 */ /* 0x000fe20000000a00 */
[----:B------:R-:W-:Y:S02]  /*7d50*/  CS2R R38, SRZ ;  /* 0x0000000000267805 */ /* 0x000fe4000001ff00 */
[----:B------:R-:W-:Y:S02]  /*7d60*/  CS2R R36, SRZ ;  /* 0x0000000000247805 */ /* 0x000fe4000001ff00 */
[----:B------:R-:W-:Y:S02]  /*7d70*/  CS2R R28, SRZ ;  /* 0x00000000001c7805 */ /* 0x000fe4000001ff00 */
[----:B------:R-:W-:Y:S02]  /*7d80*/  CS2R R30, SRZ ;  /* 0x00000000001e7805 */ /* 0x000fe4000001ff00 */
[----:B------:R-:W-:-:S02]  /*7d90*/  CS2R R24, SRZ ;  /* 0x0000000000187805 */ /* 0x000fc4000001ff00 */
[----:B------:R-:W-:Y:S02]  /*7da0*/  CS2R R26, SRZ ;  /* 0x00000000001a7805 */ /* 0x000fe4000001ff00 */
[C---:B--2---:R-:W-:Y:S01]  /*7db0*/  ISETP.GE.AND P4, PT, R7.reuse, UR4, PT ;  /* 0x0000000407007c0c */ /* 0x044fe2000bf86270 */
[C---:B------:R-:W-:Y:S01]  /*7dc0*/  IMAD.SHL.U32 R11, R7.reuse, 0x2, RZ ;  /* 0x00000002070b7824 */ /* 0x040fe200078e00ff */
[----:B------:R-:W-:Y:S02]  /*7dd0*/  SHF.R.S32.HI R4, RZ, 0x1f, R7 ;  /* 0x0000001fff047819 */ /* 0x000fe40000011407 */
[----:B---3--:R-:W-:Y:S02]  /*7de0*/  ISETP.GE.AND P3, PT, R6, UR4, PT ;  /* 0x0000000406007c0c */ /* 0x008fe4000bf66270 */
[----:B------:R-:W-:-:S07]  /*7df0*/  SHF.L.U64.HI R4, R7, 0x1, R4 ;  /* 0x0000000107047819 */ /* 0x000fce0000010204 */
[-C--:B0-----:R-:W-:Y:S02]  /*7e00*/  @!P4 IADD3 R10, P2, R14, R11.reuse, RZ ;  /* 0x0000000b0e0ac210 */ /* 0x081fe40007f5e0ff */
[----:B----4-:R-:W-:-:S03]  /*7e10*/  @!P4 IADD3 R8, P1, R0, R11, RZ ;  /* 0x0000000b0008c210 */ /* 0x010fc60007f3e0ff */
[--C-:B------:R-:W-:Y:S01]  /*7e20*/  @!P4 IMAD.X R11, R5, 0x1, R4.reuse, P2 ;  /* 0x00000001050bc824 */ /* 0x100fe200010e0604 */
[----:B------:R-:W-:Y:S01]  /*7e30*/  ISETP.GE.AND P2, PT, R40, UR4, PT ;  /* 0x0000000428007c0c */ /* 0x000fe2000bf46270 */
        /* <DEDUP_REMOVED lines=12> */
[-C--:B------:R-:W-:Y:S01]  /*7f00*/  @!P2 IADD3 R44, P4, R14, R45.reuse, RZ ;  /* 0x0000002d0e2ca210 */ /* 0x080fe20007f9e0ff */
[----:B------:R-:W-:Y:S01]  /*7f10*/  IMAD.SHL.U32 R49, R15, 0x2, RZ ;  /* 0x000000020f317824 */ /* 0x000fe200078e00ff */
[----:B0-----:R-:W-:Y:S01]  /*7f20*/  SHF.L.U64.HI R8, R40, 0x1, R7 ;  /* 0x0000000128087819 */ /* 0x001fe20000010207 */
[----:B------:R-:W-:Y:S01]  /*7f30*/  @!P3 IMAD.X R7, R3, 0x1, R4, P5 ;  /* 0x000000010307b824 */ /* 0x000fe200028e0604 */
[----:B------:R-:W-:Y:S01]  /*7f40*/  SHF.R.S32.HI R12, RZ, 0x1f, R15 ;  /* 0x0000001fff0c7819 */ /* 0x000fe2000001140f */
[----:B------:R-:W5:Y:S01]  /*7f50*/  @!P3 LD.E.64 R30, desc[UR6][R42.64] ;  /* 0x000000062a1eb980 */ /* 0x000f62000c101b00 */
[C---:B------:R-:W-:Y:S01]  /*7f60*/  @!P2 IADD3 R40, P5, R0.reuse, R45, RZ ;  /* 0x0000002d0028a210 */ /* 0x040fe20007fbe0ff */
        /* <DEDUP_REMOVED lines=9> */
[----:B------:R-:W-:Y:S01]  /*8000*/  IMAD.SHL.U32 R15, R13, 0x2, RZ ;  /* 0x000000020d0f7824 */ /* 0x000fe200078e00ff */
[----:B------:R-:W5:Y:S03]  /*8010*/  @!P2 LD.E.64 R24, desc[UR6][R40.64] ;  /* 0x000000062818a980 */ /* 0x000f66000c101b00 */
[----:B------:R-:W-:Y:S01]  /*8020*/  @!P1 IMAD.X R49, R5, 0x1, R12, P4 ;  /* 0x0000000105319824 */ /* 0x000fe200020e060c */
[----:B------:R-:W-:-:S03]  /*8030*/  ISETP.GE.AND P4, PT, R13, UR4, PT ;  /* 0x000000040d007c0c */ /* 0x000fc6000bf86270 */
[----:B------:R-:W-:Y:S02]  /*8040*/  @!P5 IMAD.MOV.U32 R8, RZ, RZ, R0 ;  /* 0x000000ffff08d224 */ /* 0x000fe400078e0000 */
[----:B------:R-:W-:Y:S02]  /*8050*/  @!P5 IMAD.MOV.U32 R9, RZ, RZ, R3 ;  /* 0x000000ffff09d224 */ /* 0x000fe400078e0003 */
[----:B------:R-:W-:Y:S02]  /*8060*/  @!P5 IMAD.MOV.U32 R4, RZ, RZ, R14 ;  /* 0x000000ffff04d224 */ /* 0x000fe400078e000e */
[----:B------:R-:W-:-:S04]  /*8070*/  @!P5 IMAD.WIDE R8, R20, 0x2, R8 ;  /* 0x000000021408d825 */ /* 0x000fc800078e0208 */
[----:B------:R-:W-:Y:S01]  /*8080*/  @!P5 IMAD.WIDE R10, R20, 0x2, R4 ;  /* 0x00000002140ad825 */ /* 0x000fe200078e0204 */
[----:B------:R-:W-:Y:S01]  /*8090*/  SHF.R.S32.HI R4, RZ, 0x1f, R13 ;  /* 0x0000001fff047819 */ /* 0x000fe2000001140d */
[----:B------:R-:W5:Y:S03]  /*80a0*/  @!P5 LD.E.64 R38, desc[UR6][R8.64] ;  /* 0x000000060826d980 */ /* 0x000f66000c101b00 */
[----:B------:R-:W-:Y:S01]  /*80b0*/  SHF.L.U64.HI R4, R13, 0x1, R4 ;  /* 0x000000010d047819 */ /* 0x000fe20000010204 */
[----:B------:R0:W5:Y:S01]  /*80c0*/  @!P5 LD.E.64 R36, desc[UR6][R10.64] ;  /* 0x000000060a24d980 */ /* 0x000162000c101b00 */
[----:B------:R-:W-:-:S05]  /*80d0*/  @!P4 IADD3 R50, P5, R0, R15, RZ ;  /* 0x0000000f0032c210 */ /* 0x000fca0007fbe0ff */
[--C-:B------:R-:W-:Y:S01]  /*80e0*/  @!P4 IMAD.X R51, R3, 0x1, R4.reuse, P5 ;  /* 0x000000010333c824 */ /* 0x100fe200028e0604 */
[----:B------:R-:W-:Y:S02]  /*80f0*/  @!P4 IADD3 R14, P5, R14, R15, RZ ;  /* 0x0000000f0e0ec210 */ /* 0x000fe40007fbe0ff */
[----:B------:R-:W-:Y:S02]  /*8100*/  CS2R R20, SRZ ;  /* 0x0000000000147805 */ /* 0x000fe4000001ff00 */
[----:B------:R-:W-:Y:S02]  /*8110*/  CS2R R12, SRZ ;  /* 0x00000000000c7805 */ /* 0x000fe4000001ff00 */
[----:B0-----:R-:W-:Y:S02]  /*8120*/  CS2R R10, SRZ ;  /* 0x00000000000a7805 */ /* 0x001fe4000001ff00 */
[----:B------:R-:W-:Y:S01]  /*8130*/  CS2R R8, SRZ ;  /* 0x0000000000087805 */ /* 0x000fe2000001ff00 */
[----:B------:R-:W-:Y:S01]  /*8140*/  @!P4 IMAD.X R15, R5, 0x1, R4, P5 ;  /* 0x00000001050fc824 */ /* 0x000fe200028e0604 */
[----:B------:R1:W5:Y:S04]  /*8150*/  @!P1 LD.E.64 R20, desc[UR6][R46.64] ;  /* 0x000000062e149980 */ /* 0x000368000c101b00 */
[----:B------:R1:W5:Y:S04]  /*8160*/  @!P1 LD.E.64 R12, desc[UR6][R48.64] ;  /* 0x00000006300c9980 */ /* 0x000368000c101b00 */
[----:B------:R1:W5:Y:S04]  /*8170*/  @!P4 LD.E.64 R10, desc[UR6][R50.64] ;  /* 0x00000006320ac980 */ /* 0x000368000c101b00 */
[----:B------:R1:W5:Y:S02]  /*8180*/  @!P4 LD.E.64 R8, desc[UR6][R14.64] ;  /* 0x000000060e08c980 */ /* 0x000364000c101b00 */
.L_x_2390:
[----:B------:R-:W-:Y:S05]  /*8190*/  BSYNC B1 ;  /* 0x0000000000017941 */ /* 0x000fea0003800000 */
.L_x_2389:
[----:B---3-5:R-:W-:Y:S01]  /*81a0*/  IMAD.MOV.U32 R3, RZ, RZ, R37 ;  /* 0x000000ffff037224 */ /* 0x028fe200078e0025 */
[----:B------:R-:W-:Y:S01]  /*81b0*/  LOP3.LUT R52, R52, 0xfffffffe, RZ, 0xc0, !PT ;  /* 0xfffffffe34347812 */ /* 0x000fe200078ec0ff */
[----:B----4-:R-:W-:Y:S01]  /*81c0*/  IMAD.MOV.U32 R0, RZ, RZ, R36 ;  /* 0x000000ffff007224 */ /* 0x010fe200078e0024 */
        /* <DEDUP_REMOVED lines=49> */
.L_x_2636:
[----:B------:R-:W-:Y:S05]  /*84e0*/  BSYNC B1 ;  /* 0x0000000000017941 */ /* 0x000fea0003800000 */
.L_x_2391:
        /* <DEDUP_REMOVED lines=69> */
.L_x_2395:
[----:B------:R-:W-:Y:S05]  /*8940*/  BSYNC B1 ;  /* 0x0000000000017941 */ /* 0x000fea0003800000 */
.L_x_2394:
        /* <DEDUP_REMOVED lines=49> */
.L_x_2397:
[----:B------:R-:W-:Y:S05]  /*8c60*/  BSYNC B1 ;  /* 0x0000000000017941 */ /* 0x000fea0003800000 */
.L_x_2396:
[----:B------:R-:W-:Y:S04]  /*8c70*/  BSSY B1, `(.L_x_2398) ;  /* 0x0000030000017945 */ /* 0x000fe80003800000 */
[----:B------:R-:W-:Y:S05]  /*8c80*/  @P1 BRA `(.L_x_2399) ;  /* 0x0000000000b81947 */ /* 0x000fea0003800000 */
[----:B01----:R-:W0:Y:S01]  /*8c90*/  LDS.128 R4, [R3+0x10a00] ;  /* 0x010a000003047984 */ /* 0x003e220000000c00 */
        /* <DEDUP_REMOVED lines=45> */
.L_x_2399:
[----:B------:R-:W-:Y:S05]  /*8f70*/  BSYNC B1 ;  /* 0x0000000000017941 */ /* 0x000fea0003800000 */
.L_x_2398:
        /* <DEDUP_REMOVED lines=48> */
.L_x_2401:
[----:B------:R-:W-:Y:S05]  /*9280*/  BSYNC B1 ;  /* 0x0000000000017941 */ /* 0x000fea0003800000 */
.L_x_2400:
        /* <DEDUP_REMOVED lines=48> */
.L_x_2403:
[----:B------:R-:W-:Y:S05]  /*9590*/  BSYNC B1 ;  /* 0x0000000000017941 */ /* 0x000fea0003800000 */
.L_x_2402:
        /* <DEDUP_REMOVED lines=48> */
.L_x_2387:
[----:B------:R-:W2:Y:S01]  /*98a0*/  LDL R12, [R1+0x68] ;  /* 0x00006800010c7983 */ /* 0x000ea20000100800 */
[----:B------:R-:W3:Y:S01]  /*98b0*/  LDC R25, c[0x0][0x448] ;  /* 0x00011200ff197b82 */ /* 0x000ee20000000800 */
[----:B------:R-:W-:Y:S01]  /*98c0*/  ULDC.64 UR4, c[0x0][0x3f8] ;  /* 0x0000fe0000047ab9 */ /* 0x000fe20000000a00 */
[----:B------:R-:W-:Y:S01]  /*98d0*/  ULDC.64 UR6, c[0x0][0x408] ;  /* 0x0001020000067ab9 */ /* 0x000fe20000000a00 */
[----:B------:R-:W4:Y:S04]  /*98e0*/  LDL R11, [R1+0x6c] ;  /* 0x00006c00010b7983 */ /* 0x000f280000100800 */
[----:B0-----:R-:W2:Y:S01]  /*98f0*/  LDL.64 R14, [R1+0x50] ;  /* 0x00005000010e7983 */ /* 0x001ea20000100a00 */
[----:B------:R-:W-:Y:S02]  /*9900*/  IMAD.MOV.U32 R6, RZ, RZ, R24 ;  /* 0x000000ffff067224 */ /* 0x000fe400078e0018 */
[----:B------:R-:W-:-:S02]  /*9910*/  IMAD.MOV.U32 R7, RZ, RZ, R27 ;  /* 0x000000ffff077224 */ /* 0x000fc400078e001b */
[----:B------:R-:W-:Y:S02]  /*9920*/  IMAD.MOV.U32 R8, RZ, RZ, R106 ;  /* 0x000000ffff087224 */ /* 0x000fe400078e006a */
[----:B------:R-:W-:Y:S01]  /*9930*/  IMAD.MOV.U32 R9, RZ, RZ, R29 ;  /* 0x000000ffff097224 */ /* 0x000fe200078e001d */
[----:B---3--:R-:W-:-:S13]  /*9940*/  ISETP.NE.AND P0, PT, R25, 0x1, PT ;  /* 0x000000011900780c */ /* 0x008fda0003f05270 */
[----:B------:R-:W0:Y:S08]  /*9950*/  @P0 LDC R3, c[0x0][0x44c] ;  /* 0x00011300ff030b82 */ /* 0x000e300000000800 */
[----:B------:R-:W3:Y:S01]  /*9960*/  @P0 LDC R5, c[0x0][0x450] ;  /* 0x00011400ff050b82 */ /* 0x000ee20000000800 */
[----:B0-----:R-:W-:-:S04]  /*9970*/  @P0 IMAD.HI.U32 R0, R10, R3, RZ ;  /* 0x000000030a000227 */ /* 0x001fc800078e00ff */
        /* <DEDUP_REMOVED lines=19> */
[----:B----4-:R-:W-:-:S03]  /*9ab0*/  IMAD.IADD R46, R14, 0x1, R11 ;  /* 0x000000010e2e7824 */ /* 0x010fc600078e020b */
        /* <DEDUP_REMOVED lines=13> */
.L_x_2642:
[----:B------:R-:W3:Y:S04]  /*9b90*/  LDL R0, [R1+0x2c] ;  /* 0x00002c0001007983 */ /* 0x000ee80000100800 */
[----:B------:R-:W5:Y:S01]  /*9ba0*/  LDL R57, [R1+0xa0] ;  /* 0x0000a00001397983 */ /* 0x000f620000100800 */
[----:B------:R-:W-:Y:S01]  /*9bb0*/  BSSY B1, `(.L_x_2405) ;  /* 0x0000037000017945 */ /* 0x000fe20003800000 */
[----:B----4-:R-:W-:Y:S01]  /*9bc0*/  IMAD.MOV.U32 R38, RZ, RZ, R14 ;  /* 0x000000ffff267224 */ /* 0x010fe200078e000e */
[----:B------:R-:W-:Y:S01]  /*9bd0*/  CS2R R6, SRZ ;  /* 0x0000000000067805 */ /* 0x000fe2000001ff00 */
[----:B--2---:R-:W-:Y:S01]  /*9be0*/  IMAD.MOV.U32 R39, RZ, RZ, R5 ;  /* 0x000000ffff277224 */ /* 0x004fe200078e0005 */
        /* <DEDUP_REMOVED lines=9> */
[----:B---3--:R-:W-:-:S04]  /*9c80*/  IMAD R25, R0, R25, RZ ;  /* 0x0000001900197224 */ /* 0x008fc800078e02ff */
[----:B------:R-:W-:Y:S01]  /*9c90*/  IMAD R109, R109, -0xc0, R25 ;  /* 0xffffff406d6d7824 */ /* 0x000fe200078e0219 */
[----:B------:R-:W-:Y:S02]  /*9ca0*/  ISETP.GE.AND P1, PT, R10, R25, PT ;  /* 0x000000190a00720c */ /* 0x000fe40003f26270 */
[----:B------:R-:W-:Y:S02]  /*9cb0*/  CS2R R10, SRZ ;  /* 0x00000000000a7805 */ /* 0x000fe4000001ff00 */
[----:B-----5:R-:W-:Y:S02]  /*9cc0*/  LEA.HI R0, R57, R57, RZ, 0x1 ;  /* 0x0000003939007211 */ /* 0x020fe400078f08ff */
[----:B------:R-:W-:Y:S02]  /*9cd0*/  CS2R R24, SRZ ;  /* 0x0000000000187805 */ /* 0x000fe4000001ff00 */
[----:B------:R-:W-:-:S04]  /*9ce0*/  VIMNMX R109, R109, 0xc0, PT ;  /* 0x000000c06d6d7848 */ /* 0x000fc80003fe0100 */
[----:B------:R-:W-:Y:S01]  /*9cf0*/  ISETP.GE.AND P0, PT, R144, R109, PT ;  /* 0x0000006d9000720c */ /* 0x000fe20003f06270 */
[----:B------:R-:W-:-:S12]  /*9d00*/  @P1 BRA `(.L_x_2406) ;  /* 0x0000000000841947 */ /* 0x000fd80003800000 */
[C---:B------:R-:W-:Y:S01]  /*9d10*/  VIADD R3, R22.reuse, 0x10 ;  /* 0x0000001016037836 */ /* 0x040fe20000000000 */
[----:B------:R-:W-:Y:S01]  /*9d20*/  ULDC UR4, c[0x0][0x3f4] ;  /* 0x0000fd0000047ab9 */ /* 0x000fe20000000800 */
[C---:B------:R-:W-:Y:S01]  /*9d30*/  VIADD R4, R22.reuse, 0x20 ;  /* 0x0000002016047836 */ /* 0x040fe20000000000 */
[----:B------:R-:W-:Y:S02]  /*9d40*/  ISETP.GE.AND P1, PT, R22, UR4, PT ;  /* 0x0000000416007c0c */ /* 0x000fe4000bf26270 */
[----:B------:R-:W-:Y:S02]  /*9d50*/  CS2R R24, SRZ ;  /* 0x0000000000187805 */ /* 0x000fe4000001ff00 */
[----:B------:R-:W-:Y:S02]  /*9d60*/  ISETP.GE.AND P2, PT, R3, UR4, PT ;  /* 0x0000000403007c0c */ /* 0x000fe4000bf46270 */
[----:B------:R-:W-:Y:S02]  /*9d70*/  CS2R R26, SRZ ;  /* 0x00000000001a7805 */ /* 0x000fe4000001ff00 */
[----:B------:R-:W-:Y:S01]  /*9d80*/  ISETP.GE.AND P3, PT, R4, UR4, PT ;  /* 0x0000000404007c0c */ /* 0x000fe2000bf66270 */
[----:B------:R-:W-:Y:S01]  /*9d90*/  ULDC.64 UR6, c[0x0][0x208] ;  /* 0x0000820000067ab9 */ /* 0x000fe20000000a00 */
[----:B------:R-:W-:-:S02]  /*9da0*/  CS2R R4, SRZ ;  /* 0x0000000000047805 */ /* 0x000fc4000001ff00 */
[----:B------:R-:W-:Y:S01]  /*9db0*/  CS2R R6, SRZ ;  /* 0x0000000000067805 */ /* 0x000fe2000001ff00 */
[----:B------:R-:W-:-:S04]  /*9dc0*/  @!P1 IMAD.WIDE R12, R22, 0x2, R36 ;  /* 0x00000002160c9825 */ /* 0x000fc800078e0224 */
[----:B------:R-:W-:Y:S01]  /*9dd0*/  @!P2 IMAD.SHL.U32 R3, R49, 0x8, RZ ;  /* 0x000000083103a824 */ /* 0x000fe200078e00ff */
[----:B------:R0:W5:Y:S03]  /*9de0*/  @!P1 LD.E.128 R24, desc[UR6][R12.64] ;  /* 0x000000060c189980 */ /* 0x000166000c101d00 */
        /* <DEDUP_REMOVED lines=11> */
[----:B------:R-:W-:Y:S01]  /*9ea0*/  CS2R R14, SRZ ;  /* 0x00000000000e7805 */ /* 0x000fe2000001ff00 */
[----:B------:R0:W5:Y:S02]  /*9eb0*/  @!P2 LD.E.128 R28, desc[UR6][R40.64] ;  /* 0x00000006281ca980 */ /* 0x000164000c101d00 */
[--C-:B------:R-:W-:Y:S02]  /*9ec0*/  @!P3 IMAD.WIDE R50, R51, 0x2, R38.reuse ;  /* 0x000000023332b825 */ /* 0x100fe400078e0226 */
[----:B------:R0:W5:Y:S02]  /*9ed0*/  @!P2 LD.E.128 R8, desc[UR6][R36.64] ;  /* 0x000000062408a980 */ /* 0x000164000c101d00 */
[----:B------:R-:W-:-:S02]  /*9ee0*/  @!P1 IMAD.WIDE R38, R22, 0x2, R38 ;  /* 0x0000000216269825 */ /* 0x000fc400078e0226 */
[----:B------:R0:W5:Y:S04]  /*9ef0*/  @!P3 LD.E.128 R32, desc[UR6][R42.64] ;  /* 0x000000062a20b980 */ /* 0x000168000c101d00 */
[----:B------:R0:W5:Y:S04]  /*9f00*/  @!P1 LD.E.128 R4, desc[UR6][R38.64] ;  /* 0x0000000626049980 */ /* 0x000168000c101d00 */
[----:B------:R0:W5:Y:S02]  /*9f10*/  @!P3 LD.E.128 R12, desc[UR6][R50.64] ;  /* 0x00000006320cb980 */ /* 0x000164000c101d00 */
.L_x_2406:
[----:B------:R-:W-:Y:S05]  /*9f20*/  BSYNC B1 ;  /* 0x0000000000017941 */ /* 0x000fea0003800000 */
.L_x_2405:
        /* <DEDUP_REMOVED lines=52> */
.L_x_2643:
[----:B------:R-:W-:Y:S05]  /*a270*/  BSYNC B1 ;  /* 0x0000000000017941 */ /* 0x000fea0003800000 */
.L_x_2407:
[----:B------:R-:W-:Y:S02]  /*a280*/  PRMT R57, R0, 0x7610, R57 ;  /* 0x0000761000397816 */ /* 0x000fe40000000039 */
[----:B------:R-:W-:Y:S01]  /*a290*/  PRMT R58, R36, 0x7610, R58 ;  /* 0x00007610243a7816 */ /* 0x000fe2000000003a */
[----:B------:R-:W-:Y:S06]  /*a2a0*/  @P0 BRA `(.L_x_2393) ;  /* 0x0000001400740947 */ /* 0x000fec0003800000 */
[----:B------:R1:W5:Y:S01]  /*a2b0*/  LDL R84, [R1+0xa4] ;  /* 0x0000a40001547983 */ /* 0x0003620000100800 */
[----:B0-----:R-:W0:Y:S03]  /*a2c0*/  LDC R3, c[0x0][0x3f4] ;  /* 0x0000fd00ff037b82 */ /* 0x001e260000000800 */
[----:B------:R1:W5:Y:S04]  /*a2d0*/  LDL R83, [R1+0x48] ;  /* 0x0000480001537983 */ /* 0x0003680000100800 */
        /* <DEDUP_REMOVED lines=9> */
[----:B------:R-:W0:Y:S01]  /*a370*/  S2R R37, SR_TID.X ;  /* 0x0000000000257919 */ /* 0x000e220000002100 */
[----:B-----5:R-:W-:Y:S02]  /*a380*/  LOP3.LUT R36, R83, 0x18, R22, 0xf8, !PT ;  /* 0x0000001853247812 */ /* 0x020fe400078ef816 */
[----:B------:R-:W-:Y:S02]  /*a390*/  R2UR UR4, R84 ;  /* 0x00000000540472ca */ /* 0x000fe400000e0000 */
[----:B------:R-:W-:Y:S02]  /*a3a0*/  LOP3.LUT R36, R36, R81, RZ, 0x3c, !PT ;  /* 0x0000005124247212 */ /* 0x000fe400078e3cff */
[----:B------:R-:W-:Y:S02]  /*a3b0*/  SHF.R.U64 R74, R4, 0x10, R5 ;  /* 0x00000010044a7819 */ /* 0x000fe40000001205 */
[----:B------:R-:W-:Y:S01]  /*a3c0*/  SHF.R.U64 R71, R24, 0x10, R25 ;  /* 0x0000001018477819 */ /* 0x000fe20000001219 */
[----:B------:R-:W-:Y:S01]  /*a3d0*/  IMAD.IADD R38, R79, 0x1, R36 ;  /* 0x000000014f267824 */ /* 0x000fe200078e0224 */
[----:B------:R-:W-:-:S02]  /*a3e0*/  PRMT R74, R51, 0x5432, R74 ;  /* 0x00005432334a7816 */ /* 0x000fc4000000004a */
[----:B------:R-:W-:Y:S02]  /*a3f0*/  SHF.R.U64 R24, R26, 0x10, R27 ;  /* 0x000000101a187819 */ /* 0x000fe4000000121b */
[----:B------:R-:W-:Y:S01]  /*a400*/  PRMT R71, R68, 0x5410, R71 ;  /* 0x0000541044477816 */ /* 0x000fe20000000047 */
[----:B------:R-:W-:Y:S01]  /*a410*/  IMAD.U32 R76, R74, 0x10000, RZ ;  /* 0x000100004a4c7824 */ /* 0x000fe200078e00ff */
[----:B------:R-:W-:Y:S02]  /*a420*/  SHF.R.U32.HI R73, RZ, 0x10, R25 ;  /* 0x00000010ff497819 */ /* 0x000fe40000011619 */
[----:B------:R-:W-:Y:S01]  /*a430*/  SHF.R.U32.HI R27, RZ, 0x10, R27 ;  /* 0x00000010ff1b7819 */ /* 0x000fe2000001161b */
[----:B------:R-:W-:Y:S01]  /*a440*/  IMAD.U32 R72, R71, 0x10000, RZ ;  /* 0x0001000047487824 */ /* 0x000fe200078e00ff */
[----:B------:R-:W-:Y:S02]  /*a450*/  SHF.R.U32.HI R75, RZ, 0x10, R5 ;  /* 0x00000010ff4b7819 */ /* 0x000fe40000011605 */
[----:B------:R-:W-:-:S02]  /*a460*/  SHF.R.U64 R26, R6, 0x10, R7 ;  /* 0x00000010061a7819 */ /* 0x000fc40000001207 */
[----:B------:R-:W-:Y:S02]  /*a470*/  SHF.R.U32.HI R6, RZ, 0x10, R7 ;  /* 0x00000010ff067819 */ /* 0x000fe40000011607 */
[----:B------:R-:W-:Y:S02]  /*a480*/  PRMT R5, R70, 0x5410, R27 ;  /* 0x0000541046057816 */ /* 0x000fe4000000001b */
[----:B------:R-:W-:Y:S02]  /*a490*/  PRMT R73, R69, 0x5410, R73 ;  /* 0x0000541045497816 */ /* 0x000fe40000000049 */
[----:B------:R-:W-:Y:S01]  /*a4a0*/  PRMT R75, R67, 0x5410, R75 ;  /* 0x00005410434b7816 */ /* 0x000fe2000000004b */
[----:B0-----:R-:W-:Y:S01]  /*a4b0*/  VIADD R37, R37, 0xffffff80 ;  /* 0xffffff8025257836 */ /* 0x001fe20000000000 */
[----:B------:R-:W-:Y:S02]  /*a4c0*/  PRMT R6, R53, 0x5432, R6 ;  /* 0x0000543235067816 */ /* 0x000fe40000000006 */
[----:B------:R-:W-:Y:S01]  /*a4d0*/  LOP3.LUT R74, R74, 0xffff0000, RZ, 0xc0, !PT ;  /* 0xffff00004a4a7812 */ /* 0x000fe200078ec0ff */
[----:B------:R-:W-:Y:S01]  /*a4e0*/  IMAD.U32 R78, R75, 0x10000, RZ ;  /* 0x000100004b4e7824 */ /* 0x000fe200078e00ff */
[----:B------:R-:W-:Y:S01]  /*a4f0*/  LEA.HI R0, R37, R37, RZ, 0x1 ;  /* 0x0000002525007211 */ /* 0x000fe200078f08ff */
[----:B------:R-:W-:Y:S01]  /*a500*/  IMAD.U32 R77, R6, 0x10000, RZ ;  /* 0x00010000064d7824 */ /* 0x000fe200078e00ff */
[----:B------:R-:W-:-:S02]  /*a510*/  LOP3.LUT R75, R75, 0xffff0000, RZ, 0xc0, !PT ;  /* 0xffff00004b4b7812 */ /* 0x000fc400078ec0ff */
[----:B------:R-:W-:Y:S02]  /*a520*/  LOP3.LUT R0, R0, 0xfffffffe, RZ, 0xc0, !PT ;  /* 0xfffffffe00007812 */ /* 0x000fe400078ec0ff */
[----:B------:R-:W-:Y:S02]  /*a530*/  LOP3.LUT R71, R71, 0xffff0000, RZ, 0xc0, !PT ;  /* 0xffff000047477812 */ /* 0x000fe400078ec0ff */
[----:B------:R-:W-:Y:S01]  /*a540*/  PRMT R24, R54, 0x5432, R24 ;  /* 0x0000543236187816 */ /* 0x000fe20000000018 */
[----:B------:R-:W-:Y:S01]  /*a550*/  IMAD.IADD R0, R37, 0x1, -R0 ;  /* 0x0000000125007824 */ /* 0x000fe200078e0a00 */
[----:B------:R-:W-:Y:S02]  /*a560*/  PRMT R26, R52, 0x5432, R26 ;  /* 0x00005432341a7816 */ /* 0x000fe4000000001a */
[----:B------:R-:W-:Y:S02]  /*a570*/  LOP3.LUT R6, R6, 0xffff0000, RZ, 0xc0, !PT ;  /* 0xffff000006067812 */ /* 0x000fe400078ec0ff */
[----:B------:R-:W-:-:S04]  /*a580*/  LEA.HI R0, R3, R0, RZ, 0x1d ;  /* 0x0000000003007211 */ /* 0x000fc800078fe8ff */
[----:B------:R-:W-:-:S04]  /*a590*/  SHF.R.S32.HI R37, RZ, 0x1f, R0 ;  /* 0x0000001fff257819 */ /* 0x000fc80000011400 */
        /* <DEDUP_REMOVED lines=11> */
[----:B0-----:R-:W-:Y:S01]  /*a650*/  IMAD.U32 R27, R36, 0x10000, RZ ;  /* 0x00010000241b7824 */ /* 0x001fe200078e00ff */
[C---:B------:R-:W-:Y:S01]  /*a660*/  LOP3.LUT R4, R38.reuse, 0xffff0000, RZ, 0xc0, !PT ;  /* 0xffff000026047812 */ /* 0x040fe200078ec0ff */
[----:B------:R-:W-:Y:S01]  /*a670*/  IMAD.U32 R7, R38, 0x10000, RZ ;  /* 0x0001000026077824 */ /* 0x000fe200078e00ff */
[C---:B------:R-:W-:Y:S01]  /*a680*/  LOP3.LUT R38, R39.reuse, 0xffff0000, RZ, 0xc0, !PT ;  /* 0xffff000027267812 */ /* 0x040fe200078ec0ff */
[----:B------:R-:W-:Y:S01]  /*a690*/  IMAD.U32 R68, R39, 0x10000, RZ ;  /* 0x0001000027447824 */ /* 0x000fe200078e00ff */
[----:B------:R-:W-:Y:S01]  /*a6a0*/  LOP3.LUT R36, R36, 0xffff0000, RZ, 0xc0, !PT ;  /* 0xffff000024247812 */ /* 0x000fe200078ec0ff */
[----:B------:R-:W-:Y:S01]  /*a6b0*/  IMAD.U32 R67, R37, 0x10000, RZ ;  /* 0x0001000025437824 */ /* 0x000fe200078e00ff */
[C---:B-1----:R-:W-:Y:S01]  /*a6c0*/  LOP3.LUT R39, R40.reuse, 0xffff0000, RZ, 0xc0, !PT ;  /* 0xffff000028277812 */ /* 0x042fe200078ec0ff */
[----:B------:R-:W-:Y:S01]  /*a6d0*/  IMAD.U32 R25, R40, 0x10000, RZ ;  /* 0x0001000028197824 */ /* 0x000fe200078e00ff */
[C---:B------:R-:W-:Y:S01]  /*a6e0*/  LOP3.LUT R40, R41.reuse, 0xffff0000, RZ, 0xc0, !PT ;  /* 0xffff000029287812 */ /* 0x040fe200078ec0ff */
[----:B------:R-:W-:Y:S01]  /*a6f0*/  IMAD.U32 R69, R41, 0x10000, RZ ;  /* 0x0001000029457824 */ /* 0x000fe200078e00ff */
[----:B------:R-:W-:Y:S01]  /*a700*/  LOP3.LUT R37, R37, 0xffff0000, RZ, 0xc0, !PT ;  /* 0xffff000025257812 */ /* 0x000fe200078ec0ff */
[C---:B------:R-:W-:Y:S01]  /*a710*/  FMUL.FTZ R80, R25.reuse, R76 ;  /* 0x0000004c19507220 */ /* 0x040fe20000410000 */
[-C--:B------:R-:W-:Y:S01]  /*a720*/  FMUL.FTZ R82, R25, R72.reuse ;  /* 0x0000004819527220 */ /* 0x080fe20000410000 */
[C---:B------:R-:W-:Y:S01]  /*a730*/  IMAD.U32 R70, R43.reuse, 0x10000, RZ ;  /* 0x000100002b467824 */ /* 0x040fe200078e00ff */
[----:B------:R-:W-:Y:S01]  /*a740*/  LOP3.LUT R43, R43, 0xffff0000, RZ, 0xc0, !PT ;  /* 0xffff00002b2b7812 */ /* 0x000fe200078ec0ff */
[----:B------:R-:W-:Y:S01]  /*a750*/  FFMA.FTZ R25, R27, R72, -R80 ;  /* 0x000000481b197223 */ /* 0x000fe20000010850 */
[----:B------:R-:W-:-:S02]  /*a760*/  IMAD.U32 R72, R73, 0x10000, RZ ;  /* 0x0001000049487824 */ /* 0x000fc400078e00ff */
[----:B------:R-:W-:Y:S01]  /*a770*/  FFMA.FTZ R82, R27, R76, R82 ;  /* 0x0000004c1b527223 */ /* 0x000fe20000010052 */
[----:B------:R-:W-:Y:S02]  /*a780*/  IMAD.U32 R27, R5, 0x10000, RZ ;  /* 0x00010000051b7824 */ /* 0x000fe400078e00ff */
[C---:B------:R-:W-:Y:S01]  /*a790*/  FMUL.FTZ R80, R69.reuse, R78 ;  /* 0x0000004e45507220 */ /* 0x040fe20000410000 */
[----:B------:R-:W-:Y:S01]  /*a7a0*/  FMUL.FTZ R76, R69, R72 ;  /* 0x00000048454c7220 */ /* 0x000fe20000410000 */
[C---:B------:R-:W-:Y:S01]  /*a7b0*/  FMUL.FTZ R69, R70.reuse, R77 ;  /* 0x0000004d46457220 */ /* 0x040fe20000410000 */
[----:B------:R-:W-:Y:S01]  /*a7c0*/  LOP3.LUT R73, R73, 0xffff0000, RZ, 0xc0, !PT ;  /* 0xffff000049497812 */ /* 0x000fe200078ec0ff */
[-C--:B------:R-:W-:Y:S01]  /*a7d0*/  FMUL.FTZ R70, R70, R27.reuse ;  /* 0x0000001b46467220 */ /* 0x080fe20000410000 */
[----:B------:R-:W-:Y:S01]  /*a7e0*/  FFMA.FTZ R76, R67, R78, R76 ;  /* 0x0000004e434c7223 */ /* 0x000fe2000001004c */
[----:B------:R-:W-:Y:S01]  /*a7f0*/  FFMA.FTZ R69, R68, R27, -R69 ;  /* 0x0000001b44457223 */ /* 0x000fe20000010845 */
[C---:B------:R-:W-:Y:S01]  /*a800*/  FMUL.FTZ R27, R39.reuse, R74 ;  /* 0x0000004a271b7220 */ /* 0x040fe20000410000 */
[----:B------:R-:W-:Y:S01]  /*a810*/  FMUL.FTZ R78, R40, R75 ;  /* 0x0000004b284e7220 */ /* 0x000fe20000410000 */
[----:B------:R-:W-:Y:S01]  /*a820*/  FFMA.FTZ R77, R68, R77, R70 ;  /* 0x0000004d444d7223 */ /* 0x000fe20000010046 */
[----:B------:R-:W-:Y:S01]  /*a830*/  FMUL.FTZ R39, R39, R71 ;  /* 0x0000004727277220 */ /* 0x000fe20000410000 */
[----:B------:R-:W-:Y:S01]  /*a840*/  FMUL.FTZ R40, R40, R73 ;  /* 0x0000004928287220 */ /* 0x000fe20000410000 */
[----:B------:R-:W-:-:S02]  /*a850*/  IMAD.U32 R41, R42, 0x10000, RZ ;  /* 0x000100002a297824 */ /* 0x000fc400078e00ff */
[----:B------:R-:W-:Y:S01]  /*a860*/  FFMA.FTZ R80, R67, R72, -R80 ;  /* 0x0000004843507223 */ /* 0x000fe20000010850 */
[----:B------:R-:W-:Y:S02]  /*a870*/  IMAD.U32 R70, R26, 0x10000, RZ ;  /* 0x000100001a467824 */ /* 0x000fe400078e00ff */
[----:B------:R-:W-:Y:S01]  /*a880*/  FFMA.FTZ R72, R36, R71, -R27 ;  /* 0x0000004724487223 */ /* 0x000fe2000001081b */
[----:B------:R-:W-:Y:S02]  /*a890*/  IMAD.U32 R68, R24, 0x10000, RZ ;  /* 0x0001000018447824 */ /* 0x000fe400078e00ff */
[----:B------:R-:W-:Y:S01]  /*a8a0*/  FFMA.FTZ R39, R36, R74, R39 ;  /* 0x0000004a24277223 */ /* 0x000fe20000010027 */
[C---:B------:R-:W-:Y:S01]  /*a8b0*/  FFMA.FTZ R73, R37.reuse, R73, -R78 ;  /* 0x0000004925497223 */ /* 0x040fe2000001084e */
[----:B------:R-:W-:Y:S01]  /*a8c0*/  FFMA.FTZ R75, R37, R75, R40 ;  /* 0x0000004b254b7223 */ /* 0x000fe20000010028 */
[----:B------:R-:W-:Y:S01]  /*a8d0*/  LOP3.LUT R42, R42, 0xffff0000, RZ, 0xc0, !PT ;  /* 0xffff00002a2a7812 */ /* 0x000fe200078ec0ff */
[C---:B------:R-:W-:Y:S01]  /*a8e0*/  FMUL.FTZ R36, R41.reuse, R70 ;  /* 0x0000004629247220 */ /* 0x040fe20000410000 */
[----:B------:R-:W-:Y:S01]  /*a8f0*/  FMUL.FTZ R40, R41, R68 ;  /* 0x0000004429287220 */ /* 0x000fe20000410000 */
[----:B------:R-:W-:Y:S01]  /*a900*/  LOP3.LUT R37, R26, 0xffff0000, RZ, 0xc0, !PT ;  /* 0xffff00001a257812 */ /* 0x000fe200078ec0ff */
[----:B------:R-:W-:Y:S01]  /*a910*/  FMUL.FTZ R41, R43, R6 ;  /* 0x000000062b297220 */ /* 0x000fe20000410000 */
[----:B------:R-:W-:Y:S01]  /*a920*/  LOP3.LUT R27, R24, 0xffff0000, RZ, 0xc0, !PT ;  /* 0xffff0000181b7812 */ /* 0x000fe200078ec0ff */
[----:B------:R-:W-:Y:S01]  /*a930*/  FFMA.FTZ R36, R7, R68, -R36 ;  /* 0x0000004407247223 */ /* 0x000fe20000010824 */
[----:B------:R-:W-:Y:S01]  /*a940*/  LOP3.LUT R5, R5, 0xffff0000, RZ, 0xc0, !PT ;  /* 0xffff000005057812 */ /* 0x000fe200078ec0ff */
[----:B------:R-:W-:Y:S01]  /*a950*/  FFMA.FTZ R26, R7, R70, R40 ;  /* 0x00000046071a7223 */ /* 0x000fe20000010028 */
[C---:B------:R-:W-:Y:S01]  /*a960*/  FMUL.FTZ R7, R42.reuse, R37 ;  /* 0x000000252a077220 */ /* 0x040fe20000410000 */
[----:B------:R-:W-:Y:S01]  /*a970*/  FMUL.FTZ R42, R42, R27 ;  /* 0x0000001b2a2a7220 */ /* 0x000fe20000410000 */
[----:B------:R-:W-:Y:S01]  /*a980*/  F2FP.BF16.F32.PACK_AB R24, R39, R82 ;  /* 0x000000522718723e */ /* 0x000fe200000010ff */
[----:B------:R-:W-:Y:S01]  /*a990*/  FMUL.FTZ R43, R43, R5 ;  /* 0x000000052b2b7220 */ /* 0x000fe20000410000 */
[----:B------:R-:W-:Y:S01]  /*a9a0*/  FFMA.FTZ R7, R4, R27, -R7 ;  /* 0x0000001b04077223 */ /* 0x000fe20000010807 */
[----:B------:R-:W-:Y:S01]  /*a9b0*/  FFMA.FTZ R40, R38, R5, -R41 ;  /* 0x0000000526287223 */ /* 0x000fe20000010829 */
        /* <DEDUP_REMOVED lines=11> */
.L_x_2410:
[----:B------:R-:W-:Y:S05]  /*aa70*/  BSYNC B1 ;  /* 0x0000000000017941 */ /* 0x000fea0003800000 */
.L_x_2409:
[----:B------:R-:W-:Y:S04]  /*aa80*/  BSSY B1, `(.L_x_2411) ;  /* 0x0000070000017945 */ /* 0x000fe80003800000 */
[----:B------:R-:W-:Y:S05]  /*aa90*/  @P1 BRA `(.L_x_2412) ;  /* 0x0000000400b81947 */ /* 0x000fea0003800000 */
[----:B------:R-:W-:Y:S02]  /*aaa0*/  LEA.HI R49, R3, R49, RZ, 0x1d ;  /* 0x0000003103317211 */ /* 0x000fe400078fe8ff */
[----:B------:R-:W-:Y:S02]  /*aab0*/  LEA.HI R46, R47, R46, RZ, 0x5 ;  /* 0x0000002e2f2e7211 */ /* 0x000fe400078f28ff */
[----:B0-----:R-:W-:Y:S01]  /*aac0*/  SHF.R.S32.HI R4, RZ, 0x1f, R49 ;  /* 0x0000001fff047819 */ /* 0x001fe20000011431 */
[----:B------:R-:W-:Y:S01]  /*aad0*/  IMAD.SHL.U32 R0, R49, 0x8, RZ ;  /* 0x0000000831007824 */ /* 0x000fe200078e00ff */
[----:B------:R-:W-:Y:S02]  /*aae0*/  SHF.R.S32.HI R46, RZ, 0x5, R46 ;  /* 0x00000005ff2e7819 */ /* 0x000fe4000001142e */
[----:B-----5:R-:W-:Y:S02]  /*aaf0*/  LOP3.LUT R48, R83, 0x18, R48, 0xf8, !PT ;  /* 0x0000001853307812 */ /* 0x020fe400078ef830 */
[----:B------:R-:W-:Y:S01]  /*ab00*/  LEA.HI R4, R4, R49, RZ, 0x2 ;  /* 0x0000003104047211 */ /* 0x000fe200078f10ff */
[----:B------:R-:W-:Y:S01]  /*ab10*/  IMAD R46, R46, 0x1800, R79 ;  /* 0x000018002e2e7824 */ /* 0x000fe200078e024f */
[----:B------:R-:W-:-:S02]  /*ab20*/  LOP3.LUT R5, R48, R81, RZ, 0x3c, !PT ;  /* 0x0000005130057212 */ /* 0x000fc400078e3cff */
[----:B------:R-:W-:Y:S02]  /*ab30*/  LOP3.LUT R0, R83, 0x18, R0, 0xf8, !PT ;  /* 0x0000001853007812 */ /* 0x000fe400078ef800 */
[----:B------:R-:W-:Y:S01]  /*ab40*/  SHF.R.S32.HI R4, RZ, 0x2, R4 ;  /* 0x00000002ff047819 */ /* 0x000fe20000011404 */
[----:B------:R-:W-:Y:S01]  /*ab50*/  IMAD.IADD R46, R46, 0x1, R5 ;  /* 0x000000012e2e7824 */ /* 0x000fe200078e0205 */
[----:B------:R-:W-:Y:S02]  /*ab60*/  R2UR UR4, R84 ;  /* 0x00000000540472ca */ /* 0x000fe400000e0000 */
[----:B------:R-:W-:Y:S01]  /*ab70*/  LOP3.LUT R5, R0, R81, RZ, 0x3c, !PT ;  /* 0x0000005100057212 */ /* 0x000fe200078e3cff */
[----:B------:R-:W-:Y:S01]  /*ab80*/  IMAD R4, R4, 0x1800, R79 ;  /* 0x0000180004047824 */ /* 0x000fe200078e024f */
[----:B------:R-:W-:Y:S02]  /*ab90*/  SHF.R.U64 R38, R28, 0x10, R29 ;  /* 0x000000101c267819 */ /* 0x000fe4000000121d */
[----:B------:R-:W-:Y:S01]  /*aba0*/  SHF.R.U64 R28, R8, 0x10, R9 ;  /* 0x00000010081c7819 */ /* 0x000fe20000001209 */
[----:B------:R-:W-:Y:S01]  /*abb0*/  IMAD.IADD R25, R4, 0x1, R5 ;  /* 0x0000000104197824 */ /* 0x000fe200078e0205 */
[----:B------:R-:W-:-:S02]  /*abc0*/  SHF.R.U32.HI R9, RZ, 0x10, R9 ;  /* 0x00000010ff097819 */ /* 0x000fc40000011609 */
[----:B------:R-:W-:Y:S01]  /*abd0*/  PRMT R63, R63, 0x5410, R38 ;  /* 0x000054103f3f7816 */ /* 0x000fe20000000026 */
[----:B------:R-:W-:Y:S01]  /*abe0*/  IMAD R36, R25, 0x2, R16 ;  /* 0x0000000219247824 */ /* 0x000fe200078e0210 */
[----:B------:R-:W-:Y:S02]  /*abf0*/  PRMT R59, R59, 0x5410, R28 ;  /* 0x000054103b3b7816 */ /* 0x000fe4000000001c */
[----:B------:R-:W-:Y:S01]  /*ac00*/  LEA R0, R46, UR4, 0x1 ;  /* 0x000000042e007c11 */ /* 0x000fe2000f8e08ff */
[----:B------:R-:W-:Y:S01]  /*ac10*/  IMAD.U32 R37, R63, 0x10000, RZ ;  /* 0x000100003f257824 */ /* 0x000fe200078e00ff */
[----:B------:R-:W0:Y:S01]  /*ac20*/  LDS.128 R24, [R36+0xda00] ;  /* 0x00da000024187984 */ /* 0x000e220000000c00 */
[----:B------:R-:W-:Y:S01]  /*ac30*/  SHF.R.U32.HI R29, RZ, 0x10, R29 ;  /* 0x00000010ff1d7819 */ /* 0x000fe2000001161d */
[----:B------:R-:W-:Y:S01]  /*ac40*/  IMAD.U32 R39, R59, 0x10000, RZ ;  /* 0x000100003b277824 */ /* 0x000fe200078e00ff */
[----:B------:R-:W-:Y:S01]  /*ac50*/  SHF.R.U64 R8, R10, 0x10, R11 ;  /* 0x000000100a087819 */ /* 0x000fe2000000120b */
[----:B------:R-:W1:Y:S01]  /*ac60*/  LDS.128 R4, [R0] ;  /* 0x0000000000047984 */ /* 0x000e620000000c00 */
[----:B------:R-:W-:-:S02]  /*ac70*/  PRMT R60, R60, 0x5410, R9 ;  /* 0x000054103c3c7816 */ /* 0x000fc40000000009 */
[----:B------:R-:W-:Y:S02]  /*ac80*/  SHF.R.U64 R30, R30, 0x10, R31 ;  /* 0x000000101e1e7819 */ /* 0x000fe4000000121f */
[----:B------:R-:W-:Y:S01]  /*ac90*/  SHF.R.U32.HI R11, RZ, 0x10, R11 ;  /* 0x00000010ff0b7819 */ /* 0x000fe2000001160b */
[----:B------:R-:W-:Y:S01]  /*aca0*/  IMAD.U32 R38, R60, 0x10000, RZ ;  /* 0x000100003c267824 */ /* 0x000fe200078e00ff */
[----:B------:R-:W-:Y:S02]  /*acb0*/  SHF.R.U32.HI R31, RZ, 0x10, R31 ;  /* 0x00000010ff1f7819 */ /* 0x000fe4000001161f */
[----:B------:R-:W-:Y:S02]  /*acc0*/  PRMT R64, R64, 0x5410, R29 ;  /* 0x0000541040407816 */ /* 0x000fe4000000001d */
[----:B------:R-:W-:Y:S02]  /*acd0*/  PRMT R61, R61, 0x5410, R8 ;  /* 0x000054103d3d7816 */ /* 0x000fe40000000008 */
[----:B------:R-:W-:-:S02]  /*ace0*/  PRMT R62, R62, 0x5410, R11 ;  /* 0x000054103e3e7816 */ /* 0x000fc4000000000b */
[----:B------:R-:W-:Y:S02]  /*acf0*/  PRMT R66, R66, 0x5410, R31 ;  /* 0x0000541042427816 */ /* 0x000fe4000000001f */
[----:B------:R-:W-:Y:S01]  /*ad00*/  LOP3.LUT R59, R59, 0xffff0000, RZ, 0xc0, !PT ;  /* 0xffff00003b3b7812 */ /* 0x000fe200078ec0ff */
[----:B------:R-:W-:Y:S01]  /*ad10*/  IMAD.U32 R40, R62, 0x10000, RZ ;  /* 0x000100003e287824 */ /* 0x000fe200078e00ff */
[----:B------:R-:W-:Y:S02]  /*ad20*/  LOP3.LUT R63, R63, 0xffff0000, RZ, 0xc0, !PT ;  /* 0xffff00003f3f7812 */ /* 0x000fe400078ec0ff */
[----:B------:R-:W-:Y:S02]  /*ad30*/  LOP3.LUT R60, R60, 0xffff0000, RZ, 0xc0, !PT ;  /* 0xffff00003c3c7812 */ /* 0x000fe400078ec0ff */
[----:B------:R-:W-:Y:S02]  /*ad40*/  PRMT R65, R65, 0x5410, R30 ;  /* 0x0000541041417816 */ /* 0x000fe4000000001e */
[----:B------:R-:W-:Y:S01]  /*ad50*/  LOP3.LUT R62, R62, 0xffff0000, RZ, 0xc0, !PT ;  /* 0xffff00003e3e7812 */ /* 0x000fe200078ec0ff */
[C---:B0-----:R-:W-:Y:S01]  /*ad60*/  IMAD.U32 R28, R24.reuse, 0x10000, RZ ;  /* 0x00010000181c7824 */ /* 0x041fe200078e00ff */
[----:B------:R-:W-:Y:S01]  /*ad70*/  LOP3.LUT R24, R24, 0xffff0000, RZ, 0xc0, !PT ;  /* 0xffff000018187812 */ /* 0x000fe200078ec0ff */
[C---:B------:R-:W-:Y:S01]  /*ad80*/  IMAD.U32 R29, R25.reuse, 0x10000, RZ ;  /* 0x00010000191d7824 */ /* 0x040fe200078e00ff */
[----:B------:R-:W-:Y:S01]  /*ad90*/  LOP3.LUT R25, R25, 0xffff0000, RZ, 0xc0, !PT ;  /* 0xffff000019197812 */ /* 0x000fe200078ec0ff */
[----:B-1----:R-:W-:-:S02]  /*ada0*/  IMAD.U32 R8, R4, 0x10000, RZ ;  /* 0x0001000004087824 */ /* 0x002fc400078e00ff */
[C---:B------:R-:W-:Y:S01]  /*adb0*/  FMUL.FTZ R41, R28.reuse, R39 ;  /* 0x000000271c297220 */ /* 0x040fe20000410000 */
[-C--:B------:R-:W-:Y:S01]  /*adc0*/  FMUL.FTZ R43, R28, R37.reuse ;  /* 0x000000251c2b7220 */ /* 0x080fe20000410000 */
[----:B------:R-:W-:Y:S02]  /*add0*/  IMAD.U32 R28, R64, 0x10000, RZ ;  /* 0x00010000401c7824 */ /* 0x000fe400078e00ff */
[----:B------:R-:W-:Y:S01]  /*ade0*/  FMUL.FTZ R42, R29, R38 ;  /* 0x000000261d2a7220 */ /* 0x000fe20000410000 */
[----:B------:R-:W-:Y:S02]  /*adf0*/  IMAD.U32 R9, R5, 0x10000, RZ ;  /* 0x0001000005097824 */ /* 0x000fe400078e00ff */
[C---:B------:R-:W-:Y:S01]  /*ae00*/  FFMA.FTZ R41, R8.reuse, R37, -R41 ;  /* 0x0000002508297223 */ /* 0x040fe20000010829 */
[----:B------:R-:W-:Y:S02]  /*ae10*/  IMAD.U32 R31, R27, 0x10000, RZ ;  /* 0x000100001b1f7824 */ /* 0x000fe400078e00ff */
[----:B------:R-:W-:Y:S01]  /*ae20*/  FFMA.FTZ R43, R8, R39, R43 ;  /* 0x00000027082b7223 */ /* 0x000fe2000001002b */
[----:B------:R-:W-:-:S02]  /*ae30*/  IMAD.U32 R8, R66, 0x10000, RZ ;  /* 0x0001000042087824 */ /* 0x000fc400078e00ff */
[-C--:B------:R-:W-:Y:S01]  /*ae40*/  FMUL.FTZ R46, R29, R28.reuse ;  /* 0x0000001c1d2e7220 */ /* 0x080fe20000410000 */
[----:B------:R-:W-:Y:S01]  /*ae50*/  FFMA.FTZ R42, R9, R28, -R42 ;  /* 0x0000001c092a7223 */ /* 0x000fe2000001082a */
[----:B------:R-:W-:Y:S01]  /*ae60*/  FMUL.FTZ R28, R31, R40 ;  /* 0x000000281f1c7220 */ /* 0x000fe20000410000 */
[----:B------:R-:W-:Y:S01]  /*ae70*/  LOP3.LUT R4, R4, 0xffff0000, RZ, 0xc0, !PT ;  /* 0xffff000004047812 */ /* 0x000fe200078ec0ff */
[----:B------:R-:W-:Y:S02]  /*ae80*/  IMAD.U32 R11, R7, 0x10000, RZ ;  /* 0x00010000070b7824 */ /* 0x000fe400078e00ff */
[----:B------:R-:W-:Y:S01]  /*ae90*/  FMUL.FTZ R31, R31, R8 ;  /* 0x000000081f1f7220 */ /* 0x000fe20000410000 */
[----:B------:R-:W-:Y:S01]  /*aea0*/  FFMA.FTZ R46, R9, R38, R46 ;  /* 0x00000026092e7223 */ /* 0x000fe2000001002e */
[----:B------:R-:W-:Y:S01]  /*aeb0*/  LOP3.LUT R64, R64, 0xffff0000, RZ, 0xc0, !PT ;  /* 0xffff000040407812 */ /* 0x000fe200078ec0ff */
[C---:B------:R-:W-:Y:S01]  /*aec0*/  FMUL.FTZ R9, R24.reuse, R59 ;  /* 0x0000003b18097220 */ /* 0x040fe20000410000 */
[----:B------:R-:W-:Y:S01]  /*aed0*/  LOP3.LUT R5, R5, 0xffff0000, RZ, 0xc0, !PT ;  /* 0xffff000005057812 */ /* 0x000fe200078ec0ff */
        /* <DEDUP_REMOVED lines=10> */
[----:B------:R-:W-:Y:S02]  /*af80*/  IMAD.U32 R10, R6, 0x10000, RZ ;  /* 0x00010000060a7824 */ /* 0x000fe400078e00ff */
        /* <DEDUP_REMOVED lines=12> */
[----:B------:R-:W-:Y:S01]  /*b050*/  FMUL.FTZ R5, R26, R61 ;  /* 0x0000003d1a057220 */ /* 0x000fe20000410000 */
[----:B------:R-:W-:Y:S01]  /*b060*/  LOP3.LUT R6, R6, 0xffff0000, RZ, 0xc0, !PT ;  /* 0xffff000006067812 */ /* 0x000fe200078ec0ff */
[-C--:B------:R-:W-:Y:S01]  /*b070*/  FMUL.FTZ R4, R26, R65.reuse ;  /* 0x000000411a047220 */ /* 0x080fe20000410000 */
[----:B------:R-:W-:Y:S01]  /*b080*/  LOP3.LUT R7, R7, 0xffff0000, RZ, 0xc0, !PT ;  /* 0xffff000007077812 */ /* 0x000fe200078ec0ff */
[----:B------:R-:W-:Y:S01]  /*b090*/  FMUL.FTZ R27, R27, R66 ;  /* 0x000000421b1b7220 */ /* 0x000fe20000410000 */
[----:B------:R-:W-:Y:S01]  /*b0a0*/  F2FP.BF16.F32.PACK_AB R9, R31, R46 ;  /* 0x0000002e1f09723e */ /* 0x000fe200000010ff */
        /* <DEDUP_REMOVED lines=13> */
.L_x_2412:
[----:B------:R-:W-:Y:S05]  /*b180*/  BSYNC B1 ;  /* 0x0000000000017941 */ /* 0x000fea0003800000 */
.L_x_2411:
[----:B------:R-:W-:Y:S05]  /*b190*/  @P2 BRA `(.L_x_2393) ;  /* 0x0000000400b82947 */ /* 0x000fea0003800000 */
[----:B------:R-:W-:Y:S02]  /*b1a0*/  LEA.HI R3, R3, R20, RZ, 0x1d ;  /* 0x0000001403037211 */ /* 0x000fe400078fe8ff */
[----:B------:R-:W-:Y:S02]  /*b1b0*/  LEA.HI R44, R44, R45, RZ, 0x5 ;  /* 0x0000002d2c2c7211 */ /* 0x000fe400078f28ff */
[----:B01----:R-:W-:Y:S01]  /*b1c0*/  SHF.R.S32.HI R4, RZ, 0x1f, R3 ;  /* 0x0000001fff047819 */ /* 0x003fe20000011403 */
[----:B------:R-:W-:Y:S01]  /*b1d0*/  IMAD.SHL.U32 R0, R3, 0x8, RZ ;  /* 0x0000000803007824 */ /* 0x000fe200078e00ff */
[----:B------:R-:W-:Y:S02]  /*b1e0*/  SHF.R.S32.HI R44, RZ, 0x5, R44 ;  /* 0x00000005ff2c7819 */ /* 0x000fe4000001142c */
[----:B------:R-:W-:Y:S02]  /*b1f0*/  LEA.HI R4, R4, R3, RZ, 0x2 ;  /* 0x0000000304047211 */ /* 0x000fe400078f10ff */
[----:B-----5:R-:W-:Y:S01]  /*b200*/  LOP3.LUT R0, R83, 0x18, R0, 0xf8, !PT ;  /* 0x0000001853007812 */ /* 0x020fe200078ef800 */
[----:B------:R-:W-:Y:S01]  /*b210*/  IMAD R44, R44, 0x1800, R79 ;  /* 0x000018002c2c7824 */ /* 0x000fe200078e024f */
[----:B------:R-:W-:-:S02]  /*b220*/  SHF.R.S32.HI R4, RZ, 0x2, R4 ;  /* 0x00000002ff047819 */ /* 0x000fc40000011404 */
[----:B------:R-:W-:Y:S02]  /*b230*/  LOP3.LUT R21, R83, 0x18, R21, 0xf8, !PT ;  /* 0x0000001853157812 */ /* 0x000fe400078ef815 */
[----:B------:R-:W-:Y:S01]  /*b240*/  R2UR UR4, R84 ;  /* 0x00000000540472ca */ /* 0x000fe200000e0000 */
[----:B------:R-:W-:Y:S01]  /*b250*/  IMAD R4, R4, 0x1800, R79 ;  /* 0x0000180004047824 */ /* 0x000fe200078e024f */
[-C--:B------:R-:W-:Y:S02]  /*b260*/  LOP3.LUT R3, R0, R81.reuse, RZ, 0x3c, !PT ;  /* 0x0000005100037212 */ /* 0x080fe400078e3cff */
        /* <DEDUP_REMOVED lines=10> */
[----:B------:R-:W-:Y:S01]  /*b310*/  PRMT R51, R51, 0x5410, R20 ;  /* 0x0000541033337816 */ /* 0x000fe20000000014 */
[----:B------:R-:W-:Y:S01]  /*b320*/  IMAD.U32 R27, R55, 0x10000, RZ ;  /* 0x00010000371b7824 */ /* 0x000fe200078e00ff */
[----:B------:R-:W-:Y:S01]  /*b330*/  SHF.R.U32.HI R33, RZ, 0x10, R33 ;  /* 0x00000010ff217819 */ /* 0x000fe20000011621 */
[----:B------:R-:W1:Y:S01]  /*b340*/  LDS.128 R4, [R0] ;  /* 0x0000000000047984 */ /* 0x000e620000000c00 */
[----:B------:R-:W-:Y:S01]  /*b350*/  SHF.R.U64 R12, R14, 0x10, R15 ;  /* 0x000000100e0c7819 */ /* 0x000fe2000000120f */
[----:B------:R-:W-:Y:S01]  /*b360*/  IMAD.U32 R29, R51, 0x10000, RZ ;  /* 0x00010000331d7824 */ /* 0x000fe200078e00ff */
[----:B------:R-:W-:Y:S02]  /*b370*/  PRMT R52, R52, 0x5410, R13 ;  /* 0x0000541034347816 */ /* 0x000fe4000000000d */
[----:B------:R-:W-:-:S02]  /*b380*/  SHF.R.U64 R24, R34, 0x10, R35 ;  /* 0x0000001022187819 */ /* 0x000fc40000001223 */
[----:B------:R-:W-:Y:S01]  /*b390*/  SHF.R.U32.HI R15, RZ, 0x10, R15 ;  /* 0x00000010ff0f7819 */ /* 0x000fe2000001160f */
[----:B------:R-:W-:Y:S01]  /*b3a0*/  IMAD.U32 R26, R52, 0x10000, RZ ;  /* 0x00010000341a7824 */ /* 0x000fe200078e00ff */
[----:B------:R-:W-:Y:S02]  /*b3b0*/  SHF.R.U32.HI R35, RZ, 0x10, R35 ;  /* 0x00000010ff237819 */ /* 0x000fe40000011623 */
[----:B------:R-:W-:Y:S02]  /*b3c0*/  PRMT R56, R56, 0x5410, R33 ;  /* 0x0000541038387816 */ /* 0x000fe40000000021 */
[----:B------:R-:W-:Y:S02]  /*b3d0*/  PRMT R53, R53, 0x5410, R12 ;  /* 0x0000541035357816 */ /* 0x000fe4000000000c */
[----:B------:R-:W-:Y:S02]  /*b3e0*/  PRMT R54, R54, 0x5410, R15 ;  /* 0x0000541036367816 */ /* 0x000fe4000000000f */
[----:B------:R-:W-:-:S02]  /*b3f0*/  PRMT R58, R58, 0x5410, R35 ;  /* 0x000054103a3a7816 */ /* 0x000fc40000000023 */
        /* <DEDUP_REMOVED lines=55> */
[----:B------:R-:W-:Y:S01]  /*b770*/  FMUL.FTZ R4, R10, R57 ;  /* 0x000000390a047220 */ /* 0x000fe20000410000 */
[----:B------:R-:W-:Y:S01]  /*b780*/  LOP3.LUT R7, R7, 0xffff0000, RZ, 0xc0, !PT ;  /* 0xffff000007077812 */ /* 0x000fe200078ec0ff */
[----:B------:R-:W-:-:S02]  /*b790*/  FMUL.FTZ R13, R11, R58 ;  /* 0x0000003a0b0d7220 */ /* 0x000fc40000410000 */
[C---:B------:R-:W-:Y:S01]  /*b7a0*/  FFMA.FTZ R10, R6.reuse, R57, -R5 ;  /* 0x00000039060a7223 */ /* 0x040fe20000010805 */
[----:B------:R-:W-:Y:S01]  /*b7b0*/  FFMA.FTZ R53, R6, R53, R4 ;  /* 0x0000003506357223 */ /* 0x000fe20000010004 */
[C---:B------:R-:W-:Y:S01]  /*b7c0*/  FFMA.FTZ R11, R7.reuse, R58, -R20 ;  /* 0x0000003a070b7223 */ /* 0x040fe20000010814 */
        /* <DEDUP_REMOVED lines=11> */
.L_x_2393:
[----:B------:R-:W-:Y:S05]  /*b880*/  BSYNC B0 ;  /* 0x0000000000007941 */ /* 0x000fea0003800000 */
.L_x_2386:
        /* <DEDUP_REMOVED lines=8> */
.L_x_2384:
[----:B0--3--:R-:W3:Y:S02]  /*b910*/  LDL R0, [R1+0x60] ;  /* 0x0000600001007983 */ /* 0x009ee40000100800 */
[----:B---3--:R-:W-:-:S13]  /*b920*/  R2UR UR4, R0 ;  /* 0x00000000000472ca */ /* 0x008fda00000e0000 */
[----:B------:R-:W-:-:S05]  /*b930*/  IMAD.U32 R0, RZ, RZ, UR4 ;  /* 0x00000004ff007e24 */ /* 0x000fca000f8e00ff */
[----:B------:R-:W-:-:S13]  /*b940*/  ISETP.NE.AND P1, PT, R0, 0x3, PT ;  /* 0x000000030000780c */ /* 0x000fda0003f25270 */
[----:B------:R-:W-:Y:S05]  /*b950*/  @!P1 BRA `(.L_x_2413) ;  /* 0x0000000000049947 */ /* 0x000fea0003800000 */
[----:B------:R-:W-:Y:S01]  /*b960*/  BPT.TRAP 0x1 ;  /* 0x000000040000795c */ /* 0x000fe20000300000 */
.L_x_2413:
[----:B--2-4-:R-:W2:Y:S01]  /*b970*/  LDL R3, [R1+0x38] ;  /* 0x0000380001037983 */ /* 0x014ea20000100800 */
[----:B------:R-:W-:Y:S01]  /*b980*/  IMAD R0, R19, 0x8, R16 ;  /* 0x0000000813007824 */ /* 0x000fe200078e0210 */
[----:B--2---:R-:W-:-:S04]  /*b990*/  SHF.L.U32 R3, R3, 0x1f, RZ ;  /* 0x0000001f03037819 */ /* 0x004fc800000006ff */
[----:B------:R0:W2:Y:S01]  /*b9a0*/  SYNCS.PHASECHK.TRANS64.TRYWAIT P2, [R0+URZ+0x31c30], R3 ;  /* 0x031c3003000075a7 */ /* 0x0000a2000804017f */
[----:B------:R-:W-:Y:S05]  /*b9b0*/  @!P1 BRA `(.L_x_2414) ;  /* 0x0000000000049947 */ /* 0x000fea0003800000 */
[----:B------:R-:W-:Y:S01]  /*b9c0*/  BPT.TRAP 0x1 ;  /* 0x000000040000795c */ /* 0x000fe20000300000 */
.L_x_2414:
[----:B------:R-:W3:Y:S02]  /*b9d0*/  S2R R4, SR_TID.X ;  /* 0x0000000000047919 */ /* 0x000ee40000002100 */
[----:B---3--:R-:W-:-:S04]  /*b9e0*/  LOP3.LUT R4, R4, 0x7f, RZ, 0xc0, !PT ;  /* 0x0000007f04047812 */ /* 0x008fc800078ec0ff */
[----:B------:R-:W-:Y:S01]  /*b9f0*/  ISETP.NE.AND P0, PT, R4, RZ, PT ;  /* 0x000000ff0400720c */ /* 0x000fe20003f05270 */
[----:B--2---:R-:W-:-:S12]  /*ba00*/  @P2 BRA `(.L_x_2415) ;  /* 0x0000000000082947 */ /* 0x004fd80003800000 */
[----:B------:R-:W2:Y:S02]  /*ba10*/  SYNCS.PHASECHK.TRANS64.TRYWAIT P2, [R0+URZ+0x31c30], R3 ;  /* 0x031c3003000075a7 */ /* 0x000ea4000804017f */
[----:B--2---:R-:W-:Y:S05]  /*ba20*/  @!P2 BRA `(.L_x_2416) ;  /* 0x000001a4003ca947 */ /* 0x004fea0003800000 */
.L_x_2415:
[----:B------:R-:W-:Y:S05]  /*ba30*/  WARPSYNC.ALL ;  /* 0x0000000000007948 */ /* 0x000fea0003800000 */
[----:B0-2---:R-:W-:Y:S01]  /*ba40*/  VIADD R3, R16, 0x16a00 ;  /* 0x00016a0010037836 */ /* 0x005fe20000000000 */
[----:B------:R-:W-:Y:S01]  /*ba50*/  LOP3.LUT R2, R2, 0x10000, RZ, 0xfc, !PT ;  /* 0x0001000002027812 */ /* 0x000fe200078efcff */
[----:B------:R-:W-:Y:S01]  /*ba60*/  IMAD.MOV.U32 R15, RZ, RZ, -0x7fffffe0 ;  /* 0x80000020ff0f7424 */ /* 0x000fe200078e00ff */
[----:B------:R-:W-:Y:S01]  /*ba70*/  WARPGROUP.ARRIVE ;  /* 0x00000000000079c5 */ /* 0x000fe20000000000 */
[----:B------:R-:W-:Y:S01]  /*ba80*/  IMAD.MOV.U32 R5, RZ, RZ, -0x7fffffe0 ;  /* 0x80000020ff057424 */ /* 0x000fe200078e00ff */
[----:B------:R-:W-:Y:S01]  /*ba90*/  SHF.R.U32.HI R3, RZ, 0x4, R3 ;  /* 0x00000004ff037819 */ /* 0x000fe20000011603 */
[----:B------:R-:W-:Y:S01]  /*baa0*/  IMAD.MOV.U32 R7, RZ, RZ, -0x7fffffe0 ;  /* 0x80000020ff077424 */ /* 0x000fe200078e00ff */
[----:B------:R-:W0:Y:S01]  /*bab0*/  LDC R102, c[0x0][0x448] ;  /* 0x00011200ff667b82 */ /* 0x000e220000000800 */
[----:B------:R-:W-:Y:S01]  /*bac0*/  IMAD.MOV.U32 R9, RZ, RZ, -0x7fffffe0 ;  /* 0x80000020ff097424 */ /* 0x000fe200078e00ff */
[----:B------:R-:W-:Y:S01]  /*bad0*/  LOP3.LUT R3, R3, 0x3fff, RZ, 0xc0, !PT ;  /* 0x00003fff03037812 */ /* 0x000fe200078ec0ff */
[----:B------:R-:W-:Y:S01]  /*bae0*/  IMAD.MOV.U32 R11, RZ, RZ, -0x7fffffe0 ;  /* 0x80000020ff0b7424 */ /* 0x000fe200078e00ff */
[----:B------:R-:W-:Y:S01]  /*baf0*/  ULDC UR61, c[0x0][0x9d8] ;  /* 0x00027600003d7ab9 */ /* 0x000fe20000000800 */
[----:B------:R-:W-:Y:S01]  /*bb00*/  IMAD.MOV.U32 R13, RZ, RZ, -0x7fffffe0 ;  /* 0x80000020ff0d7424 */ /* 0x000fe200078e00ff */
[----:B------:R-:W-:Y:S01]  /*bb10*/  LOP3.LUT R4, R3, 0x10000, RZ, 0xfc, !PT ;  /* 0x0001000003047812 */ /* 0x000fe200078efcff */
[----:B------:R-:W-:Y:S01]  /*bb20*/  IMAD.MOV.U32 R3, RZ, RZ, -0x7fffffe0 ;  /* 0x80000020ff037424 */ /* 0x000fe200078e00ff */
[----:B------:R-:W-:-:S03]  /*bb30*/  ULDC UR60, c[0x0][0x9d8] ;  /* 0x00027600003c7ab9 */ /* 0x000fc60000000800 */
[----:B------:R-:W-:Y:S01]  /*bb40*/  IMAD R14, R19, 0x6c0, R4 ;  /* 0x000006c0130e7824 */ /* 0x000fe200078e0204 */
[----:B------:R-:W-:Y:S01]  /*bb50*/  R2UR UR4, R2 ;  /* 0x00000000020472ca */ /* 0x000fe200000e0000 */
[----:B------:R2:W-:Y:S01]  /*bb60*/  STL [R1+0x70], R4 ;  /* 0x0000700401007387 */ /* 0x0005e20000100800 */
[----:B------:R-:W-:Y:S02]  /*bb70*/  R2UR UR5, R3 ;  /* 0x00000000030572ca */ /* 0x000fe400000e0000 */
[C---:B------:R-:W-:Y:S02]  /*bb80*/  R2UR UR6, R14.reuse ;  /* 0x000000000e0672ca */ /* 0x040fe400000e0000 */
[----:B------:R-:W-:Y:S01]  /*bb90*/  R2UR UR7, R15 ;  /* 0x000000000f0772ca */ /* 0x000fe200000e0000 */
[----:B------:R-:W-:Y:S01]  /*bba0*/  VIADD R6, R14, 0x80 ;  /* 0x000000800e067836 */ /* 0x000fe20000000000 */
[----:B------:R-:W-:Y:S02]  /*bbb0*/  R2UR UR11, R7 ;  /* 0x00000000070b72ca */ /* 0x000fe400000e0000 */
[----:B------:R-:W-:Y:S01]  /*bbc0*/  R2UR UR8, R2 ;  /* 0x00000000020872ca */ /* 0x000fe200000e0000 */
[----:B--2---:R-:W-:Y:S01]  /*bbd0*/  VIADD R4, R14, 0x40 ;  /* 0x000000400e047836 */ /* 0x004fe20000000000 */
[----:B------:R-:W-:-:S02]  /*bbe0*/  R2UR UR9, R3 ;  /* 0x00000000030972ca */ /* 0x000fc400000e0000 */
[----:B------:R-:W-:Y:S02]  /*bbf0*/  R2UR UR12, R2 ;  /* 0x00000000020c72ca */ /* 0x000fe400000e0000 */
[----:B------:R-:W-:Y:S01]  /*bc00*/  R2UR UR13, R3 ;  /* 0x00000000030d72ca */ /* 0x000fe200000e0000 */
[----:B------:R-:W-:Y:S01]  /*bc10*/  VIADD R8, R14, 0x100 ;  /* 0x000001000e087836 */ /* 0x000fe20000000000 */
[----:B------:R-:W-:Y:S01]  /*bc20*/  R2UR UR19, R9 ;  /* 0x00000000091372ca */ /* 0x000fe200000e0000 */
[----:B------:R-:W-:Y:S01]  /*bc30*/  HGMMA.64x16x16.F32.BF16 R88, gdesc[UR4], RZ, !UPT, gsb0 ;  /* 0x00200000045879f0 */ /* 0x000fe2000c0018ff */
[----:B------:R-:W-:Y:S02]  /*bc40*/  R2UR UR6, R4 ;  /* 0x00000000040672ca */ /* 0x000fe400000e0000 */
[----:B------:R-:W-:Y:S02]  /*bc50*/  R2UR UR16, R2 ;  /* 0x00000000021072ca */ /* 0x000fe400000e0000 */
[----:B------:R-:W-:-:S02]  /*bc60*/  R2UR UR17, R3 ;  /* 0x00000000031172ca */ /* 0x000fc400000e0000 */
[C---:B------:R-:W-:Y:S02]  /*bc70*/  R2UR UR20, R2.reuse ;  /* 0x00000000021472ca */ /* 0x040fe400000e0000 */
[C---:B------:R-:W-:Y:S02]  /*bc80*/  R2UR UR21, R3.reuse ;  /* 0x00000000031572ca */ /* 0x040fe400000e0000 */
[C---:B------:R-:W-:Y:S02]  /*bc90*/  R2UR UR24, R2.reuse ;  /* 0x00000000021872ca */ /* 0x040fe400000e0000 */
[C---:B------:R-:W-:Y:S02]  /*bca0*/  R2UR UR25, R3.reuse ;  /* 0x00000000031972ca */ /* 0x040fe400000e0000 */
[----:B------:R-:W-:Y:S02]  /*bcb0*/  R2UR UR28, R2 ;  /* 0x00000000021c72ca */ /* 0x000fe400000e0000 */
[----:B------:R-:W-:-:S02]  /*bcc0*/  R2UR UR29, R3 ;  /* 0x00000000031d72ca */ /* 0x000fc400000e0000 */
[----:B------:R-:W-:Y:S02]  /*bcd0*/  R2UR UR32, R2 ;  /* 0x00000000022072ca */ /* 0x000fe400000e0000 */
[----:B------:R-:W-:Y:S01]  /*bce0*/  R2UR UR33, R3 ;  /* 0x00000000032172ca */ /* 0x000fe200000e0000 */
[----:B------:R-:W-:Y:S01]  /*bcf0*/  VIADD R10, R14, 0x102 ;  /* 0x000001020e0a7836 */ /* 0x000fe20000000000 */
[----:B------:R-:W-:Y:S01]  /*bd00*/  R2UR UR7, R5 ;  /* 0x00000000050772ca */ /* 0x000fe200000e0000 */
[C---:B------:R-:W-:Y:S01]  /*bd10*/  VIADD R12, R2.reuse, 0x300 ;  /* 0x00000300020c7836 */ /* 0x040fe20000000000 */
[----:B------:R-:W-:Y:S01]  /*bd20*/  R2UR UR4, R2 ;  /* 0x00000000020472ca */ /* 0x000fe200000e0000 */
[----:B------:R-:W-:Y:S01]  /*bd30*/  VIADD R20, R14, 0x342 ;  /* 0x000003420e147836 */ /* 0x000fe20000000000 */
[----:B------:R-:W-:Y:S01]  /*bd40*/  R2UR UR5, R3 ;  /* 0x00000000030572ca */ /* 0x000fe200000e0000 */
[----:B------:R-:W-:Y:S01]  /*bd50*/  IMAD.MOV.U32 R21, RZ, RZ, -0x7fffffe0 ;  /* 0x80000020ff157424 */ /* 0x000fe200078e00ff */
[----:B------:R-:W2:Y:S01]  /*bd60*/  LDL.LU R101, [R1+0x44] ;  /* 0x0000440001657983 */ /* 0x000ea20000300800 */
[----:B------:R-:W-:-:S02]  /*bd70*/  WARPGROUP.DEPBAR.LE gsb0, 0x0 ;  /* 0x00008000000079c5 */ /* 0x000fc40000010000 */
[----:B-----5:R-:W-:Y:S01]  /*bd80*/  WARPGROUP.ARRIVE ;  /* 0x00000000000079c5 */ /* 0x020fe20000000000 */
[----:B------:R-:W-:Y:S01]  /*bd90*/  R2UR UR10, R6 ;  /* 0x00000000060a72ca */ /* 0x000fe200000e0000 */
[----:B------:R-:W-:Y:S01]  /*bda0*/  VIADD R4, R14, 0xc0 ;  /* 0x000000c00e047836 */ /* 0x000fe20000000000 */
[----:B------:R-:W-:Y:S01]  /*bdb0*/  R2UR UR18, R8 ;  /* 0x00000000081272ca */ /* 0x000fe200000e0000 */
[----:B------:R-:W-:Y:S01]  /*bdc0*/  IMAD.MOV.U32 R5, RZ, RZ, -0x7fffffe0 ;  /* 0x80000020ff057424 */ /* 0x000fe200078e00ff */
[----:B------:R-:W3:Y:S03]  /*bdd0*/  LDL R100, [R1+0x94] ;  /* 0x0000940001647983 */ /* 0x000ee60000100800 */
[----:B------:R-:W-:Y:S01]  /*bde0*/  HGMMA.64x16x16.F32.BF16 R80, gdesc[UR4], RZ, !UPT, gsb0 ;  /* 0x00200000045079f0 */ /* 0x000fe2000c0018ff */
[----:B------:R-:W-:Y:S02]  /*bdf0*/  IMAD.MOV.U32 R7, RZ, RZ, -0x7fffffe0 ;  /* 0x80000020ff077424 */ /* 0x000fe400078e00ff */
[----:B------:R-:W-:Y:S01]  /*be00*/  IMAD.MOV.U32 R9, RZ, RZ, -0x7fffffe0 ;  /* 0x80000020ff097424 */ /* 0x000fe200078e00ff */
[----:B------:R-:W3:Y:S01]  /*be10*/  LDL R110, [R1+0x84] ;  /* 0x00008400016e7983 */ /* 0x000ee20000100800 */
[----:B------:R-:W-:Y:S01]  /*be20*/  R2UR UR14, R4 ;  /* 0x00000000040e72ca */ /* 0x000fe200000e0000 */
[C---:B------:R-:W-:Y:S01]  /*be30*/  VIADD R6, R14.reuse, 0x140 ;  /* 0x000001400e067836 */ /* 0x040fe20000000000 */
        /* <DEDUP_REMOVED lines=34> */
[----:B------:R-:W4:Y:S01]  /*c060*/  LDL R107, [R1+0x30] ;  /* 0x00003000016b7983 */ /* 0x000f220000100800 */
[----:B0-----:R-:W-:-:S03]  /*c070*/  ISETP.NE.AND P5, PT, R102, 0x1, PT ;  /* 0x000000016600780c */ /* 0x001fc60003fa5270 */
[----:B------:R-:W4:Y:S04]  /*c080*/  LDL R102, [R1+0x90] ;  /* 0x0000900001667983 */ /* 0x000f280000100800 */
[----:B------:R-:W4:Y:S01]  /*c090*/  LDL R109, [R1+0x2c] ;  /* 0x00002c00016d7983 */ /* 0x000f220000100800 */
        /* <DEDUP_REMOVED lines=35> */
[----:B------:R-:W-:Y:S02]  /*c2d0*/  R2UR UR21, R9 ;  /* 0x00000000091572ca */ /* 0x000fe400000e0000 */
[----:B--2---:R-:W-:-:S04]  /*c2e0*/  LOP3.LUT R101, R101, 0xfffffffe, RZ, 0xc0, !PT ;  /* 0xfffffffe65657812 */ /* 0x004fc800078ec0ff */
[----:B------:R-:W-:Y:S01]  /*c2f0*/  @P5 LOP3.LUT R101, R101, 0x1, RZ, 0xfc, !PT ;  /* 0x0000000165655812 */ /* 0x000fe200078efcff */
        /* <DEDUP_REMOVED lines=10> */
[----:B-1----:R-:W-:-:S06]  /*c3a0*/  WARPGROUP.ARRIVE ;  /* 0x00000000000079c5 */ /* 0x002fcc0000000000 */
        /* <DEDUP_REMOVED lines=184> */
[----:B------:R-:W-:-:S03]  /*cf30*/  IMAD.MOV.U32 R7, RZ, RZ, -0x7fffffe0 ;  /* 0x80000020ff077424 */ /* 0x000fc600078e00ff */
        /* <DEDUP_REMOVED lines=82> */
[----:B------:R-:W-:-:S06]  /*d460*/  WARPGROUP.ARRIVE ;  /* 0x00000000000079c5 */ /* 0x000fcc0000000000 */
[----:B------:R-:W-:Y:S01]  /*d470*/  HGMMA.64x16x16.F32.BF16 R80, gdesc[UR4], R80, gsb0 ;  /* 0x00200000045079f0 */ /* 0x000fe20008001850 */
[----:B------:R-:W-:Y:S02]  /*d480*/  R2UR UR4, R4 ;  /* 0x00000000040472ca */ /* 0x000fe400000e0000 */
[----:B------:R-:W-:Y:S02]  /*d490*/  R2UR UR5, R5 ;  /* 0x00000000050572ca */ /* 0x000fe400000e0000 */
        /* <DEDUP_REMOVED lines=47> */
[----:B------:R-:W-:Y:S01]  /*d790*/  MUFU.TANH R97, R97 ;  /* 0x0000006100617308 */ /* 0x000fe20000002400 */
[----:B------:R-:W-:Y:S01]  /*d7a0*/  R2UR UR12, R4 ;  /* 0x00000000040c72ca */ /* 0x000fe200000e0000 */
[----:B------:R-:W-:-:S06]  /*d7b0*/  ULDC UR5, c[0x0][0x988] ;  /* 0x0002620000057ab9 */ /* 0x000fcc0000000800 */
[----:B------:R-:W0:Y:S08]  /*d7c0*/  MUFU.TANH R88, R88 ;  /* 0x0000005800587308 */ /* 0x000e300000002400 */
[----:B------:R-:W1:Y:S08]  /*d7d0*/  MUFU.TANH R91, R91 ;  /* 0x0000005b005b7308 */ /* 0x000e700000002400 */
[----:B------:R-:W2:Y:S01]  /*d7e0*/  MUFU.TANH R93, R93 ;  /* 0x0000005d005d7308 */ /* 0x000ea20000002400 */
[----:B------:R-:W-:-:S07]  /*d7f0*/  R2UR UR13, R5 ;  /* 0x00000000050d72ca */ /* 0x000fce00000e0000 */
[----:B------:R-:W-:Y:S08]  /*d800*/  MUFU.TANH R15, R15 ;  /* 0x0000000f000f7308 */ /* 0x000ff00000002400 */
[----:B------:R-:W-:Y:S01]  /*d810*/  MUFU.TANH R89, R89 ;  /* 0x0000005900597308 */ /* 0x000fe20000002400 */
        /* <DEDUP_REMOVED lines=8> */
[----:B------:R-:W-:Y:S01]  /*d8a0*/  R2UR UR10, R20 ;  /* 0x00000000140a72ca */ /* 0x000fe200000e0000 */
[----:B------:R-:W-:Y:S01]  /*d8b0*/  VIADD R20, R14, 0x582 ;  /* 0x000005820e147836 */ /* 0x000fe20000000000 */
[----:B------:R-:W-:Y:S01]  /*d8c0*/  R2UR UR11, R21 ;  /* 0x00000000150b72ca */ /* 0x000fe200000e0000 */
[----:B------:R-:W-:Y:S01]  /*d8d0*/  IMAD.MOV.U32 R21, RZ, RZ, -0x7fffffe0 ;  /* 0x80000020ff157424 */ /* 0x000fe200078e00ff */
[----:B------:R-:W-:Y:S01]  /*d8e0*/  R2UR UR8, R4 ;  /* 0x00000000040872ca */ /* 0x000fe200000e0000 */
[----:B------:R-:W-:Y:S01]  /*d8f0*/  FMUL.FTZ R86, R87, UR4 ;  /* 0x0000000457567c20 */ /* 0x000fe20008410000 */
[----:B------:R-:W-:Y:S01]  /*d900*/  R2UR UR9, R5 ;  /* 0x00000000050972ca */ /* 0x000fe200000e0000 */
[----:B------:R-:W-:Y:S01]  /*d910*/  FMUL.FTZ R80, R80, UR4 ;  /* 0x0000000450507c20 */ /* 0x000fe20008410000 */
[----:B------:R-:W-:Y:S01]  /*d920*/  MUFU.TANH R94, R94 ;  /* 0x0000005e005e7308 */ /* 0x000fe20000002400 */
[----:B------:R-:W-:-:S07]  /*d930*/  FMUL.FTZ R85, R85, UR4 ;  /* 0x0000000455557c20 */ /* 0x000fce0008410000 */
[----:B------:R-:W2:Y:S08]  /*d940*/  MUFU.TANH R80, R80 ;  /* 0x0000005000507308 */ /* 0x000eb00000002400 */
[----:B------:R-:W2:Y:S08]  /*d950*/  MUFU.TANH R83, R83 ;  /* 0x0000005300537308 */ /* 0x000eb00000002400 */
[----:B------:R-:W2:Y:S08]  /*d960*/  MUFU.TANH R85, R85 ;  /* 0x0000005500557308 */ /* 0x000eb00000002400 */
        /* <DEDUP_REMOVED lines=15> */
[----:B------:R-:W2:Y:S01]  /*da60*/  MUFU.TANH R72, R72 ;  /* 0x0000004800487308 */ /* 0x000ea20000002400 */
[----:B------:R-:W-:Y:S01]  /*da70*/  R2UR UR9, R5 ;  /* 0x00000000050972ca */ /* 0x000fe200000e0000 */
[----:B------:R-:W-:Y:S01]  /*da80*/  FMUL.FTZ R76, R76, UR4 ;  /* 0x000000044c4c7c20 */ /* 0x000fe20008410000 */
[----:B------:R-:W-:Y:S01]  /*da90*/  FMUL.FTZ R74, R74, UR4 ;  /* 0x000000044a4a7c20 */ /* 0x000fe20008410000 */
[----:B------:R-:W-:-:S04]  /*daa0*/  FMUL.FTZ R75, R75, UR4 ;  /* 0x000000044b4b7c20 */ /* 0x000fc80008410000 */
        /* <DEDUP_REMOVED lines=14> */
[----:B------:R-:W-:Y:S01]  /*db90*/  FMUL.FTZ R64, R64, UR4 ;  /* 0x0000000440407c20 */ /* 0x000fe20008410000 */
[----:B------:R-:W-:Y:S01]  /*dba0*/  R2UR UR11, R21 ;  /* 0x00000000150b72ca */ /* 0x000fe200000e0000 */
[----:B------:R-:W4:Y:S01]  /*dbb0*/  @P5 LDC R20, c[0x0][0x44c] ;  /* 0x00011300ff145b82 */ /* 0x000f220000000800 */
[----:B------:R-:W-:Y:S01]  /*dbc0*/  R2UR UR8, R4 ;  /* 0x00000000040872ca */ /* 0x000fe200000e0000 */
[----:B------:R-:W-:Y:S01]  /*dbd0*/  FMUL.FTZ R70, R71, UR4 ;  /* 0x0000000447467c20 */ /* 0x000fe20008410000 */
[----:B------:R-:W-:Y:S01]  /*dbe0*/  R2UR UR9, R5 ;  /* 0x00000000050972ca */ /* 0x000fe200000e0000 */
[----:B------:R-:W2:Y:S01]  /*dbf0*/  MUFU.TANH R64, R64 ;  /* 0x0000004000407308 */ /* 0x000ea20000002400 */
[----:B------:R-:W-:-:S07]  /*dc00*/  FMUL.FTZ R69, R69, UR4 ;  /* 0x0000000445457c20 */ /* 0x000fce0008410000 */
[----:B------:R-:W2:Y:S08]  /*dc10*/  MUFU.TANH R79, R79 ;  /* 0x0000004f004f7308 */ /* 0x000eb00000002400 */
[----:B------:R-:W2:Y:S08]  /*dc20*/  MUFU.TANH R67, R67 ;  /* 0x0000004300437308 */ /* 0x000eb00000002400 */
[----:B------:R-:W2:Y:S08]  /*dc30*/  MUFU.TANH R69, R69 ;  /* 0x0000004500457308 */ /* 0x000eb00000002400 */
[----:B------:R-:W-:Y:S08]  /*dc40*/  MUFU.TANH R84, R84 ;  /* 0x0000005400547308 */ /* 0x000ff00000002400 */
[----:B------:R-:W-:Y:S01]  /*dc50*/  MUFU.TANH R86, R86 ;  /* 0x0000005600567308 */ /* 0x000fe20000002400 */
[----:B------:R-:W-:-:S02]  /*dc60*/  WARPGROUP.DEPBAR.LE gsb0, 0x0 ;  /* 0x00008000000079c5 */ /* 0x000fc40000010000 */
[----:B------:R-:W-:-:S05]  /*dc70*/  WARPGROUP.ARRIVE ;  /* 0x00000000000079c5 */ /* 0x000fca0000000000 */
[----:B------:R-:W-:Y:S01]  /*dc80*/  MUFU.TANH R74, R74 ;  /* 0x0000004a004a7308 */ /* 0x000fe20000002400 */
[----:B------:R-:W-:Y:S01]  /*dc90*/  HGMMA.64x16x16.F32.BF16 R48, gdesc[UR8], R48, gsb0 ;  /* 0x00200000083079f0 */ /* 0x000fe20008001830 */
[----:B------:R-:W-:Y:S02]  /*dca0*/  FMUL.FTZ R71, R56, UR4 ;  /* 0x0000000438477c20 */ /* 0x000fe40008410000 */
[----:B------:R-:W0:Y:S01]  /*dcb0*/  @P5 LDC R56, c[0x0][0x450] ;  /* 0x00011400ff385b82 */ /* 0x000e220000000800 */
[----:B------:R-:W-:Y:S01]  /*dcc0*/  FMUL.FTZ R98, R59, UR4 ;  /* 0x000000043b627c20 */ /* 0x000fe20008410000 */
[----:B---3--:R-:W-:Y:S02]  /*dcd0*/  IMAD.IADD R59, R100, 0x1, R110 ;  /* 0x00000001643b7824 */ /* 0x008fe400078e026e */
[----:B------:R-:W-:Y:S02]  /*dce0*/  MUFU.TANH R75, R75 ;  /* 0x0000004b004b7308 */ /* 0x000fe40000002400 */
[----:B----4-:R-:W-:-:S04]  /*dcf0*/  @P5 IMAD.HI.U32 R21, R59, R20, RZ ;  /* 0x000000143b155227 */ /* 0x010fc800078e00ff */
[----:B------:R-:W-:Y:S01]  /*dd00*/  VIADD R20, R14, 0x602 ;  /* 0x000006020e147836 */ /* 0x000fe20000000000 */
[----:B------:R-:W-:Y:S01]  /*dd10*/  R2UR UR8, R4 ;  /* 0x00000000040872ca */ /* 0x000fe200000e0000 */
[----:B------:R-:W-:Y:S01]  /*dd20*/  MUFU.TANH R77, R77 ;  /* 0x0000004d004d7308 */ /* 0x000fe20000002400 */
[----:B------:R-:W-:Y:S02]  /*dd30*/  R2UR UR9, R5 ;  /* 0x00000000050972ca */ /* 0x000fe400000e0000 */
[----:B------:R-:W-:-:S05]  /*dd40*/  R2UR UR10, R20 ;  /* 0x00000000140a72ca */ /* 0x000fca00000e0000 */
[----:B------:R-:W-:Y:S01]  /*dd50*/  MUFU.TANH R78, R78 ;  /* 0x0000004e004e7308 */ /* 0x000fe20000002400 */
[----:B0-----:R-:W-:Y:S01]  /*dd60*/  @P5 SHF.R.U32.HI R59, RZ, R56, R21 ;  /* 0x00000038ff3b5219 */ /* 0x001fe20000011615 */
[----:B------:R-:W-:-:S06]  /*dd70*/  IMAD.MOV.U32 R21, RZ, RZ, -0x7fffffe0 ;  /* 0x80000020ff157424 */ /* 0x000fcc00078e00ff */
[----:B------:R-:W-:Y:S01]  /*dd80*/  MUFU.TANH R65, R65 ;  /* 0x0000004100417308 */ /* 0x000fe20000002400 */
[----:B------:R-:W-:-:S07]  /*dd90*/  R2UR UR11, R21 ;  /* 0x00000000150b72ca */ /* 0x000fce00000e0000 */
[----:B------:R-:W-:Y:S08]  /*dda0*/  MUFU.TANH R66, R66 ;  /* 0x0000004200427308 */ /* 0x000ff00000002400 */
[----:B------:R-:W-:Y:S01]  /*ddb0*/  MUFU.TANH R68, R68 ;  /* 0x0000004400447308 */ /* 0x000fe20000002400 */
[----:B------:R-:W-:Y:S02]  /*ddc0*/  WARPGROUP.DEPBAR.LE gsb0, 0x0 ;  /* 0x00008000000079c5 */ /* 0x000fe40000010000 */
[----:B------:R-:W-:-:S06]  /*ddd0*/  WARPGROUP.ARRIVE ;  /* 0x00000000000079c5 */ /* 0x000fcc0000000000 */
[----:B------:R-:W-:Y:S01]  /*dde0*/  HGMMA.64x16x16.F32.BF16 R40, gdesc[UR8], R40, gsb0 ;  /* 0x00200000082879f0 */ /* 0x000fe20008001828 */
[----:B------:R-:W-:Y:S01]  /*ddf0*/  FMUL.FTZ R95, R57, UR4 ;  /* 0x00000004395f7c20 */ /* 0x000fe20008410000 */
[----:B------:R-:W-:Y:S02]  /*de00*/  IMAD.MOV.U32 R57, RZ, RZ, -0x90 ;  /* 0xffffff70ff397424 */ /* 0x000fe400078e00ff */
[C---:B------:R-:W-:Y:S02]  /*de10*/  IMAD R21, R96.reuse, -0x90, R107 ;  /* 0xffffff7060157824 */ /* 0x040fe400078e026b */
[----:B------:R-:W-:Y:S02]  /*de20*/  IMAD R56, R96, R57, 0x91 ;  /* 0x0000009160387424 */ /* 0x000fe400078e0239 */
[----:B------:R-:W-:Y:S02]  /*de30*/  VIADD R57, R21, 0x90 ;  /* 0x0000009015397836 */ /* 0x000fe40000000000 */
[----:B------:R-:W-:-:S02]  /*de40*/  VIADD R20, R14, 0x642 ;  /* 0x000006420e147836 */ /* 0x000fc40000000000 */
[----:B------:R-:W-:Y:S01]  /*de50*/  IMAD.MOV.U32 R21, RZ, RZ, -0x7fffffe0 ;  /* 0x80000020ff157424 */ /* 0x000fe200078e00ff */
[----:B------:R-:W-:Y:S02]  /*de60*/  R2UR UR8, R4 ;  /* 0x00000000040872ca */ /* 0x000fe400000e0000 */
[----:B------:R-:W-:Y:S02]  /*de70*/  R2UR UR10, R20 ;  /* 0x00000000140a72ca */ /* 0x000fe400000e0000 */
[----:B------:R-:W-:Y:S02]  /*de80*/  R2UR UR11, R21 ;  /* 0x00000000150b72ca */ /* 0x000fe400000e0000 */
[----:B------:R-:W-:Y:S01]  /*de90*/  R2UR UR9, R5 ;  /* 0x00000000050972ca */ /* 0x000fe200000e0000 */
[----:B------:R-:W0:Y:S01]  /*dea0*/  SHFL.IDX PT, R101, R59, RZ, 0x1c1f ;  /* 0x001c1fff3b657589 */ /* 0x000e2200000e0000 */
[----:B------:R-:W-:Y:S02]  /*deb0*/  IMAD R100, R102, -0x2, R56 ;  /* 0xfffffffe66647824 */ /* 0x000fe400078e0238 */
[----:B------:R-:W-:-:S02]  /*dec0*/  VIADD R56, R14, 0x682 ;  /* 0x000006820e387836 */ /* 0x000fc40000000000 */
[----:B------:R-:W-:Y:S01]  /*ded0*/  IMAD R14, R102, -0x2, R57 ;  /* 0xfffffffe660e7824 */ /* 0x000fe200078e0239 */
[----:B------:R-:W-:Y:S01]  /*dee0*/  IADD3 R20, -R109, R100, R107 ;  /* 0x000000646d147210 */ /* 0x000fe20007ffe16b */
[----:B------:R-:W-:Y:S01]  /*def0*/  FMUL.FTZ R99, R48, UR4 ;  /* 0x0000000430637c20 */ /* 0x000fe20008410000 */
[----:B------:R-:W-:Y:S02]  /*df00*/  WARPGROUP.DEPBAR.LE gsb0, 0x0 ;  /* 0x00008000000079c5 */ /* 0x000fe40000010000 */
[----:B------:R-:W-:-:S06]  /*df10*/  WARPGROUP.ARRIVE ;  /* 0x00000000000079c5 */ /* 0x000fcc0000000000 */
[----:B------:R-:W-:Y:S01]  /*df20*/  HGMMA.64x16x16.F32.BF16 R32, gdesc[UR8], R32, gsb0 ;  /* 0x00200000082079f0 */ /* 0x000fe20008001820 */
[----:B0-----:R-:W-:-:S04]  /*df30*/  VIADDMNMX R48, R101, R20, R14, PT ;  /* 0x0000001465307246 */ /* 0x001fc8000380010e */
[C---:B------:R-:W-:Y:S02]  /*df40*/  ISETP.GT.AND P3, PT, R48.reuse, RZ, PT ;  /* 0x000000ff3000720c */ /* 0x040fe40003f64270 */
[C---:B------:R-:W-:Y:S02]  /*df50*/  ISETP.GT.AND P2, PT, R48.reuse, 0x1, PT ;  /* 0x000000013000780c */ /* 0x040fe40003f44270 */
[----:B------:R-:W-:Y:S02]  /*df60*/  ISETP.GT.AND P4, PT, R48, 0x8, PT ;  /* 0x000000083000780c */ /* 0x000fe40003f84270 */
[----:B------:R-:W-:Y:S02]  /*df70*/  FSEL R88, R88, -INF , P3 ;  /* 0xff80000058587808 */ /* 0x000fe40001800000 */
[----:B------:R-:W-:Y:S01]  /*df80*/  FSEL R97, R97, -INF , P2 ;  /* 0xff80000061617808 */ /* 0x000fe20001000000 */
[----:B------:R-:W-:Y:S01]  /*df90*/  FMUL.FTZ R21, R50, UR4 ;  /* 0x0000000432157c20 */ /* 0x000fe20008410000 */
[----:B------:R-:W-:-:S02]  /*dfa0*/  ISETP.GT.AND P3, PT, R48, 0x9, PT ;  /* 0x000000093000780c */ /* 0x000fc40003f64270 */
[----:B-1----:R-:W-:Y:S02]  /*dfb0*/  FSEL R91, R91, -INF , P4 ;  /* 0xff8000005b5b7808 */ /* 0x002fe40002000000 */
[----:B------:R-:W-:Y:S01]  /*dfc0*/  FMNMX.FTZ R50, R88, R97, !PT ;  /* 0x0000006158327209 */ /* 0x000fe20007810000 */
[----:B------:R-:W-:Y:S01]  /*dfd0*/  IMAD.MOV.U32 R57, RZ, RZ, -0x7fffffe0 ;  /* 0x80000020ff397424 */ /* 0x000fe200078e00ff */
[----:B------:R-:W-:Y:S02]  /*dfe0*/  ISETP.GT.AND P2, PT, R48, 0x10, PT ;  /* 0x000000103000780c */ /* 0x000fe40003f44270 */
[----:B--2---:R-:W-:Y:S02]  /*dff0*/  FSEL R93, R93, -INF , P3 ;  /* 0xff8000005d5d7808 */ /* 0x004fe40001800000 */
[----:B------:R-:W-:Y:S02]  /*e000*/  FMNMX.FTZ R50, R91, R50, !PT ;  /* 0x000000325b327209 */ /* 0x000fe40007810000 */
[----:B------:R-:W-:-:S02]  /*e010*/  R2UR UR15, R57 ;  /* 0x00000000390f72ca */ /* 0x000fc400000e0000 */
[----:B------:R-:W-:Y:S02]  /*e020*/  ISETP.GT.AND P4, PT, R48, 0x11, PT ;  /* 0x000000113000780c */ /* 0x000fe40003f84270 */
[----:B------:R-:W-:Y:S02]  /*e030*/  FSEL R80, R80, -INF , P2 ;  /* 0xff80000050507808 */ /* 0x000fe40001000000 */
[----:B------:R-:W-:Y:S02]  /*e040*/  FMNMX.FTZ R57, R93, R50, !PT ;  /* 0x000000325d397209 */ /* 0x000fe40007810000 */
[----:B------:R-:W-:Y:S02]  /*e050*/  ISETP.GT.AND P3, PT, R48, 0x18, PT ;  /* 0x000000183000780c */ /* 0x000fe40003f64270 */
[----:B------:R-:W-:Y:S02]  /*e060*/  FSEL R94, R94, -INF , P4 ;  /* 0xff8000005e5e7808 */ /* 0x000fe40002000000 */
[----:B------:R-:W-:Y:S01]  /*e070*/  FMNMX.FTZ R57, R80, R57, !PT ;  /* 0x0000003950397209 */ /* 0x000fe20007810000 */
[----:B------:R-:W-:Y:S01]  /*e080*/  FMUL.FTZ R49, R49, UR4 ;  /* 0x0000000431317c20 */ /* 0x000fe20008410000 */
[----:B------:R-:W-:-:S02]  /*e090*/  ISETP.GT.AND P2, PT, R48, 0x19, PT ;  /* 0x000000193000780c */ /* 0x000fc40003f44270 */
[----:B------:R-:W-:Y:S02]  /*e0a0*/  FSEL R83, R83, -INF , P3 ;  /* 0xff80000053537808 */ /* 0x000fe40001800000 */
[----:B------:R-:W-:Y:S02]  /*e0b0*/  FMNMX.FTZ R50, R94, R57, !PT ;  /* 0x000000395e327209 */ /* 0x000fe40007810000 */
[----:B------:R-:W-:Y:S02]  /*e0c0*/  R2UR UR14, R56 ;  /* 0x00000000380e72ca */ /* 0x000fe400000e0000 */
[----:B------:R0:W-:Y:S01]  /*e0d0*/  MUFU.TANH R56, R49 ;  /* 0x0000003100387308 */ /* 0x0001e20000002400 */
[----:B------:R-:W-:Y:S02]  /*e0e0*/  ISETP.GT.AND P4, PT, R48, 0x20, PT ;  /* 0x000000203000780c */ /* 0x000fe40003f84270 */
[----:B------:R-:W-:Y:S02]  /*e0f0*/  FSEL R85, R85, -INF , P2 ;  /* 0xff80000055557808 */ /* 0x000fe40001000000 */
[----:B------:R-:W-:Y:S01]  /*e100*/  FMNMX.FTZ R50, R83, R50, !PT ;  /* 0x0000003253327209 */ /* 0x000fe20007810000 */
[----:B0-----:R-:W-:Y:S01]  /*e110*/  FMUL.FTZ R49, R51, UR4 ;  /* 0x0000000433317c20 */ /* 0x001fe20008410000 */
[----:B------:R-:W-:Y:S01]  /*e120*/  FMUL.FTZ R51, R52, UR4 ;  /* 0x0000000434337c20 */ /* 0x000fe20008410000 */
[----:B------:R-:W-:Y:S01]  /*e130*/  FMUL.FTZ R52, R53, UR4 ;  /* 0x0000000435347c20 */ /* 0x000fe20008410000 */
[----:B------:R-:W-:Y:S01]  /*e140*/  FMUL.FTZ R53, R40, UR4 ;  /* 0x0000000428357c20 */ /* 0x000fe20008410000 */
[----:B------:R-:W-:-:S02]  /*e150*/  ISETP.GT.AND P3, PT, R48, 0x21, PT ;  /* 0x000000213000780c */ /* 0x000fc40003f64270 */
[----:B------:R-:W-:Y:S02]  /*e160*/  FSEL R40, R72, -INF , P4 ;  /* 0xff80000048287808 */ /* 0x000fe40002000000 */
[----:B------:R-:W-:Y:S01]  /*e170*/  FMNMX.FTZ R57, R85, R50, !PT ;  /* 0x0000003255397209 */ /* 0x000fe20007810000 */
[----:B------:R-:W-:Y:S02]  /*e180*/  WARPGROUP.DEPBAR.LE gsb0, 0x0 ;  /* 0x00008000000079c5 */ /* 0x000fe40000010000 */
[----:B------:R-:W-:Y:S01]  /*e190*/  ISETP.GT.AND P2, PT, R48, 0x28, PT ;  /* 0x000000283000780c */ /* 0x000fe20003f44270 */
[----:B------:R-:W-:Y:S01]  /*e1a0*/  WARPGROUP.ARRIVE ;  /* 0x00000000000079c5 */ /* 0x000fe20000000000 */
[----:B------:R-:W-:Y:S02]  /*e1b0*/  FSEL R50, R73, -INF , P3 ;  /* 0xff80000049327808 */ /* 0x000fe40001800000 */
[----:B------:R-:W-:Y:S02]  /*e1c0*/  FMNMX.FTZ R57, R40, R57, !PT ;  /* 0x0000003928397209 */ /* 0x000fe40007810000 */
[----:B------:R-:W-:Y:S01]  /*e1d0*/  ISETP.GT.AND P4, PT, R48, 0x29, PT ;  /* 0x000000293000780c */ /* 0x000fe20003f84270 */
[----:B------:R-:W-:Y:S01]  /*e1e0*/  HGMMA.64x16x16.F32.BF16 R24, gdesc[UR12], R24, gsb0 ;  /* 0x002000000c1879f0 */ /* 0x000fe20008001818 */
[----:B------:R-:W-:-:S02]  /*e1f0*/  FSEL R76, R76, -INF , P2 ;  /* 0xff8000004c4c7808 */ /* 0x000fc40001000000 */
[----:B------:R-:W-:Y:S02]  /*e200*/  FMNMX.FTZ R57, R50, R57, !PT ;  /* 0x0000003932397209 */ /* 0x000fe40007810000 */
[----:B------:R-:W-:Y:S02]  /*e210*/  ISETP.GT.AND P3, PT, R48, 0x30, PT ;  /* 0x000000303000780c */ /* 0x000fe40003f64270 */
[----:B------:R-:W-:Y:S02]  /*e220*/  FSEL R87, R87, -INF , P4 ;  /* 0xff80000057577808 */ /* 0x000fe40002000000 */
[----:B------:R-:W-:Y:S01]  /*e230*/  FMNMX.FTZ R72, R76, R57, !PT ;  /* 0x000000394c487209 */ /* 0x000fe20007810000 */
[----:B------:R-:W0:Y:S01]  /*e240*/  MUFU.TANH R71, R71 ;  /* 0x0000004700477308 */ /* 0x000e220000002400 */
[----:B------:R-:W-:Y:S01]  /*e250*/  ISETP.GT.AND P2, PT, R48, 0x31, PT ;  /* 0x000000313000780c */ /* 0x000fe20003f44270 */
[----:B------:R-:W-:Y:S01]  /*e260*/  FMUL.FTZ R60, R60, UR4 ;  /* 0x000000043c3c7c20 */ /* 0x000fe20008410000 */
[----:B------:R-:W-:-:S02]  /*e270*/  FSEL R64, R64, -INF , P3 ;  /* 0xff80000040407808 */ /* 0x000fc40001800000 */
[----:B------:R-:W-:Y:S01]  /*e280*/  FMNMX.FTZ R57, R87, R72, !PT ;  /* 0x0000004857397209 */ /* 0x000fe20007810000 */
[----:B------:R-:W-:Y:S01]  /*e290*/  FMUL.FTZ R61, R61, UR4 ;  /* 0x000000043d3d7c20 */ /* 0x000fe20008410000 */
[----:B------:R-:W-:Y:S01]  /*e2a0*/  ISETP.GT.AND P3, PT, R48, 0x38, PT ;  /* 0x000000383000780c */ /* 0x000fe20003f64270 */
[----:B------:R-:W1:Y:S01]  /*e2b0*/  MUFU.TANH R95, R95 ;  /* 0x0000005f005f7308 */ /* 0x000e620000002400 */
[----:B------:R-:W-:Y:S02]  /*e2c0*/  FSEL R79, R79, -INF , P2 ;  /* 0xff8000004f4f7808 */ /* 0x000fe40001000000 */
[----:B------:R-:W-:Y:S02]  /*e2d0*/  FMNMX.FTZ R72, R64, R57, !PT ;  /* 0x0000003940487209 */ /* 0x000fe40007810000 */
[----:B------:R-:W-:Y:S02]  /*e2e0*/  ISETP.GT.AND P2, PT, R48, 0x39, PT ;  /* 0x000000393000780c */ /* 0x000fe40003f44270 */
[----:B------:R-:W-:Y:S01]  /*e2f0*/  FSEL R67, R67, -INF , P3 ;  /* 0xff80000043437808 */ /* 0x000fe20001800000 */
[----:B------:R-:W2:Y:S01]  /*e300*/  MUFU.TANH R60, R60 ;  /* 0x0000003c003c7308 */ /* 0x000ea20000002400 */
[----:B------:R-:W-:-:S02]  /*e310*/  FMNMX.FTZ R72, R79, R72, !PT ;  /* 0x000000484f487209 */ /* 0x000fc40007810000 */
[C---:B------:R-:W-:Y:S02]  /*e320*/  ISETP.GT.AND P3, PT, R48.reuse, 0x40, PT ;  /* 0x000000403000780c */ /* 0x040fe40003f64270 */
[----:B------:R-:W-:Y:S02]  /*e330*/  FSEL R69, R69, -INF , P2 ;  /* 0xff80000045457808 */ /* 0x000fe40001000000 */
[----:B------:R-:W-:Y:S01]  /*e340*/  FMNMX.FTZ R72, R67, R72, !PT ;  /* 0x0000004843487209 */ /* 0x000fe20007810000 */
[----:B------:R-:W3:Y:S01]  /*e350*/  MUFU.TANH R61, R61 ;  /* 0x0000003d003d7308 */ /* 0x000ee20000002400 */
[----:B------:R-:W-:Y:S02]  /*e360*/  ISETP.GT.AND P2, PT, R48, 0x41, PT ;  /* 0x000000413000780c */ /* 0x000fe40003f44270 */
[----:B0-----:R-:W-:Y:S02]  /*e370*/  FSEL R71, R71, -INF , P3 ;  /* 0xff80000047477808 */ /* 0x001fe40001800000 */
[----:B------:R-:W-:-:S03]  /*e380*/  FMNMX.FTZ R72, R69, R72, !PT ;  /* 0x0000004845487209 */ /* 0x000fc60007810000 */
[----:B------:R-:W0:Y:S01]  /*e390*/  MUFU.TANH R99, R99 ;  /* 0x0000006300637308 */ /* 0x000e220000002400 */
[----:B------:R-:W-:Y:S01]  /*e3a0*/  FMUL.FTZ R57, R32, UR4 ;  /* 0x0000000420397c20 */ /* 0x000fe20008410000 */
[C---:B------:R-:W-:Y:S02]  /*e3b0*/  ISETP.GT.AND P3, PT, R48.reuse, 0x48, PT ;  /* 0x000000483000780c */ /* 0x040fe40003f64270 */
[----:B-1----:R-:W-:Y:S02]  /*e3c0*/  FSEL R95, R95, -INF , P2 ;  /* 0xff8000005f5f7808 */ /* 0x002fe40001000000 */
[----:B------:R-:W-:Y:S01]  /*e3d0*/  FMNMX.FTZ R32, R71, R72, !PT ;  /* 0x0000004847207209 */ /* 0x000fe20007810000 */
[----:B------:R-:W-:Y:S01]  /*e3e0*/  FMUL.FTZ R72, R33, UR4 ;  /* 0x0000000421487c20 */ /* 0x000fe20008410000 */
[----:B------:R-:W1:Y:S01]  /*e3f0*/  MUFU.TANH R51, R51 ;  /* 0x0000003300337308 */ /* 0x000e620000002400 */
[----:B------:R-:W-:Y:S02]  /*e400*/  ISETP.GT.AND P2, PT, R48, 0x49, PT ;  /* 0x000000493000780c */ /* 0x000fe40003f44270 */
[----:B--2---:R-:W-:-:S02]  /*e410*/  FSEL R60, R60, -INF , P3 ;  /* 0xff8000003c3c7808 */ /* 0x004fc40001800000 */
[----:B------:R-:W-:Y:S01]  /*e420*/  FMNMX.FTZ R33, R95, R32, !PT ;  /* 0x000000205f217209 */ /* 0x000fe20007810000 */
[----:B------:R-:W-:Y:S01]  /*e430*/  FMUL.FTZ R41, R41, UR4 ;  /* 0x0000000429297c20 */ /* 0x000fe20008410000 */
[----:B------:R-:W-:Y:S01]  /*e440*/  ISETP.GT.AND P3, PT, R48, 0x50, PT ;  /* 0x000000503000780c */ /* 0x000fe20003f64270 */
[----:B------:R-:W2:Y:S01]  /*e450*/  MUFU.TANH R52, R52 ;  /* 0x0000003400347308 */ /* 0x000ea20000002400 */
[----:B---3--:R-:W-:Y:S02]  /*e460*/  FSEL R61, R61, -INF , P2 ;  /* 0xff8000003d3d7808 */ /* 0x008fe40001000000 */
[----:B------:R-:W-:Y:S01]  /*e470*/  FMNMX.FTZ R32, R60, R33, !PT ;  /* 0x000000213c207209 */ /* 0x000fe20007810000 */
[----:B------:R-:W-:Y:S01]  /*e480*/  FMUL.FTZ R73, R36, UR4 ;  /* 0x0000000424497c20 */ /* 0x000fe20008410000 */
[----:B------:R-:W-:-:S03]  /*e490*/  ISETP.GT.AND P2, PT, R48, 0x51, PT ;  /* 0x000000513000780c */ /* 0x000fc60003f44270 */
[----:B------:R-:W3:Y:S01]  /*e4a0*/  MUFU.TANH R53, R53 ;  /* 0x0000003500357308 */ /* 0x000ee20000002400 */
[----:B0-----:R-:W-:Y:S01]  /*e4b0*/  FSEL R33, R99, -INF , P3 ;  /* 0xff80000063217808 */ /* 0x001fe20001800000 */
[----:B------:R-:W-:Y:S01]  /*e4c0*/  FMUL.FTZ R44, R44, UR4 ;  /* 0x000000042c2c7c20 */ /* 0x000fe20008410000 */
[----:B------:R-:W-:Y:S01]  /*e4d0*/  FMNMX.FTZ R36, R61, R32, !PT ;  /* 0x000000203d247209 */ /* 0x000fe20007810000 */
[----:B------:R-:W-:Y:S01]  /*e4e0*/  FMUL.FTZ R45, R45, UR4 ;  /* 0x000000042d2d7c20 */ /* 0x000fe20008410000 */
[----:B------:R-:W-:Y:S02]  /*e4f0*/  ISETP.GT.AND P3, PT, R48, 0x58, PT ;  /* 0x000000583000780c */ /* 0x000fe40003f64270 */
[----:B------:R-:W-:Y:S01]  /*e500*/  FSEL R32, R56, -INF , P2 ;  /* 0xff80000038207808 */ /* 0x000fe20001000000 */
[----:B------:R-:W0:Y:S01]  /*e510*/  MUFU.TANH R41, R41 ;  /* 0x0000002900297308 */ /* 0x000e220000002400 */
[----:B------:R-:W-:Y:S02]  /*e520*/  FMNMX.FTZ R99, R33, R36, !PT ;  /* 0x0000002421637209 */ /* 0x000fe40007810000 */
[----:B------:R-:W-:-:S02]  /*e530*/  ISETP.GT.AND P2, PT, R48, 0x59, PT ;  /* 0x000000593000780c */ /* 0x000fc40003f44270 */
[----:B-1----:R-:W-:Y:S02]  /*e540*/  FSEL R36, R51, -INF , P3 ;  /* 0xff80000033247808 */ /* 0x002fe40001800000 */
[----:B------:R-:W-:Y:S01]  /*e550*/  FMNMX.FTZ R99, R32, R99, !PT ;  /* 0x0000006320637209 */ /* 0x000fe20007810000 */
[----:B------:R-:W1:Y:S01]  /*e560*/  MUFU.TANH R44, R44 ;  /* 0x0000002c002c7308 */ /* 0x000e620000002400 */
[----:B------:R-:W-:Y:S01]  /*e570*/  FMUL.FTZ R56, R37, UR4 ;  /* 0x0000000425387c20 */ /* 0x000fe20008410000 */
[----:B------:R-:W-:Y:S02]  /*e580*/  ISETP.GT.AND P3, PT, R48, 0x60, PT ;  /* 0x000000603000780c */ /* 0x000fe40003f64270 */
[----:B--2---:R-:W-:Y:S02]  /*e590*/  FSEL R37, R52, -INF , P2 ;  /* 0xff80000034257808 */ /* 0x004fe40001000000 */
[----:B------:R-:W-:Y:S02]  /*e5a0*/  FMNMX.FTZ R100, R36, R99, !PT ;  /* 0x0000006324647209 */ /* 0x000fe40007810000 */
[----:B------:R-:W2:Y:S01]  /*e5b0*/  MUFU.TANH R45, R45 ;  /* 0x0000002d002d7308 */ /* 0x000ea20000002400 */
[----:B------:R-:W-:-:S02]  /*e5c0*/  WARPGROUP.DEPBAR.LE gsb0, 0x0 ;  /* 0x00008000000079c5 */ /* 0x000fc40000010000 */
[----:B------:R-:W-:Y:S01]  /*e5d0*/  FMUL.FTZ R52, R24, UR4 ;  /* 0x0000000418347c20 */ /* 0x000fe20008410000 */
[----:B---3--:R-:W-:Y:S02]  /*e5e0*/  FSEL R24, R53, -INF , P3 ;  /* 0xff80000035187808 */ /* 0x008fe40001800000 */
[C---:B------:R-:W-:Y:S02]  /*e5f0*/  ISETP.GT.AND P2, PT, R48.reuse, 0x61, PT ;  /* 0x000000613000780c */ /* 0x040fe40003f44270 */
[----:B------:R-:W3:Y:S01]  /*e600*/  MUFU.TANH R57, R57 ;  /* 0x0000003900397308 */ /* 0x000ee20000002400 */
[----:B------:R-:W-:Y:S02]  /*e610*/  FMNMX.FTZ R53, R37, R100, !PT ;  /* 0x0000006425357209 */ /* 0x000fe40007810000 */
[----:B------:R-:W-:Y:S02]  /*e620*/  ISETP.GT.AND P3, PT, R48, 0x68, PT ;  /* 0x000000683000780c */ /* 0x000fe40003f64270 */
[----:B0-----:R-:W-:-:S02]  /*e630*/  FSEL R41, R41, -INF , P2 ;  /* 0xff80000029297808 */ /* 0x001fc40001000000 */
[----:B------:R-:W-:Y:S01]  /*e640*/  FMNMX.FTZ R100, R24, R53, !PT ;  /* 0x0000003518647209 */ /* 0x000fe20007810000 */
[----:B------:R-:W0:Y:S01]  /*e650*/  MUFU.TANH R72, R72 ;  /* 0x0000004800487308 */ /* 0x000e220000002400 */
[----:B------:R-:W-:Y:S01]  /*e660*/  FMUL.FTZ R53, R25, UR4 ;  /* 0x0000000419357c20 */ /* 0x000fe20008410000 */
[----:B------:R-:W-:Y:S02]  /*e670*/  ISETP.GT.AND P2, PT, R48, 0x69, PT ;  /* 0x000000693000780c */ /* 0x000fe40003f44270 */
[----:B-1----:R-:W-:Y:S02]  /*e680*/  FSEL R25, R44, -INF , P3 ;  /* 0xff8000002c197808 */ /* 0x002fe40001800000 */
[----:B------:R-:W-:Y:S02]  /*e690*/  FMNMX.FTZ R100, R41, R100, !PT ;  /* 0x0000006429647209 */ /* 0x000fe40007810000 */
[----:B------:R-:W1:Y:S01]  /*e6a0*/  MUFU.TANH R73, R73 ;  /* 0x0000004900497308 */ /* 0x000e620000002400 */
[----:B------:R-:W-:-:S02]  /*e6b0*/  ISETP.GT.AND P3, PT, R48, 0x70, PT ;  /* 0x000000703000780c */ /* 0x000fc40003f64270 */
[----:B--2---:R-:W-:Y:S02]  /*e6c0*/  FSEL R44, R45, -INF , P2 ;  /* 0xff8000002d2c7808 */ /* 0x004fe40001000000 */
[----:B------:R-:W-:-:S03]  /*e6d0*/  FMNMX.FTZ R99, R25, R100, !PT ;  /* 0x0000006419637209 */ /* 0x000fc60007810000 */
[----:B------:R2:W4:Y:S01]  /*e6e0*/  MUFU.TANH R51, R56 ;  /* 0x0000003800337308 */ /* 0x0005220000002400 */
[----:B------:R-:W-:Y:S02]  /*e6f0*/  ISETP.GT.AND P2, PT, R48, 0x71, PT ;  /* 0x000000713000780c */ /* 0x000fe40003f44270 */
[----:B---3--:R-:W-:Y:S02]  /*e700*/  FSEL R45, R57, -INF , P3 ;  /* 0xff800000392d7808 */ /* 0x008fe40001800000 */
[----:B------:R-:W-:-:S03]  /*e710*/  FMNMX.FTZ R100, R44, R99, !PT ;  /* 0x000000632c647209 */ /* 0x000fc60007810000 */
[----:B------:R-:W3:Y:S01]  /*e720*/  MUFU.TANH R52, R52 ;  /* 0x0000003400347308 */ /* 0x000ee20000002400 */
[----:B--2---:R-:W-:Y:S01]  /*e730*/  FMUL.FTZ R56, R28, UR4 ;  /* 0x000000041c387c20 */ /* 0x004fe20008410000 */
[----:B------:R-:W-:Y:S02]  /*e740*/  ISETP.GT.AND P3, PT, R48, 0x78, PT ;  /* 0x000000783000780c */ /* 0x000fe40003f64270 */
[----:B0-----:R-:W-:Y:S02]  /*e750*/  FSEL R28, R72, -INF , P2 ;  /* 0xff800000481c7808 */ /* 0x001fe40001000000 */
[----:B------:R-:W-:Y:S02]  /*e760*/  FMNMX.FTZ R99, R45, R100, !PT ;  /* 0x000000642d637209 */ /* 0x000fe40007810000 */
[----:B------:R-:W0:Y:S01]  /*e770*/  MUFU.TANH R53, R53 ;  /* 0x0000003500357308 */ /* 0x000e220000002400 */
[----:B------:R-:W-:Y:S01]  /*e780*/  FMUL.FTZ R57, R29, UR4 ;  /* 0x000000041d397c20 */ /* 0x000fe20008410000 */
[----:B------:R-:W-:-:S02]  /*e790*/  ISETP.GT.AND P2, PT, R48, 0x79, PT ;  /* 0x000000793000780c */ /* 0x000fc40003f44270 */
[----:B-1----:R-:W-:Y:S02]  /*e7a0*/  FSEL R29, R73, -INF , P3 ;  /* 0xff800000491d7808 */ /* 0x002fe40001800000 */
[----:B------:R-:W-:Y:S02]  /*e7b0*/  FMNMX.FTZ R72, R28, R99, !PT ;  /* 0x000000631c487209 */ /* 0x000fe40007810000 */
[----:B------:R-:W1:Y:S01]  /*e7c0*/  MUFU.TANH R101, R56 ;  /* 0x0000003800657308 */ /* 0x000e620000002400 */
[----:B------:R-:W-:Y:S02]  /*e7d0*/  ISETP.GT.AND P3, PT, R48, 0x80, PT ;  /* 0x000000803000780c */ /* 0x000fe40003f64270 */
[----:B----4-:R-:W-:Y:S02]  /*e7e0*/  FSEL R51, R51, -INF , P2 ;  /* 0xff80000033337808 */ /* 0x010fe40001000000 */
[----:B------:R-:W-:-:S03]  /*e7f0*/  FMNMX.FTZ R72, R29, R72, !PT ;  /* 0x000000481d487209 */ /* 0x000fc60007810000 */
[----:B------:R2:W4:Y:S01]  /*e800*/  MUFU.TANH R99, R57 ;  /* 0x0000003900637308 */ /* 0x0005220000002400 */
[----:B------:R-:W-:Y:S02]  /*e810*/  ISETP.GT.AND P2, PT, R48, 0x81, PT ;  /* 0x000000813000780c */ /* 0x000fe40003f44270 */
[----:B---3--:R-:W-:Y:S02]  /*e820*/  FSEL R52, R52, -INF , P3 ;  /* 0xff80000034347808 */ /* 0x008fe40001800000 */
[----:B------:R-:W-:Y:S02]  /*e830*/  FMNMX.FTZ R73, R51, R72, !PT ;  /* 0x0000004833497209 */ /* 0x000fe40007810000 */
[----:B------:R-:W-:Y:S02]  /*e840*/  ISETP.GT.AND P3, PT, R48, 0x88, PT ;  /* 0x000000883000780c */ /* 0x000fe40003f64270 */
[----:B0-----:R-:W-:Y:S02]  /*e850*/  FSEL R53, R53, -INF , P2 ;  /* 0xff80000035357808 */ /* 0x001fe40001000000 */
[----:B------:R-:W-:-:S02]  /*e860*/  FMNMX.FTZ R72, R52, R73, !PT ;  /* 0x0000004934487209 */ /* 0x000fc40007810000 */
[----:B------:R-:W-:Y:S02]  /*e870*/  ISETP.GT.AND P2, PT, R48, 0x89, PT ;  /* 0x000000893000780c */ /* 0x000fe40003f44270 */
[----:B-1----:R-:W-:Y:S02]  /*e880*/  FSEL R48, R101, -INF , P3 ;  /* 0xff80000065307808 */ /* 0x002fe40001800000 */
[----:B--2---:R-:W-:Y:S01]  /*e890*/  FMNMX.FTZ R57, R53, R72, !PT ;  /* 0x0000004835397209 */ /* 0x004fe20007810000 */
[----:B------:R-:W-:Y:S01]  /*e8a0*/  FMUL.FTZ R56, R55, UR4 ;  /* 0x0000000437387c20 */ /* 0x000fe20008410000 */
[----:B----4-:R-:W-:Y:S02]  /*e8b0*/  FSEL R55, R99, -INF , P2 ;  /* 0xff80000063377808 */ /* 0x010fe40001000000 */
[----:B------:R-:W-:-:S04]  /*e8c0*/  FMNMX.FTZ R72, R48, R57, !PT ;  /* 0x0000003930487209 */ /* 0x000fc80007810000 */
[----:B------:R-:W-:-:S05]  /*e8d0*/  FMNMX.FTZ R72, R55, R72, !PT ;  /* 0x0000004837487209 */ /* 0x000fca0007810000 */
[----:B------:R-:W0:Y:S02]  /*e8e0*/  SHFL.BFLY PT, R57, R72, 0x2, 0x1f ;  /* 0x0c401f0048397f89 */ /* 0x000e2400000e0000 */
[----:B0-----:R-:W-:-:S05]  /*e8f0*/  FMNMX.FTZ R57, R72, R57, !PT ;  /* 0x0000003948397209 */ /* 0x001fca0007810000 */
[----:B------:R-:W0:Y:S04]  /*e900*/  SHFL.BFLY PT, R72, R57, 0x1, 0x1f ;  /* 0x0c201f0039487f89 */ /* 0x000e2800000e0000 */
[----:B------:R-:W1:Y:S01]  /*e910*/  SHFL.IDX PT, R99, R59, 0x1, 0x1c1f ;  /* 0x003c1f003b637f89 */ /* 0x000e6200000e0000 */
[----:B------:R-:W-:Y:S01]  /*e920*/  IMAD.U32 R73, RZ, RZ, UR5 ;  /* 0x00000005ff497e24 */ /* 0x000fe2000f8e00ff */
[----:B0-----:R-:W-:-:S04]  /*e930*/  FMNMX.FTZ R72, R57, R72, !PT ;  /* 0x0000004839487209 */ /* 0x001fc80007810000 */
[C---:B------:R-:W-:Y:S01]  /*e940*/  FSETP.NEU.FTZ.AND P2, PT, R72.reuse, -INF , PT ;  /* 0xff8000004800780b */ /* 0x040fe20003f5d000 */
[----:B------:R-:W-:-:S05]  /*e950*/  FMUL.FTZ R100, R72, R73 ;  /* 0x0000004948647220 */ /* 0x000fca0000410000 */
[----:B------:R-:W-:-:S05]  /*e960*/  FSEL R100, R100, RZ, P2 ;  /* 0x000000ff64647208 */ /* 0x000fca0001000000 */
[-CC-:B------:R-:W-:Y:S01]  /*e970*/  FFMA.FTZ R57, R88, R73.reuse, -R100.reuse ;  /* 0x0000004958397223 */ /* 0x180fe20000010864 */
[-C--:B------:R-:W-:Y:S01]  /*e980*/  FFMA.FTZ R88, R91, R73.reuse, -R100 ;  /* 0x000000495b587223 */ /* 0x080fe20000010864 */
[----:B-1----:R-:W-:Y:S01]  /*e990*/  VIADDMNMX R91, R99, R20, R14, PT ;  /* 0x00000014635b7246 */ /* 0x002fe2000380010e */
[----:B------:R-:W-:-:S03]  /*e9a0*/  FFMA.FTZ R93, R93, R73, -R100 ;  /* 0x000000495d5d7223 */ /* 0x000fc60000010864 */
[C---:B------:R-:W-:Y:S02]  /*e9b0*/  ISETP.GT.AND P3, PT, R91.reuse, RZ, PT ;  /* 0x000000ff5b00720c */ /* 0x040fe40003f64270 */
[C---:B------:R-:W-:Y:S02]  /*e9c0*/  ISETP.GT.AND P4, PT, R91.reuse, 0x1, PT ;  /* 0x000000015b00780c */ /* 0x040fe40003f84270 */
[----:B------:R-:W-:Y:S02]  /*e9d0*/  ISETP.GT.AND P2, PT, R91, 0x8, PT ;  /* 0x000000085b00780c */ /* 0x000fe40003f44270 */
[----:B------:R-:W-:Y:S02]  /*e9e0*/  FSEL R15, R15, -INF , P3 ;  /* 0xff8000000f0f7808 */ /* 0x000fe40001800000 */
[----:B------:R-:W-:Y:S01]  /*e9f0*/  FSEL R89, R89, -INF , P4 ;  /* 0xff80000059597808 */ /* 0x000fe20002000000 */
[----:B------:R-:W-:Y:S01]  /*ea00*/  FFMA.FTZ R97, R97, R73, -R100 ;  /* 0x0000004961617223 */ /* 0x000fe20000010864 */
[----:B------:R0:W-:Y:S01]  /*ea10*/  MUFU.EX2 R20, R93 ;  /* 0x0000005d00147308 */ /* 0x0001e20000000800 */
[----:B------:R-:W-:-:S02]  /*ea20*/  ISETP.GT.AND P3, PT, R91, 0x9, PT ;  /* 0x000000095b00780c */ /* 0x000fc40003f64270 */
[----:B------:R-:W-:Y:S02]  /*ea30*/  FSEL R90, R90, -INF , P2 ;  /* 0xff8000005a5a7808 */ /* 0x000fe40001000000 */
[----:B------:R-:W-:Y:S02]  /*ea40*/  ISETP.GT.AND P2, PT, R91, 0x10, PT ;  /* 0x000000105b00780c */ /* 0x000fe40003f44270 */
[----:B0-----:R-:W-:Y:S01]  /*ea50*/  FMNMX.FTZ R93, R15, R89, !PT ;  /* 0x000000590f5d7209 */ /* 0x001fe20007810000 */
[----:B------:R0:W-:Y:S01]  /*ea60*/  MUFU.EX2 R59, R97 ;  /* 0x00000061003b7308 */ /* 0x0001e20000000800 */
[----:B------:R-:W-:Y:S01]  /*ea70*/  FSEL R92, R92, -INF , P3 ;  /* 0xff8000005c5c7808 */ /* 0x000fe20001800000 */
[-CC-:B------:R-:W-:Y:S01]  /*ea80*/  FFMA.FTZ R14, R80, R73.reuse, -R100.reuse ;  /* 0x00000049500e7223 */ /* 0x180fe20000010864 */
[----:B------:R-:W-:Y:S01]  /*ea90*/  FFMA.FTZ R80, R94, R73, -R100 ;  /* 0x000000495e507223 */ /* 0x000fe20000010864 */
[----:B------:R-:W-:Y:S02]  /*eaa0*/  ISETP.GT.AND P3, PT, R91, 0x11, PT ;  /* 0x000000115b00780c */ /* 0x000fe40003f64270 */
[----:B0-----:R-:W-:-:S02]  /*eab0*/  FMNMX.FTZ R97, R90, R93, !PT ;  /* 0x0000005d5a617209 */ /* 0x001fc40007810000 */
[----:B------:R-:W-:Y:S02]  /*eac0*/  FSEL R93, R81, -INF , P2 ;  /* 0xff800000515d7808 */ /* 0x000fe40001000000 */
[----:B------:R-:W-:Y:S01]  /*ead0*/  FMNMX.FTZ R94, R92, R97, !PT ;  /* 0x000000615c5e7209 */ /* 0x000fe20007810000 */
[-CC-:B------:R-:W-:Y:S01]  /*eae0*/  FFMA.FTZ R81, R83, R73.reuse, -R100.reuse ;  /* 0x0000004953517223 */ /* 0x180fe20000010864 */
[----:B------:R-:W-:Y:S02]  /*eaf0*/  ISETP.GT.AND P2, PT, R91, 0x18, PT ;  /* 0x000000185b00780c */ /* 0x000fe40003f44270 */
[----:B------:R-:W-:Y:S02]  /*eb00*/  FSEL R83, R82, -INF , P3 ;  /* 0xff80000052537808 */ /* 0x000fe40001800000 */
[----:B------:R-:W-:Y:S01]  /*eb10*/  FMNMX.FTZ R94, R93, R94, !PT ;  /* 0x0000005e5d5e7209 */ /* 0x000fe20007810000 */
[----:B------:R-:W-:Y:S01]  /*eb20*/  FFMA.FTZ R82, R85, R73, -R100 ;  /* 0x0000004955527223 */ /* 0x000fe20000010864 */
[----:B------:R-:W-:-:S02]  /*eb30*/  ISETP.GT.AND P3, PT, R91, 0x19, PT ;  /* 0x000000195b00780c */ /* 0x000fc40003f64270 */
[----:B------:R-:W-:Y:S02]  /*eb40*/  FSEL R84, R84, -INF , P2 ;  /* 0xff80000054547808 */ /* 0x000fe40001000000 */
[----:B------:R-:W-:Y:S02]  /*eb50*/  FMNMX.FTZ R85, R83, R94, !PT ;  /* 0x0000005e53557209 */ /* 0x000fe40007810000 */
[----:B------:R-:W-:Y:S02]  /*eb60*/  ISETP.GT.AND P2, PT, R91, 0x20, PT ;  /* 0x000000205b00780c */ /* 0x000fe40003f44270 */
[----:B------:R-:W-:Y:S02]  /*eb70*/  FSEL R86, R86, -INF , P3 ;  /* 0xff80000056567808 */ /* 0x000fe40001800000 */
[----:B------:R-:W-:Y:S02]  /*eb80*/  FMNMX.FTZ R97, R84, R85, !PT ;  /* 0x0000005554617209 */ /* 0x000fe40007810000 */
[----:B------:R-:W-:-:S02]  /*eb90*/  FSEL R85, R74, -INF , P2 ;  /* 0xff8000004a557808 */ /* 0x000fc40001000000 */
[C---:B------:R-:W-:Y:S02]  /*eba0*/  ISETP.GT.AND P3, PT, R91.reuse, 0x21, PT ;  /* 0x000000215b00780c */ /* 0x040fe40003f64270 */
[----:B------:R-:W-:Y:S02]  /*ebb0*/  FMNMX.FTZ R74, R86, R97, !PT ;  /* 0x00000061564a7209 */ /* 0x000fe40007810000 */
[----:B------:R-:W-:Y:S02]  /*ebc0*/  ISETP.GT.AND P2, PT, R91, 0x28, PT ;  /* 0x000000285b00780c */ /* 0x000fe40003f44270 */
[----:B------:R-:W-:Y:S02]  /*ebd0*/  FSEL R75, R75, -INF , P3 ;  /* 0xff8000004b4b7808 */ /* 0x000fe40001800000 */
[----:B------:R-:W-:Y:S01]  /*ebe0*/  FMNMX.FTZ R74, R85, R74, !PT ;  /* 0x0000004a554a7209 */ /* 0x000fe20007810000 */
[----:B------:R-:W-:Y:S01]  /*ebf0*/  FMUL.FTZ R58, R58, UR4 ;  /* 0x000000043a3a7c20 */ /* 0x000fe20008410000 */
[----:B------:R-:W-:-:S02]  /*ec00*/  ISETP.GT.AND P3, PT, R91, 0x29, PT ;  /* 0x000000295b00780c */ /* 0x000fc40003f64270 */
[----:B------:R-:W-:Y:S02]  /*ec10*/  FSEL R77, R77, -INF , P2 ;  /* 0xff8000004d4d7808 */ /* 0x000fe40001000000 */
[----:B------:R-:W-:Y:S01]  /*ec20*/  FMNMX.FTZ R74, R75, R74, !PT ;  /* 0x0000004a4b4a7209 */ /* 0x000fe20007810000 */
[----:B------:R-:W0:Y:S01]  /*ec30*/  MUFU.TANH R70, R70 ;  /* 0x0000004600467308 */ /* 0x000e220000002400 */
[----:B------:R-:W-:Y:S02]  /*ec40*/  ISETP.GT.AND P2, PT, R91, 0x30, PT ;  /* 0x000000305b00780c */ /* 0x000fe40003f44270 */
[----:B------:R-:W-:Y:S02]  /*ec50*/  FSEL R78, R78, -INF , P3 ;  /* 0xff8000004e4e7808 */ /* 0x000fe40001800000 */
[----:B------:R-:W-:Y:S01]  /*ec60*/  FMNMX.FTZ R97, R77, R74, !PT ;  /* 0x0000004a4d617209 */ /* 0x000fe20007810000 */
[----:B------:R-:W-:Y:S02]  /*ec70*/  FMUL.FTZ R62, R62, UR4 ;  /* 0x000000043e3e7c20 */ /* 0x000fe40008410000 */
[----:B------:R-:W1:Y:S01]  /*ec80*/  MUFU.TANH R58, R58 ;  /* 0x0000003a003a7308 */ /* 0x000e620000002400 */
[----:B------:R-:W-:-:S02]  /*ec90*/  ISETP.GT.AND P3, PT, R91, 0x31, PT ;  /* 0x000000315b00780c */ /* 0x000fc40003f64270 */
[----:B------:R-:W-:Y:S02]  /*eca0*/  FSEL R94, R65, -INF , P2 ;  /* 0xff800000415e7808 */ /* 0x000fe40001000000 */
[----:B------:R-:W-:Y:S01]  /*ecb0*/  FMNMX.FTZ R97, R78, R97, !PT ;  /* 0x000000614e617209 */ /* 0x000fe20007810000 */
[----:B------:R-:W-:Y:S01]  /*ecc0*/  FFMA.FTZ R65, R76, R73, -R100 ;  /* 0x000000494c417223 */ /* 0x000fe20000010864 */
[----:B------:R-:W-:Y:S01]  /*ecd0*/  ISETP.GT.AND P2, PT, R91, 0x38, PT ;  /* 0x000000385b00780c */ /* 0x000fe20003f44270 */
[----:B------:R-:W2:Y:S01]  /*ece0*/  MUFU.TANH R98, R98 ;  /* 0x0000006200627308 */ /* 0x000ea20000002400 */
[----:B------:R-:W-:Y:S01]  /*ecf0*/  FSEL R76, R66, -INF , P3 ;  /* 0xff800000424c7808 */ /* 0x000fe20001800000 */
[----:B------:R-:W-:Y:S01]  /*ed00*/  FMUL.FTZ R63, R63, UR4 ;  /* 0x000000043f3f7c20 */ /* 0x000fe20008410000 */
[----:B------:R-:W-:Y:S02]  /*ed10*/  FMNMX.FTZ R97, R94, R97, !PT ;  /* 0x000000615e617209 */ /* 0x000fe40007810000 */
[----:B------:R-:W-:-:S03]  /*ed20*/  ISETP.GT.AND P3, PT, R91, 0x39, PT ;  /* 0x000000395b00780c */ /* 0x000fc60003f64270 */
[----:B------:R-:W3:Y:S01]  /*ed30*/  MUFU.TANH R62, R62 ;  /* 0x0000003e003e7308 */ /* 0x000ee20000002400 */
[----:B------:R-:W-:Y:S02]  /*ed40*/  FSEL R68, R68, -INF , P2 ;  /* 0xff80000044447808 */ /* 0x000fe40001000000 */
[----:B------:R-:W-:Y:S02]  /*ed50*/  FMNMX.FTZ R97, R76, R97, !PT ;  /* 0x000000614c617209 */ /* 0x000fe40007810000 */
[----:B------:R-:W-:Y:S01]  /*ed60*/  ISETP.GT.AND P2, PT, R91, 0x40, PT ;  /* 0x000000405b00780c */ /* 0x000fe20003f44270 */
[--C-:B------:R-:W-:Y:S01]  /*ed70*/  FFMA.FTZ R66, R87, R73, -R100.reuse ;  /* 0x0000004957427223 */ /* 0x100fe20000010864 */
[----:B0-----:R-:W-:Y:S01]  /*ed80*/  FSEL R70, R70, -INF , P3 ;  /* 0xff80000046467808 */ /* 0x001fe20001800000 */
[----:B------:R-:W0:Y:S01]  /*ed90*/  MUFU.TANH R63, R63 ;  /* 0x0000003f003f7308 */ /* 0x000e220000002400 */
[----:B------:R-:W-:Y:S02]  /*eda0*/  FMNMX.FTZ R97, R68, R97, !PT ;  /* 0x0000006144617209 */ /* 0x000fe40007810000 */
[----:B-1----:R-:W-:Y:S01]  /*edb0*/  FSEL R87, R58, -INF , P2 ;  /* 0xff8000003a577808 */ /* 0x002fe20001000000 */
[----:B------:R-:W-:Y:S01]  /*edc0*/  FFMA.FTZ R58, R64, R73, -R100 ;  /* 0x00000049403a7223 */ /* 0x000fe20000010864 */
[C---:B------:R-:W-:Y:S01]  /*edd0*/  ISETP.GT.AND P3, PT, R91.reuse, 0x41, PT ;  /* 0x000000415b00780c */ /* 0x040fe20003f64270 */
[----:B------:R-:W-:Y:S01]  /*ede0*/  FMUL.FTZ R54, R54, UR4 ;  /* 0x0000000436367c20 */ /* 0x000fe20008410000 */
[----:B------:R-:W-:Y:S01]  /*edf0*/  FMNMX.FTZ R64, R70, R97, !PT ;  /* 0x0000006146407209 */ /* 0x000fe20007810000 */
[----:B------:R-:W1:Y:S01]  /*ee00*/  MUFU.TANH R21, R21 ;  /* 0x0000001500157308 */ /* 0x000e620000002400 */
[----:B------:R-:W-:-:S02]  /*ee10*/  ISETP.GT.AND P2, PT, R91, 0x48, PT ;  /* 0x000000485b00780c */ /* 0x000fc40003f44270 */
[----:B--2---:R-:W-:Y:S02]  /*ee20*/  FSEL R98, R98, -INF , P3 ;  /* 0xff80000062627808 */ /* 0x004fe40001800000 */
[----:B------:R-:W-:-:S03]  /*ee30*/  FMNMX.FTZ R97, R87, R64, !PT ;  /* 0x0000004057617209 */ /* 0x000fc60007810000 */
[----:B------:R-:W2:Y:S01]  /*ee40*/  MUFU.TANH R49, R49 ;  /* 0x0000003100317308 */ /* 0x000ea20000002400 */
[----:B---3--:R-:W-:Y:S01]  /*ee50*/  FSEL R64, R62, -INF , P2 ;  /* 0xff8000003e407808 */ /* 0x008fe20001000000 */
[----:B------:R-:W-:Y:S01]  /*ee60*/  FFMA.FTZ R62, R79, R73, -R100 ;  /* 0x000000494f3e7223 */ /* 0x000fe20000010864 */
[----:B------:R-:W-:Y:S01]  /*ee70*/  ISETP.GT.AND P3, PT, R91, 0x49, PT ;  /* 0x000000495b00780c */ /* 0x000fe20003f64270 */
[----:B------:R-:W-:Y:S01]  /*ee80*/  FMUL.FTZ R42, R42, UR4 ;  /* 0x000000042a2a7c20 */ /* 0x000fe20008410000 */
[----:B------:R-:W-:-:S03]  /*ee90*/  FMNMX.FTZ R79, R98, R97, !PT ;  /* 0x00000061624f7209 */ /* 0x000fc60007810000 */
[----:B------:R-:W3:Y:S01]  /*eea0*/  MUFU.TANH R54, R54 ;  /* 0x0000003600367308 */ /* 0x000ee20000002400 */
[----:B------:R-:W-:Y:S01]  /*eeb0*/  ISETP.GT.AND P2, PT, R91, 0x50, PT ;  /* 0x000000505b00780c */ /* 0x000fe20003f44270 */
[----:B------:R-:W-:Y:S01]  /*eec0*/  FMUL.FTZ R43, R43, UR4 ;  /* 0x000000042b2b7c20 */ /* 0x000fe20008410000 */
[----:B0-----:R-:W-:Y:S02]  /*eed0*/  FSEL R97, R63, -INF , P3 ;  /* 0xff8000003f617808 */ /* 0x001fe40001800000 */
[----:B------:R-:W-:-:S03]  /*eee0*/  FMNMX.FTZ R74, R64, R79, !PT ;  /* 0x0000004f404a7209 */ /* 0x000fc60007810000 */
[----:B------:R-:W0:Y:S01]  /*eef0*/  MUFU.TANH R56, R56 ;  /* 0x0000003800387308 */ /* 0x000e220000002400 */
[----:B------:R-:W-:Y:S01]  /*ef00*/  ISETP.GT.AND P3, PT, R91, 0x51, PT ;  /* 0x000000515b00780c */ /* 0x000fe20003f64270 */
[----:B------:R-:W-:Y:S01]  /*ef10*/  FMUL.FTZ R46, R46, UR4 ;  /* 0x000000042e2e7c20 */ /* 0x000fe20008410000 */
[----:B-1----:R-:W-:Y:S02]  /*ef20*/  FSEL R79, R21, -INF , P2 ;  /* 0xff800000154f7808 */ /* 0x002fe40001000000 */
[----:B------:R-:W-:-:S03]  /*ef30*/  FMNMX.FTZ R74, R97, R74, !PT ;  /* 0x0000004a614a7209 */ /* 0x000fc60007810000 */
[----:B------:R-:W1:Y:S01]  /*ef40*/  MUFU.TANH R42, R42 ;  /* 0x0000002a002a7308 */ /* 0x000e620000002400 */
[----:B------:R-:W-:Y:S01]  /*ef50*/  ISETP.GT.AND P2, PT, R91, 0x58, PT ;  /* 0x000000585b00780c */ /* 0x000fe20003f44270 */
[----:B------:R-:W-:Y:S01]  /*ef60*/  FMUL.FTZ R47, R47, UR4 ;  /* 0x000000042f2f7c20 */ /* 0x000fe20008410000 */
[----:B--2---:R-:W-:Y:S02]  /*ef70*/  FSEL R63, R49, -INF , P3 ;  /* 0xff800000313f7808 */ /* 0x004fe40001800000 */
[----:B------:R-:W-:-:S03]  /*ef80*/  FMNMX.FTZ R74, R79, R74, !PT ;  /* 0x0000004a4f4a7209 */ /* 0x000fc60007810000 */
[----:B------:R-:W2:Y:S01]  /*ef90*/  MUFU.TANH R43, R43 ;  /* 0x0000002b002b7308 */ /* 0x000ea20000002400 */
[-CC-:B------:R-:W-:Y:S01]  /*efa0*/  FFMA.FTZ R21, R67, R73.reuse, -R100.reuse ;  /* 0x0000004943157223 */ /* 0x180fe20000010864 */
[----:B------:R-:W-:Y:S01]  /*efb0*/  ISETP.GT.AND P3, PT, R91, 0x59, PT ;  /* 0x000000595b00780c */ /* 0x000fe20003f64270 */
[----:B------:R-:W-:Y:S01]  /*efc0*/  FMUL.FTZ R34, R34, UR4 ;  /* 0x0000000422227c20 */ /* 0x000fe20008410000 */
[----:B---3--:R-:W-:Y:S02]  /*efd0*/  FSEL R54, R54, -INF , P2 ;  /* 0xff80000036367808 */ /* 0x008fe40001000000 */
[----:B------:R-:W-:Y:S02]  /*efe0*/  FMNMX.FTZ R67, R63, R74, !PT ;  /* 0x0000004a3f437209 */ /* 0x000fe40007810000 */
[----:B------:R-:W3:Y:S01]  /*eff0*/  MUFU.TANH R46, R46 ;  /* 0x0000002e002e7308 */ /* 0x000ee20000002400 */
[----:B------:R-:W-:Y:S01]  /*f000*/  FFMA.FTZ R49, R69, R73, -R100 ;  /* 0x0000004945317223 */ /* 0x000fe20000010864 */
[----:B------:R-:W-:Y:S01]  /*f010*/  ISETP.GT.AND P2, PT, R91, 0x60, PT ;  /* 0x000000605b00780c */ /* 0x000fe20003f44270 */
[----:B------:R-:W-:Y:S01]  /*f020*/  FMUL.FTZ R35, R35, UR4 ;  /* 0x0000000423237c20 */ /* 0x000fe20008410000 */
[----:B0-----:R-:W-:-:S02]  /*f030*/  FSEL R56, R56, -INF , P3 ;  /* 0xff80000038387808 */ /* 0x001fc40001800000 */
[----:B------:R-:W-:Y:S02]  /*f040*/  FMNMX.FTZ R69, R54, R67, !PT ;  /* 0x0000004336457209 */ /* 0x000fe40007810000 */
        /* <DEDUP_REMOVED lines=11> */
[----:B------:R-:W-:Y:S01]  /*f100*/  FFMA.FTZ R42, R71, R73, -R100 ;  /* 0x00000049472a7223 */ /* 0x000fe20000010864 */
[----:B------:R-:W-:Y:S01]  /*f110*/  ISETP.GT.AND P3, PT, R91, 0x69, PT ;  /* 0x000000695b00780c */ /* 0x000fe20003f64270 */
[----:B------:R-:W-:Y:S01]  /*f120*/  FMUL.FTZ R26, R26, UR4 ;  /* 0x000000041a1a7c20 */ /* 0x000fe20008410000 */
[----:B---3--:R-:W-:Y:S02]  /*f130*/  FSEL R102, R46, -INF , P2 ;  /* 0xff8000002e667808 */ /* 0x008fe40001000000 */
[----:B------:R-:W-:Y:S02]  /*f140*/  FMNMX.FTZ R71, R69, R74, !PT ;  /* 0x0000004a45477209 */ /* 0x000fe40007810000 */
[----:B------:R-:W3:Y:S01]  /*f150*/  MUFU.TANH R38, R38 ;  /* 0x0000002600267308 */ /* 0x000ee20000002400 */
[----:B------:R-:W-:Y:S01]  /*f160*/  ISETP.GT.AND P2, PT, R91, 0x70, PT ;  /* 0x000000705b00780c */ /* 0x000fe20003f44270 */
[----:B------:R-:W-:Y:S01]  /*f170*/  FMUL.FTZ R27, R27, UR4 ;  /* 0x000000041b1b7c20 */ /* 0x000fe20008410000 */
[----:B0-----:R-:W-:-:S02]  /*f180*/  FSEL R103, R47, -INF , P3 ;  /* 0xff8000002f677808 */ /* 0x001fc40001800000 */
[----:B------:R-:W-:-:S03]  /*f190*/  FMNMX.FTZ R46, R102, R71, !PT ;  /* 0x00000047662e7209 */ /* 0x000fc60007810000 */
[----:B------:R-:W0:Y:S01]  /*f1a0*/  MUFU.TANH R39, R39 ;  /* 0x0000002700277308 */ /* 0x000e220000002400 */
[----:B------:R-:W-:Y:S01]  /*f1b0*/  ISETP.GT.AND P3, PT, R91, 0x71, PT ;  /* 0x000000715b00780c */ /* 0x000fe20003f64270 */
[----:B------:R-:W-:Y:S01]  /*f1c0*/  FMUL.FTZ R30, R30, UR4 ;  /* 0x000000041e1e7c20 */ /* 0x000fe20008410000 */
[----:B-1----:R-:W-:Y:S02]  /*f1d0*/  FSEL R34, R34, -INF , P2 ;  /* 0xff80000022227808 */ /* 0x002fe40001000000 */
[----:B------:R-:W-:-:S03]  /*f1e0*/  FMNMX.FTZ R47, R103, R46, !PT ;  /* 0x0000002e672f7209 */ /* 0x000fc60007810000 */
[----:B------:R-:W1:Y:S01]  /*f1f0*/  MUFU.TANH R26, R26 ;  /* 0x0000001a001a7308 */ /* 0x000e620000002400 */
[----:B------:R-:W-:Y:S01]  /*f200*/  FFMA.FTZ R71, R60, R73, -R100 ;  /* 0x000000493c477223 */ /* 0x000fe20000010864 */
[----:B------:R-:W-:Y:S01]  /*f210*/  ISETP.GT.AND P2, PT, R91, 0x78, PT ;  /* 0x000000785b00780c */ /* 0x000fe20003f44270 */
[----:B------:R-:W-:Y:S01]  /*f220*/  FMUL.FTZ R31, R31, UR4 ;  /* 0x000000041f1f7c20 */ /* 0x000fe20008410000 */
[----:B--2---:R-:W-:Y:S02]  /*f230*/  FSEL R35, R35, -INF , P3 ;  /* 0xff80000023237808 */ /* 0x004fe40001800000 */
[----:B------:R-:W-:Y:S02]  /*f240*/  FMNMX.FTZ R60, R34, R47, !PT ;  /* 0x0000002f223c7209 */ /* 0x000fe40007810000 */
[----:B------:R-:W2:Y:S01]  /*f250*/  MUFU.TANH R27, R27 ;  /* 0x0000001b001b7308 */ /* 0x000ea20000002400 */
[----:B------:R-:W-:Y:S02]  /*f260*/  ISETP.GT.AND P3, PT, R91, 0x79, PT ;  /* 0x000000795b00780c */ /* 0x000fe40003f64270 */
[----:B---3--:R-:W-:-:S02]  /*f270*/  FSEL R104, R38, -INF , P2 ;  /* 0xff80000026687808 */ /* 0x008fc40001000000 */
[----:B------:R-:W-:-:S03]  /*f280*/  FMNMX.FTZ R47, R35, R60, !PT ;  /* 0x0000003c232f7209 */ /* 0x000fc60007810000 */
[----:B------:R-:W3:Y:S01]  /*f290*/  MUFU.TANH R30, R30 ;  /* 0x0000001e001e7308 */ /* 0x000ee20000002400 */
[----:B------:R-:W-:Y:S02]  /*f2a0*/  ISETP.GT.AND P2, PT, R91, 0x80, PT ;  /* 0x000000805b00780c */ /* 0x000fe40003f44270 */
[----:B0-----:R-:W-:Y:S02]  /*f2b0*/  FSEL R105, R39, -INF , P3 ;  /* 0xff80000027697808 */ /* 0x001fe40001800000 */
[----:B------:R-:W-:-:S03]  /*f2c0*/  FMNMX.FTZ R60, R104, R47, !PT ;  /* 0x0000002f683c7209 */ /* 0x000fc60007810000 */
[----:B------:R-:W0:Y:S01]  /*f2d0*/  MUFU.TANH R31, R31 ;  /* 0x0000001f001f7308 */ /* 0x000e220000002400 */
[----:B------:R-:W-:Y:S01]  /*f2e0*/  FFMA.FTZ R39, R33, R73, -R100 ;  /* 0x0000004921277223 */ /* 0x000fe20000010864 */
[----:B------:R-:W-:Y:S02]  /*f2f0*/  ISETP.GT.AND P3, PT, R91, 0x81, PT ;  /* 0x000000815b00780c */ /* 0x000fe40003f64270 */
[----:B-1----:R-:W-:Y:S02]  /*f300*/  FSEL R106, R26, -INF , P2 ;  /* 0xff8000001a6a7808 */ /* 0x002fe40001000000 */
[----:B------:R-:W-:Y:S02]  /*f310*/  FMNMX.FTZ R33, R105, R60, !PT ;  /* 0x0000003c69217209 */ /* 0x000fe40007810000 */
[----:B------:R-:W-:Y:S02]  /*f320*/  ISETP.GT.AND P2, PT, R91, 0x88, PT ;  /* 0x000000885b00780c */ /* 0x000fe40003f44270 */
[----:B--2---:R-:W-:-:S02]  /*f330*/  FSEL R108, R27, -INF , P3 ;  /* 0xff8000001b6c7808 */ /* 0x004fc40001800000 */
[----:B------:R-:W-:Y:S02]  /*f340*/  FMNMX.FTZ R33, R106, R33, !PT ;  /* 0x000000216a217209 */ /* 0x000fe40007810000 */
[----:B------:R-:W-:Y:S02]  /*f350*/  ISETP.GT.AND P3, PT, R91, 0x89, PT ;  /* 0x000000895b00780c */ /* 0x000fe40003f64270 */
[----:B---3--:R-:W-:Y:S02]  /*f360*/  FSEL R30, R30, -INF , P2 ;  /* 0xff8000001e1e7808 */ /* 0x008fe40001000000 */
[----:B------:R-:W-:Y:S01]  /*f370*/  FMNMX.FTZ R33, R108, R33, !PT ;  /* 0x000000216c217209 */ /* 0x000fe20007810000 */
[----:B------:R1:W-:Y:S03]  /*f380*/  MUFU.EX2 R46, R71 ;  /* 0x00000047002e7308 */ /* 0x0003e60000000800 */
[----:B------:R-:W-:Y:S01]  /*f390*/  FMNMX.FTZ R33, R30, R33, !PT ;  /* 0x000000211e217209 */ /* 0x000fe20007810000 */
[----:B-1----:R-:W-:Y:S01]  /*f3a0*/  FFMA.FTZ R71, R32, R73, -R100 ;  /* 0x0000004920477223 */ /* 0x002fe20000010864 */
[----:B0-----:R-:W-:-:S04]  /*f3b0*/  FSEL R32, R31, -INF , P3 ;  /* 0xff8000001f207808 */ /* 0x001fc80001800000 */
[----:B------:R-:W-:-:S05]  /*f3c0*/  FMNMX.FTZ R33, R32, R33, !PT ;  /* 0x0000002120217209 */ /* 0x000fca0007810000 */
[----:B------:R-:W0:Y:S01]  /*f3d0*/  SHFL.BFLY PT, R26, R33, 0x2, 0x1f ;  /* 0x0c401f00211a7f89 */ /* 0x000e2200000e0000 */
[----:B------:R-:W-:Y:S01]  /*f3e0*/  FFMA.FTZ R47, R25, R73, -R100 ;  /* 0x00000049192f7223 */ /* 0x000fe20000010864 */
[----:B0-----:R-:W-:-:S05]  /*f3f0*/  FMNMX.FTZ R26, R33, R26, !PT ;  /* 0x0000001a211a7209 */ /* 0x001fca0007810000 */
[----:B------:R-:W0:Y:S01]  /*f400*/  SHFL.BFLY PT, R25, R26, 0x1, 0x1f ;  /* 0x0c201f001a197f89 */ /* 0x000e2200000e0000 */
        /* <DEDUP_REMOVED lines=10> */
[----:B0-----:R-:W-:-:S04]  /*f4b0*/  FMNMX.FTZ R74, R26, R25, !PT ;  /* 0x000000191a4a7209 */ /* 0x001fc80007810000 */
[C---:B------:R-:W-:Y:S01]  /*f4c0*/  FSETP.NEU.FTZ.AND P2, PT, R74.reuse, -INF , PT ;  /* 0xff8000004a00780b */ /* 0x040fe20003f5d000 */
[-C--:B------:R-:W-:Y:S01]  /*f4d0*/  FMUL.FTZ R28, R74, R73.reuse ;  /* 0x000000494a1c7220 */ /* 0x080fe20000410000 */
[----:B------:R-:W-:-:S04]  /*f4e0*/  FFMA.FTZ R50, R50, R73, -R100 ;  /* 0x0000004932327223 */ /* 0x000fc80000010864 */
[----:B------:R-:W-:Y:S01]  /*f4f0*/  FSEL R28, R28, RZ, P2 ;  /* 0x000000ff1c1c7208 */ /* 0x000fe20001000000 */
        /* <DEDUP_REMOVED lines=8> */
[-CC-:B------:R-:W-:Y:S01]  /*f580*/  FFMA.FTZ R27, R90, R73.reuse, -R28.reuse ;  /* 0x000000495a1b7223 */ /* 0x180fe2000001081c */
[----:B------:R-:W0:Y:S01]  /*f590*/  MUFU.EX2 R57, R57 ;  /* 0x0000003900397308 */ /* 0x000e220000000800 */
[-CC-:B------:R-:W-:Y:S01]  /*f5a0*/  FFMA.FTZ R92, R92, R73.reuse, -R28.reuse ;  /* 0x000000495c5c7223 */ /* 0x180fe2000001081c */
[----:B------:R-:W-:-:S06]  /*f5b0*/  FFMA.FTZ R55, R93, R73, -R28 ;  /* 0x000000495d377223 */ /* 0x000fcc000001081c */
[----:B------:R-:W-:Y:S08]  /*f5c0*/  MUFU.EX2 R25, R25 ;  /* 0x0000001900197308 */ /* 0x000ff00000000800 */
[----:B------:R-:W1:Y:S01]  /*f5d0*/  MUFU.EX2 R100, R100 ;  /* 0x0000006400647308 */ /* 0x000e620000000800 */
[----:B------:R-:W-:-:S07]  /*f5e0*/  FFMA.FTZ R90, R83, R73, -R28 ;  /* 0x00000049535a7223 */ /* 0x000fce000001081c */
[----:B------:R-:W2:Y:S01]  /*f5f0*/  MUFU.EX2 R88, R88 ;  /* 0x0000005800587308 */ /* 0x000ea20000000800 */
[----:B------:R-:W-:-:S07]  /*f600*/  @!P0 VIADD R24, R0, 0x31c40 ;  /* 0x00031c4000188836 */ /* 0x000fce0000000000 */
[----:B------:R-:W3:Y:S01]  /*f610*/  MUFU.EX2 R27, R27 ;  /* 0x0000001b001b7308 */ /* 0x000ee20000000800 */
[----:B------:R-:W-:-:S07]  /*f620*/  FFMA.FTZ R53, R84, R73, -R28 ;  /* 0x0000004954357223 */ /* 0x000fce000001081c */
[----:B------:R-:W4:Y:S01]  /*f630*/  MUFU.EX2 R92, R92 ;  /* 0x0000005c005c7308 */ /* 0x000f220000000800 */
[----:B------:R-:W-:Y:S01]  /*f640*/  @!P0 PRMT R24, RZ, 0x654, R24 ;  /* 0x00000654ff188816 */ /* 0x000fe20000000018 */
[----:B0-----:R-:W-:-:S06]  /*f650*/  FADD.FTZ R83, R57, R59 ;  /* 0x0000003b39537221 */ /* 0x001fcc0000010000 */
[----:B------:R-:W0:Y:S01]  /*f660*/  MUFU.EX2 R14, R14 ;  /* 0x0000000e000e7308 */ /* 0x000e220000000800 */
[----:B-1----:R-:W-:Y:S01]  /*f670*/  FADD.FTZ R26, R25, R100 ;  /* 0x00000064191a7221 */ /* 0x002fe20000010000 */
[----:B------:R-:W-:Y:S01]  /*f680*/  FFMA.FTZ R86, R86, R73, -R28 ;  /* 0x0000004956567223 */ /* 0x000fe2000001081c */
[----:B------:R1:W-:Y:S05]  /*f690*/  @!P0 SYNCS.ARRIVE.TRANS64.RED.A1T0 RZ, [R24+URZ], RZ ;  /* 0x000000ff18ff89a7 */ /* 0x0003ea000810043f */
[----:B------:R-:W0:Y:S01]  /*f6a0*/  MUFU.EX2 R55, R55 ;  /* 0x0000003700377308 */ /* 0x000e220000000800 */
[----:B--2---:R-:W-:Y:S01]  /*f6b0*/  FADD.FTZ R83, R88, R83 ;  /* 0x0000005358537221 */ /* 0x004fe20000010000 */
[----:B-1----:R-:W-:-:S06]  /*f6c0*/  F2FP.BF16.F32.PACK_AB R24, R59, R57 ;  /* 0x000000393b18723e */ /* 0x002fcc00000010ff */
[----:B------:R-:W-:Y:S01]  /*f6d0*/  MUFU.EX2 R80, R80 ;  /* 0x0000005000507308 */ /* 0x000fe20000000800 */
[----:B---3--:R-:W-:Y:S01]  /*f6e0*/  FADD.FTZ R57, R27, R26 ;  /* 0x0000001a1b397221 */ /* 0x008fe20000010000 */
[----:B------:R-:W-:-:S06]  /*f6f0*/  FFMA.FTZ R29, R85, R73, -R28 ;  /* 0x00000049551d7223 */ /* 0x000fcc000001081c */
[----:B------:R-:W1:Y:S01]  /*f700*/  MUFU.EX2 R90, R90 ;  /* 0x0000005a005a7308 */ /* 0x000e620000000800 */
[C---:B------:R-:W-:Y:S01]  /*f710*/  FADD.FTZ R83, R20.reuse, R83 ;  /* 0x0000005314537221 */ /* 0x040fe20000010000 */
[----:B------:R-:W-:-:S06]  /*f720*/  F2FP.BF16.F32.PACK_AB R26, R20, R88 ;  /* 0x00000058141a723e */ /* 0x000fcc00000010ff */
[----:B------:R-:W2:Y:S01]  /*f730*/  MUFU.EX2 R81, R81 ;  /* 0x0000005100517308 */ /* 0x000ea20000000800 */
[----:B------:R-:W-:Y:S01]  /*f740*/  FFMA.FTZ R84, R75, R73, -R28 ;  /* 0x000000494b547223 */ /* 0x000fe2000001081c */
[----:B----4-:R-:W-:-:S06]  /*f750*/  FADD.FTZ R88, R92, R57 ;  /* 0x000000395c587221 */ /* 0x010fcc0000010000 */
[----:B------:R-:W-:Y:S01]  /*f760*/  MUFU.EX2 R53, R53 ;  /* 0x0000003500357308 */ /* 0x000fe20000000800 */
[-CC-:B------:R-:W-:Y:S01]  /*f770*/  FFMA.FTZ R75, R70, R73.reuse, -R28.reuse ;  /* 0x00000049464b7223 */ /* 0x180fe2000001081c */
[-CC-:B------:R-:W-:Y:S01]  /*f780*/  FFMA.FTZ R64, R64, R73.reuse, -R28.reuse ;  /* 0x0000004940407223 */ /* 0x180fe2000001081c */
[----:B------:R-:W-:-:S05]  /*f790*/  FFMA.FTZ R70, R67, R73, -R28 ;  /* 0x0000004943467223 */ /* 0x000fca000001081c */
[----:B------:R-:W3:Y:S01]  /*f7a0*/  MUFU.EX2 R82, R82 ;  /* 0x0000005200527308 */ /* 0x000ee20000000800 */
[----:B------:R-:W-:Y:S01]  /*f7b0*/  FFMA.FTZ R67, R35, R73, -R28 ;  /* 0x0000004923437223 */ /* 0x000fe2000001081c */
[----:B0-----:R-:W-:Y:S01]  /*f7c0*/  FADD.FTZ R83, R14, R83 ;  /* 0x000000530e537221 */ /* 0x001fe20000010000 */
[----:B------:R-:W-:-:S05]  /*f7d0*/  FADD.FTZ R35, R55, R88 ;  /* 0x0000005837237221 */ /* 0x000fca0000010000 */
[----:B------:R-:W-:Y:S01]  /*f7e0*/  MUFU.EX2 R86, R86 ;  /* 0x0000005600567308 */ /* 0x000fe20000000800 */
[-CC-:B------:R-:W-:Y:S01]  /*f7f0*/  FFMA.FTZ R31, R77, R73.reuse, -R28.reuse ;  /* 0x000000494d1f7223 */ /* 0x180fe2000001081c */
[-CC-:B------:R-:W-:Y:S01]  /*f800*/  FFMA.FTZ R79, R79, R73.reuse, -R28.reuse ;  /* 0x000000494f4f7223 */ /* 0x180fe2000001081c */
[----:B------:R-:W-:-:S05]  /*f810*/  FFMA.FTZ R59, R54, R73, -R28 ;  /* 0x00000049363b7223 */ /* 0x000fca000001081c */
[----:B------:R-:W0:Y:S01]  /*f820*/  MUFU.EX2 R40, R40 ;  /* 0x0000002800287308 */ /* 0x000e220000000800 */
[----:B-1----:R-:W-:Y:S01]  /*f830*/  FADD.FTZ R54, R90, R35 ;  /* 0x000000235a367221 */ /* 0x002fe20000010000 */
[----:B------:R-:W-:-:S06]  /*f840*/  FFMA.FTZ R78, R78, R73, -R28 ;  /* 0x000000494e4e7223 */ /* 0x000fcc000001081c */
[----:B------:R-:W1:Y:S01]  /*f850*/  MUFU.EX2 R29, R29 ;  /* 0x0000001d001d7308 */ /* 0x000e620000000800 */
[----:B------:R-:W-:-:S07]  /*f860*/  FFMA.FTZ R57, R63, R73, -R28 ;  /* 0x000000493f397223 */ /* 0x000fce000001081c */
[----:B------:R4:W-:Y:S01]  /*f870*/  MUFU.EX2 R0, R64 ;  /* 0x0000004000007308 */ /* 0x0009e20000000800 */
[----:B------:R-:W-:-:S07]  /*f880*/  FFMA.FTZ R33, R94, R73, -R28 ;  /* 0x000000495e217223 */ /* 0x000fce000001081c */
[----:B------:R-:W1:Y:S01]  /*f890*/  MUFU.EX2 R50, R50 ;  /* 0x0000003200327308 */ /* 0x000e620000000800 */
[----:B----4-:R-:W-:Y:S01]  /*f8a0*/  FFMA.FTZ R64, R34, R73, -R28 ;  /* 0x0000004922407223 */ /* 0x010fe2000001081c */
[----:B------:R-:W-:-:S06]  /*f8b0*/  FADD.FTZ R34, R80, R83 ;  /* 0x0000005350227221 */ /* 0x000fcc0000010000 */
[----:B------:R-:W4:Y:S01]  /*f8c0*/  MUFU.EX2 R84, R84 ;  /* 0x0000005400547308 */ /* 0x000f220000000800 */
[----:B--2---:R-:W-:Y:S01]  /*f8d0*/  FADD.FTZ R35, R81, R34 ;  /* 0x0000002251237221 */ /* 0x004fe20000010000 */
[-CC-:B------:R-:W-:Y:S01]  /*f8e0*/  FFMA.FTZ R63, R56, R73.reuse, -R28.reuse ;  /* 0x00000049383f7223 */ /* 0x180fe2000001081c */
[----:B------:R-:W-:-:S05]  /*f8f0*/  FFMA.FTZ R48, R68, R73, -R28 ;  /* 0x0000004944307223 */ /* 0x000fca000001081c */
[----:B------:R-:W2:Y:S01]  /*f900*/  MUFU.EX2 R65, R65 ;  /* 0x0000004100417308 */ /* 0x000ea20000000800 */
[-CC-:B------:R-:W-:Y:S01]  /*f910*/  FFMA.FTZ R76, R76, R73.reuse, -R28.reuse ;  /* 0x000000494c4c7223 */ /* 0x180fe2000001081c */
[-CC-:B------:R-:W-:Y:S01]  /*f920*/  FFMA.FTZ R15, R87, R73.reuse, -R28.reuse ;  /* 0x00000049570f7223 */ /* 0x180fe2000001081c */
[-CC-:B------:R-:W-:Y:S01]  /*f930*/  FFMA.FTZ R68, R98, R73.reuse, -R28.reuse ;  /* 0x0000004962447223 */ /* 0x180fe2000001081c */
[----:B------:R-:W-:-:S04]  /*f940*/  FFMA.FTZ R77, R97, R73, -R28 ;  /* 0x00000049614d7223 */ /* 0x000fc8000001081c */
[----:B------:R-:W2:Y:S01]  /*f950*/  MUFU.EX2 R31, R31 ;  /* 0x0000001f001f7308 */ /* 0x000ea20000000800 */
[-CC-:B------:R-:W-:Y:S01]  /*f960*/  FFMA.FTZ R69, R69, R73.reuse, -R28.reuse ;  /* 0x0000004945457223 */ /* 0x180fe2000001081c */
[-CC-:B------:R-:W-:Y:S01]  /*f970*/  FFMA.FTZ R102, R102, R73.reuse, -R28.reuse ;  /* 0x0000004966667223 */ /* 0x180fe2000001081c */
[-CC-:B------:R-:W-:Y:S01]  /*f980*/  FFMA.FTZ R103, R103, R73.reuse, -R28.reuse ;  /* 0x0000004967677223 */ /* 0x180fe2000001081c */
[----:B------:R-:W-:-:S04]  /*f990*/  FFMA.FTZ R104, R104, R73, -R28 ;  /* 0x0000004968687223 */ /* 0x000fc8000001081c */
[----:B------:R0:W-:Y:S01]  /*f9a0*/  MUFU.EX2 R20, R79 ;  /* 0x0000004f00147308 */ /* 0x0001e20000000800 */
[-CC-:B------:R-:W-:Y:S01]  /*f9b0*/  FFMA.FTZ R105, R105, R73.reuse, -R28.reuse ;  /* 0x0000004969697223 */ /* 0x180fe2000001081c */
[-CC-:B------:R-:W-:Y:S01]  /*f9c0*/  FFMA.FTZ R106, R106, R73.reuse, -R28.reuse ;  /* 0x000000496a6a7223 */ /* 0x180fe2000001081c */
[----:B------:R-:W-:Y:S01]  /*f9d0*/  FFMA.FTZ R108, R108, R73, -R28 ;  /* 0x000000496c6c7223 */ /* 0x000fe2000001081c */
[----:B---3--:R-:W-:Y:S01]  /*f9e0*/  FADD.FTZ R35, R82, R35 ;  /* 0x0000002352237221 */ /* 0x008fe20000010000 */
[----:B------:R-:W-:Y:S01]  /*f9f0*/  F2FP.BF16.F32.PACK_AB R25, R100, R25 ;  /* 0x000000196419723e */ /* 0x000fe200000010ff */
[----:B0-----:R-:W-:Y:S02]  /*fa00*/  FADD.FTZ R79, R53, R54 ;  /* 0x00000036354f7221 */ /* 0x001fe40000010000 */
[----:B------:R-:W0:Y:S01]  /*fa10*/  MUFU.EX2 R66, R66 ;  /* 0x0000004200427308 */ /* 0x000e220000000800 */
[----:B------:R-:W-:Y:S01]  /*fa20*/  FFMA.FTZ R54, R30, R73, -R28 ;  /* 0x000000491e367223 */ /* 0x000fe2000001081c */
[----:B------:R-:W-:Y:S01]  /*fa30*/  F2FP.BF16.F32.PACK_AB R27, R92, R27 ;  /* 0x0000001b5c1b723e */ /* 0x000fe200000010ff */
[----:B------:R-:W-:-:S05]  /*fa40*/  FADD.FTZ R35, R40, R35 ;  /* 0x0000002328237221 */ /* 0x000fca0000010000 */
[----:B------:R3:W-:Y:S01]  /*fa50*/  MUFU.EX2 R56, R59 ;  /* 0x0000003b00387308 */ /* 0x0007e20000000800 */
[----:B------:R4:W-:Y:S07]  /*fa60*/  STSM.16.M88.4 [R17+0x24300], R24 ;  /* 0x0243001811007844 */ /* 0x0009ee0000000200 */
[----:B------:R-:W0:Y:S01]  /*fa70*/  MUFU.EX2 R78, R78 ;  /* 0x0000004e004e7308 */ /* 0x000e220000000800 */
[----:B---3--:R-:W-:Y:S01]  /*fa80*/  FFMA.FTZ R59, R32, R73, -R28 ;  /* 0x00000049203b7223 */ /* 0x008fe2000001081c */
[----:B------:R-:W-:-:S04]  /*fa90*/  FADD.FTZ R28, R86, R79 ;  /* 0x0000004f561c7221 */ /* 0x000fc80000010000 */
[----:B-1----:R-:W-:Y:S02]  /*faa0*/  FADD.FTZ R79, R29, R28 ;  /* 0x0000001c1d4f7221 */ /* 0x002fe40000010000 */
[----:B------:R-:W1:Y:S01]  /*fab0*/  MUFU.EX2 R58, R58 ;  /* 0x0000003a003a7308 */ /* 0x000e620000000800 */
[----:B----4-:R-:W-:Y:S01]  /*fac0*/  F2FP.BF16.F32.PACK_AB R24, R80, R14 ;  /* 0x0000000e5018723e */ /* 0x010fe200000010ff */
[----:B------:R-:W-:Y:S01]  /*fad0*/  FADD.FTZ R14, R50, R35 ;  /* 0x00000023320e7221 */ /* 0x000fe20000010000 */
[----:B------:R-:W-:-:S05]  /*fae0*/  FADD.FTZ R28, R84, R79 ;  /* 0x0000004f541c7221 */ /* 0x000fca0000010000 */
[----:B------:R-:W3:Y:S01]  /*faf0*/  MUFU.EX2 R33, R33 ;  /* 0x0000002100217308 */ /* 0x000ee20000000800 */
[----:B------:R-:W-:Y:S01]  /*fb00*/  F2FP.BF16.F32.PACK_AB R25, R90, R55 ;  /* 0x000000375a19723e */ /* 0x000fe200000010ff */
[----:B--2---:R-:W-:-:S06]  /*fb10*/  FADD.FTZ R35, R65, R14 ;  /* 0x0000000e41237221 */ /* 0x004fcc0000010000 */
[----:B------:R-:W2:Y:S01]  /*fb20*/  MUFU.EX2 R62, R62 ;  /* 0x0000003e003e7308 */ /* 0x000ea20000000800 */
[----:B------:R-:W-:-:S07]  /*fb30*/  FADD.FTZ R55, R31, R28 ;  /* 0x0000001c1f377221 */ /* 0x000fce0000010000 */
[----:B------:R-:W4:Y:S01]  /*fb40*/  MUFU.EX2 R76, R76 ;  /* 0x0000004c004c7308 */ /* 0x000f220000000800 */
[----:B0-----:R-:W-:Y:S01]  /*fb50*/  FADD.FTZ R35, R66, R35 ;  /* 0x0000002342237221 */ /* 0x001fe20000010000 */
[----:B------:R-:W-:-:S06]  /*fb60*/  FADD.FTZ R14, R78, R55 ;  /* 0x000000374e0e7221 */ /* 0x000fcc0000010000 */
[----:B------:R-:W0:Y:S08]  /*fb70*/  MUFU.EX2 R21, R21 ;  /* 0x0000001500157308 */ /* 0x000e300000000800 */
[----:B------:R-:W0:Y:S01]  /*fb80*/  MUFU.EX2 R48, R48 ;  /* 0x0000003000307308 */ /* 0x000e220000000800 */
[----:B------:R-:W-:Y:S01]  /*fb90*/  F2FP.BF16.F32.PACK_AB R27, R86, R53 ;  /* 0x00000035561b723e */ /* 0x000fe200000010ff */
[----:B-1----:R-:W-:-:S06]  /*fba0*/  FADD.FTZ R35, R58, R35 ;  /* 0x000000233a237221 */ /* 0x002fcc0000010000 */
[----:B------:R-:W1:Y:S01]  /*fbb0*/  MUFU.EX2 R49, R49 ;  /* 0x0000003100317308 */ /* 0x000e620000000800 */
[----:B---3--:R-:W-:-:S07]  /*fbc0*/  FADD.FTZ R53, R33, R14 ;  /* 0x0000000e21357221 */ /* 0x008fce0000010000 */
[----:B------:R-:W3:Y:S01]  /*fbd0*/  MUFU.EX2 R75, R75 ;  /* 0x0000004b004b7308 */ /* 0x000ee20000000800 */
[----:B--2---:R-:W-:Y:S01]  /*fbe0*/  FADD.FTZ R14, R62, R35 ;  /* 0x000000233e0e7221 */ /* 0x004fe20000010000 */
[----:B----4-:R-:W-:-:S06]  /*fbf0*/  FADD.FTZ R53, R76, R53 ;  /* 0x000000354c357221 */ /* 0x010fcc0000010000 */
[----:B------:R-:W2:Y:S08]  /*fc00*/  MUFU.EX2 R42, R42 ;  /* 0x0000002a002a7308 */ /* 0x000eb00000000800 */
[----:B------:R-:W4:Y:S01]  /*fc10*/  MUFU.EX2 R15, R15 ;  /* 0x0000000f000f7308 */ /* 0x000f220000000800 */
[----:B------:R-:W-:Y:S01]  /*fc20*/  F2FP.BF16.F32.PACK_AB R28, R50, R40 ;  /* 0x00000028321c723e */ /* 0x000fe200000010ff */
[----:B0-----:R-:W-:-:S06]  /*fc30*/  FADD.FTZ R14, R21, R14 ;  /* 0x0000000e150e7221 */ /* 0x001fcc0000010000 */
[----:B------:R-:W0:Y:S01]  /*fc40*/  MUFU.EX2 R43, R43 ;  /* 0x0000002b002b7308 */ /* 0x000e220000000800 */
[----:B------:R-:W-:-:S07]  /*fc50*/  FADD.FTZ R40, R48, R53 ;  /* 0x0000003530287221 */ /* 0x000fce0000010000 */
[----:B------:R-:W0:Y:S01]  /*fc60*/  MUFU.EX2 R68, R68 ;  /* 0x0000004400447308 */ /* 0x000e220000000800 */
[----:B-1----:R-:W-:Y:S01]  /*fc70*/  FADD.FTZ R53, R49, R14 ;  /* 0x0000000e31357221 */ /* 0x002fe20000010000 */
[----:B---3--:R-:W-:Y:S01]  /*fc80*/  FADD.FTZ R40, R75, R40 ;  /* 0x000000284b287221 */ /* 0x008fe20000010000 */
[----:B------:R-:W-:-:S05]  /*fc90*/  F2FP.BF16.F32.PACK_AB R34, R49, R21 ;  /* 0x000000153122723e */ /* 0x000fca00000010ff */
[----:B------:R-:W1:Y:S01]  /*fca0*/  MUFU.EX2 R38, R38 ;  /* 0x0000002600267308 */ /* 0x000e620000000800 */
[----:B--2---:R-:W-:Y:S01]  /*fcb0*/  FADD.FTZ R14, R42, R53 ;  /* 0x000000352a0e7221 */ /* 0x004fe20000010000 */
[----:B----4-:R-:W-:-:S06]  /*fcc0*/  FADD.FTZ R21, R15, R40 ;  /* 0x000000280f157221 */ /* 0x010fcc0000010000 */
[----:B------:R-:W-:Y:S01]  /*fcd0*/  MUFU.EX2 R77, R77 ;  /* 0x0000004d004d7308 */ /* 0x000fe20000000800 */
[----:B0-----:R-:W-:Y:S01]  /*fce0*/  FADD.FTZ R49, R43, R14 ;  /* 0x0000000e2b317221 */ /* 0x001fe20000010000 */
[----:B------:R-:W-:-:S06]  /*fcf0*/  FADD.FTZ R21, R68, R21 ;  /* 0x0000001544157221 */ /* 0x000fcc0000010000 */
[----:B------:R-:W0:Y:S01]  /*fd00*/  MUFU.EX2 R39, R39 ;  /* 0x0000002700277308 */ /* 0x000e220000000800 */
[----:B------:R-:W-:Y:S01]  /*fd10*/  F2FP.BF16.F32.PACK_AB R26, R82, R81 ;  /* 0x00000051521a723e */ /* 0x000fe200000010ff */
[----:B------:R-:W-:-:S06]  /*fd20*/  FADD.FTZ R49, R46, R49 ;  /* 0x000000312e317221 */ /* 0x000fcc0000010000 */
[----:B------:R-:W2:Y:S01]  /*fd30*/  MUFU.EX2 R71, R71 ;  /* 0x0000004700477308 */ /* 0x000ea20000000800 */
[----:B------:R-:W-:-:S07]  /*fd40*/  FADD.FTZ R14, R0, R21 ;  /* 0x00000015000e7221 */ /* 0x000fce0000010000 */
[----:B------:R-:W3:Y:S01]  /*fd50*/  MUFU.EX2 R57, R57 ;  /* 0x0000003900397308 */ /* 0x000ee20000000800 */
[----:B------:R4:W-:Y:S01]  /*fd60*/  STSM.16.M88.4 [R17+0x25b00], R24 ;  /* 0x025b001811007844 */ /* 0x0009e20000000200 */
[----:B-1----:R-:W-:-:S06]  /*fd70*/  FADD.FTZ R40, R38, R49 ;  /* 0x0000003126287221 */ /* 0x002fcc0000010000 */
[----:B------:R-:W1:Y:S01]  /*fd80*/  MUFU.EX2 R61, R61 ;  /* 0x0000003d003d7308 */ /* 0x000e620000000800 */
[----:B0-----:R-:W-:-:S07]  /*fd90*/  FADD.FTZ R40, R39, R40 ;  /* 0x0000002827287221 */ /* 0x001fce0000010000 */
[----:B------:R-:W0:Y:S01]  /*fda0*/  MUFU.EX2 R91, R91 ;  /* 0x0000005b005b7308 */ /* 0x000e220000000800 */
[----:B----4-:R-:W-:Y:S01]  /*fdb0*/  F2FP.BF16.F32.PACK_AB R25, R68, R15 ;  /* 0x0000000f4419723e */ /* 0x010fe200000010ff */
[----:B------:R-:W-:-:S06]  /*fdc0*/  FADD.FTZ R15, R77, R14 ;  /* 0x0000000e4d0f7221 */ /* 0x000fcc0000010000 */
[----:B------:R-:W4:Y:S01]  /*fdd0*/  MUFU.EX2 R63, R63 ;  /* 0x0000003f003f7308 */ /* 0x000f220000000800 */
[----:B------:R-:W-:Y:S01]  /*fde0*/  FADD.FTZ R14, R20, R15 ;  /* 0x0000000f140e7221 */ /* 0x000fe20000010000 */
[----:B--2---:R-:W-:-:S06]  /*fdf0*/  FADD.FTZ R40, R71, R40 ;  /* 0x0000002847287221 */ /* 0x004fcc0000010000 */
[----:B------:R-:W2:Y:S01]  /*fe00*/  MUFU.EX2 R60, R60 ;  /* 0x0000003c003c7308 */ /* 0x000ea20000000800 */
[----:B---3--:R-:W-:-:S07]  /*fe10*/  FADD.FTZ R15, R57, R14 ;  /* 0x0000000e390f7221 */ /* 0x008fce0000010000 */
[----:B------:R-:W3:Y:S01]  /*fe20*/  MUFU.EX2 R70, R70 ;  /* 0x0000004600467308 */ /* 0x000ee20000000800 */
[----:B------:R-:W-:Y:S01]  /*fe30*/  F2FP.BF16.F32.PACK_AB R27, R77, R0 ;  /* 0x000000004d1b723e */ /* 0x000fe200000010ff */
[----:B-1----:R-:W-:-:S06]  /*fe40*/  FADD.FTZ R40, R61, R40 ;  /* 0x000000283d287221 */ /* 0x002fcc0000010000 */
[----:B------:R-:W1:Y:S01]  /*fe50*/  MUFU.EX2 R95, R95 ;  /* 0x0000005f005f7308 */ /* 0x000e620000000800 */
[----:B------:R-:W-:-:S07]  /*fe60*/  FADD.FTZ R0, R56, R15 ;  /* 0x0000000f38007221 */ /* 0x000fce0000010000 */
[----:B------:R-:W1:Y:S01]  /*fe70*/  MUFU.EX2 R69, R69 ;  /* 0x0000004500457308 */ /* 0x000e620000000800 */
[----:B0-----:R-:W-:Y:S01]  /*fe80*/  FADD.FTZ R15, R91, R40 ;  /* 0x000000285b0f7221 */ /* 0x001fe20000010000 */
[----:B----4-:R-:W-:-:S06]  /*fe90*/  FADD.FTZ R21, R63, R0 ;  /* 0x000000003f157221 */ /* 0x010fcc0000010000 */
[----:B------:R-:W0:Y:S01]  /*fea0*/  MUFU.EX2 R47, R47 ;  /* 0x0000002f002f7308 */ /* 0x000e220000000800 */
[----:B------:R-:W-:-:S07]  /*feb0*/  F2FP.BF16.F32.PACK_AB R29, R84, R29 ;  /* 0x0000001d541d723e */ /* 0x000fce00000010ff */
[----:B------:R-:W4:Y:S01]  /*fec0*/  MUFU.EX2 R102, R102 ;  /* 0x0000006600667308 */ /* 0x000f220000000800 */
[----:B------:R-:W-:Y:S02]  /*fed0*/  F2FP.BF16.F32.PACK_AB R30, R66, R65 ;  /* 0x00000041421e723e */ /* 0x000fe400000010ff */
[----:B------:R-:W-:-:S05]  /*fee0*/  F2FP.BF16.F32.PACK_AB R31, R78, R31 ;  /* 0x0000001f4e1f723e */ /* 0x000fca00000010ff */
[----:B------:R-:W4:Y:S01]  /*fef0*/  MUFU.EX2 R99, R99 ;  /* 0x0000006300637308 */ /* 0x000f220000000800 */
[----:B------:R-:W-:Y:S01]  /*ff00*/  F2FP.BF16.F32.PACK_AB R26, R38, R46 ;  /* 0x0000002e261a723e */ /* 0x000fe200000010ff */
[----:B--2---:R-:W-:Y:S01]  /*ff10*/  FADD.FTZ R0, R60, R15 ;  /* 0x0000000f3c007221 */ /* 0x004fe20000010000 */
[----:B------:R-:W2:Y:S05]  /*ff20*/  @P5 LDC R38, c[0x0][0x44c] ;  /* 0x00011300ff265b82 */ /* 0x000eaa0000000800 */
[----:B------:R-:W-:Y:S01]  /*ff30*/  MUFU.EX2 R103, R103 ;  /* 0x0000006700677308 */ /* 0x000fe20000000800 */
[----:B---3--:R-:W-:Y:S01]  /*ff40*/  FADD.FTZ R14, R70, R21 ;  /* 0x00000015460e7221 */ /* 0x008fe20000010000 */
[----:B------:R3:W-:Y:S01]  /*ff50*/  STSM.16.M88.4 [R17+0x27300], R28 ;  /* 0x0273001c11007844 */ /* 0x0007e20000000200 */
[----:B-1----:R-:W-:-:S05]  /*ff60*/  FADD.FTZ R0, R95, R0 ;  /* 0x000000005f007221 */ /* 0x002fca0000010000 */
[----:B------:R-:W1:Y:S01]  /*ff70*/  MUFU.EX2 R44, R44 ;  /* 0x0000002c002c7308 */ /* 0x000e620000000800 */
[----:B------:R-:W-:Y:S01]  /*ff80*/  FADD.FTZ R21, R69, R14 ;  /* 0x0000000e45157221 */ /* 0x000fe20000010000 */
[----:B------:R-:W-:-:S06]  /*ff90*/  F2FP.BF16.F32.PACK_AB R32, R62, R58 ;  /* 0x0000003a3e20723e */ /* 0x000fcc00000010ff */
[----:B------:R-:W2:Y:S01]  /*ffa0*/  MUFU.EX2 R64, R64 ;  /* 0x0000004000407308 */ /* 0x000ea20000000800 */
[----:B---3--:R-:W-:Y:S02]  /*ffb0*/  F2FP.BF16.F32.PACK_AB R28, R71, R39 ;  /* 0x00000027471c723e */ /* 0x008fe400000010ff */
[----:B------:R-:W3:Y:S01]  /*ffc0*/  @P5 LDC R39, c[0x0][0x450] ;  /* 0x00011400ff275b82 */ /* 0x000ee20000000800 */
[----:B------:R-:W-:-:S04]  /*ffd0*/  F2FP.BF16.F32.PACK_AB R33, R76, R33 ;  /* 0x000000214c21723e */ /* 0x000fc800000010ff */
[----:B------:R-:W2:Y:S01]  /*ffe0*/  MUFU.EX2 R101, R101 ;  /* 0x0000006500657308 */ /* 0x000ea20000000800 */
[----:B------:R-:W-:Y:S01]  /*fff0*/  F2FP.BF16.F32.PACK_AB R35, R75, R48 ;  /* 0x000000304b23723e */ /* 0x000fe200000010ff */
[----:B0-----:R-:W-:Y:S01]  /*10000*/  FADD.FTZ R0, R47, R0 ;  /* 0x000000002f007221 */ /* 0x001fe20000010000 */
[----:B------:R-:W-:-:S05]  /*10010*/  F2FP.BF16.F32.PACK_AB R24, R43, R42 ;  /* 0x0000002a2b18723e */ /* 0x000fca00000010ff */
[----:B------:R-:W0:Y:S01]  /*10020*/  MUFU.EX2 R67, R67 ;  /* 0x0000004300437308 */ /* 0x000e220000000800 */
[----:B----4-:R-:W-:Y:S01]  /*10030*/  FADD.FTZ R14, R102, R21 ;  /* 0x00000015660e7221 */ /* 0x010fe20000010000 */
[----:B------:R-:W-:Y:S01]  /*10040*/  STSM.16.M88.4 [R17+0x28b00], R32 ;  /* 0x028b002011007844 */ /* 0x000fe20000000200 */
[----:B------:R-:W-:-:S05]  /*10050*/  FADD.FTZ R21, R99, R0 ;  /* 0x0000000063157221 */ /* 0x000fca0000010000 */
[----:B------:R-:W4:Y:S01]  /*10060*/  MUFU.EX2 R41, R41 ;  /* 0x0000002900297308 */ /* 0x000f220000000800 */
[----:B------:R2:W-:Y:S07]  /*10070*/  STSM.16.M88.4 [R17+0x2a300], R24 ;  /* 0x02a3001811007844 */ /* 0x0005ee0000000200 */
[----:B------:R-:W3:Y:S01]  /*10080*/  MUFU.EX2 R104, R104 ;  /* 0x0000006800687308 */ /* 0x000ee20000000800 */
[----:B-1----:R-:W-:-:S07]  /*10090*/  FADD.FTZ R0, R44, R21 ;  /* 0x000000152c007221 */ /* 0x002fce0000010000 */
[----:B------:R-:W1:Y:S01]  /*100a0*/  MUFU.EX2 R51, R51 ;  /* 0x0000003300337308 */ /* 0x000e620000000800 */
[----:B--2---:R-:W-:-:S07]  /*100b0*/  FADD.FTZ R25, R103, R14 ;  /* 0x0000000e67197221 */ /* 0x004fce0000010000 */
[----:B------:R-:W2:Y:S01]  /*100c0*/  MUFU.EX2 R105, R105 ;  /* 0x0000006900697308 */ /* 0x000ea20000000800 */
[----:B------:R-:W-:Y:S01]  /*100d0*/  FADD.FTZ R14, R64, R25 ;  /* 0x00000019400e7221 */ /* 0x000fe20000010000 */
[----:B------:R-:W-:-:S06]  /*100e0*/  FADD.FTZ R0, R101, R0 ;  /* 0x0000000065007221 */ /* 0x000fcc0000010000 */
[----:B------:R-:W2:Y:S01]  /*100f0*/  MUFU.EX2 R37, R37 ;  /* 0x0000002500257308 */ /* 0x000ea20000000800 */
[----:B0-----:R-:W-:-:S07]  /*10100*/  FADD.FTZ R21, R67, R14 ;  /* 0x0000000e43157221 */ /* 0x001fce0000010000 */
[----:B------:R-:W0:Y:S01]  /*10110*/  MUFU.EX2 R106, R106 ;  /* 0x0000006a006a7308 */ /* 0x000e220000000800 */
[----:B------:R-:W-:-:S04]  /*10120*/  @P5 IMAD.HI.U32 R24, R110, R38, RZ ;  /* 0x000000266e185227 */ /* 0x000fc800078e00ff */
[----:B----4-:R-:W-:-:S03]  /*10130*/  FADD.FTZ R0, R41, R0 ;  /* 0x0000000029007221 */ /* 0x010fc60000010000 */
[----:B------:R-:W4:Y:S01]  /*10140*/  MUFU.EX2 R52, R52 ;  /* 0x0000003400347308 */ /* 0x000f220000000800 */
[----:B---3--:R-:W-:Y:S01]  /*10150*/  FADD.FTZ R14, R104, R21 ;  /* 0x00000015680e7221 */ /* 0x008fe20000010000 */
[----:B------:R-:W-:-:S06]  /*10160*/  F2FP.BF16.F32.PACK_AB R29, R57, R20 ;  /* 0x00000014391d723e */ /* 0x000fcc00000010ff */
[----:B------:R-:W-:Y:S01]  /*10170*/  MUFU.EX2 R15, R108 ;  /* 0x0000006c000f7308 */ /* 0x000fe20000000800 */
[----:B------:R-:W-:Y:S02]  /*10180*/  F2FP.BF16.F32.PACK_AB R30, R91, R61 ;  /* 0x0000003d5b1e723e */ /* 0x000fe400000010ff */
[----:B------:R-:W-:-:S05]  /*10190*/  F2FP.BF16.F32.PACK_AB R31, R63, R56 ;  /* 0x000000383f1f723e */ /* 0x000fca00000010ff */
[----:B------:R-:W-:Y:S01]  /*101a0*/  MUFU.EX2 R36, R36 ;  /* 0x0000002400247308 */ /* 0x000fe20000000800 */
[----:B------:R-:W-:Y:S02]  /*101b0*/  IMAD.MOV.U32 R20, RZ, RZ, R110 ;  /* 0x000000ffff147224 */ /* 0x000fe400078e006e */
[----:B-1----:R-:W-:-:S05]  /*101c0*/  FADD.FTZ R0, R51, R0 ;  /* 0x0000000033007221 */ /* 0x002fca0000010000 */
[----:B------:R-:W1:Y:S01]  /*101d0*/  MUFU.EX2 R45, R45 ;  /* 0x0000002d002d7308 */ /* 0x000e620000000800 */
[----:B------:R-:W-:Y:S01]  /*101e0*/  @P5 SHF.R.U32.HI R20, RZ, R39, R24 ;  /* 0x00000027ff145219 */ /* 0x000fe20000011618 */
[----:B--2---:R-:W-:-:S06]  /*101f0*/  FADD.FTZ R21, R105, R14 ;  /* 0x0000000e69157221 */ /* 0x004fcc0000010000 */
[----:B------:R-:W-:Y:S08]  /*10200*/  MUFU.EX2 R54, R54 ;  /* 0x0000003600367308 */ /* 0x000ff00000000800 */
[----:B------:R-:W2:Y:S01]  /*10210*/  MUFU.EX2 R59, R59 ;  /* 0x0000003b003b7308 */ /* 0x000ea20000000800 */
[----:B------:R3:W-:Y:S01]  /*10220*/  STSM.16.M88.4 [R17+0x2bb00], R28 ;  /* 0x02bb001c11007844 */ /* 0x0007e20000000200 */
[----:B------:R-:W-:-:S02]  /*10230*/  F2FP.BF16.F32.PACK_AB R32, R95, R60 ;  /* 0x0000003c5f20723e */ /* 0x000fc400000010ff */
[----:B------:R-:W-:Y:S02]  /*10240*/  F2FP.BF16.F32.PACK_AB R33, R69, R70 ;  /* 0x000000464521723e */ /* 0x000fe400000010ff */
[----:B------:R-:W-:Y:S02]  /*10250*/  F2FP.BF16.F32.PACK_AB R34, R99, R47 ;  /* 0x0000002f6322723e */ /* 0x000fe400000010ff */
[----:B------:R-:W-:Y:S02]  /*10260*/  F2FP.BF16.F32.PACK_AB R35, R103, R102 ;  /* 0x000000666723723e */ /* 0x000fe400000010ff */
[----:B------:R-:W-:-:S03]  /*10270*/  IADD3 R14, R20, R107, -R109 ;  /* 0x0000006b140e7210 */ /* 0x000fc60007ffe86d */
[----:B------:R2:W-:Y:S01]  /*10280*/  STSM.16.M88.4 [R17+0x2d300], R32 ;  /* 0x02d3002011007844 */ /* 0x0005e20000000200 */
[----:B---3--:R-:W-:Y:S01]  /*10290*/  FADD.FTZ R29, R37, R0 ;  /* 0x00000000251d7221 */ /* 0x008fe20000010000 */
[----:B0-----:R-:W-:Y:S01]  /*102a0*/  FADD.FTZ R0, R106, R21 ;  /* 0x000000156a007221 */ /* 0x001fe20000010000 */
[----:B------:R-:W-:-:S04]  /*102b0*/  IMAD.HI R14, R14, 0x38e38e39, RZ ;  /* 0x38e38e390e0e7827 */ /* 0x000fc800078e02ff */
[----:B----4-:R-:W-:Y:S01]  /*102c0*/  FADD.FTZ R21, R52, R29 ;  /* 0x0000001d34157221 */ /* 0x010fe20000010000 */
[----:B-1----:R-:W-:Y:S02]  /*102d0*/  F2FP.BF16.F32.PACK_AB R30, R45, R36 ;  /* 0x000000242d1e723e */ /* 0x002fe400000010ff */
[----:B--2---:R-:W-:Y:S01]  /*102e0*/  F2FP.BF16.F32.PACK_AB R31, R59, R54 ;  /* 0x000000363b1f723e */ /* 0x004fe200000010ff */
[----:B------:R-:W-:Y:S01]  /*102f0*/  FADD.FTZ R36, R36, R21 ;  /* 0x0000001524247221 */ /* 0x000fe20000010000 */
[----:B------:R-:W-:Y:S01]  /*10300*/  FADD.FTZ R33, R15, R0 ;  /* 0x000000000f217221 */ /* 0x000fe20000010000 */
[----:B------:R-:W-:Y:S02]  /*10310*/  F2FP.BF16.F32.PACK_AB R24, R101, R44 ;  /* 0x0000002c6518723e */ /* 0x000fe400000010ff */
[----:B------:R-:W-:Y:S01]  /*10320*/  F2FP.BF16.F32.PACK_AB R25, R67, R64 ;  /* 0x000000404319723e */ /* 0x000fe200000010ff */
[----:B------:R-:W-:Y:S01]  /*10330*/  FADD.FTZ R54, R54, R33 ;  /* 0x0000002136367221 */ /* 0x000fe20000010000 */
[----:B------:R-:W-:-:S02]  /*10340*/  F2FP.BF16.F32.PACK_AB R26, R51, R41 ;  /* 0x00000029331a723e */ /* 0x000fc400000010ff */
[----:B------:R-:W-:Y:S02]  /*10350*/  F2FP.BF16.F32.PACK_AB R27, R105, R104 ;  /* 0x00000068691b723e */ /* 0x000fe400000010ff */
[----:B------:R-:W-:Y:S01]  /*10360*/  F2FP.BF16.F32.PACK_AB R29, R15, R106 ;  /* 0x0000006a0f1d723e */ /* 0x000fe200000010ff */
[----:B------:R-:W-:Y:S01]  /*10370*/  FADD.FTZ R20, R45, R36 ;  /* 0x000000242d147221 */ /* 0x000fe20000010000 */
[----:B------:R-:W-:Y:S02]  /*10380*/  F2FP.BF16.F32.PACK_AB R28, R52, R37 ;  /* 0x00000025341c723e */ /* 0x000fe400000010ff */
[----:B------:R-:W-:Y:S01]  /*10390*/  SHF.R.U32.HI R15, RZ, 0x1f, R14 ;  /* 0x0000001fff0f7819 */ /* 0x000fe2000001160e */
[----:B------:R-:W-:Y:S01]  /*103a0*/  FADD.FTZ R0, R59, R54 ;  /* 0x000000363b007221 */ /* 0x000fe20000010000 */
[----:B------:R-:W-:Y:S02]  /*103b0*/  STSM.16.M88.4 [R17+0x2eb00], R24 ;  /* 0x02eb001811007844 */ /* 0x000fe40000000200 */
[----:B------:R-:W-:-:S02]  /*103c0*/  LEA.HI.SX32 R15, R14, R15, 0x1b ;  /* 0x0000000f0e0f7211 */ /* 0x000fc400078fdaff */
[----:B------:R-:W-:Y:S04]  /*103d0*/  STSM.16.M88.4 [R17+0x30300], R28 ;  /* 0x0303001c11007844 */ /* 0x000fe80000000200 */
[----:B------:R0:W-:Y:S01]  /*103e0*/  STL [R1+0x8], R20 ;  /* 0x0000081401007387 */ /* 0x0001e20000100800 */
[----:B------:R1:W-:Y:S06]  /*103f0*/  MEMBAR.ALL.CTA ;  /* 0x0000000000007992 */ /* 0x0003ec0000008000 */
[----:B-1----:R-:W1:Y:S04]  /*10400*/  FENCE.VIEW.ASYNC.S ;  /* 0x00000000000073c6 */ /* 0x002e680000000000 */
[----:B------:R2:W-:Y:S01]  /*10410*/  STL [R1+0x34], R0 ;  /* 0x0000340001007387 */ /* 0x0005e20000100800 */
[----:B0-----:R-:W-:Y:S01]  /*10420*/  VIADD R20, R96, 0xfffffffe ;  /* 0xfffffffe60147836 */ /* 0x001fe20000000000 */
[----:B--2---:R-:W-:-:S04]  /*10430*/  VIMNMX R0, RZ, R15, !PT ;  /* 0x0000000fff007248 */ /* 0x004fc80007fe0100 */
[----:B------:R0:W-:Y:S04]  /*10440*/  STL [R1+0x4], R20 ;  /* 0x0000041401007387 */ /* 0x0001e80000100800 */
[----:B------:R0:W-:Y:S01]  /*10450*/  STL [R1+0x28], R0 ;  /* 0x0000280001007387 */ /* 0x0001e20000100800 */
[----:B------:R-:W-:Y:S02]  /*10460*/  ISETP.GE.AND P2, PT, R20, R0, PT ;  /* 0x000000001400720c */ /* 0x000fe40003f46270 */
        /* <DEDUP_REMOVED lines=23> */
[----:B------:R-:W-:Y:S01]  /*105e0*/  CS2R R24, SRZ ;  /* 0x0000000000187805 */ /* 0x000fe2000001ff00 */
[----:B-1----:R-:W-:Y:S01]  /*105f0*/  NOP ;  /* 0x0000000000007918 */ /* 0x002fe20000000000 */
[----:B0-----:R-:W-:Y:S05]  /*10600*/  @!P2 BRA `(.L_x_2417) ;  /* 0x0000005800b0a947 */ /* 0x001fea0003800000 */
[----:B------:R0:W5:Y:S01]  /*10610*/  LDL.LU R21, [R1+0x38] ;  /* 0x0000380001157983 */ /* 0x0001620000300800 */
[----:B------:R-:W-:Y:S02]  /*10620*/  IMAD.MOV.U32 R15, RZ, RZ, R20 ;  /* 0x000000ffff0f7224 */ /* 0x000fe400078e0014 */
[----:B------:R-:W-:Y:S02]  /*10630*/  IMAD.MOV.U32 R0, RZ, RZ, R74 ;  /* 0x000000ffff007224 */ /* 0x000fe400078e004a */
[----:B------:R-:W-:Y:S02]  /*10640*/  IMAD.MOV.U32 R14, RZ, RZ, R72 ;  /* 0x000000ffff0e7224 */ /* 0x000fe400078e0048 */
[----:B------:R-:W-:Y:S02]  /*10650*/  IMAD.MOV.U32 R20, RZ, RZ, R19 ;  /* 0x000000ffff147224 */ /* 0x000fe400078e0013 */
[----:B0-----:R-:W-:-:S07]  /*10660*/  IMAD.MOV.U32 R71, RZ, RZ, RZ ;  /* 0x000000ffff477224 */ /* 0x001fce00078e00ff */
.L_x_2428:
        /* <DEDUP_REMOVED lines=9> */
[----:B------:R-:W-:Y:S05]  /*10700*/  @P2 BRA `(.L_x_2418) ;  /* 0x0000000000302947 */ /* 0x000fea0003800000 */
[----:B------:R-:W-:Y:S05]  /*10710*/  @!P1 BRA `(.L_x_2419) ;  /* 0x0000000000049947 */ /* 0x000fea0003800000 */
[----:B------:R-:W-:Y:S01]  /*10720*/  BPT.TRAP 0x1 ;  /* 0x000000040000795c */ /* 0x000fe20000300000 */
.L_x_2419:
[----:B------:R-:W-:Y:S01]  /*10730*/  IMAD R72, R19, 0x8, R16 ;  /* 0x0000000813487824 */ /* 0x000fe200078e0210 */
[----:B0-----:R-:W-:-:S04]  /*10740*/  SHF.L.U32 R73, R73, 0x1f, RZ ;  /* 0x0000001f49497819 */ /* 0x001fc800000006ff */
[----:B------:R0:W1:Y:S01]  /*10750*/  SYNCS.PHASECHK.TRANS64.TRYWAIT P3, [R72+URZ+0x31c30], R73 ;  /* 0x031c3049480075a7 */ /* 0x000062000806017f */
[----:B------:R-:W-:Y:S05]  /*10760*/  @!P1 BRA `(.L_x_2420) ;  /* 0x0000000000049947 */ /* 0x000fea0003800000 */
[----:B------:R-:W-:Y:S01]  /*10770*/  BPT.TRAP 0x1 ;  /* 0x000000040000795c */ /* 0x000fe20000300000 */
.L_x_2420:
[----:B------:R-:W-:Y:S04]  /*10780*/  BSSY B0, `(.L_x_2418) ;  /* 0x0000004000007945 */ /* 0x000fe80003800000 */
[----:B-1----:R-:W-:Y:S05]  /*10790*/  @P3 BRA `(.L_x_2421) ;  /* 0x0000000000083947 */ /* 0x002fea0003800000 */
[----:B------:R-:W1:Y:S02]  /*107a0*/  SYNCS.PHASECHK.TRANS64.TRYWAIT P3, [R72+URZ+0x31c30], R73 ;  /* 0x031c3049480075a7 */ /* 0x000e64000806017f */
[----:B-1----:R-:W-:Y:S05]  /*107b0*/  @!P3 BRA `(.L_x_2422) ;  /* 0x0000015400ecb947 */ /* 0x002fea0003800000 */
.L_x_2421:
[----:B------:R-:W-:Y:S05]  /*107c0*/  BSYNC B0 ;  /* 0x0000000000007941 */ /* 0x000fea0003800000 */
.L_x_2418:
[----:B01----:R-:W0:Y:S02]  /*107d0*/  S2R R72, SR_TID.X ;  /* 0x0000000000487919 */ /* 0x003e240000002100 */
[----:B0-----:R-:W-:Y:S02]  /*107e0*/  SHF.R.U32.HI R74, RZ, 0x7, R72 ;  /* 0x00000007ff4a7819 */ /* 0x001fe40000011648 */
[----:B------:R-:W2:Y:S01]  /*107f0*/  LDL R72, [R1+0x70] ;  /* 0x0000700001487983 */ /* 0x000ea20000100800 */
[----:B------:R-:W-:Y:S05]  /*10800*/  WARPSYNC.ALL ;  /* 0x0000000000007948 */ /* 0x000fea0003800000 */
[----:B------:R-:W-:Y:S01]  /*10810*/  VIADD R78, R74, 0x8 ;  /* 0x000000084a4e7836 */ /* 0x000fe20000000000 */
[C---:B------:R-:W-:Y:S01]  /*10820*/  R2UR UR44, R2.reuse ;  /* 0x00000000022c72ca */ /* 0x040fe200000e0000 */
[----:B------:R-:W-:Y:S01]  /*10830*/  IMAD.MOV.U32 R147, RZ, RZ, -0x7fffffe0 ;  /* 0x80000020ff937424 */ /* 0x000fe200078e00ff */
[----:B------:R-:W-:Y:S01]  /*10840*/  R2UR UR45, R3 ;  /* 0x00000000032d72ca */ /* 0x000fe200000e0000 */
[----:B------:R-:W-:Y:S01]  /*10850*/  IMAD.MOV.U32 R75, RZ, RZ, -0x7fffffe0 ;  /* 0x80000020ff4b7424 */ /* 0x000fe200078e00ff */
[----:B------:R0:W-:Y:S01]  /*10860*/  BAR.SYNC.DEFER_BLOCKING R78, 0x100 ;  /* 0x0004004e0000751d */ /* 0x0001e20000010000 */
[----:B------:R-:W-:Y:S01]  /*10870*/  R2UR UR52, R2 ;  /* 0x00000000023472ca */ /* 0x000fe200000e0000 */
[----:B------:R-:W-:Y:S01]  /*10880*/  IMAD.MOV.U32 R73, RZ, RZ, -0x7fffffe0 ;  /* 0x80000020ff497424 */ /* 0x000fe200078e00ff */
[----:B------:R-:W-:Y:S01]  /*10890*/  R2UR UR47, R147 ;  /* 0x00000000932f72ca */ /* 0x000fe200000e0000 */
[----:B------:R-:W-:Y:S01]  /*108a0*/  IMAD.MOV.U32 R77, RZ, RZ, -0x7fffffe0 ;  /* 0x80000020ff4d7424 */ /* 0x000fe200078e00ff */
[----:B------:R-:W-:Y:S01]  /*108b0*/  R2UR UR55, R75 ;  /* 0x000000004b3772ca */ /* 0x000fe200000e0000 */
[----:B------:R-:W-:Y:S01]  /*108c0*/  IMAD.MOV.U32 R149, RZ, RZ, -0x7fffffe0 ;  /* 0x80000020ff957424 */ /* 0x000fe200078e00ff */
[----:B------:R-:W-:Y:S01]  /*108d0*/  R2UR UR53, R3 ;  /* 0x00000000033572ca */ /* 0x000fe200000e0000 */
[----:B------:R-:W-:Y:S01]  /*108e0*/  STL [R1+0xb8], R14 ;  /* 0x0000b80e01007387 */ /* 0x000fe20000100800 */
[----:B------:R-:W-:-:S02]  /*108f0*/  R2UR UR51, R73 ;  /* 0x00000000493372ca */ /* 0x000fc400000e0000 */
[C---:B------:R-:W-:Y:S01]  /*10900*/  R2UR UR48, R2.reuse ;  /* 0x00000000023072ca */ /* 0x040fe200000e0000 */
[----:B------:R1:W-:Y:S01]  /*10910*/  STL [R1+0xb4], R0 ;  /* 0x0000b40001007387 */ /* 0x0003e20000100800 */
[----:B------:R-:W-:Y:S02]  /*10920*/  R2UR UR49, R3 ;  /* 0x00000000033172ca */ /* 0x000fe400000e0000 */
[----:B------:R-:W-:Y:S02]  /*10930*/  R2UR UR27, R75 ;  /* 0x000000004b1b72ca */ /* 0x000fe400000e0000 */
[----:B------:R-:W-:Y:S02]  /*10940*/  R2UR UR24, R2 ;  /* 0x00000000021872ca */ /* 0x000fe400000e0000 */
[----:B------:R-:W-:Y:S02]  /*10950*/  R2UR UR25, R3 ;  /* 0x00000000031972ca */ /* 0x000fe400000e0000 */
[----:B------:R-:W-:-:S02]  /*10960*/  R2UR UR59, R77 ;  /* 0x000000004d3b72ca */ /* 0x000fc400000e0000 */
[C---:B------:R-:W-:Y:S01]  /*10970*/  R2UR UR56, R2.reuse ;  /* 0x00000000023872ca */ /* 0x040fe200000e0000 */
[----:B------:R-:W-:Y:S01]  /*10980*/  WARPGROUP.ARRIVE ;  /* 0x00000000000079c5 */ /* 0x000fe20000000000 */
[----:B------:R-:W-:Y:S02]  /*10990*/  R2UR UR57, R3 ;  /* 0x00000000033972ca */ /* 0x000fe400000e0000 */
[----:B------:R-:W-:Y:S02]  /*109a0*/  R2UR UR31, R73 ;  /* 0x00000000491f72ca */ /* 0x000fe400000e0000 */
[----:B------:R-:W-:Y:S02]  /*109b0*/  R2UR UR28, R2 ;  /* 0x00000000021c72ca */ /* 0x000fe400000e0000 */
[----:B------:R-:W-:Y:S02]  /*109c0*/  R2UR UR29, R3 ;  /* 0x00000000031d72ca */ /* 0x000fe400000e0000 */
[----:B------:R-:W-:-:S02]  /*109d0*/  R2UR UR21, R75 ;  /* 0x000000004b1572ca */ /* 0x000fc400000e0000 */
[----:B------:R-:W-:Y:S02]  /*109e0*/  R2UR UR23, R75 ;  /* 0x000000004b1772ca */ /* 0x000fe400000e0000 */
[C---:B------:R-:W-:Y:S02]  /*109f0*/  R2UR UR33, R73.reuse ;  /* 0x00000000492172ca */ /* 0x040fe400000e0000 */
[C---:B------:R-:W-:Y:S02]  /*10a00*/  R2UR UR35, R73.reuse ;  /* 0x00000000492372ca */ /* 0x040fe400000e0000 */
[C---:B------:R-:W-:Y:S02]  /*10a10*/  R2UR UR19, R73.reuse ;  /* 0x00000000491372ca */ /* 0x040fe400000e0000 */
[C---:B------:R-:W-:Y:S02]  /*10a20*/  R2UR UR11, R73.reuse ;  /* 0x00000000490b72ca */ /* 0x040fe400000e0000 */
[----:B------:R-:W-:-:S02]  /*10a30*/  R2UR UR17, R73 ;  /* 0x00000000491172ca */ /* 0x000fc400000e0000 */
[----:B------:R-:W-:Y:S01]  /*10a40*/  R2UR UR41, R73 ;  /* 0x00000000492972ca */ /* 0x000fe200000e0000 */
[----:B------:R-:W-:Y:S01]  /*10a50*/  IMAD.MOV.U32 R73, RZ, RZ, -0x7fffffe0 ;  /* 0x80000020ff497424 */ /* 0x000fe200078e00ff */
[C---:B------:R-:W-:Y:S02]  /*10a60*/  R2UR UR5, R75.reuse ;  /* 0x000000004b0572ca */ /* 0x040fe400000e0000 */
[C---:B------:R-:W-:Y:S02]  /*10a70*/  R2UR UR43, R75.reuse ;  /* 0x000000004b2b72ca */ /* 0x040fe400000e0000 */
[C---:B------:R-:W-:Y:S02]  /*10a80*/  R2UR UR7, R75.reuse ;  /* 0x000000004b0772ca */ /* 0x040fe400000e0000 */
[----:B------:R-:W-:Y:S01]  /*10a90*/  R2UR UR9, R75 ;  /* 0x000000004b0972ca */ /* 0x000fe200000e0000 */
[----:B------:R-:W-:Y:S01]  /*10aa0*/  IMAD.MOV.U32 R75, RZ, RZ, -0x7fffffe0 ;  /* 0x80000020ff4b7424 */ /* 0x000fe200078e00ff */
[----:B------:R-:W-:-:S02]  /*10ab0*/  R2UR UR37, R77 ;  /* 0x000000004d2572ca */ /* 0x000fc400000e0000 */
[C---:B------:R-:W-:Y:S02]  /*10ac0*/  R2UR UR39, R77.reuse ;  /* 0x000000004d2772ca */ /* 0x040fe400000e0000 */
[C---:B------:R-:W-:Y:S02]  /*10ad0*/  R2UR UR15, R77.reuse ;  /* 0x000000004d0f72ca */ /* 0x040fe400000e0000 */
[----:B------:R-:W-:Y:S01]  /*10ae0*/  R2UR UR13, R77 ;  /* 0x000000004d0d72ca */ /* 0x000fe200000e0000 */
[----:B--2---:R-:W-:-:S04]  /*10af0*/  IMAD R146, R19, 0x6c0, R72 ;  /* 0x000006c013927824 */ /* 0x004fc800078e0248 */
[C---:B------:R-:W-:Y:S01]  /*10b00*/  VIADD R74, R146.reuse, 0x40 ;  /* 0x00000040924a7836 */ /* 0x040fe20000000000 */
[C---:B------:R-:W-:Y:S01]  /*10b10*/  R2UR UR46, R146.reuse ;  /* 0x00000000922e72ca */ /* 0x040fe200000e0000 */
        /* <DEDUP_REMOVED lines=38> */
[----:B------:R-:W-:Y:S01]  /*10d80*/  UMOV UR45, UR5 ;  /* 0x00000005002d7c82 */ /* 0x000fe20008000000 */
        /* <DEDUP_REMOVED lines=10> */
[----:B------:R-:W-:Y:S02]  /*10e30*/  VIADD R148, R146, 0x302 ;  /* 0x0000030292947836 */ /* 0x000fe40000000000 */
[----:B------:R-:W-:Y:S01]  /*10e40*/  UMOV UR44, UR4 ;  /* 0x00000004002c7c82 */ /* 0x000fe20008000000 */
[----:B------:R-:W-:Y:S01]  /*10e50*/  R2UR UR46, R72 ;  /* 0x00000000482e72ca */ /* 0x000fe200000e0000 */
[----:B------:R-:W-:Y:S01]  /*10e60*/  VIADD R72, R146, 0x400 ;  /* 0x0000040092487836 */ /* 0x000fe20000000000 */
[----:B------:R-:W-:Y:S01]  /*10e70*/  R2UR UR4, R74 ;  /* 0x000000004a0472ca */ /* 0x000fe200000e0000 */
[----:B------:R-:W-:Y:S01]  /*10e80*/  VIADD R74, R146, 0x3c0 ;  /* 0x000003c0924a7836 */ /* 0x000fe20000000000 */
[----:B------:R-:W-:Y:S02]  /*10e90*/  WARPGROUP.DEPBAR.LE gsb0, 0x0 ;  /* 0x00008000000079c5 */ /* 0x000fe40000010000 */
[----:B------:R-:W-:-:S06]  /*10ea0*/  WARPGROUP.ARRIVE ;  /* 0x00000000000079c5 */ /* 0x000fcc0000000000 */
[----:B------:R-:W-:Y:S01]  /*10eb0*/  HGMMA.64x16x16.F32.BF16 R128, gdesc[UR52], RZ, !UPT, gsb0 ;  /* 0x00200000348079f0 */ /* 0x000fe2000c0018ff */
[----:B------:R-:W-:Y:S01]  /*10ec0*/  UMOV UR54, UR16 ;  /* 0x0000001000367c82 */ /* 0x000fe20008000000 */
[----:B------:R-:W-:Y:S01]  /*10ed0*/  UMOV UR55, UR17 ;  /* 0x0000001100377c82 */ /* 0x000fe20008000000 */
[----:B------:R-:W-:Y:S02]  /*10ee0*/  R2UR UR16, R8 ;  /* 0x00000000081072ca */ /* 0x000fe400000e0000 */
[----:B------:R-:W-:Y:S01]  /*10ef0*/  R2UR UR17, R9 ;  /* 0x00000000091172ca */ /* 0x000fe200000e0000 */
[----:B------:R-:W-:Y:S02]  /*10f00*/  WARPGROUP.DEPBAR.LE gsb0, 0x0 ;  /* 0x00008000000079c5 */ /* 0x000fe40000010000 */
[----:B------:R-:W-:-:S06]  /*10f10*/  WARPGROUP.ARRIVE ;  /* 0x00000000000079c5 */ /* 0x000fcc0000000000 */
[----:B------:R-:W-:Y:S01]  /*10f20*/  HGMMA.64x16x16.F32.BF16 R120, gdesc[UR48], RZ, !UPT, gsb0 ;  /* 0x00200000307879f0 */ /* 0x000fe2000c0018ff */
[----:B------:R-:W-:Y:S01]  /*10f30*/  UMOV UR48, UR32 ;  /* 0x0000002000307c82 */ /* 0x000fe20008000000 */
[----:B------:R-:W-:Y:S01]  /*10f40*/  UMOV UR49, UR33 ;  /* 0x0000002100317c82 */ /* 0x000fe20008000000 */
[----:B------:R-:W-:Y:S02]  /*10f50*/  R2UR UR32, R2 ;  /* 0x00000000022072ca */ /* 0x000fe400000e0000 */
[----:B------:R-:W-:Y:S02]  /*10f60*/  R2UR UR33, R3 ;  /* 0x00000000032172ca */ /* 0x000fe400000e0000 */
[----:B------:R-:W-:Y:S01]  /*10f70*/  R2UR UR50, R74 ;  /* 0x000000004a3272ca */ /* 0x000fe200000e0000 */
[----:B------:R-:W-:Y:S01]  /*10f80*/  VIADD R74, R146, 0x440 ;  /* 0x00000440924a7836 */ /* 0x000fe20000000000 */
[----:B------:R-:W-:Y:S01]  /*10f90*/  R2UR UR51, R75 ;  /* 0x000000004b3372ca */ /* 0x000fe200000e0000 */
[----:B------:R-:W-:Y:S01]  /*10fa0*/  IMAD.MOV.U32 R75, RZ, RZ, -0x7fffffe0 ;  /* 0x80000020ff4b7424 */ /* 0x000fe200078e00ff */
[----:B------:R-:W-:-:S02]  /*10fb0*/  WARPGROUP.DEPBAR.LE gsb0, 0x0 ;  /* 0x00008000000079c5 */ /* 0x000fc40000010000 */
        /* <DEDUP_REMOVED lines=9> */
[----:B------:R-:W-:-:S03]  /*11050*/  IMAD.MOV.U32 R73, RZ, RZ, -0x7fffffe0 ;  /* 0x80000020ff497424 */ /* 0x000fc600078e00ff */
[----:B------:R-:W-:Y:S01]  /*11060*/  R2UR UR52, R72 ;  /* 0x00000000483472ca */ /* 0x000fe200000e0000 */
[----:B------:R-:W-:Y:S01]  /*11070*/  VIADD R72, R146, 0x2c2 ;  /* 0x000002c292487836 */ /* 0x000fe20000000000 */
[----:B------:R-:W-:Y:S01]  /*11080*/  R2UR UR53, R73 ;  /* 0x00000000493572ca */ /* 0x000fe200000e0000 */
[----:B------:R-:W-:-:S04]  /*11090*/  IMAD.MOV.U32 R73, RZ, RZ, -0x7fffffe0 ;  /* 0x80000020ff497424 */ /* 0x000fc800078e00ff */
        /* <DEDUP_REMOVED lines=15> */
[----:B------:R-:W-:Y:S02]  /*11190*/  R2UR UR4, R8 ;  /* 0x00000000080472ca */ /* 0x000fe400000e0000 */
[----:B------:R-:W-:Y:S01]  /*111a0*/  R2UR UR5, R9 ;  /* 0x00000000090572ca */ /* 0x000fe200000e0000 */
[----:B------:R-:W-:-:S02]  /*111b0*/  WARPGROUP.DEPBAR.LE gsb0, 0x0 ;  /* 0x00008000000079c5 */ /* 0x000fc40000010000 */
[----:B------:R-:W-:-:S06]  /*111c0*/  WARPGROUP.ARRIVE ;  /* 0x00000000000079c5 */ /* 0x000fcc0000000000 */
[----:B------:R-:W-:Y:S01]  /*111d0*/  HGMMA.64x16x16.F32.BF16 R96, gdesc[UR28], RZ, !UPT, gsb0 ;  /* 0x002000001c6079f0 */ /* 0x000fe2000c0018ff */
        /* <DEDUP_REMOVED lines=22> */
[----:B------:R-:W-:Y:S01]  /*11340*/  UMOV UR34, UR50 ;  /* 0x0000003200227c82 */ /* 0x000fe20008000000 */
[----:B------:R-:W-:Y:S01]  /*11350*/  UMOV UR35, UR51 ;  /* 0x0000003300237c82 */ /* 0x000fe20008000000 */
[----:B------:R-:W-:Y:S02]  /*11360*/  WARPGROUP.DEPBAR.LE gsb0, 0x0 ;  /* 0x00008000000079c5 */ /* 0x000fe40000010000 */
[----:B0-----:R-:W-:-:S06]  /*11370*/  WARPGROUP.ARRIVE ;  /* 0x00000000000079c5 */ /* 0x001fcc0000000000 */
[----:B------:R-:W-:Y:S01]  /*11380*/  HGMMA.64x16x16.F32.BF16 R72, gdesc[UR36], RZ, !UPT, gsb0 ;  /* 0x00200000244879f0 */ /* 0x000fe2000c0018ff */
[----:B------:R-:W-:Y:S01]  /*11390*/  UMOV UR38, UR12 ;  /* 0x0000000c00267c82 */ /* 0x000fe20008000000 */
[----:B------:R-:W-:Y:S01]  /*113a0*/  UMOV UR39, UR13 ;  /* 0x0000000d00277c82 */ /* 0x000fe20008000000 */
[C---:B------:R-:W-:Y:S02]  /*113b0*/  R2UR UR12, R8.reuse ;  /* 0x00000000080c72ca */ /* 0x040fe400000e0000 */
[C---:B------:R-:W-:Y:S02]  /*113c0*/  R2UR UR13, R9.reuse ;  /* 0x00000000090d72ca */ /* 0x040fe400000e0000 */
[----:B------:R-:W-:Y:S02]  /*113d0*/  R2UR UR36, R8 ;  /* 0x00000000082472ca */ /* 0x000fe400000e0000 */
[----:B------:R-:W-:Y:S01]  /*113e0*/  R2UR UR37, R9 ;  /* 0x00000000092572ca */ /* 0x000fe200000e0000 */
[----:B------:R-:W-:-:S02]  /*113f0*/  WARPGROUP.DEPBAR.LE gsb0, 0x0 ;  /* 0x00008000000079c5 */ /* 0x000fc40000010000 */
[----:B------:R-:W-:-:S06]  /*11400*/  WARPGROUP.ARRIVE ;  /* 0x00000000000079c5 */ /* 0x000fcc0000000000 */
[----:B------:R-:W-:Y:S01]  /*11410*/  HGMMA.64x16x16.F32.BF16 R136, gdesc[UR40], R136, gsb0 ;  /* 0x00200000288879f0 */ /* 0x000fe20008001888 */
[----:B------:R-:W-:Y:S01]  /*11420*/  R2UR UR40, R12 ;  /* 0x000000000c2872ca */ /* 0x000fe200000e0000 */
[----:B------:R-:W-:Y:S01]  /*11430*/  UMOV UR42, UR48 ;  /* 0x00000030002a7c82 */ /* 0x000fe20008000000 */
[----:B------:R-:W-:Y:S01]  /*11440*/  R2UR UR41, R13 ;  /* 0x000000000d2972ca */ /* 0x000fe200000e0000 */
[----:B------:R-:W-:Y:S01]  /*11450*/  UMOV UR43, UR49 ;  /* 0x00000031002b7c82 */ /* 0x000fe20008000000 */
        /* <DEDUP_REMOVED lines=12> */
[----:B-1----:R-:W-:Y:S01]  /*11520*/  MOV R0, UR46 ;  /* 0x0000002e00007c02 */ /* 0x002fe20008000f00 */
[----:B------:R-:W-:Y:S01]  /*11530*/  UMOV UR46, UR52 ;  /* 0x00000034002e7c82 */ /* 0x000fe20008000000 */
[----:B------:R-:W-:Y:S01]  /*11540*/  MOV R14, UR47 ;  /* 0x0000002f000e7c02 */ /* 0x000fe20008000f00 */
[----:B------:R-:W-:-:S03]  /*11550*/  UMOV UR47, UR53 ;  /* 0x00000035002f7c82 */ /* 0x000fc60008000000 */
[----:B------:R-:W-:Y:S01]  /*11560*/  MOV R150, UR50 ;  /* 0x0000003200967c02 */ /* 0x000fe20008000f00 */
[----:B------:R-:W-:Y:S01]  /*11570*/  UMOV UR50, UR56 ;  /* 0x0000003800327c82 */ /* 0x000fe20008000000 */
[----:B------:R-:W-:Y:S01]  /*11580*/  MOV R151, UR51 ;  /* 0x0000003300977c02 */ /* 0x000fe20008000f00 */
[----:B------:R-:W-:Y:S01]  /*11590*/  UMOV UR51, UR57 ;  /* 0x0000003900337c82 */ /* 0x000fe20008000000 */
[----:B------:R-:W-:Y:S02]  /*115a0*/  WARPGROUP.DEPBAR.LE gsb0, 0x0 ;  /* 0x00008000000079c5 */ /* 0x000fe40000010000 */
[----:B------:R-:W-:-:S06]  /*115b0*/  WARPGROUP.ARRIVE ;  /* 0x00000000000079c5 */ /* 0x000fcc0000000000 */
[----:B------:R-:W-:Y:S01]  /*115c0*/  HGMMA.64x16x16.F32.BF16 R128, gdesc[UR16], R128, gsb0 ;  /* 0x00200000108079f0 */ /* 0x000fe20008001880 */
[----:B------:R-:W-:Y:S01]  /*115d0*/  R2UR UR16, R8 ;  /* 0x00000000081072ca */ /* 0x000fe200000e0000 */
[----:B------:R-:W-:Y:S01]  /*115e0*/  UMOV UR18, UR58 ;  /* 0x0000003a00127c82 */ /* 0x000fe20008000000 */
[----:B------:R-:W-:Y:S01]  /*115f0*/  R2UR UR17, R9 ;  /* 0x00000000091172ca */ /* 0x000fe200000e0000 */
        /* <DEDUP_REMOVED lines=15> */
[----:B------:R-:W-:Y:S01]  /*116f0*/  IMAD.MOV.U32 R149, RZ, RZ, -0x7fffffe0 ;  /* 0x80000020ff957424 */ /* 0x000fe200078e00ff */
[----:B------:R-:W-:Y:S02]  /*11700*/  WARPGROUP.DEPBAR.LE gsb0, 0x0 ;  /* 0x00008000000079c5 */ /* 0x000fe40000010000 */
[----:B------:R-:W-:-:S06]  /*11710*/  WARPGROUP.ARRIVE ;  /* 0x00000000000079c5 */ /* 0x000fcc0000000000 */
[----:B------:R-:W-:Y:S01]  /*11720*/  HGMMA.64x16x16.F32.BF16 R112, gdesc[UR4], R112, gsb0 ;  /* 0x00200000047079f0 */ /* 0x000fe20008001870 */
        /* <DEDUP_REMOVED lines=19> */
[----:B------:R-:W-:Y:S02]  /*11860*/  R2UR UR5, R13 ;  /* 0x000000000d0572ca */ /* 0x000fe400000e0000 */
[----:B------:R-:W-:Y:S01]  /*11870*/  R2UR UR10, R148 ;  /* 0x00000000940a72ca */ /* 0x000fe200000e0000 */
[----:B------:R-:W-:Y:S01]  /*11880*/  VIADD R148, R146, 0x500 ;  /* 0x0000050092947836 */ /* 0x000fe20000000000 */
[----:B------:R-:W-:Y:S01]  /*11890*/  R2UR UR11, R149 ;  /* 0x00000000950b72ca */ /* 0x000fe200000e0000 */
[----:B------:R-:W-:-:S02]  /*118a0*/  IMAD.MOV.U32 R149, RZ, RZ, -0x7fffffe0 ;  /* 0x80000020ff957424 */ /* 0x000fc400078e00ff */
[----:B------:R-:W-:Y:S01]  /*118b0*/  MOV R154, UR6 ;  /* 0x00000006009a7c02 */ /* 0x000fe20008000f00 */
[----:B------:R-:W-:Y:S01]  /*118c0*/  UMOV UR6, UR24 ;  /* 0x0000001800067c82 */ /* 0x000fe20008000000 */
[----:B------:R-:W-:Y:S01]  /*118d0*/  MOV R155, UR7 ;  /* 0x00000007009b7c02 */ /* 0x000fe20008000f00 */
        /* <DEDUP_REMOVED lines=11> */
[----:B------:R-:W-:Y:S01]  /*11990*/  HGMMA.64x16x16.F32.BF16 R88, gdesc[UR36], R88, gsb0 ;  /* 0x00200000245879f0 */ /* 0x000fe20008001858 */
[C---:B------:R-:W-:Y:S01]  /*119a0*/  R2UR UR36, R12.reuse ;  /* 0x000000000c2472ca */ /* 0x040fe200000e0000 */
[----:B------:R-:W-:Y:S01]  /*119b0*/  UMOV UR38, UR32 ;  /* 0x0000002000267c82 */ /* 0x000fe20008000000 */
[C---:B------:R-:W-:Y:S01]  /*119c0*/  R2UR UR37, R13.reuse ;  /* 0x000000000d2572ca */ /* 0x040fe200000e0000 */
        /* <DEDUP_REMOVED lines=20> */
[----:B------:R-:W-:Y:S01]  /*11b10*/  HGMMA.64x16x16.F32.BF16 R72, gdesc[UR16], R72, gsb0 ;  /* 0x00200000104879f0 */ /* 0x000fe20008001848 */
[C---:B------:R-:W-:Y:S02]  /*11b20*/  R2UR UR52, R10.reuse ;  /* 0x000000000a3472ca */ /* 0x040fe400000e0000 */
[C---:B------:R-:W-:Y:S02]  /*11b30*/  R2UR UR53, R11.reuse ;  /* 0x000000000b3572ca */ /* 0x040fe400000e0000 */
        /* <DEDUP_REMOVED lines=8> */
[----:B------:R-:W-:Y:S01]  /*11bc0*/  HGMMA.64x16x16.F32.BF16 R136, gdesc[UR40], R136, gsb0 ;  /* 0x00200000288879f0 */ /* 0x000fe20008001888 */
[----:B------:R-:W-:Y:S01]  /*11bd0*/  UMOV UR42, UR20 ;  /* 0x00000014002a7c82 */ /* 0x000fe20008000000 */
[----:B------:R-:W-:Y:S01]  /*11be0*/  UMOV UR43, UR21 ;  /* 0x00000015002b7c82 */ /* 0x000fe20008000000 */
[----:B------:R-:W-:Y:S02]  /*11bf0*/  R2UR UR20, R12 ;  /* 0x000000000c1472ca */ /* 0x000fe400000e0000 */
[----:B------:R-:W-:Y:S02]  /*11c00*/  R2UR UR21, R13 ;  /* 0x000000000d1572ca */ /* 0x000fe400000e0000 */
[----:B------:R-:W-:Y:S02]  /*11c10*/  R2UR UR40, R10 ;  /* 0x000000000a2872ca */ /* 0x000fe400000e0000 */
[----:B------:R-:W-:Y:S01]  /*11c20*/  R2UR UR41, R11 ;  /* 0x000000000b2972ca */ /* 0x000fe200000e0000 */
        /* <DEDUP_REMOVED lines=56> */
[----:B------:R-:W-:Y:S02]  /*11fb0*/  R2UR UR28, R6 ;  /* 0x00000000061c72ca */ /* 0x000fe400000e0000 */
[----:B------:R-:W-:-:S02]  /*11fc0*/  R2UR UR29, R7 ;  /* 0x00000000071d72ca */ /* 0x000fc400000e0000 */
[----:B------:R-:W-:Y:S01]  /*11fd0*/  R2UR UR34, R148 ;  /* 0x00000000942272ca */ /* 0x000fe200000e0000 */
[----:B------:R-:W-:Y:S01]  /*11fe0*/  VIADD R148, R146, 0x680 ;  /* 0x0000068092947836 */ /* 0x000fe20000000000 */
[----:B------:R-:W-:Y:S01]  /*11ff0*/  R2UR UR35, R149 ;  /* 0x00000000952372ca */ /* 0x000fe200000e0000 */
[----:B------:R-:W-:Y:S01]  /*12000*/  IMAD.MOV.U32 R149, RZ, RZ, -0x7fffffe0 ;  /* 0x80000020ff957424 */ /* 0x000fe200078e00ff */
        /* <DEDUP_REMOVED lines=11> */
[----:B------:R-:W-:Y:S01]  /*120c0*/  VIADD R148, R146, 0x482 ;  /* 0x0000048292947836 */ /* 0x000fe20000000000 */
[----:B------:R-:W-:Y:S01]  /*120d0*/  R2UR UR44, R10 ;  /* 0x000000000a2c72ca */ /* 0x000fe200000e0000 */
[----:B------:R-:W-:Y:S01]  /*120e0*/  IMAD.MOV.U32 R149, RZ, RZ, -0x7fffffe0 ;  /* 0x80000020ff957424 */ /* 0x000fe200078e00ff */
        /* <DEDUP_REMOVED lines=149> */
.L_x_2424:
[----:B------:R-:W-:Y:S01]  /*12a40*/  SHF.L.U32 R21, R21, 0x1f, RZ ;  /* 0x0000001f15157819 */ /* 0x000fe200000006ff */
[----:B------:R-:W-:-:S04]  /*12a50*/  IMAD R145, R20, 0x8, R16 ;  /* 0x0000000814917824 */ /* 0x000fc800078e0210 */
[----:B------:R0:W1:Y:S01]  /*12a60*/  SYNCS.PHASECHK.TRANS64.TRYWAIT P2, [R145+URZ+0x31c50], R21 ;  /* 0x031c5015910075a7 */ /* 0x000062000804017f */
[----:B------:R-:W-:Y:S05]  /*12a70*/  @!P1 BRA `(.L_x_2425) ;  /* 0x0000000000049947 */ /* 0x000fea0003800000 */
[----:B------:R-:W-:Y:S01]  /*12a80*/  BPT.TRAP 0x1 ;  /* 0x000000040000795c */ /* 0x000fe20000300000 */
.L_x_2425:
[----:B------:R-:W-:Y:S04]  /*12a90*/  BSSY B0, `(.L_x_2423) ;  /* 0x0000004000007945 */ /* 0x000fe80003800000 */
[----:B-1----:R-:W-:Y:S05]  /*12aa0*/  @P2 BRA `(.L_x_2426) ;  /* 0x0000000000082947 */ /* 0x002fea0003800000 */
[----:B------:R-:W1:Y:S02]  /*12ab0*/  SYNCS.PHASECHK.TRANS64.TRYWAIT P2, [R145+URZ+0x31c50], R21 ;  /* 0x031c5015910075a7 */ /* 0x000e64000804017f */
[----:B-1----:R-:W-:Y:S05]  /*12ac0*/  @!P2 BRA `(.L_x_2427) ;  /* 0x00000134003ca947 */ /* 0x002fea0003800000 */
.L_x_2426:
[----:B------:R-:W-:Y:S05]  /*12ad0*/  BSYNC B0 ;  /* 0x0000000000007941 */ /* 0x000fea0003800000 */
.L_x_2423:
[----:B------:R-:W2:Y:S01]  /*12ae0*/  LDL R147, [R1+0x84] ;  /* 0x0000840001937983 */ /* 0x000ea20000100800 */
[----:B01----:R-:W0:Y:S03]  /*12af0*/  LDC R145, c[0x0][0x448] ;  /* 0x00011200ff917b82 */ /* 0x003e260000000800 */
[----:B------:R-:W2:Y:S01]  /*12b00*/  LDL R21, [R1+0x94] ;  /* 0x0000940001157983 */ /* 0x000ea20000100800 */
[----:B0-----:R-:W-:Y:S01]  /*12b10*/  ISETP.NE.AND P2, PT, R145, 0x1, PT ;  /* 0x000000019100780c */ /* 0x001fe20003f45270 */
[----:B------:R-:W-:-:S12]  /*12b20*/  FMUL.FTZ R134, R134, UR60 ;  /* 0x0000003c86867c20 */ /* 0x000fd80008410000 */
[----:B------:R-:W0:Y:S01]  /*12b30*/  @P2 LDC R146, c[0x0][0x44c] ;  /* 0x00011300ff922b82 */ /* 0x000e220000000800 */
[----:B------:R-:W1:Y:S07]  /*12b40*/  MUFU.TANH R151, R134 ;  /* 0x0000008600977308 */ /* 0x000e6e0000002400 */
[----:B------:R-:W3:Y:S01]  /*12b50*/  @P2 LDC R145, c[0x0][0x450] ;  /* 0x00011400ff912b82 */ /* 0x000ee20000000800 */
[----:B------:R-:W-:Y:S01]  /*12b60*/  FMUL.FTZ R139, R139, UR60 ;  /* 0x0000003c8b8b7c20 */ /* 0x000fe20008410000 */
[----:B------:R-:W-:-:S03]  /*12b70*/  FMUL.FTZ R130, R130, UR60 ;  /* 0x0000003c82827c20 */ /* 0x000fc60008410000 */
[----:B------:R-:W-:Y:S01]  /*12b80*/  MUFU.TANH R149, R139 ;  /* 0x0000008b00957308 */ /* 0x000fe20000002400 */
[----:B------:R-:W-:-:S07]  /*12b90*/  FMUL.FTZ R143, R143, UR60 ;  /* 0x0000003c8f8f7c20 */ /* 0x000fce0008410000 */
[----:B------:R4:W3:Y:S01]  /*12ba0*/  MUFU.TANH R139, R130 ;  /* 0x00000082008b7308 */ /* 0x0008e20000002400 */
[----:B------:R-:W-:Y:S01]  /*12bb0*/  FMUL.FTZ R154, R114, UR60 ;  /* 0x0000003c729a7c20 */ /* 0x000fe20008410000 */
[----:B----4-:R-:W-:Y:S01]  /*12bc0*/  FMUL.FTZ R130, R132, UR60 ;  /* 0x0000003c84827c20 */ /* 0x010fe20008410000 */
[----:B------:R-:W-:Y:S01]  /*12bd0*/  FMUL.FTZ R132, R120, UR60 ;  /* 0x0000003c78847c20 */ /* 0x000fe20008410000 */
[----:B------:R-:W-:Y:S01]  /*12be0*/  FMUL.FTZ R120, R125, UR60 ;  /* 0x0000003c7d787c20 */ /* 0x000fe20008410000 */
[----:B------:R-:W-:Y:S01]  /*12bf0*/  FMUL.FTZ R125, R116, UR60 ;  /* 0x0000003c747d7c20 */ /* 0x000fe20008410000 */
[----:B------:R-:W-:Y:S01]  /*12c00*/  FMUL.FTZ R116, R107, UR60 ;  /* 0x0000003c6b747c20 */ /* 0x000fe20008410000 */
[----:B------:R-:W-:Y:S02]  /*12c10*/  FMUL.FTZ R107, R109, UR60 ;  /* 0x0000003c6d6b7c20 */ /* 0x000fe40008410000 */
[----:B------:R-:W4:Y:S01]  /*12c20*/  LDL R109, [R1+0x90] ;  /* 0x00009000016d7983 */ /* 0x000f220000100800 */
[----:B-1----:R-:W-:-:S02]  /*12c30*/  IMAD.MOV.U32 R114, RZ, RZ, R151 ;  /* 0x000000ffff727224 */ /* 0x002fc400078e0097 */
[----:B------:R-:W-:Y:S01]  /*12c40*/  FMUL.FTZ R151, R119, UR60 ;  /* 0x0000003c77977c20 */ /* 0x000fe20008410000 */
[----:B------:R-:W-:Y:S02]  /*12c50*/  FMUL.FTZ R119, R98, UR60 ;  /* 0x0000003c62777c20 */ /* 0x000fe40008410000 */
[----:B------:R-:W4:Y:S01]  /*12c60*/  LDL R98, [R1+0x2c] ;  /* 0x00002c0001627983 */ /* 0x000f220000100800 */
[----:B--2---:R-:W-:-:S04]  /*12c70*/  IMAD.IADD R21, R21, 0x1, R147 ;  /* 0x0000000115157824 */ /* 0x004fc800078e0293 */
[----:B0-----:R-:W-:-:S05]  /*12c80*/  @P2 IMAD.HI.U32 R146, R21, R146, RZ ;  /* 0x0000009215922227 */ /* 0x001fca00078e00ff */
[----:B---3--:R-:W-:Y:S02]  /*12c90*/  @P2 SHF.R.U32.HI R21, RZ, R145, R146 ;  /* 0x00000091ff152219 */ /* 0x008fe40000011692 */
[----:B------:R0:W-:Y:S02]  /*12ca0*/  MUFU.TANH R146, R143 ;  /* 0x0000008f00927308 */ /* 0x0001e40000002400 */
[----:B0-----:R-:W-:Y:S02]  /*12cb0*/  FMUL.FTZ R143, R90, UR60 ;  /* 0x0000003c5a8f7c20 */ /* 0x001fe40008410000 */
[----:B------:R-:W2:Y:S01]  /*12cc0*/  LDL R90, [R1+0x30] ;  /* 0x00003000015a7983 */ /* 0x000ea20000100800 */
[----:B------:R-:W-:Y:S01]  /*12cd0*/  FMUL.FTZ R135, R135, UR60 ;  /* 0x0000003c87877c20 */ /* 0x000fe20008410000 */
[----:B------:R-:W-:Y:S01]  /*12ce0*/  FMUL.FTZ R122, R122, UR60 ;  /* 0x0000003c7a7a7c20 */ /* 0x000fe20008410000 */
[----:B------:R-:W-:Y:S01]  /*12cf0*/  FMUL.FTZ R152, R118, UR60 ;  /* 0x0000003c76987c20 */ /* 0x000fe20008410000 */
[----:B------:R-:W-:Y:S01]  /*12d00*/  FMUL.FTZ R118, R111, UR60 ;  /* 0x0000003c6f767c20 */ /* 0x000fe20008410000 */
[----:B------:R-:W-:Y:S05]  /*12d10*/  WARPSYNC.ALL ;  /* 0x0000000000007948 */ /* 0x000fea0003800000 */
[----:B------:R-:W0:Y:S01]  /*12d20*/  SHFL.IDX PT, R111, R21, RZ, 0x1c1f ;  /* 0x001c1fff156f7589 */ /* 0x000e2200000e0000 */
[----:B------:R-:W-:Y:S01]  /*12d30*/  MUFU.TANH R134, R135 ;  /* 0x0000008700867308 */ /* 0x000fe20000002400 */
[----:B------:R-:W-:Y:S01]  /*12d40*/  FMUL.FTZ R138, R138, UR60 ;  /* 0x0000003c8a8a7c20 */ /* 0x000fe20008410000 */
[----:B------:R-:W-:Y:S01]  /*12d50*/  FMUL.FTZ R147, R136, UR60 ;  /* 0x0000003c88937c20 */ /* 0x000fe20008410000 */
[----:B------:R-:W-:Y:S01]  /*12d60*/  FMUL.FTZ R129, R129, UR60 ;  /* 0x0000003c81817c20 */ /* 0x000fe20008410000 */
[----:B------:R-:W-:Y:S01]  /*12d70*/  FMUL.FTZ R131, R131, UR60 ;  /* 0x0000003c83837c20 */ /* 0x000fe20008410000 */
[----:B------:R-:W-:Y:S01]  /*12d80*/  FMUL.FTZ R128, R128, UR60 ;  /* 0x0000003c80807c20 */ /* 0x000fe20008410000 */
        /* <DEDUP_REMOVED lines=11> */
[----:B-1----:R-:W-:Y:S01]  /*12e40*/  FMUL.FTZ R122, R103, UR60 ;  /* 0x0000003c677a7c20 */ /* 0x002fe20008410000 */
[----:B------:R-:W-:Y:S01]  /*12e50*/  FMUL.FTZ R103, R72, UR60 ;  /* 0x0000003c48677c20 */ /* 0x000fe20008410000 */
[----:B------:R-:W-:Y:S01]  /*12e60*/  FMUL.FTZ R72, R73, UR60 ;  /* 0x0000003c49487c20 */ /* 0x000fe20008410000 */
[----:B------:R-:W-:-:S02]  /*12e70*/  IMAD.MOV.U32 R73, RZ, RZ, -0x90 ;  /* 0xffffff70ff497424 */ /* 0x000fc400078e00ff */
[----:B------:R-:W-:Y:S01]  /*12e80*/  FMUL.FTZ R77, R77, UR60 ;  /* 0x0000003c4d4d7c20 */ /* 0x000fe20008410000 */
[----:B------:R-:W-:Y:S01]  /*12e90*/  FMUL.FTZ R76, R76, UR60 ;  /* 0x0000003c4c4c7c20 */ /* 0x000fe20008410000 */
[----:B------:R-:W-:Y:S01]  /*12ea0*/  ULDC UR4, c[0x0][0x988] ;  /* 0x0002620000047ab9 */ /* 0x000fe20000000800 */
[----:B------:R1:W-:Y:S01]  /*12eb0*/  MUFU.TANH R148, R138 ;  /* 0x0000008a00947308 */ /* 0x0003e20000002400 */
[----:B------:R-:W-:Y:S02]  /*12ec0*/  IMAD R73, R15, R73, 0x1 ;  /* 0x000000010f497424 */ /* 0x000fe400078e0249 */
[----:B------:R-:W-:Y:S01]  /*12ed0*/  FMUL.FTZ R136, R137, UR60 ;  /* 0x0000003c89887c20 */ /* 0x000fe20008410000 */
[----:B------:R-:W-:Y:S01]  /*12ee0*/  FMUL.FTZ R137, R141, UR60 ;  /* 0x0000003c8d897c20 */ /* 0x000fe20008410000 */
[----:B-1----:R-:W-:-:S03]  /*12ef0*/  FMUL.FTZ R138, R140, UR60 ;  /* 0x0000003c8c8a7c20 */ /* 0x002fc60008410000 */
[----:B------:R-:W-:Y:S01]  /*12f00*/  MUFU.TANH R147, R147 ;  /* 0x0000009300937308 */ /* 0x000fe20000002400 */
[----:B----4-:R-:W-:-:S07]  /*12f10*/  IMAD R109, R109, -0x2, R73 ;  /* 0xfffffffe6d6d7824 */ /* 0x010fce00078e0249 */
[----:B------:R-:W-:Y:S01]  /*12f20*/  MUFU.TANH R138, R138 ;  /* 0x0000008a008a7308 */ /* 0x000fe20000002400 */
[----:B------:R-:W-:-:S07]  /*12f30*/  FMUL.FTZ R127, R113, UR60 ;  /* 0x0000003c717f7c20 */ /* 0x000fce0008410000 */
[----:B------:R-:W-:Y:S01]  /*12f40*/  MUFU.TANH R136, R136 ;  /* 0x0000008800887308 */ /* 0x000fe20000002400 */
[----:B------:R-:W-:-:S07]  /*12f50*/  FMUL.FTZ R113, R117, UR60 ;  /* 0x0000003c75717c20 */ /* 0x000fce0008410000 */
[----:B------:R-:W-:Y:S01]  /*12f60*/  MUFU.TANH R137, R137 ;  /* 0x0000008900897308 */ /* 0x000fe20000002400 */
[----:B------:R-:W-:-:S07]  /*12f70*/  FMUL.FTZ R117, R110, UR60 ;  /* 0x0000003c6e757c20 */ /* 0x000fce0008410000 */
[----:B------:R1:W3:Y:S01]  /*12f80*/  MUFU.TANH R150, R131 ;  /* 0x0000008300967308 */ /* 0x0002e20000002400 */
[----:B------:R-:W-:-:S07]  /*12f90*/  IMAD.MOV.U32 R110, RZ, RZ, R139 ;  /* 0x000000ffff6e7224 */ /* 0x000fce00078e008b */
[----:B------:R-:W-:Y:S01]  /*12fa0*/  MUFU.TANH R129, R129 ;  /* 0x0000008100817308 */ /* 0x000fe20000002400 */
[----:B-1----:R-:W-:Y:S01]  /*12fb0*/  FMUL.FTZ R131, R121, UR60 ;  /* 0x0000003c79837c20 */ /* 0x002fe20008410000 */
[----:B------:R-:W-:-:S06]  /*12fc0*/  FMUL.FTZ R121, R124, UR60 ;  /* 0x0000003c7c797c20 */ /* 0x000fcc0008410000 */
[----:B------:R-:W-:Y:S01]  /*12fd0*/  MUFU.TANH R128, R128 ;  /* 0x0000008000807308 */ /* 0x000fe20000002400 */
[----:B------:R-:W-:-:S07]  /*12fe0*/  IMAD.MOV.U32 R126, RZ, RZ, R149 ;  /* 0x000000ffff7e7224 */ /* 0x000fce00078e0095 */
[----:B------:R-:W-:Y:S01]  /*12ff0*/  MUFU.TANH R132, R132 ;  /* 0x0000008400847308 */ /* 0x000fe20000002400 */
[----:B------:R-:W-:Y:S01]  /*13000*/  FMUL.FTZ R149, R99, UR60 ;  /* 0x0000003c63957c20 */ /* 0x000fe20008410000 */
[----:B------:R-:W-:-:S06]  /*13010*/  FMUL.FTZ R140, R95, UR60 ;  /* 0x0000003c5f8c7c20 */ /* 0x000fcc0008410000 */
[----:B------:R1:W4:Y:S01]  /*13020*/  MUFU.TANH R145, R142 ;  /* 0x0000008e00917308 */ /* 0x0003220000002400 */
[----:B------:R-:W-:Y:S01]  /*13030*/  FMUL.FTZ R99, R101, UR60 ;  /* 0x0000003c65637c20 */ /* 0x000fe20008410000 */
[----:B------:R-:W-:-:S06]  /*13040*/  FMUL.FTZ R139, R102, UR60 ;  /* 0x0000003c668b7c20 */ /* 0x000fcc0008410000 */
[----:B------:R-:W0:Y:S01]  /*13050*/  MUFU.TANH R133, R133 ;  /* 0x0000008500857308 */ /* 0x000e220000002400 */
[----:B-1----:R-:W-:Y:S01]  /*13060*/  FMUL.FTZ R142, R91, UR60 ;  /* 0x0000003c5b8e7c20 */ /* 0x002fe20008410000 */
[----:B------:R-:W-:Y:S01]  /*13070*/  FMUL.FTZ R91, R92, UR60 ;  /* 0x0000003c5c5b7c20 */ /* 0x000fe20008410000 */
[----:B------:R-:W-:-:S05]  /*13080*/  FMUL.FTZ R95, R84, UR60 ;  /* 0x0000003c545f7c20 */ /* 0x000fca0008410000 */
[----:B------:R-:W1:Y:S01]  /*13090*/  MUFU.TANH R131, R131 ;  /* 0x0000008300837308 */ /* 0x000e620000002400 */
[----:B------:R-:W-:Y:S01]  /*130a0*/  FMUL.FTZ R102, R81, UR60 ;  /* 0x0000003c51667c20 */ /* 0x000fe20008410000 */
[----:B------:R-:W-:-:S06]  /*130b0*/  FMUL.FTZ R101, R85, UR60 ;  /* 0x0000003c55657c20 */ /* 0x000fcc0008410000 */
[----:B------:R-:W1:Y:S01]  /*130c0*/  MUFU.TANH R120, R120 ;  /* 0x0000007800787308 */ /* 0x000e620000002400 */
[----:B---3--:R-:W-:Y:S02]  /*130d0*/  IMAD.MOV.U32 R115, RZ, RZ, R150 ;  /* 0x000000ffff737224 */ /* 0x008fe400078e0096 */
[----:B------:R-:W-:Y:S01]  /*130e0*/  FMUL.FTZ R150, R106, UR60 ;  /* 0x0000003c6a967c20 */ /* 0x000fe20008410000 */
[----:B------:R-:W-:-:S04]  /*130f0*/  IMAD.MOV.U32 R81, RZ, RZ, R135 ;  /* 0x000000ffff517224 */ /* 0x000fc800078e0087 */
[----:B------:R-:W3:Y:S01]  /*13100*/  MUFU.TANH R121, R121 ;  /* 0x0000007900797308 */ /* 0x000ee20000002400 */
[----:B------:R-:W-:Y:S01]  /*13110*/  FMUL.FTZ R106, R108, UR60 ;  /* 0x0000003c6c6a7c20 */ /* 0x000fe20008410000 */
[----:B------:R-:W-:Y:S01]  /*13120*/  FMUL.FTZ R141, R94, UR60 ;  /* 0x0000003c5e8d7c20 */ /* 0x000fe20008410000 */
[----:B------:R-:W-:-:S05]  /*13130*/  FMUL.FTZ R108, R96, UR60 ;  /* 0x0000003c606c7c20 */ /* 0x000fca0008410000 */
[----:B------:R-:W3:Y:S01]  /*13140*/  MUFU.TANH R112, R112 ;  /* 0x0000007000707308 */ /* 0x000ee20000002400 */
[----:B------:R-:W-:Y:S01]  /*13150*/  FMUL.FTZ R94, R80, UR60 ;  /* 0x0000003c505e7c20 */ /* 0x000fe20008410000 */
[----:B------:R-:W-:-:S06]  /*13160*/  IMAD.MOV.U32 R80, RZ, RZ, R134 ;  /* 0x000000ffff507224 */ /* 0x000fcc00078e0086 */
[----:B------:R-:W3:Y:S01]  /*13170*/  MUFU.TANH R125, R125 ;  /* 0x0000007d007d7308 */ /* 0x000ee20000002400 */
[----:B------:R-:W-:-:S07]  /*13180*/  FMUL.FTZ R96, R97, UR60 ;  /* 0x0000003c61607c20 */ /* 0x000fce0008410000 */
[----:B------:R-:W3:Y:S08]  /*13190*/  MUFU.TANH R127, R127 ;  /* 0x0000007f007f7308 */ /* 0x000ef00000002400 */
[----:B------:R-:W3:Y:S01]  /*131a0*/  MUFU.TANH R113, R113 ;  /* 0x0000007100717308 */ /* 0x000ee20000002400 */
[----:B------:R-:W-:-:S07]  /*131b0*/  FMUL.FTZ R97, R100, UR60 ;  /* 0x0000003c64617c20 */ /* 0x000fce0008410000 */
[----:B------:R-:W3:Y:S01]  /*131c0*/  MUFU.TANH R105, R105 ;  /* 0x0000006900697308 */ /* 0x000ee20000002400 */
[----:B------:R-:W-:-:S07]  /*131d0*/  FMUL.FTZ R100, R88, UR60 ;  /* 0x0000003c58647c20 */ /* 0x000fce0008410000 */
[----:B------:R-:W-:Y:S08]  /*131e0*/  MUFU.TANH R104, R104 ;  /* 0x0000006800687308 */ /* 0x000ff00000002400 */
[----:B------:R-:W3:Y:S01]  /*131f0*/  MUFU.TANH R106, R106 ;  /* 0x0000006a006a7308 */ /* 0x000ee20000002400 */
[----:B------:R-:W-:-:S07]  /*13200*/  FMUL.FTZ R88, R89, UR60 ;  /* 0x0000003c59587c20 */ /* 0x000fce0008410000 */
[----:B------:R-:W3:Y:S01]  /*13210*/  MUFU.TANH R108, R108 ;  /* 0x0000006c006c7308 */ /* 0x000ee20000002400 */
[----:B------:R-:W-:Y:S01]  /*13220*/  FMUL.FTZ R89, R93, UR60 ;  /* 0x0000003c5d597c20 */ /* 0x000fe20008410000 */
[----:B----4-:R-:W-:-:S06]  /*13230*/  IMAD.MOV.U32 R123, RZ, RZ, R145 ;  /* 0x000000ffff7b7224 */ /* 0x010fcc00078e0091 */
[----:B------:R-:W4:Y:S01]  /*13240*/  MUFU.TANH R107, R107 ;  /* 0x0000006b006b7308 */ /* 0x000f220000002400 */
[----:B------:R-:W-:-:S07]  /*13250*/  FMUL.FTZ R145, R82, UR60 ;  /* 0x0000003c52917c20 */ /* 0x000fce0008410000 */
[----:B------:R-:W-:Y:S01]  /*13260*/  MUFU.TANH R96, R96 ;  /* 0x0000006000607308 */ /* 0x000fe20000002400 */
[----:B------:R-:W-:-:S07]  /*13270*/  IMAD.MOV.U32 R93, RZ, RZ, R114 ;  /* 0x000000ffff5d7224 */ /* 0x000fce00078e0072 */
[----:B------:R-:W4:Y:S01]  /*13280*/  MUFU.TANH R99, R99 ;  /* 0x0000006300637308 */ /* 0x000f220000002400 */
[----:B------:R-:W-:-:S07]  /*13290*/  FMUL.FTZ R114, R86, UR60 ;  /* 0x0000003c56727c20 */ /* 0x000fce0008410000 */
[----:B------:R-:W4:Y:S08]  /*132a0*/  MUFU.TANH R97, R97 ;  /* 0x0000006100617308 */ /* 0x000f300000002400 */
[----:B------:R-:W-:Y:S08]  /*132b0*/  MUFU.TANH R100, R100 ;  /* 0x0000006400647308 */ /* 0x000ff00000002400 */
[----:B------:R-:W4:Y:S01]  /*132c0*/  MUFU.TANH R91, R91 ;  /* 0x0000005b005b7308 */ /* 0x000f220000002400 */
[----:B--2---:R-:W-:-:S05]  /*132d0*/  IADD3 R109, -R98, R109, R90 ;  /* 0x0000006d626d7210 */ /* 0x004fca0007ffe15a */
[----:B0-----:R-:W-:-:S05]  /*132e0*/  IMAD.IADD R111, R109, 0x1, R111 ;  /* 0x000000016d6f7824 */ /* 0x001fca00078e026f */
[C---:B------:R-:W-:Y:S02]  /*132f0*/  ISETP.GT.AND P3, PT, R111.reuse, RZ, PT ;  /* 0x000000ff6f00720c */ /* 0x040fe40003f64270 */
[C---:B------:R-:W-:Y:S01]  /*13300*/  ISETP.GT.AND P2, PT, R111.reuse, 0x8, PT ;  /* 0x000000086f00780c */ /* 0x040fe20003f44270 */
[----:B------:R-:W-:Y:S01]  /*13310*/  IMAD.MOV.U32 R98, RZ, RZ, R110 ;  /* 0x000000ffff627224 */ /* 0x000fe200078e006e */
[----:B------:R-:W-:Y:S02]  /*13320*/  ISETP.GT.AND P4, PT, R111, 0x1, PT ;  /* 0x000000016f00780c */ /* 0x000fe40003f84270 */
[----:B------:R-:W-:Y:S02]  /*13330*/  FSEL R92, R147, -INF , P3 ;  /* 0xff800000935c7808 */ /* 0x000fe40001800000 */
[----:B------:R-:W-:Y:S02]  /*13340*/  ISETP.GT.AND P3, PT, R111, 0x9, PT ;  /* 0x000000096f00780c */ /* 0x000fe40003f64270 */
[----:B------:R-:W-:-:S02]  /*13350*/  FSEL R110, R138, -INF , P2 ;  /* 0xff8000008a6e7808 */ /* 0x000fc40001000000 */
[C---:B------:R-:W-:Y:S02]  /*13360*/  ISETP.GT.AND P2, PT, R111.reuse, 0x11, PT ;  /* 0x000000116f00780c */ /* 0x040fe40003f44270 */
[----:B------:R-:W-:Y:S02]  /*13370*/  FSEL R84, R136, -INF , P4 ;  /* 0xff80000088547808 */ /* 0x000fe40002000000 */
[----:B------:R-:W-:Y:S02]  /*13380*/  ISETP.GT.AND P4, PT, R111, 0x10, PT ;  /* 0x000000106f00780c */ /* 0x000fe40003f84270 */
[----:B------:R-:W-:Y:S02]  /*13390*/  FSEL R85, R137, -INF , P3 ;  /* 0xff80000089557808 */ /* 0x000fe40001800000 */
[----:B------:R-:W-:Y:S02]  /*133a0*/  ISETP.GT.AND P3, PT, R111, 0x18, PT ;  /* 0x000000186f00780c */ /* 0x000fe40003f64270 */
[----:B------:R-:W-:-:S02]  /*133b0*/  FSEL R135, R129, -INF , P2 ;  /* 0xff80000081877808 */ /* 0x000fc40001000000 */
[C---:B------:R-:W-:Y:S02]  /*133c0*/  ISETP.GT.AND P2, PT, R111.reuse, 0x20, PT ;  /* 0x000000206f00780c */ /* 0x040fe40003f44270 */
[----:B------:R-:W-:Y:S02]  /*133d0*/  FSEL R136, R128, -INF , P4 ;  /* 0xff80000080887808 */ /* 0x000fe40002000000 */
[C---:B------:R-:W-:Y:S02]  /*133e0*/  ISETP.GT.AND P4, PT, R111.reuse, 0x19, PT ;  /* 0x000000196f00780c */ /* 0x040fe40003f84270 */
[----:B------:R-:W-:Y:S02]  /*133f0*/  FSEL R134, R130, -INF , P3 ;  /* 0xff80000082867808 */ /* 0x000fe40001800000 */
[----:B------:R-:W-:Y:S02]  /*13400*/  ISETP.GT.AND P3, PT, R111, 0x21, PT ;  /* 0x000000216f00780c */ /* 0x000fe40003f64270 */
[----:B------:R-:W-:-:S02]  /*13410*/  FSEL R132, R132, -INF , P2 ;  /* 0xff80000084847808 */ /* 0x000fc40001000000 */
[----:B------:R-:W-:Y:S02]  /*13420*/  ISETP.GT.AND P2, PT, R111, 0x29, PT ;  /* 0x000000296f00780c */ /* 0x000fe40003f44270 */
[----:B------:R-:W-:Y:S02]  /*13430*/  FSEL R133, R133, -INF , P4 ;  /* 0xff80000085857808 */ /* 0x000fe40002000000 */
[----:B------:R-:W-:Y:S02]  /*13440*/  ISETP.GT.AND P4, PT, R111, 0x28, PT ;  /* 0x000000286f00780c */ /* 0x000fe40003f84270 */
[----:B-1----:R-:W-:Y:S02]  /*13450*/  FSEL R131, R131, -INF , P3 ;  /* 0xff80000083837808 */ /* 0x002fe40001800000 */
[----:B------:R-:W-:Y:S02]  /*13460*/  ISETP.GT.AND P3, PT, R111, 0x30, PT ;  /* 0x000000306f00780c */ /* 0x000fe40003f64270 */
[----:B------:R-:W-:-:S02]  /*13470*/  FSEL R129, R120, -INF , P2 ;  /* 0xff80000078817808 */ /* 0x000fc40001000000 */
[----:B------:R-:W-:Y:S02]  /*13480*/  ISETP.GT.AND P2, PT, R111, 0x38, PT ;  /* 0x000000386f00780c */ /* 0x000fe40003f44270 */
[----:B---3--:R-:W-:Y:S02]  /*13490*/  FSEL R130, R121, -INF , P4 ;  /* 0xff80000079827808 */ /* 0x008fe40002000000 */
[C---:B------:R-:W-:Y:S02]  /*134a0*/  ISETP.GT.AND P4, PT, R111.reuse, 0x31, PT ;  /* 0x000000316f00780c */ /* 0x040fe40003f84270 */
[----:B------:R-:W-:Y:S02]  /*134b0*/  FSEL R128, R112, -INF , P3 ;  /* 0xff80000070807808 */ /* 0x000fe40001800000 */
[----:B------:R-:W-:Y:S02]  /*134c0*/  ISETP.GT.AND P3, PT, R111, 0x39, PT ;  /* 0x000000396f00780c */ /* 0x000fe40003f64270 */
[----:B------:R-:W-:-:S02]  /*134d0*/  FSEL R125, R125, -INF , P2 ;  /* 0xff8000007d7d7808 */ /* 0x000fc40001000000 */
[----:B------:R-:W-:Y:S01]  /*134e0*/  ISETP.GT.AND P2, PT, R111, 0x41, PT ;  /* 0x000000416f00780c */ /* 0x000fe20003f44270 */
[----:B------:R-:W-:Y:S01]  /*134f0*/  IMAD.MOV.U32 R90, RZ, RZ, R115 ;  /* 0x000000ffff5a7224 */ /* 0x000fe200078e0073 */
[----:B------:R-:W-:Y:S01]  /*13500*/  FSEL R127, R127, -INF , P4 ;  /* 0xff8000007f7f7808 */ /* 0x000fe20002000000 */
[----:B------:R-:W-:Y:S01]  /*13510*/  IMAD.MOV.U32 R121, RZ, RZ, R81 ;  /* 0x000000ffff797224 */ /* 0x000fe200078e0051 */
[----:B------:R-:W-:Y:S02]  /*13520*/  ISETP.GT.AND P4, PT, R111, 0x40, PT ;  /* 0x000000406f00780c */ /* 0x000fe40003f84270 */
[----:B------:R-:W-:Y:S01]  /*13530*/  FSEL R82, R113, -INF , P3 ;  /* 0xff80000071527808 */ /* 0x000fe20001800000 */
[----:B------:R-:W0:Y:S01]  /*13540*/  MUFU.TANH R88, R88 ;  /* 0x0000005800587308 */ /* 0x000e220000002400 */
[----:B------:R-:W-:Y:S02]  /*13550*/  ISETP.GT.AND P3, PT, R111, 0x48, PT ;  /* 0x000000486f00780c */ /* 0x000fe40003f64270 */
[----:B------:R-:W-:Y:S01]  /*13560*/  FSEL R81, R105, -INF , P2 ;  /* 0xff80000069517808 */ /* 0x000fe20001000000 */
[----:B------:R1:W2:Y:S01]  /*13570*/  SHFL.IDX PT, R115, R21, 0x1, 0x1c1f ;  /* 0x003c1f0015737f89 */ /* 0x0002a200000e0000 */
[----:B------:R-:W-:Y:S01]  /*13580*/  ISETP.GT.AND P2, PT, R111, 0x50, PT ;  /* 0x000000506f00780c */ /* 0x000fe20003f44270 */
[----:B------:R-:W-:-:S02]  /*13590*/  IMAD.MOV.U32 R113, RZ, RZ, R90 ;  /* 0x000000ffff717224 */ /* 0x000fc400078e005a */
[----:B------:R-:W3:Y:S01]  /*135a0*/  MUFU.TANH R89, R89 ;  /* 0x0000005900597308 */ /* 0x000ee20000002400 */
[----:B------:R-:W-:Y:S01]  /*135b0*/  IMAD.MOV.U32 R137, RZ, RZ, R98 ;  /* 0x000000ffff897224 */ /* 0x000fe200078e0062 */
[----:B------:R-:W-:Y:S02]  /*135c0*/  FSEL R90, R106, -INF , P3 ;  /* 0xff8000006a5a7808 */ /* 0x000fe40001800000 */
[----:B------:R-:W-:-:S04]  /*135d0*/  ISETP.GT.AND P3, PT, R111, 0x51, PT ;  /* 0x000000516f00780c */ /* 0x000fc80003f64270 */
[----:B------:R4:W-:Y:S01]  /*135e0*/  MUFU.TANH R86, R77 ;  /* 0x0000004d00567308 */ /* 0x0009e20000002400 */
[----:B------:R-:W-:Y:S01]  /*135f0*/  FSEL R98, R108, -INF , P2 ;  /* 0xff8000006c627808 */ /* 0x000fe20001000000 */
[----:B------:R-:W-:Y:S01]  /*13600*/  IMAD.MOV.U32 R120, RZ, RZ, R80 ;  /* 0x000000ffff787224 */ /* 0x000fe200078e0050 */
[----:B------:R-:W-:-:S05]  /*13610*/  ISETP.GT.AND P2, PT, R111, 0x59, PT ;  /* 0x000000596f00780c */ /* 0x000fca0003f44270 */
[----:B------:R-:W2:Y:S01]  /*13620*/  MUFU.TANH R102, R102 ;  /* 0x0000006600667308 */ /* 0x000ea20000002400 */
[----:B----4-:R-:W-:Y:S02]  /*13630*/  FSEL R77, R104, -INF , P4 ;  /* 0xff800000684d7808 */ /* 0x010fe40002000000 */
[----:B------:R-:W-:-:S05]  /*13640*/  ISETP.GT.AND P4, PT, R111, 0x49, PT ;  /* 0x000000496f00780c */ /* 0x000fca0003f84270 */
[----:B------:R-:W4:Y:S01]  /*13650*/  MUFU.TANH R94, R94 ;  /* 0x0000005e005e7308 */ /* 0x000f220000002400 */
[----:B------:R-:W-:Y:S02]  /*13660*/  FSEL R80, R107, -INF , P4 ;  /* 0xff8000006b507808 */ /* 0x000fe40002000000 */
[----:B------:R-:W-:Y:S02]  /*13670*/  ISETP.GT.AND P4, PT, R111, 0x58, PT ;  /* 0x000000586f00780c */ /* 0x000fe40003f84270 */
[----:B-1----:R-:W-:-:S03]  /*13680*/  FSEL R21, R99, -INF , P2 ;  /* 0xff80000063157808 */ /* 0x002fc60001000000 */
[----:B------:R-:W1:Y:S01]  /*13690*/  MUFU.TANH R95, R95 ;  /* 0x0000005f005f7308 */ /* 0x000e620000002400 */
[----:B------:R-:W-:Y:S01]  /*136a0*/  ISETP.GT.AND P2, PT, R111, 0x68, PT ;  /* 0x000000686f00780c */ /* 0x000fe20003f44270 */
[----:B------:R-:W-:Y:S01]  /*136b0*/  IMAD.MOV.U32 R112, RZ, RZ, R93 ;  /* 0x000000ffff707224 */ /* 0x000fe200078e005d */
[----:B------:R-:W-:-:S05]  /*136c0*/  FSEL R97, R97, -INF , P4 ;  /* 0xff80000061617808 */ /* 0x000fca0002000000 */
[----:B------:R-:W1:Y:S01]  /*136d0*/  MUFU.TANH R103, R103 ;  /* 0x0000006700677308 */ /* 0x000e620000002400 */
[----:B------:R-:W-:-:S07]  /*136e0*/  ISETP.GT.AND P4, PT, R111, 0x61, PT ;  /* 0x000000616f00780c */ /* 0x000fce0003f84270 */
[----:B------:R0:W-:Y:S01]  /*136f0*/  MUFU.TANH R73, R76 ;  /* 0x0000004c00497308 */ /* 0x0001e20000002400 */
[----:B------:R-:W-:Y:S01]  /*13700*/  IMAD.MOV.U32 R124, RZ, RZ, R146 ;  /* 0x000000ffff7c7224 */ /* 0x000fe200078e0092 */
[----:B0-----:R-:W-:Y:S02]  /*13710*/  FSEL R76, R96, -INF , P3 ;  /* 0xff800000604c7808 */ /* 0x001fe40001800000 */
[----:B------:R-:W-:Y:S02]  /*13720*/  ISETP.GT.AND P3, PT, R111, 0x60, PT ;  /* 0x000000606f00780c */ /* 0x000fe40003f64270 */
[----:B------:R-:W-:Y:S02]  /*13730*/  FSEL R96, R91, -INF , P2 ;  /* 0xff8000005b607808 */ /* 0x000fe40001000000 */
[----:B------:R-:W-:Y:S02]  /*13740*/  FSEL R93, R100, -INF , P3 ;  /* 0xff800000645d7808 */ /* 0x000fe40001800000 */
[----:B------:R-:W-:-:S02]  /*13750*/  ISETP.GT.AND P3, PT, R111, 0x69, PT ;  /* 0x000000696f00780c */ /* 0x000fc40003f64270 */
[----:B------:R-:W-:Y:S01]  /*13760*/  ISETP.GT.AND P2, PT, R111, 0x71, PT ;  /* 0x000000716f00780c */ /* 0x000fe20003f44270 */
[----:B------:R-:W-:Y:S01]  /*13770*/  FMUL.FTZ R146, R83, UR60 ;  /* 0x0000003c53927c20 */ /* 0x000fe20008410000 */
[----:B------:R-:W-:Y:S02]  /*13780*/  FSEL R88, R88, -INF , P4 ;  /* 0xff80000058587808 */ /* 0x000fe40002000000 */
[----:B------:R-:W-:Y:S02]  /*13790*/  ISETP.GT.AND P4, PT, R111, 0x70, PT ;  /* 0x000000706f00780c */ /* 0x000fe40003f84270 */
[----:B---3--:R-:W-:Y:S02]  /*137a0*/  FSEL R83, R89, -INF , P3 ;  /* 0xff80000059537808 */ /* 0x008fe40001800000 */
[----:B------:R-:W-:Y:S02]  /*137b0*/  ISETP.GT.AND P3, PT, R111, 0x78, PT ;  /* 0x000000786f00780c */ /* 0x000fe40003f64270 */
[----:B--2---:R-:W-:-:S02]  /*137c0*/  FSEL R102, R102, -INF , P2 ;  /* 0xff80000066667808 */ /* 0x004fc40001000000 */
[----:B------:R-:W-:Y:S02]  /*137d0*/  ISETP.GT.AND P2, PT, R111, 0x80, PT ;  /* 0x000000806f00780c */ /* 0x000fe40003f44270 */
[----:B----4-:R-:W-:Y:S02]  /*137e0*/  FSEL R89, R94, -INF , P4 ;  /* 0xff8000005e597808 */ /* 0x010fe40002000000 */
[----:B-1----:R-:W-:Y:S01]  /*137f0*/  FSEL R94, R95, -INF , P3 ;  /* 0xff8000005f5e7808 */ /* 0x002fe20001800000 */
[----:B------:R-:W-:Y:S01]  /*13800*/  IMAD.IADD R138, R109, 0x1, R115 ;  /* 0x000000016d8a7824 */ /* 0x000fe200078e0273 */
[----:B------:R-:W-:Y:S02]  /*13810*/  FSEL R95, R103, -INF , P2 ;  /* 0xff800000675f7808 */ /* 0x000fe40001000000 */
[----:B------:R-:W-:Y:S01]  /*13820*/  ISETP.GT.AND P2, PT, R111, 0x89, PT ;  /* 0x000000896f00780c */ /* 0x000fe20003f44270 */
[----:B------:R-:W0:Y:S03]  /*13830*/  MUFU.TANH R155, R155 ;  /* 0x0000009b009b7308 */ /* 0x000e260000002400 */
[----:B------:R-:W-:-:S02]  /*13840*/  FSEL R99, R86, -INF , P2 ;  /* 0xff80000056637808 */ /* 0x000fc40001000000 */
[----:B------:R-:W-:-:S04]  /*13850*/  ISETP.GT.AND P2, PT, R138, 0x8, PT ;  /* 0x000000088a00780c */ /* 0x000fc80003f44270 */
[----:B------:R-:W-:Y:S02]  /*13860*/  FSEL R123, R123, -INF , P2 ;  /* 0xff8000007b7b7808 */ /* 0x000fe40001000000 */
[----:B------:R-:W-:-:S04]  /*13870*/  ISETP.GT.AND P2, PT, R138, 0x11, PT ;  /* 0x000000118a00780c */ /* 0x000fc80003f44270 */
[----:B------:R-:W-:Y:S02]  /*13880*/  FSEL R113, R113, -INF , P2 ;  /* 0xff80000071717808 */ /* 0x000fe40001000000 */
[----:B------:R-:W-:-:S04]  /*13890*/  ISETP.GT.AND P2, PT, R138, 0x20, PT ;  /* 0x000000208a00780c */ /* 0x000fc80003f44270 */
[----:B------:R-:W-:Y:S02]  /*138a0*/  FSEL R103, R121, -INF , P2 ;  /* 0xff80000079677808 */ /* 0x000fe40001000000 */
[----:B------:R-:W-:-:S04]  /*138b0*/  ISETP.GT.AND P2, PT, R138, 0x29, PT ;  /* 0x000000298a00780c */ /* 0x000fc80003f44270 */
[----:B0-----:R-:W-:Y:S02]  /*138c0*/  FSEL R106, R155, -INF , P2 ;  /* 0xff8000009b6a7808 */ /* 0x001fe40001000000 */
[----:B------:R-:W2:Y:S01]  /*138d0*/  LDL.LU R155, [R1+0x8] ;  /* 0x00000800019b7983 */ /* 0x000ea20000300800 */
[----:B------:R-:W0:Y:S01]  /*138e0*/  MUFU.TANH R72, R72 ;  /* 0x0000004800487308 */ /* 0x000e220000002400 */
[----:B------:R-:W-:-:S04]  /*138f0*/  ISETP.GT.AND P3, PT, R111, 0x81, PT ;  /* 0x000000816f00780c */ /* 0x000fc80003f64270 */
[----:B0-----:R-:W-:Y:S02]  /*13900*/  FSEL R100, R72, -INF , P3 ;  /* 0xff80000048647808 */ /* 0x001fe40001800000 */
[----:B-----5:R-:W-:-:S04]  /*13910*/  FMNMX.FTZ R72, R92, R14, !PT ;  /* 0x0000000e5c487209 */ /* 0x020fc80007810000 */
        /* <DEDUP_REMOVED lines=23> */
[----:B------:R-:W0:Y:S03]  /*13a90*/  MUFU.TANH R101, R101 ;  /* 0x0000006500657308 */ /* 0x000e260000002400 */
[----:B------:R-:W-:-:S04]  /*13aa0*/  FMNMX.FTZ R72, R93, R72, !PT ;  /* 0x000000485d487209 */ /* 0x000fc80007810000 */
[----:B------:R-:W-:-:S04]  /*13ab0*/  FMNMX.FTZ R72, R88, R72, !PT ;  /* 0x0000004858487209 */ /* 0x000fc80007810000 */
[----:B------:R-:W-:-:S04]  /*13ac0*/  FMNMX.FTZ R72, R96, R72, !PT ;  /* 0x0000004860487209 */ /* 0x000fc80007810000 */
[----:B------:R-:W-:Y:S02]  /*13ad0*/  FMNMX.FTZ R72, R83, R72, !PT ;  /* 0x0000004853487209 */ /* 0x000fe40007810000 */
[----:B------:R-:W-:Y:S02]  /*13ae0*/  ISETP.GT.AND P4, PT, R111, 0x79, PT ;  /* 0x000000796f00780c */ /* 0x000fe40003f84270 */
[----:B------:R-:W-:Y:S02]  /*13af0*/  FMNMX.FTZ R72, R89, R72, !PT ;  /* 0x0000004859487209 */ /* 0x000fe40007810000 */
[----:B0-----:R-:W-:Y:S02]  /*13b00*/  FSEL R101, R101, -INF , P4 ;  /* 0xff80000065657808 */ /* 0x001fe40002000000 */
[----:B------:R-:W-:Y:S02]  /*13b10*/  ISETP.GT.AND P4, PT, R111, 0x88, PT ;  /* 0x000000886f00780c */ /* 0x000fe40003f84270 */
[----:B------:R-:W-:Y:S01]  /*13b20*/  FMNMX.FTZ R72, R102, R72, !PT ;  /* 0x0000004866487209 */ /* 0x000fe20007810000 */
[----:B------:R-:W-:Y:S01]  /*13b30*/  IMAD.MOV.U32 R104, RZ, RZ, R126 ;  /* 0x000000ffff687224 */ /* 0x000fe200078e007e */
[----:B------:R-:W-:Y:S01]  /*13b40*/  FSEL R91, R73, -INF , P4 ;  /* 0xff800000495b7808 */ /* 0x000fe20002000000 */
[----:B------:R-:W-:Y:S01]  /*13b50*/  IMAD.MOV.U32 R126, RZ, RZ, R148 ;  /* 0x000000ffff7e7224 */ /* 0x000fe200078e0094 */
[----:B------:R-:W-:-:S02]  /*13b60*/  FMNMX.FTZ R72, R94, R72, !PT ;  /* 0x000000485e487209 */ /* 0x000fc40007810000 */
[C---:B------:R-:W-:Y:S02]  /*13b70*/  ISETP.GT.AND P3, PT, R138.reuse, RZ, PT ;  /* 0x000000ff8a00720c */ /* 0x040fe40003f64270 */
[----:B------:R-:W-:Y:S01]  /*13b80*/  ISETP.GT.AND P4, PT, R138, 0x1, PT ;  /* 0x000000018a00780c */ /* 0x000fe20003f84270 */
[----:B------:R-:W0:Y:S01]  /*13b90*/  MUFU.TANH R157, R157 ;  /* 0x0000009d009d7308 */ /* 0x000e220000002400 */
[----:B------:R-:W-:Y:S01]  /*13ba0*/  FMUL.FTZ R148, R87, UR60 ;  /* 0x0000003c57947c20 */ /* 0x000fe20008410000 */
[----:B------:R-:W-:Y:S02]  /*13bb0*/  FMNMX.FTZ R72, R101, R72, !PT ;  /* 0x0000004865487209 */ /* 0x000fe40007810000 */
[----:B------:R-:W-:Y:S02]  /*13bc0*/  FSEL R126, R126, -INF , P3 ;  /* 0xff8000007e7e7808 */ /* 0x000fe40001800000 */
[----:B------:R-:W-:Y:S02]  /*13bd0*/  FSEL R87, R104, -INF , P4 ;  /* 0xff80000068577808 */ /* 0x000fe40002000000 */
[----:B------:R-:W1:Y:S01]  /*13be0*/  MUFU.TANH R156, R156 ;  /* 0x0000009c009c7308 */ /* 0x000e620000002400 */
[----:B------:R-:W-:-:S02]  /*13bf0*/  ISETP.GT.AND P3, PT, R138, 0x9, PT ;  /* 0x000000098a00780c */ /* 0x000fc40003f64270 */
[----:B------:R-:W-:Y:S02]  /*13c00*/  ISETP.GT.AND P4, PT, R138, 0x10, PT ;  /* 0x000000108a00780c */ /* 0x000fe40003f84270 */
[----:B------:R-:W-:-:S03]  /*13c10*/  FMNMX.FTZ R72, R95, R72, !PT ;  /* 0x000000485f487209 */ /* 0x000fc60007810000 */
[----:B------:R-:W3:Y:S01]  /*13c20*/  MUFU.TANH R154, R154 ;  /* 0x0000009a009a7308 */ /* 0x000ee20000002400 */
[----:B------:R-:W-:Y:S02]  /*13c30*/  FSEL R124, R124, -INF , P3 ;  /* 0xff8000007c7c7808 */ /* 0x000fe40001800000 */
[----:B------:R-:W-:Y:S02]  /*13c40*/  FSEL R137, R137, -INF , P4 ;  /* 0xff80000089897808 */ /* 0x000fe40002000000 */
[----:B------:R-:W-:-:S03]  /*13c50*/  ISETP.GT.AND P3, PT, R138, 0x18, PT ;  /* 0x000000188a00780c */ /* 0x000fc60003f64270 */
[----:B------:R-:W4:Y:S01]  /*13c60*/  MUFU.TANH R153, R153 ;  /* 0x0000009900997308 */ /* 0x000f220000002400 */
[----:B------:R-:W-:Y:S02]  /*13c70*/  ISETP.GT.AND P4, PT, R138, 0x19, PT ;  /* 0x000000198a00780c */ /* 0x000fe40003f84270 */
[----:B------:R-:W-:Y:S02]  /*13c80*/  FMNMX.FTZ R72, R100, R72, !PT ;  /* 0x0000004864487209 */ /* 0x000fe40007810000 */
[----:B------:R-:W-:-:S03]  /*13c90*/  FSEL R112, R112, -INF , P3 ;  /* 0xff80000070707808 */ /* 0x000fc60001800000 */
[----:B------:R-:W4:Y:S01]  /*13ca0*/  MUFU.TANH R152, R152 ;  /* 0x0000009800987308 */ /* 0x000f220000002400 */
[----:B------:R-:W-:Y:S02]  /*13cb0*/  FSEL R111, R120, -INF , P4 ;  /* 0xff800000786f7808 */ /* 0x000fe40002000000 */
[C---:B------:R-:W-:Y:S02]  /*13cc0*/  ISETP.GT.AND P3, PT, R138.reuse, 0x21, PT ;  /* 0x000000218a00780c */ /* 0x040fe40003f64270 */
[----:B------:R-:W-:-:S03]  /*13cd0*/  ISETP.GT.AND P4, PT, R138, 0x28, PT ;  /* 0x000000288a00780c */ /* 0x000fc60003f84270 */
[----:B------:R-:W-:Y:S01]  /*13ce0*/  MUFU.TANH R151, R151 ;  /* 0x0000009700977308 */ /* 0x000fe20000002400 */
[----:B------:R-:W-:-:S07]  /*13cf0*/  FMNMX.FTZ R72, R91, R72, !PT ;  /* 0x000000485b487209 */ /* 0x000fce0007810000 */
[----:B------:R-:W4:Y:S01]  /*13d00*/  MUFU.TANH R150, R150 ;  /* 0x0000009600967308 */ /* 0x000f220000002400 */
[----:B0-----:R-:W-:Y:S02]  /*13d10*/  FSEL R104, R157, -INF , P3 ;  /* 0xff8000009d687808 */ /* 0x001fe40001800000 */
[----:B-1----:R-:W-:Y:S02]  /*13d20*/  FSEL R105, R156, -INF , P4 ;  /* 0xff8000009c697808 */ /* 0x002fe40002000000 */
[----:B------:R-:W-:-:S03]  /*13d30*/  FMNMX.FTZ R72, R99, R72, !PT ;  /* 0x0000004863487209 */ /* 0x000fc60007810000 */
[----:B------:R-:W0:Y:S01]  /*13d40*/  MUFU.TANH R116, R116 ;  /* 0x0000007400747308 */ /* 0x000e220000002400 */
[C---:B------:R-:W-:Y:S02]  /*13d50*/  ISETP.GT.AND P3, PT, R138.reuse, 0x30, PT ;  /* 0x000000308a00780c */ /* 0x040fe40003f64270 */
[----:B------:R-:W-:-:S05]  /*13d60*/  ISETP.GT.AND P4, PT, R138, 0x31, PT ;  /* 0x000000318a00780c */ /* 0x000fca0003f84270 */
[----:B------:R-:W-:Y:S01]  /*13d70*/  MUFU.TANH R117, R117 ;  /* 0x0000007500757308 */ /* 0x000fe20000002400 */
[----:B---3--:R-:W-:-:S07]  /*13d80*/  FSEL R107, R154, -INF , P3 ;  /* 0xff8000009a6b7808 */ /* 0x008fce0001800000 */
[----:B------:R-:W1:Y:S01]  /*13d90*/  MUFU.TANH R118, R118 ;  /* 0x0000007600767308 */ /* 0x000e620000002400 */
[----:B----4-:R-:W-:Y:S01]  /*13da0*/  FSEL R108, R153, -INF , P4 ;  /* 0xff800000996c7808 */ /* 0x010fe20002000000 */
[----:B------:R-:W3:Y:S01]  /*13db0*/  SHFL.BFLY PT, R73, R72, 0x2, 0x1f ;  /* 0x0c401f0048497f89 */ /* 0x000ee200000e0000 */
[C---:B------:R-:W-:Y:S02]  /*13dc0*/  ISETP.GT.AND P2, PT, R138.reuse, 0x38, PT ;  /* 0x000000388a00780c */ /* 0x040fe40003f44270 */
[----:B------:R-:W-:-:S03]  /*13dd0*/  ISETP.GT.AND P3, PT, R138, 0x39, PT ;  /* 0x000000398a00780c */ /* 0x000fc60003f64270 */
[----:B------:R-:W4:Y:S01]  /*13de0*/  MUFU.TANH R119, R119 ;  /* 0x0000007700777308 */ /* 0x000f220000002400 */
[----:B------:R-:W-:-:S07]  /*13df0*/  ISETP.GT.AND P4, PT, R138, 0x40, PT ;  /* 0x000000408a00780c */ /* 0x000fce0003f84270 */
[----:B------:R-:W3:Y:S01]  /*13e00*/  MUFU.TANH R149, R149 ;  /* 0x0000009500957308 */ /* 0x000ee20000002400 */
[----:B------:R-:W-:-:S07]  /*13e10*/  FSEL R109, R152, -INF , P2 ;  /* 0xff800000986d7808 */ /* 0x000fce0001000000 */
[----:B------:R-:W3:Y:S01]  /*13e20*/  MUFU.TANH R139, R139 ;  /* 0x0000008b008b7308 */ /* 0x000ee20000002400 */
[----:B------:R-:W-:Y:S02]  /*13e30*/  FSEL R115, R150, -INF , P4 ;  /* 0xff80000096737808 */ /* 0x000fe40002000000 */
[C---:B------:R-:W-:Y:S02]  /*13e40*/  ISETP.GT.AND P2, PT, R138.reuse, 0x41, PT ;  /* 0x000000418a00780c */ /* 0x040fe40003f44270 */
[----:B------:R-:W-:-:S03]  /*13e50*/  ISETP.GT.AND P4, PT, R138, 0x49, PT ;  /* 0x000000498a00780c */ /* 0x000fc60003f84270 */
[----:B------:R-:W3:Y:S01]  /*13e60*/  MUFU.TANH R122, R122 ;  /* 0x0000007a007a7308 */ /* 0x000ee20000002400 */
[----:B0-----:R-:W-:-:S07]  /*13e70*/  FSEL R116, R116, -INF , P2 ;  /* 0xff80000074747808 */ /* 0x001fce0001000000 */
[----:B------:R-:W0:Y:S01]  /*13e80*/  MUFU.TANH R143, R143 ;  /* 0x0000008f008f7308 */ /* 0x000e220000002400 */
[----:B-1----:R-:W-:-:S07]  /*13e90*/  FSEL R118, R118, -INF , P4 ;  /* 0xff80000076767808 */ /* 0x002fce0002000000 */
[----:B------:R-:W1:Y:S01]  /*13ea0*/  MUFU.TANH R142, R142 ;  /* 0x0000008e008e7308 */ /* 0x000e620000002400 */
[----:B------:R-:W-:-:S07]  /*13eb0*/  ISETP.GT.AND P2, PT, R138, 0x50, PT ;  /* 0x000000508a00780c */ /* 0x000fce0003f44270 */
[----:B------:R4:W-:Y:S01]  /*13ec0*/  MUFU.TANH R147, R114 ;  /* 0x0000007200937308 */ /* 0x0009e20000002400 */
[C---:B------:R-:W-:Y:S02]  /*13ed0*/  ISETP.GT.AND P4, PT, R138.reuse, 0x58, PT ;  /* 0x000000588a00780c */ /* 0x040fe40003f84270 */
[----:B----4-:R-:W-:Y:S02]  /*13ee0*/  FSEL R114, R151, -INF , P3 ;  /* 0xff80000097727808 */ /* 0x010fe40001800000 */
[----:B------:R-:W-:-:S03]  /*13ef0*/  ISETP.GT.AND P3, PT, R138, 0x48, PT ;  /* 0x000000488a00780c */ /* 0x000fc60003f64270 */
[----:B------:R-:W4:Y:S01]  /*13f00*/  MUFU.TANH R141, R141 ;  /* 0x0000008d008d7308 */ /* 0x000f220000002400 */
[----:B------:R-:W-:Y:S02]  /*13f10*/  FSEL R117, R117, -INF , P3 ;  /* 0xff80000075757808 */ /* 0x000fe40001800000 */
[----:B------:R-:W-:-:S05]  /*13f20*/  ISETP.GT.AND P3, PT, R138, 0x51, PT ;  /* 0x000000518a00780c */ /* 0x000fca0003f64270 */
[----:B------:R-:W2:Y:S01]  /*13f30*/  MUFU.TANH R140, R140 ;  /* 0x0000008c008c7308 */ /* 0x000ea20000002400 */
[----:B------:R-:W-:-:S07]  /*13f40*/  FSEL R119, R119, -INF , P2 ;  /* 0xff80000077777808 */ /* 0x000fce0001000000 */
[----:B------:R-:W2:Y:S01]  /*13f50*/  MUFU.TANH R145, R145 ;  /* 0x0000009100917308 */ /* 0x000ea20000002400 */
[----:B---3--:R-:W-:Y:S02]  /*13f60*/  FSEL R120, R149, -INF , P3 ;  /* 0xff80000095787808 */ /* 0x008fe40001800000 */
[----:B------:R-:W-:Y:S02]  /*13f70*/  FSEL R121, R139, -INF , P4 ;  /* 0xff8000008b797808 */ /* 0x000fe40002000000 */
[----:B------:R-:W-:-:S03]  /*13f80*/  ISETP.GT.AND P2, PT, R138, 0x59, PT ;  /* 0x000000598a00780c */ /* 0x000fc60003f44270 */
[----:B------:R-:W3:Y:S01]  /*13f90*/  MUFU.TANH R146, R146 ;  /* 0x0000009200927308 */ /* 0x000ee20000002400 */
[C---:B------:R-:W-:Y:S02]  /*13fa0*/  ISETP.GT.AND P3, PT, R138.reuse, 0x60, PT ;  /* 0x000000608a00780c */ /* 0x040fe40003f64270 */
[----:B------:R-:W-:-:S05]  /*13fb0*/  ISETP.GT.AND P4, PT, R138, 0x61, PT ;  /* 0x000000618a00780c */ /* 0x000fca0003f84270 */
[----:B------:R-:W3:Y:S01]  /*13fc0*/  MUFU.TANH R148, R148 ;  /* 0x0000009400947308 */ /* 0x000ee20000002400 */
[----:B------:R-:W-:Y:S02]  /*13fd0*/  FSEL R122, R122, -INF , P2 ;  /* 0xff8000007a7a7808 */ /* 0x000fe40001000000 */
[----:B0-----:R-:W-:Y:S02]  /*13fe0*/  FSEL R143, R143, -INF , P3 ;  /* 0xff8000008f8f7808 */ /* 0x001fe40001800000 */
[----:B-1----:R-:W-:Y:S02]  /*13ff0*/  FSEL R142, R142, -INF , P4 ;  /* 0xff8000008e8e7808 */ /* 0x002fe40002000000 */
[C---:B------:R-:W-:Y:S02]  /*14000*/  ISETP.GT.AND P2, PT, R138.reuse, 0x68, PT ;  /* 0x000000688a00780c */ /* 0x040fe40003f44270 */
[C---:B------:R-:W-:Y:S02]  /*14010*/  ISETP.GT.AND P3, PT, R138.reuse, 0x69, PT ;  /* 0x000000698a00780c */ /* 0x040fe40003f64270 */
[----:B------:R-:W-:-:S02]  /*14020*/  ISETP.GT.AND P4, PT, R138, 0x70, PT ;  /* 0x000000708a00780c */ /* 0x000fc40003f84270 */
[----:B------:R-:W-:Y:S02]  /*14030*/  FMNMX.FTZ R72, R72, R73, !PT ;  /* 0x0000004948487209 */ /* 0x000fe40007810000 */
[----:B----4-:R-:W-:Y:S02]  /*14040*/  FSEL R141, R141, -INF , P2 ;  /* 0xff8000008d8d7808 */ /* 0x010fe40001000000 */
[----:B--2---:R-:W-:Y:S02]  /*14050*/  FSEL R140, R140, -INF , P3 ;  /* 0xff8000008c8c7808 */ /* 0x004fe40001800000 */
[----:B------:R-:W-:Y:S02]  /*14060*/  FSEL R145, R145, -INF , P4 ;  /* 0xff80000091917808 */ /* 0x000fe40002000000 */
[C---:B------:R-:W-:Y:S02]  /*14070*/  ISETP.GT.AND P2, PT, R138.reuse, 0x71, PT ;  /* 0x000000718a00780c */ /* 0x040fe40003f44270 */
[----:B------:R-:W-:-:S02]  /*14080*/  ISETP.GT.AND P3, PT, R138, 0x78, PT ;  /* 0x000000788a00780c */ /* 0x000fc40003f64270 */
[----:B------:R-:W-:Y:S01]  /*14090*/  ISETP.GT.AND P4, PT, R138, 0x79, PT ;  /* 0x000000798a00780c */ /* 0x000fe20003f84270 */
[----:B------:R-:W0:Y:S01]  /*140a0*/  SHFL.BFLY PT, R73, R72, 0x1, 0x1f ;  /* 0x0c201f0048497f89 */ /* 0x000e2200000e0000 */
[----:B---3--:R-:W-:Y:S02]  /*140b0*/  FSEL R146, R146, -INF , P2 ;  /* 0xff80000092927808 */ /* 0x008fe40001000000 */
[----:B------:R-:W-:Y:S02]  /*140c0*/  FSEL R147, R147, -INF , P3 ;  /* 0xff80000093937808 */ /* 0x000fe40001800000 */
[----:B------:R-:W-:Y:S02]  /*140d0*/  FSEL R148, R148, -INF , P4 ;  /* 0xff80000094947808 */ /* 0x000fe40002000000 */
[C---:B------:R-:W-:Y:S02]  /*140e0*/  ISETP.GT.AND P2, PT, R138.reuse, 0x80, PT ;  /* 0x000000808a00780c */ /* 0x040fe40003f44270 */
[----:B------:R-:W-:-:S02]  /*140f0*/  ISETP.GT.AND P3, PT, R138, 0x81, PT ;  /* 0x000000818a00780c */ /* 0x000fc40003f64270 */
[C---:B------:R-:W-:Y:S02]  /*14100*/  ISETP.GT.AND P4, PT, R138.reuse, 0x88, PT ;  /* 0x000000888a00780c */ /* 0x040fe40003f84270 */
[----:B------:R-:W-:Y:S02]  /*14110*/  ISETP.GT.AND P5, PT, R138, 0x89, PT ;  /* 0x000000898a00780c */ /* 0x000fe40003fa4270 */
[----:B------:R-:W2:Y:S01]  /*14120*/  LDL R138, [R1+0x7c] ;  /* 0x00007c00018a7983 */ /* 0x000ea20000100800 */
[----:B0-----:R-:W-:-:S04]  /*14130*/  FMNMX.FTZ R72, R72, R73, !PT ;  /* 0x0000004948487209 */ /* 0x001fc80007810000 */
[----:B------:R-:W-:-:S04]  /*14140*/  FSETP.NEU.FTZ.AND P6, PT, R72, -INF , PT ;  /* 0xff8000004800780b */ /* 0x000fc80003fdd000 */
[----:B------:R-:W-:Y:S01]  /*14150*/  FSEL R73, R72, RZ, P6 ;  /* 0x000000ff48497208 */ /* 0x000fe20003000000 */
[----:B------:R-:W-:-:S04]  /*14160*/  FMUL.FTZ R74, R74, UR60 ;  /* 0x0000003c4a4a7c20 */ /* 0x000fc80008410000 */
[----:B------:R-:W-:Y:S01]  /*14170*/  FADD.FTZ R14, -R73, R14 ;  /* 0x0000000e490e7221 */ /* 0x000fe20000010100 */
[----:B------:R-:W-:Y:S01]  /*14180*/  IMAD.U32 R73, RZ, RZ, UR4 ;  /* 0x00000004ff497e24 */ /* 0x000fe2000f8e00ff */
[----:B------:R-:W0:Y:S03]  /*14190*/  MUFU.TANH R74, R74 ;  /* 0x0000004a004a7308 */ /* 0x000e260000002400 */
[----:B------:R-:W-:-:S05]  /*141a0*/  FMUL.FTZ R86, R72, R73 ;  /* 0x0000004948567220 */ /* 0x000fca0000410000 */
[----:B------:R-:W-:Y:S01]  /*141b0*/  FSEL R86, R86, RZ, P6 ;  /* 0x000000ff56567208 */ /* 0x000fe20003000000 */
[----:B------:R-:W-:-:S04]  /*141c0*/  FMUL.FTZ R14, R14, R73 ;  /* 0x000000490e0e7220 */ /* 0x000fc80000410000 */
[-CC-:B------:R-:W-:Y:S01]  /*141d0*/  FFMA.FTZ R92, R92, R73.reuse, -R86.reuse ;  /* 0x000000495c5c7223 */ /* 0x180fe20000010856 */
[-CC-:B------:R-:W-:Y:S01]  /*141e0*/  FFMA.FTZ R84, R84, R73.reuse, -R86.reuse ;  /* 0x0000004954547223 */ /* 0x180fe20000010856 */
[----:B------:R-:W-:Y:S01]  /*141f0*/  MUFU.EX2 R14, R14 ;  /* 0x0000000e000e7308 */ /* 0x000fe20000000800 */
[----:B0-----:R-:W-:Y:S01]  /*14200*/  FSEL R149, R74, -INF , P2 ;  /* 0xff8000004a957808 */ /* 0x001fe20001000000 */
[----:B------:R-:W-:-:S06]  /*14210*/  FFMA.FTZ R74, R110, R73, -R86 ;  /* 0x000000496e4a7223 */ /* 0x000fcc0000010856 */
[----:B------:R-:W0:Y:S01]  /*14220*/  MUFU.EX2 R92, R92 ;  /* 0x0000005c005c7308 */ /* 0x000e220000000800 */
[----:B------:R-:W-:-:S07]  /*14230*/  FFMA.FTZ R85, R85, R73, -R86 ;  /* 0x0000004955557223 */ /* 0x000fce0000010856 */
[----:B------:R-:W1:Y:S08]  /*14240*/  MUFU.EX2 R84, R84 ;  /* 0x0000005400547308 */ /* 0x000e700000000800 */
[----:B------:R-:W3:Y:S01]  /*14250*/  MUFU.EX2 R74, R74 ;  /* 0x0000004a004a7308 */ /* 0x000ee20000000800 */
[-CC-:B------:R-:W-:Y:S01]  /*14260*/  FFMA.FTZ R136, R136, R73.reuse, -R86.reuse ;  /* 0x0000004988887223 */ /* 0x180fe20000010856 */
[-CC-:B------:R-:W-:Y:S01]  /*14270*/  FFMA.FTZ R135, R135, R73.reuse, -R86.reuse ;  /* 0x0000004987877223 */ /* 0x180fe20000010856 */
[-CC-:B------:R-:W-:Y:S01]  /*14280*/  FFMA.FTZ R134, R134, R73.reuse, -R86.reuse ;  /* 0x0000004986867223 */ /* 0x180fe20000010856 */
[----:B------:R-:W-:-:S04]  /*14290*/  FFMA.FTZ R133, R133, R73, -R86 ;  /* 0x0000004985857223 */ /* 0x000fc80000010856 */
[----:B------:R-:W4:Y:S01]  /*142a0*/  MUFU.EX2 R85, R85 ;  /* 0x0000005500557308 */ /* 0x000f220000000800 */
        /* <DEDUP_REMOVED lines=28> */
[----:B0-----:R-:W-:-:S04]  /*14470*/  FFMA.FTZ R86, R14, R155, R92 ;  /* 0x0000009b0e567223 */ /* 0x001fc8000001005c */
[C---:B-1----:R-:W-:Y:S01]  /*14480*/  FADD.FTZ R86, R84.reuse, R86 ;  /* 0x0000005654567221 */ /* 0x042fe20000010000 */
[----:B------:R-:W-:-:S03]  /*14490*/  F2FP.BF16.F32.PACK_AB R84, R84, R92 ;  /* 0x0000005c5454723e */ /* 0x000fc600000010ff */
[----:B---3--:R-:W-:-:S04]  /*144a0*/  FADD.FTZ R86, R74, R86 ;  /* 0x000000564a567221 */ /* 0x008fc80000010000 */
[C---:B----4-:R-:W-:Y:S01]  /*144b0*/  FADD.FTZ R92, R85.reuse, R86 ;  /* 0x00000056555c7221 */ /* 0x050fe20000010000 */
[----:B------:R-:W-:Y:S02]  /*144c0*/  F2FP.BF16.F32.PACK_AB R86, R85, R74 ;  /* 0x0000004a5556723e */ /* 0x000fe400000010ff */
        /* <DEDUP_REMOVED lines=26> */
[----:B------:R-:W-:-:S03]  /*14670*/  FMUL.FTZ R150, R75, UR60 ;  /* 0x0000003c4b967c20 */ /* 0x000fc60008410000 */
[----:B------:R-:W-:Y:S01]  /*14680*/  FMNMX.FTZ R74, R141, R74, !PT ;  /* 0x0000004a8d4a7209 */ /* 0x000fe20007810000 */
[----:B------:R-:W-:-:S03]  /*14690*/  FMUL.FTZ R151, R78, UR60 ;  /* 0x0000003c4e977c20 */ /* 0x000fc60008410000 */
[----:B------:R-:W-:Y:S01]  /*146a0*/  FMNMX.FTZ R74, R140, R74, !PT ;  /* 0x0000004a8c4a7209 */ /* 0x000fe20007810000 */
[----:B------:R-:W0:Y:S01]  /*146b0*/  MUFU.TANH R150, R150 ;  /* 0x0000009600967308 */ /* 0x000e220000002400 */
[----:B------:R-:W-:Y:S02]  /*146c0*/  FMUL.FTZ R152, R79, UR60 ;  /* 0x0000003c4f987c20 */ /* 0x000fe40008410000 */
[----:B------:R-:W-:-:S04]  /*146d0*/  FMNMX.FTZ R74, R145, R74, !PT ;  /* 0x0000004a914a7209 */ /* 0x000fc80007810000 */
[----:B------:R-:W-:Y:S01]  /*146e0*/  FMNMX.FTZ R74, R146, R74, !PT ;  /* 0x0000004a924a7209 */ /* 0x000fe20007810000 */
[----:B------:R-:W1:Y:S03]  /*146f0*/  MUFU.TANH R151, R151 ;  /* 0x0000009700977308 */ /* 0x000e660000002400 */
[----:B------:R-:W-:-:S05]  /*14700*/  FMNMX.FTZ R74, R147, R74, !PT ;  /* 0x0000004a934a7209 */ /* 0x000fca0007810000 */
[----:B------:R-:W3:Y:S01]  /*14710*/  MUFU.TANH R152, R152 ;  /* 0x0000009800987308 */ /* 0x000ee20000002400 */
[----:B------:R-:W-:Y:S02]  /*14720*/  FMNMX.FTZ R74, R148, R74, !PT ;  /* 0x0000004a944a7209 */ /* 0x000fe40007810000 */
[----:B0-----:R-:W-:Y:S02]  /*14730*/  FSEL R150, R150, -INF , P3 ;  /* 0xff80000096967808 */ /* 0x001fe40001800000 */
[----:B------:R-:W-:Y:S02]  /*14740*/  FMNMX.FTZ R74, R149, R74, !PT ;  /* 0x0000004a954a7209 */ /* 0x000fe40007810000 */
[----:B-1----:R-:W-:Y:S02]  /*14750*/  FSEL R151, R151, -INF , P4 ;  /* 0xff80000097977808 */ /* 0x002fe40002000000 */
[----:B------:R-:W-:-:S04]  /*14760*/  FMNMX.FTZ R74, R150, R74, !PT ;  /* 0x0000004a964a7209 */ /* 0x000fc80007810000 */
[----:B------:R-:W-:Y:S02]  /*14770*/  FMNMX.FTZ R74, R151, R74, !PT ;  /* 0x0000004a974a7209 */ /* 0x000fe40007810000 */
[----:B---3--:R-:W-:-:S04]  /*14780*/  FSEL R152, R152, -INF , P5 ;  /* 0xff80000098987808 */ /* 0x008fc80002800000 */
[----:B------:R-:W-:-:S05]  /*14790*/  FMNMX.FTZ R74, R152, R74, !PT ;  /* 0x0000004a984a7209 */ /* 0x000fca0007810000 */
[----:B------:R-:W0:Y:S02]  /*147a0*/  SHFL.BFLY PT, R75, R74, 0x2, 0x1f ;  /* 0x0c401f004a4b7f89 */ /* 0x000e2400000e0000 */
[----:B0-----:R-:W-:-:S05]  /*147b0*/  FMNMX.FTZ R74, R74, R75, !PT ;  /* 0x0000004b4a4a7209 */ /* 0x001fca0007810000 */
[----:B------:R-:W0:Y:S02]  /*147c0*/  SHFL.BFLY PT, R75, R74, 0x1, 0x1f ;  /* 0x0c201f004a4b7f89 */ /* 0x000e2400000e0000 */
[----:B0-----:R-:W-:-:S04]  /*147d0*/  FMNMX.FTZ R74, R74, R75, !PT ;  /* 0x0000004b4a4a7209 */ /* 0x001fc80007810000 */
[C---:B------:R-:W-:Y:S01]  /*147e0*/  FSETP.NEU.FTZ.AND P2, PT, R74.reuse, -INF , PT ;  /* 0xff8000004a00780b */ /* 0x040fe20003f5d000 */
[----:B------:R-:W-:-:S03]  /*147f0*/  FMUL.FTZ R110, R74, R73 ;  /* 0x000000494a6e7220 */ /* 0x000fc60000410000 */
[----:B------:R-:W-:Y:S02]  /*14800*/  FSEL R85, R74, RZ, P2 ;  /* 0x000000ff4a557208 */ /* 0x000fe40001000000 */
[----:B------:R-:W-:-:S03]  /*14810*/  FSEL R110, R110, RZ, P2 ;  /* 0x000000ff6e6e7208 */ /* 0x000fc60001000000 */
[----:B------:R-:W-:Y:S02]  /*14820*/  FADD.FTZ R85, -R85, R0 ;  /* 0x0000000055557221 */ /* 0x000fe40000010100 */
        /* <DEDUP_REMOVED lines=36> */
[----:B--2---:R-:W-:Y:S01]  /*14a70*/  LOP3.LUT R110, R138, 0x10000, RZ, 0xfc, !PT ;  /* 0x000100008a6e7812 */ /* 0x004fe200078efcff */
[----:B------:R-:W-:Y:S01]  /*14a80*/  WARPGROUP.ARRIVE ;  /* 0x00000000000079c5 */ /* 0x000fe20000000000 */
[----:B------:R-:W2:Y:S03]  /*14a90*/  LDL.LU R137, [R1+0x34] ;  /* 0x0000340001897983 */ /* 0x000ea60000300800 */
        /* <DEDUP_REMOVED lines=10> */
[C---:B------:R-:W-:Y:S01]  /*14b40*/  VIADD R112, R110.reuse, 0x900 ;  /* 0x000009006e707836 */ /* 0x040fe20000000000 */
[----:B------:R-:W-:-:S04]  /*14b50*/  R2UR UR4, R110 ;  /* 0x000000006e0472ca */ /* 0x000fc800000e0000 */
[----:B------:R-:W-:Y:S01]  /*14b60*/  R2UR UR28, R112 ;  /* 0x00000000701c72ca */ /* 0x000fe200000e0000 */
[C---:B------:R-:W-:Y:S02]  /*14b70*/  VIADD R112, R110.reuse, 0xa80 ;  /* 0x00000a806e707836 */ /* 0x040fe40000000000 */
[----:B------:R-:W-:-:S05]  /*14b80*/  VIADD R110, R110, 0xc00 ;  /* 0x00000c006e6e7836 */ /* 0x000fca0000000000 */
[----:B------:R-:W-:Y:S01]  /*14b90*/  R2UR UR36, R110 ;  /* 0x000000006e2472ca */ /* 0x000fe200000e0000 */
[----:B------:R-:W-:-:S05]  /*14ba0*/  VIADD R110, R16, 0x200 ;  /* 0x00000200106e7836 */ /* 0x000fca0000000000 */
[----:B------:R-:W-:Y:S01]  /*14bb0*/  SHF.R.U32.HI R110, RZ, 0x4, R110 ;  /* 0x00000004ff6e7819 */ /* 0x000fe2000001166e */
[----:B------:R-:W-:-:S03]  /*14bc0*/  IMAD.MOV.U32 R111, RZ, RZ, -0x3ffffff0 ;  /* 0xc0000010ff6f7424 */ /* 0x000fc600078e00ff */
[----:B------:R-:W-:-:S04]  /*14bd0*/  LOP3.LUT R110, R110, 0x3fff, RZ, 0xc0, !PT ;  /* 0x00003fff6e6e7812 */ /* 0x000fc800078ec0ff */
[----:B------:R-:W-:Y:S02]  /*14be0*/  LOP3.LUT R110, R110, 0x2400000, RZ, 0xfc, !PT ;  /* 0x024000006e6e7812 */ /* 0x000fe400078efcff */
[C---:B------:R-:W-:Y:S02]  /*14bf0*/  R2UR UR5, R111.reuse ;  /* 0x000000006f0572ca */ /* 0x040fe400000e0000 */
[----:B------:R-:W-:Y:S01]  /*14c00*/  R2UR UR37, R111 ;  /* 0x000000006f2572ca */ /* 0x000fe200000e0000 */
[----:B------:R-:W-:Y:S02]  /*14c10*/  IMAD R110, R20, 0x6c0, R110 ;  /* 0x000006c0146e7824 */ /* 0x000fe400078e026e */
[----:B------:R-:W-:-:S03]  /*14c20*/  IMAD.MOV.U32 R111, RZ, RZ, -0x7fffffe0 ;  /* 0x80000020ff6f7424 */ /* 0x000fc600078e00ff */
[----:B------:R-:W-:Y:S02]  /*14c30*/  R2UR UR6, R110 ;  /* 0x000000006e0672ca */ /* 0x000fe400000e0000 */
[----:B------:R-:W-:-:S13]  /*14c40*/  R2UR UR7, R111 ;  /* 0x000000006f0772ca */ /* 0x000fda00000e0000 */
[----:B------:R-:W-:Y:S01]  /*14c50*/  HGMMA.64x96x16.F32.BF16 R24, gdesc[UR4].tnspB, R24, gsb0 ;  /* 0x41600000041879f0 */ /* 0x000fe20008001818 */
[----:B------:R-:W-:Y:S01]  /*14c60*/  IMAD.MOV.U32 R113, RZ, RZ, -0x3ffffff0 ;  /* 0xc0000010ff717424 */ /* 0x000fe200078e00ff */
[----:B------:R-:W-:Y:S01]  /*14c70*/  R2UR UR32, R112 ;  /* 0x00000000702072ca */ /* 0x000fe200000e0000 */
[----:B------:R-:W-:-:S03]  /*14c80*/  VIADD R112, R110, 0x40 ;  /* 0x000000406e707836 */ /* 0x000fc60000000000 */
[C---:B------:R-:W-:Y:S02]  /*14c90*/  R2UR UR9, R113.reuse ;  /* 0x00000000710972ca */ /* 0x040fe400000e0000 */
[C---:B------:R-:W-:Y:S02]  /*14ca0*/  R2UR UR13, R113.reuse ;  /* 0x00000000710d72ca */ /* 0x040fe400000e0000 */
[C---:B------:R-:W-:Y:S02]  /*14cb0*/  R2UR UR17, R113.reuse ;  /* 0x00000000711172ca */ /* 0x040fe400000e0000 */
[C---:B------:R-:W-:Y:S02]  /*14cc0*/  R2UR UR21, R113.reuse ;  /* 0x00000000711572ca */ /* 0x040fe400000e0000 */
[C---:B------:R-:W-:Y:S02]  /*14cd0*/  R2UR UR25, R113.reuse ;  /* 0x00000000711972ca */ /* 0x040fe400000e0000 */
[----:B------:R-:W-:-:S02]  /*14ce0*/  R2UR UR29, R113 ;  /* 0x00000000711d72ca */ /* 0x000fc400000e0000 */
[----:B------:R-:W-:Y:S01]  /*14cf0*/  R2UR UR33, R113 ;  /* 0x00000000712172ca */ /* 0x000fe200000e0000 */
[----:B------:R-:W-:Y:S01]  /*14d00*/  IMAD.MOV.U32 R113, RZ, RZ, -0x7fffffe0 ;  /* 0x80000020ff717424 */ /* 0x000fe200078e00ff */
[----:B------:R-:W-:-:S04]  /*14d10*/  R2UR UR10, R112 ;  /* 0x00000000700a72ca */ /* 0x000fc800000e0000 */
[----:B------:R-:W-:Y:S01]  /*14d20*/  R2UR UR11, R113 ;  /* 0x00000000710b72ca */ /* 0x000fe200000e0000 */
[----:B------:R-:W-:Y:S02]  /*14d30*/  WARPGROUP.DEPBAR.LE gsb0, 0x0 ;  /* 0x00008000000079c5 */ /* 0x000fe40000010000 */
[----:B------:R-:W-:-:S10]  /*14d40*/  WARPGROUP.ARRIVE ;  /* 0x00000000000079c5 */ /* 0x000fd40000000000 */
[----:B------:R-:W-:Y:S01]  /*14d50*/  HGMMA.64x96x16.F32.BF16 R24, gdesc[UR8].tnspB, R24, gsb0 ;  /* 0x41600000081879f0 */ /* 0x000fe20008001818 */
[----:B------:R-:W-:Y:S02]  /*14d60*/  VIADD R112, R110, 0x80 ;  /* 0x000000806e707836 */ /* 0x000fe40000000000 */
[----:B------:R-:W-:-:S03]  /*14d70*/  IMAD.MOV.U32 R113, RZ, RZ, -0x7fffffe0 ;  /* 0x80000020ff717424 */ /* 0x000fc600078e00ff */
[----:B------:R-:W-:Y:S02]  /*14d80*/  R2UR UR14, R112 ;  /* 0x00000000700e72ca */ /* 0x000fe400000e0000 */
[----:B------:R-:W-:Y:S01]  /*14d90*/  R2UR UR15, R113 ;  /* 0x00000000710f72ca */ /* 0x000fe200000e0000 */
[----:B------:R-:W-:Y:S02]  /*14da0*/  VIADD R112, R110, 0xc0 ;  /* 0x000000c06e707836 */ /* 0x000fe40000000000 */
[----:B------:R-:W-:Y:S01]  /*14db0*/  IMAD.MOV.U32 R113, RZ, RZ, -0x7fffffe0 ;  /* 0x80000020ff717424 */ /* 0x000fe200078e00ff */
[----:B------:R-:W-:Y:S02]  /*14dc0*/  WARPGROUP.DEPBAR.LE gsb0, 0x0 ;  /* 0x00008000000079c5 */ /* 0x000fe40000010000 */
[----:B------:R-:W-:-:S07]  /*14dd0*/  WARPGROUP.ARRIVE ;  /* 0x00000000000079c5 */ /* 0x000fce0000000000 */
[----:B------:R-:W-:Y:S01]  /*14de0*/  HGMMA.64x96x16.F32.BF16 R24, gdesc[UR12].tnspB, R24, gsb0 ;  /* 0x416000000c1879f0 */ /* 0x000fe20008001818 */
[----:B------:R-:W-:Y:S02]  /*14df0*/  R2UR UR18, R112 ;  /* 0x00000000701272ca */ /* 0x000fe400000e0000 */
[----:B------:R-:W-:Y:S01]  /*14e00*/  R2UR UR19, R113 ;  /* 0x00000000711372ca */ /* 0x000fe200000e0000 */
[----:B------:R-:W-:Y:S02]  /*14e10*/  VIADD R112, R110, 0x100 ;  /* 0x000001006e707836 */ /* 0x000fe40000000000 */
[----:B------:R-:W-:-:S03]  /*14e20*/  IMAD.MOV.U32 R113, RZ, RZ, -0x7fffffe0 ;  /* 0x80000020ff717424 */ /* 0x000fc600078e00ff */
[----:B------:R-:W-:Y:S01]  /*14e30*/  R2UR UR22, R112 ;  /* 0x00000000701672ca */ /* 0x000fe200000e0000 */
[----:B------:R-:W-:Y:S02]  /*14e40*/  WARPGROUP.DEPBAR.LE gsb0, 0x0 ;  /* 0x00008000000079c5 */ /* 0x000fe40000010000 */
[----:B------:R-:W-:-:S06]  /*14e50*/  WARPGROUP.ARRIVE ;  /* 0x00000000000079c5 */ /* 0x000fcc0000000000 */
        /* <DEDUP_REMOVED lines=30> */
[----:B------:R-:W-:Y:S01]  /*15040*/  FMUL.FTZ R85, R85, R73 ;  /* 0x0000004955557220 */ /* 0x000fe20000410000 */
[----:B------:R-:W-:Y:S01]  /*15050*/  MUFU.EX2 R126, R126 ;  /* 0x0000007e007e7308 */ /* 0x000fe20000000800 */
[----:B------:R-:W0:Y:S07]  /*15060*/  S2R R155, SR_TID.X ;  /* 0x00000000009b7919 */ /* 0x000e2e0000002100 */
[----:B------:R-:W2:Y:S08]  /*15070*/  MUFU.EX2 R110, R85 ;  /* 0x00000055006e7308 */ /* 0x000eb00000000800 */
[----:B------:R-:W1:Y:S08]  /*15080*/  MUFU.EX2 R87, R87 ;  /* 0x0000005700577308 */ /* 0x000e700000000800 */
[----:B------:R-:W3:Y:S01]  /*15090*/  MUFU.EX2 R123, R123 ;  /* 0x0000007b007b7308 */ /* 0x000ee20000000800 */
[----:B--2---:R-:W-:-:S07]  /*150a0*/  FFMA.FTZ R111, R110, R137, R126 ;  /* 0x000000896e6f7223 */ /* 0x004fce000001007e */
[----:B------:R-:W2:Y:S01]  /*150b0*/  MUFU.EX2 R124, R124 ;  /* 0x0000007c007c7308 */ /* 0x000ea20000000800 */
[----:B------:R-:W-:Y:S02]  /*150c0*/  WARPGROUP.DEPBAR.LE gsb0, 0x0 ;  /* 0x00008000000079c5 */ /* 0x000fe40000010000 */
[----:B------:R-:W-:-:S06]  /*150d0*/  WARPGROUP.ARRIVE ;  /* 0x00000000000079c5 */ /* 0x000fcc0000000000 */
[----:B------:R-:W-:Y:S01]  /*150e0*/  HGMMA.64x96x16.F32.BF16 R24, gdesc[UR36].tnspB, R24, gsb0 ;  /* 0x41600000241879f0 */ /* 0x000fe20008001818 */
[----:B------:R-:W4:Y:S01]  /*150f0*/  MUFU.EX2 R136, R136 ;  /* 0x0000008800887308 */ /* 0x000f220000000800 */
[----:B-1----:R-:W-:-:S07]  /*15100*/  FADD.FTZ R111, R87, R111 ;  /* 0x0000006f576f7221 */ /* 0x002fce0000010000 */
[----:B------:R-:W1:Y:S01]  /*15110*/  MUFU.EX2 R0, R0 ;  /* 0x0000000000007308 */ /* 0x000e620000000800 */
[----:B------:R-:W-:Y:S02]  /*15120*/  @!P0 IMAD R112, R20, 0x8, R16 ;  /* 0x0000000814708824 */ /* 0x000fe400078e0210 */
[----:B---3--:R-:W-:-:S05]  /*15130*/  FADD.FTZ R20, R123, R111 ;  /* 0x0000006f7b147221 */ /* 0x008fca0000010000 */
[----:B------:R-:W3:Y:S08]  /*15140*/  MUFU.EX2 R135, R135 ;  /* 0x0000008700877308 */ /* 0x000ef00000000800 */
[----:B------:R-:W3:Y:S01]  /*15150*/  MUFU.EX2 R75, R75 ;  /* 0x0000004b004b7308 */ /* 0x000ee20000000800 */
[----:B--2---:R-:W-:-:S07]  /*15160*/  FADD.FTZ R20, R124, R20 ;  /* 0x000000147c147221 */ /* 0x004fce0000010000 */
[----:B------:R-:W2:Y:S08]  /*15170*/  MUFU.EX2 R134, R134 ;  /* 0x0000008600867308 */ /* 0x000eb00000000800 */
[----:B------:R-:W2:Y:S01]  /*15180*/  MUFU.EX2 R78, R78 ;  /* 0x0000004e004e7308 */ /* 0x000ea20000000800 */
[----:B----4-:R-:W-:Y:S01]  /*15190*/  FADD.FTZ R92, R136, R92 ;  /* 0x0000005c885c7221 */ /* 0x010fe20000010000 */
[----:B-1----:R-:W-:-:S06]  /*151a0*/  FADD.FTZ R20, R0, R20 ;  /* 0x0000001400147221 */ /* 0x002fcc0000010000 */
[----:B------:R-:W1:Y:S08]  /*151b0*/  MUFU.EX2 R133, R133 ;  /* 0x0000008500857308 */ /* 0x000e700000000800 */
[----:B------:R-:W4:Y:S01]  /*151c0*/  MUFU.EX2 R79, R79 ;  /* 0x0000004f004f7308 */ /* 0x000f220000000800 */
[----:B0-----:R-:W-:Y:S01]  /*151d0*/  SHF.R.U32.HI R138, RZ, 0x7, R155 ;  /* 0x00000007ff8a7819 */ /* 0x001fe2000001169b */
[----:B---3--:R-:W-:-:S06]  /*151e0*/  FADD.FTZ R92, R135, R92 ;  /* 0x0000005c875c7221 */ /* 0x008fcc0000010000 */
[----:B------:R-:W0:Y:S01]  /*151f0*/  MUFU.EX2 R132, R132 ;  /* 0x0000008400847308 */ /* 0x000e220000000800 */
[----:B------:R-:W-:-:S07]  /*15200*/  FADD.FTZ R20, R75, R20 ;  /* 0x000000144b147221 */ /* 0x000fce0000010000 */
[----:B------:R-:W3:Y:S01]  /*15210*/  MUFU.EX2 R103, R103 ;  /* 0x0000006700677308 */ /* 0x000ee20000000800 */
[----:B--2---:R-:W-:Y:S01]  /*15220*/  FADD.FTZ R92, R134, R92 ;  /* 0x0000005c865c7221 */ /* 0x004fe20000010000 */
[----:B------:R-:W-:-:S06]  /*15230*/  F2FP.BF16.F32.PACK_AB R137, R75, R0 ;  /* 0x000000004b89723e */ /* 0x000fcc00000010ff */
[----:B------:R-:W2:Y:S01]  /*15240*/  MUFU.EX2 R131, R131 ;  /* 0x0000008300837308 */ /* 0x000ea20000000800 */
[----:B------:R-:W-:Y:S02]  /*15250*/  VIADD R85, R138, 0x9 ;  /* 0x000000098a557836 */ /* 0x000fe40000000000 */
[----:B------:R-:W-:-:S05]  /*15260*/  FADD.FTZ R0, R78, R20 ;  /* 0x000000144e007221 */ /* 0x000fca0000010000 */
[----:B------:R-:W2:Y:S01]  /*15270*/  MUFU.EX2 R104, R104 ;  /* 0x0000006800687308 */ /* 0x000ea20000000800 */
[----:B------:R-:W-:Y:S01]  /*15280*/  ISETP.GE.U32.AND P2, PT, R155, 0x180, PT ;  /* 0x000001809b00780c */ /* 0x000fe20003f46070 */
[----:B------:R-:W-:Y:S02]  /*15290*/  @!P0 IMAD R113, R19, 0x8, R16 ;  /* 0x0000000813718824 */ /* 0x000fe400078e0210 */
[----:B-1----:R-:W-:-:S04]  /*152a0*/  FADD.FTZ R92, R133, R92 ;  /* 0x0000005c855c7221 */ /* 0x002fc80000010000 */
[----:B------:R-:W1:Y:S01]  /*152b0*/  MUFU.EX2 R130, R130 ;  /* 0x0000008200827308 */ /* 0x000e620000000800 */
[----:B----4-:R-:W-:Y:S01]  /*152c0*/  FADD.FTZ R0, R79, R0 ;  /* 0x000000004f007221 */ /* 0x010fe20000010000 */
[----:B------:R-:W-:-:S06]  /*152d0*/  SEL R85, R85, 0x9, !P2 ;  /* 0x0000000955557807 */ /* 0x000fcc0005000000 */
[----:B------:R-:W4:Y:S01]  /*152e0*/  MUFU.EX2 R105, R105 ;  /* 0x0000006900697308 */ /* 0x000f220000000800 */
[----:B------:R-:W-:Y:S02]  /*152f0*/  @!P0 VIADD R113, R113, 0x31c40 ;  /* 0x00031c4071718836 */ /* 0x000fe40000000000 */
[----:B0-----:R-:W-:Y:S01]  /*15300*/  FADD.FTZ R92, R132, R92 ;  /* 0x0000005c845c7221 */ /* 0x001fe20000010000 */
[----:B------:R-:W-:-:S04]  /*15310*/  @!P0 VIADD R112, R112, 0x31c60 ;  /* 0x00031c6070708836 */ /* 0x000fc80000000000 */
[----:B------:R-:W0:Y:S01]  /*15320*/  MUFU.EX2 R129, R129 ;  /* 0x0000008100817308 */ /* 0x000e220000000800 */
[----:B---3--:R-:W-:Y:S01]  /*15330*/  FADD.FTZ R0, R103, R0 ;  /* 0x0000000067007221 */ /* 0x008fe20000010000 */
[----:B------:R-:W-:Y:S02]  /*15340*/  WARPGROUP.DEPBAR.LE gsb0, 0x0 ;  /* 0x00008000000079c5 */ /* 0x000fe40000010000 */
[----:B------:R3:W-:Y:S06]  /*15350*/  BAR.ARV R85, 0x100 ;  /* 0x000400550000751d */ /* 0x0007ec0000002000 */
[----:B------:R-:W0:Y:S01]  /*15360*/  MUFU.EX2 R106, R106 ;  /* 0x0000006a006a7308 */ /* 0x000e220000000800 */
[----:B------:R-:W-:Y:S01]  /*15370*/  @!P0 PRMT R113, RZ, 0x654, R113 ;  /* 0x00000654ff718816 */ /* 0x000fe20000000071 */
[----:B--2---:R-:W-:Y:S01]  /*15380*/  FADD.FTZ R92, R131, R92 ;  /* 0x0000005c835c7221 */ /* 0x004fe20000010000 */
[----:B---3--:R-:W-:-:S05]  /*15390*/  F2FP.BF16.F32.PACK_AB R85, R87, R126 ;  /* 0x0000007e5755723e */ /* 0x008fca00000010ff */
[----:B------:R-:W2:Y:S01]  /*153a0*/  MUFU.EX2 R128, R128 ;  /* 0x0000008000807308 */ /* 0x000ea20000000800 */
[----:B------:R-:W-:Y:S01]  /*153b0*/  @!P0 PRMT R112, RZ, 0x654, R112 ;  /* 0x00000654ff708816 */ /* 0x000fe20000000070 */
[----:B------:R-:W-:Y:S01]  /*153c0*/  FADD.FTZ R0, R104, R0 ;  /* 0x0000000068007221 */ /* 0x000fe20000010000 */
[----:B------:R-:W-:Y:S01]  /*153d0*/  F2FP.BF16.F32.PACK_AB R87, R124, R123 ;  /* 0x0000007b7c57723e */ /* 0x000fe200000010ff */
[----:B------:R3:W-:Y:S04]  /*153e0*/  @!P0 SYNCS.ARRIVE.TRANS64.RED.A1T0 RZ, [R113+URZ], RZ ;  /* 0x000000ff71ff89a7 */ /* 0x0007e8000810043f */
[----:B------:R-:W3:Y:S01]  /*153f0*/  MUFU.EX2 R107, R107 ;  /* 0x0000006b006b7308 */ /* 0x000ee20000000800 */
[----:B-1----:R-:W-:Y:S01]  /*15400*/  FADD.FTZ R20, R130, R92 ;  /* 0x0000005c82147221 */ /* 0x002fe20000010000 */
[----:B----4-:R-:W-:Y:S01]  /*15410*/  FADD.FTZ R0, R105, R0 ;  /* 0x0000000069007221 */ /* 0x010fe20000010000 */
[----:B------:R1:W-:Y:S05]  /*15420*/  @!P0 SYNCS.ARRIVE.TRANS64.RED.A1T0 RZ, [R112+URZ], RZ ;  /* 0x000000ff70ff89a7 */ /* 0x0003ea000810043f */
[----:B------:R-:W4:Y:S01]  /*15430*/  MUFU.EX2 R127, R127 ;  /* 0x0000007f007f7308 */ /* 0x000f220000000800 */
[----:B------:R1:W-:Y:S07]  /*15440*/  STSM.16.M88.4 [R17+0x24300], R84 ;  /* 0x0243005411007844 */ /* 0x0003ee0000000200 */
[----:B------:R-:W4:Y:S01]  /*15450*/  MUFU.EX2 R108, R108 ;  /* 0x0000006c006c7308 */ /* 0x000f220000000800 */
[----:B0-----:R-:W-:Y:S01]  /*15460*/  FADD.FTZ R20, R129, R20 ;  /* 0x0000001481147221 */ /* 0x001fe20000010000 */
[----:B------:R-:W-:-:S06]  /*15470*/  FADD.FTZ R0, R106, R0 ;  /* 0x000000006a007221 */ /* 0x000fcc0000010000 */
[----:B------:R-:W0:Y:S08]  /*15480*/  MUFU.EX2 R125, R125 ;  /* 0x0000007d007d7308 */ /* 0x000e300000000800 */
[----:B------:R-:W0:Y:S01]  /*15490*/  MUFU.EX2 R109, R109 ;  /* 0x0000006d006d7308 */ /* 0x000e220000000800 */
[----:B--2---:R-:W-:Y:S01]  /*154a0*/  FADD.FTZ R20, R128, R20 ;  /* 0x0000001480147221 */ /* 0x004fe20000010000 */
[----:B---3--:R-:W-:-:S06]  /*154b0*/  FADD.FTZ R0, R107, R0 ;  /* 0x000000006b007221 */ /* 0x008fcc0000010000 */
[----:B-1----:R-:W1:Y:S08]  /*154c0*/  MUFU.EX2 R85, R82 ;  /* 0x0000005200557308 */ /* 0x002e700000000800 */
[----:B------:R-:W2:Y:S01]  /*154d0*/  MUFU.EX2 R114, R114 ;  /* 0x0000007200727308 */ /* 0x000ea20000000800 */
[----:B----4-:R-:W-:Y:S01]  /*154e0*/  FADD.FTZ R20, R127, R20 ;  /* 0x000000147f147221 */ /* 0x010fe20000010000 */
[----:B------:R-:W-:-:S06]  /*154f0*/  FADD.FTZ R0, R108, R0 ;  /* 0x000000006c007221 */ /* 0x000fcc0000010000 */
[----:B------:R-:W3:Y:S08]  /*15500*/  MUFU.EX2 R77, R77 ;  /* 0x0000004d004d7308 */ /* 0x000ef00000000800 */
[----:B------:R-:W-:Y:S08]  /*15510*/  MUFU.EX2 R84, R89 ;  /* 0x0000005900547308 */ /* 0x000ff00000000800 */
[----:B------:R-:W4:Y:S01]  /*15520*/  MUFU.EX2 R89, R115 ;  /* 0x0000007300597308 */ /* 0x000f220000000800 */
[----:B0-----:R-:W-:Y:S01]  /*15530*/  FADD.FTZ R20, R125, R20 ;  /* 0x000000147d147221 */ /* 0x001fe20000010000 */
[----:B------:R-:W-:-:S06]  /*15540*/  FADD.FTZ R0, R109, R0 ;  /* 0x000000006d007221 */ /* 0x000fcc0000010000 */
[----:B------:R-:W0:Y:S08]  /*15550*/  MUFU.EX2 R81, R81 ;  /* 0x0000005100517308 */ /* 0x000e300000000800 */
[----:B------:R-:W0:Y:S01]  /*15560*/  MUFU.EX2 R116, R116 ;  /* 0x0000007400747308 */ /* 0x000e220000000800 */
[----:B-1----:R-:W-:Y:S01]  /*15570*/  FADD.FTZ R20, R85, R20 ;  /* 0x0000001455147221 */ /* 0x002fe20000010000 */
[----:B--2---:R-:W-:-:S06]  /*15580*/  FADD.FTZ R0, R114, R0 ;  /* 0x0000000072007221 */ /* 0x004fcc0000010000 */
[----:B------:R-:W1:Y:S08]  /*15590*/  MUFU.EX2 R90, R90 ;  /* 0x0000005a005a7308 */ /* 0x000e700000000800 */
[----:B------:R-:W-:Y:S08]  /*155a0*/  MUFU.EX2 R111, R91 ;  /* 0x0000005b006f7308 */ /* 0x000ff00000000800 */
[----:B------:R-:W2:Y:S01]  /*155b0*/  MUFU.EX2 R91, R117 ;  /* 0x00000075005b7308 */ /* 0x000ea20000000800 */
[----:B---3--:R-:W-:Y:S01]  /*155c0*/  FADD.FTZ R20, R77, R20 ;  /* 0x000000144d147221 */ /* 0x008fe20000010000 */
[----:B----4-:R-:W-:-:S06]  /*155d0*/  FADD.FTZ R0, R89, R0 ;  /* 0x0000000059007221 */ /* 0x010fcc0000010000 */
[----:B------:R-:W3:Y:S08]  /*155e0*/  MUFU.EX2 R80, R80 ;  /* 0x0000005000507308 */ /* 0x000ef00000000800 */
        /* <DEDUP_REMOVED lines=23> */
[----:B------:R3:W4:Y:S08]  /*15760*/  MUFU.EX2 R82, R88 ;  /* 0x0000005800527308 */ /* 0x0007300000000800 */
[----:B------:R-:W4:Y:S01]  /*15770*/  MUFU.EX2 R142, R142 ;  /* 0x0000008e008e7308 */ /* 0x000f220000000800 */
[----:B0-----:R-:W-:Y:S01]  /*15780*/  FADD.FTZ R20, R21, R20 ;  /* 0x0000001415147221 */ /* 0x001fe20000010000 */
[----:B------:R-:W-:-:S06]  /*15790*/  FADD.FTZ R0, R122, R0 ;  /* 0x000000007a007221 */ /* 0x000fcc0000010000 */
[----:B------:R-:W0:Y:S08]  /*157a0*/  MUFU.EX2 R96, R96 ;  /* 0x0000006000607308 */ /* 0x000e300000000800 */
[----:B------:R-:W0:Y:S01]  /*157b0*/  MUFU.EX2 R141, R141 ;  /* 0x0000008d008d7308 */ /* 0x000e220000000800 */
[----:B---3--:R-:W-:Y:S01]  /*157c0*/  F2FP.BF16.F32.PACK_AB R88, R81, R77 ;  /* 0x0000004d5158723e */ /* 0x008fe200000010ff */
[----:B-1----:R-:W-:Y:S01]  /*157d0*/  FADD.FTZ R20, R93, R20 ;  /* 0x000000145d147221 */ /* 0x002fe20000010000 */
[----:B--2---:R-:W-:-:S05]  /*157e0*/  FADD.FTZ R77, R143, R0 ;  /* 0x000000008f4d7221 */ /* 0x004fca0000010000 */
[----:B------:R-:W1:Y:S01]  /*157f0*/  MUFU.EX2 R140, R140 ;  /* 0x0000008c008c7308 */ /* 0x000e620000000800 */
[----:B----4-:R-:W-:Y:S01]  /*15800*/  FADD.FTZ R75, R82, R20 ;  /* 0x00000014524b7221 */ /* 0x010fe20000010000 */
[----:B------:R-:W-:-:S06]  /*15810*/  FADD.FTZ R0, R142, R77 ;  /* 0x0000004d8e007221 */ /* 0x000fcc0000010000 */
[----:B------:R-:W2:Y:S01]  /*15820*/  MUFU.EX2 R145, R145 ;  /* 0x0000009100917308 */ /* 0x000ea20000000800 */
[----:B0-----:R-:W-:Y:S01]  /*15830*/  FADD.FTZ R20, R96, R75 ;  /* 0x0000004b60147221 */ /* 0x001fe20000010000 */
[----:B------:R-:W-:-:S06]  /*15840*/  FADD.FTZ R75, R141, R0 ;  /* 0x000000008d4b7221 */ /* 0x000fcc0000010000 */
[----:B------:R-:W0:Y:S01]  /*15850*/  MUFU.EX2 R146, R146 ;  /* 0x0000009200927308 */ /* 0x000e220000000800 */
[----:B-1----:R-:W-:-:S07]  /*15860*/  FADD.FTZ R0, R140, R75 ;  /* 0x0000004b8c007221 */ /* 0x002fce0000010000 */
[----:B------:R-:W1:Y:S01]  /*15870*/  MUFU.EX2 R87, R147 ;  /* 0x0000009300577308 */ /* 0x000e620000000800 */
[----:B------:R-:W-:Y:S02]  /*15880*/  F2FP.BF16.F32.PACK_AB R139, R79, R78 ;  /* 0x0000004e4f8b723e */ /* 0x000fe400000010ff */
[----:B------:R-:W-:-:S05]  /*15890*/  F2FP.BF16.F32.PACK_AB R78, R21, R97 ;  /* 0x00000061154e723e */ /* 0x000fca00000010ff */
[----:B------:R-:W3:Y:S01]  /*158a0*/  MUFU.EX2 R148, R148 ;  /* 0x0000009400947308 */ /* 0x000ee20000000800 */
[----:B--2---:R-:W-:-:S07]  /*158b0*/  FADD.FTZ R21, R145, R0 ;  /* 0x0000000091157221 */ /* 0x004fce0000010000 */
[----:B------:R-:W2:Y:S01]  /*158c0*/  MUFU.EX2 R149, R149 ;  /* 0x0000009500957308 */ /* 0x000ea20000000800 */
[----:B0-----:R-:W-:-:S07]  /*158d0*/  FADD.FTZ R0, R146, R21 ;  /* 0x0000001592007221 */ /* 0x001fce0000010000 */
[----:B------:R-:W0:Y:S01]  /*158e0*/  MUFU.EX2 R150, R150 ;  /* 0x0000009600967308 */ /* 0x000e220000000800 */
[----:B-1----:R-:W-:-:S04]  /*158f0*/  FADD.FTZ R21, R87, R0 ;  /* 0x0000000057157221 */ /* 0x002fc80000010000 */
[----:B---3--:R-:W-:-:S04]  /*15900*/  FADD.FTZ R0, R148, R21 ;  /* 0x0000001594007221 */ /* 0x008fc80000010000 */
[----:B--2---:R-:W-:-:S04]  /*15910*/  FADD.FTZ R21, R149, R0 ;  /* 0x0000000095157221 */ /* 0x004fc80000010000 */
[----:B0-----:R-:W-:Y:S02]  /*15920*/  FADD.FTZ R0, R150, R21 ;  /* 0x0000001596007221 */ /* 0x001fe40000010000 */
[----:B------:R-:W2:Y:S01]  /*15930*/  LDL R21, [R1+0x28] ;  /* 0x0000280001157983 */ /* 0x000ea20000100800 */
[----:B------:R-:W0:Y:S08]  /*15940*/  MUFU.EX2 R83, R83 ;  /* 0x0000005300537308 */ /* 0x000e300000000800 */
[----:B------:R-:W1:Y:S08]  /*15950*/  MUFU.EX2 R102, R102 ;  /* 0x0000006600667308 */ /* 0x000e700000000800 */
[----:B------:R-:W3:Y:S01]  /*15960*/  MUFU.EX2 R94, R94 ;  /* 0x0000005e005e7308 */ /* 0x000ee20000000800 */
[----:B0-----:R-:W-:-:S07]  /*15970*/  FADD.FTZ R79, R83, R20 ;  /* 0x00000014534f7221 */ /* 0x001fce0000010000 */
[----:B------:R-:W0:Y:S01]  /*15980*/  MUFU.EX2 R101, R101 ;  /* 0x0000006500657308 */ /* 0x000e220000000800 */
[----:B------:R-:W-:-:S07]  /*15990*/  FADD.FTZ R81, R84, R79 ;  /* 0x0000004f54517221 */ /* 0x000fce0000010000 */
[----:B------:R-:W4:Y:S01]  /*159a0*/  MUFU.EX2 R95, R95 ;  /* 0x0000005f005f7308 */ /* 0x000f220000000800 */
[----:B-1----:R-:W-:-:S07]  /*159b0*/  FADD.FTZ R81, R102, R81 ;  /* 0x0000005166517221 */ /* 0x002fce0000010000 */
[----:B------:R-:W1:Y:S01]  /*159c0*/  MUFU.EX2 R100, R100 ;  /* 0x0000006400647308 */ /* 0x000e620000000800 */
[----:B---3--:R-:W-:-:S07]  /*159d0*/  FADD.FTZ R20, R94, R81 ;  /* 0x000000515e147221 */ /* 0x008fce0000010000 */
[----:B------:R-:W-:Y:S01]  /*159e0*/  MUFU.EX2 R151, R151 ;  /* 0x0000009700977308 */ /* 0x000fe20000000800 */
[----:B0-----:R-:W-:-:S07]  /*159f0*/  FADD.FTZ R20, R101, R20 ;  /* 0x0000001465147221 */ /* 0x001fce0000010000 */
[----:B------:R-:W0:Y:S01]  /*15a00*/  MUFU.EX2 R152, R152 ;  /* 0x0000009800987308 */ /* 0x000e220000000800 */
[----:B----4-:R-:W-:-:S07]  /*15a10*/  FADD.FTZ R75, R95, R20 ;  /* 0x000000145f4b7221 */ /* 0x010fce0000010000 */
[----:B------:R-:W3:Y:S01]  /*15a20*/  MUFU.EX2 R99, R99 ;  /* 0x0000006300637308 */ /* 0x000ee20000000800 */
[----:B-1----:R-:W-:Y:S01]  /*15a30*/  FADD.FTZ R20, R100, R75 ;  /* 0x0000004b64147221 */ /* 0x002fe20000010000 */
[----:B------:R-:W-:Y:S02]  /*15a40*/  F2FP.BF16.F32.PACK_AB R138, R133, R134 ;  /* 0x00000086858a723e */ /* 0x000fe400000010ff */
[----:B------:R-:W-:Y:S01]  /*15a50*/  F2FP.BF16.F32.PACK_AB R133, R104, R103 ;  /* 0x000000676885723e */ /* 0x000fe200000010ff */
[----:B------:R-:W-:Y:S01]  /*15a60*/  FADD.FTZ R20, R111, R20 ;  /* 0x000000146f147221 */ /* 0x000fe20000010000 */
[----:B0-----:R-:W-:Y:S01]  /*15a70*/  F2FP.BF16.F32.PACK_AB R103, R152, R151 ;  /* 0x000000979867723e */ /* 0x001fe200000010ff */
[----:B------:R-:W-:-:S04]  /*15a80*/  FADD.FTZ R151, R151, R0 ;  /* 0x0000000097977221 */ /* 0x000fc80000010000 */
[----:B------:R-:W-:Y:S01]  /*15a90*/  FADD.FTZ R0, R152, R151 ;  /* 0x0000009798007221 */ /* 0x000fe20000010000 */
[----:B---3--:R-:W-:-:S05]  /*15aa0*/  FADD.FTZ R20, R99, R20 ;  /* 0x0000001463147221 */ /* 0x008fca0000010000 */
[----:B------:R0:W-:Y:S04]  /*15ab0*/  STL [R1+0x8], R20 ;  /* 0x0000081401007387 */ /* 0x0001e80000100800 */
[----:B------:R1:W-:Y:S01]  /*15ac0*/  STL [R1+0x34], R0 ;  /* 0x0000340001007387 */ /* 0x0003e20000100800 */
[----:B--2---:R-:W-:-:S03]  /*15ad0*/  ISETP.GT.AND P2, PT, R15, R21, PT ;  /* 0x000000150f00720c */ /* 0x004fc60003f44270 */
[----:B------:R2:W5:Y:S01]  /*15ae0*/  LDL R21, [R1+0x38] ;  /* 0x0000380001157983 */ /* 0x0005620000100800 */
[----:B------:R-:W-:Y:S02]  /*15af0*/  F2FP.BF16.F32.PACK_AB R136, R135, R136 ;  /* 0x000000888788723e */ /* 0x000fe400000010ff */
[----:B------:R-:W-:Y:S02]  /*15b00*/  F2FP.BF16.F32.PACK_AB R132, R131, R132 ;  /* 0x000000848384723e */ /* 0x000fe400000010ff */
[----:B------:R-:W-:Y:S02]  /*15b10*/  F2FP.BF16.F32.PACK_AB R134, R129, R130 ;  /* 0x000000828186723e */ /* 0x000fe400000010ff */
[----:B------:R-:W-:Y:S02]  /*15b20*/  F2FP.BF16.F32.PACK_AB R135, R106, R105 ;  /* 0x000000696a87723e */ /* 0x000fe400000010ff */
[----:B------:R-:W-:Y:S02]  /*15b30*/  F2FP.BF16.F32.PACK_AB R128, R127, R128 ;  /* 0x000000807f80723e */ /* 0x000fe400000010ff */
[----:B------:R-:W-:-:S02]  /*15b40*/  F2FP.BF16.F32.PACK_AB R129, R108, R107 ;  /* 0x0000006b6c81723e */ /* 0x000fc400000010ff */
[----:B------:R-:W-:Y:S02]  /*15b50*/  F2FP.BF16.F32.PACK_AB R130, R85, R125 ;  /* 0x0000007d5582723e */ /* 0x000fe400000010ff */
[----:B------:R-:W-:Y:S02]  /*15b60*/  F2FP.BF16.F32.PACK_AB R131, R114, R109 ;  /* 0x0000006d7283723e */ /* 0x000fe400000010ff */
[----:B------:R-:W-:Y:S02]  /*15b70*/  F2FP.BF16.F32.PACK_AB R90, R80, R90 ;  /* 0x0000005a505a723e */ /* 0x000fe400000010ff */
[----:B------:R-:W-:Y:S02]  /*15b80*/  F2FP.BF16.F32.PACK_AB R89, R116, R89 ;  /* 0x000000597459723e */ /* 0x000fe400000010ff */
[----:B------:R-:W-:Y:S02]  /*15b90*/  F2FP.BF16.F32.PACK_AB R91, R118, R91 ;  /* 0x0000005b765b723e */ /* 0x000fe400000010ff */
[----:B------:R-:W-:Y:S01]  /*15ba0*/  F2FP.BF16.F32.PACK_AB R80, R82, R93 ;  /* 0x0000005d5250723e */ /* 0x000fe200000010ff */
[----:B------:R2:W-:Y:S01]  /*15bb0*/  STSM.16.M88.4 [R17+0x25b00], R136 ;  /* 0x025b008811007844 */ /* 0x0005e20000000200 */
[----:B------:R-:W-:-:S02]  /*15bc0*/  F2FP.BF16.F32.PACK_AB R76, R76, R98 ;  /* 0x000000624c4c723e */ /* 0x000fc400000010ff */
[----:B------:R-:W-:Y:S02]  /*15bd0*/  F2FP.BF16.F32.PACK_AB R77, R120, R119 ;  /* 0x00000077784d723e */ /* 0x000fe400000010ff */
[----:B------:R-:W-:Y:S02]  /*15be0*/  F2FP.BF16.F32.PACK_AB R79, R122, R121 ;  /* 0x000000797a4f723e */ /* 0x000fe400000010ff */
[----:B------:R-:W-:Y:S01]  /*15bf0*/  F2FP.BF16.F32.PACK_AB R82, R83, R96 ;  /* 0x000000605352723e */ /* 0x000fe200000010ff */
[----:B------:R2:W-:Y:S01]  /*15c00*/  STSM.16.M88.4 [R17+0x27300], R132 ;  /* 0x0273008411007844 */ /* 0x0005e20000000200 */
        /* <DEDUP_REMOVED lines=9> */
[----:B------:R-:W-:Y:S02]  /*15ca0*/  F2FP.BF16.F32.PACK_AB R101, R150, R149 ;  /* 0x000000959665723e */ /* 0x000fe400000010ff */
[----:B------:R-:W-:Y:S01]  /*15cb0*/  F2FP.BF16.F32.PACK_AB R102, R99, R111 ;  /* 0x0000006f6366723e */ /* 0x000fe200000010ff */
[----:B------:R2:W-:Y:S04]  /*15cc0*/  STSM.16.M88.4 [R17+0x2bb00], R76 ;  /* 0x02bb004c11007844 */ /* 0x0005e80000000200 */
[----:B------:R2:W-:Y:S04]  /*15cd0*/  STSM.16.M88.4 [R17+0x2d300], R80 ;  /* 0x02d3005011007844 */ /* 0x0005e80000000200 */
[----:B------:R2:W-:Y:S04]  /*15ce0*/  STSM.16.M88.4 [R17+0x2eb00], R84 ;  /* 0x02eb005411007844 */ /* 0x0005e80000000200 */
[----:B------:R2:W-:Y:S01]  /*15cf0*/  STSM.16.M88.4 [R17+0x30300], R100 ;  /* 0x0303006411007844 */ /* 0x0005e20000000200 */
[----:B------:R-:W-:Y:S01]  /*15d00*/  @!PT LDS RZ, [RZ] ;  /* 0x00000000fffff984 */ /* 0x000fe20000000800 */
[----:B------:R-:W-:Y:S01]  /*15d10*/  @!PT LDS RZ, [RZ] ;  /* 0x00000000fffff984 */ /* 0x000fe20000000800 */
[----:B------:R-:W-:Y:S01]  /*15d20*/  @!PT LDS RZ, [RZ] ;  /* 0x00000000fffff984 */ /* 0x000fe20000000800 */
[----:B------:R-:W-:Y:S01]  /*15d30*/  @!PT LDS RZ, [RZ] ;  /* 0x00000000fffff984 */ /* 0x000fe20000000800 */
[----:B------:R3:W-:Y:S06]  /*15d40*/  MEMBAR.ALL.CTA ;  /* 0x0000000000007992 */ /* 0x0007ec0000008000 */
[----:B---3--:R-:W3:Y:S01]  /*15d50*/  FENCE.VIEW.ASYNC.S ;  /* 0x00000000000073c6 */ /* 0x008ee20000000000 */
        /* <DEDUP_REMOVED lines=49> */
[----:B0-----:R-:W-:-:S02]  /*16070*/  IMAD.MOV.U32 R20, RZ, RZ, R19 ;  /* 0x000000ffff147224 */ /* 0x001fc400078e0013 */
[----:B-1----:R-:W-:Y:S02]  /*16080*/  IMAD.MOV.U32 R0, RZ, RZ, R74 ;  /* 0x000000ffff007224 */ /* 0x002fe400078e004a */
[----:B------:R-:W-:Y:S01]  /*16090*/  IMAD.MOV.U32 R14, RZ, RZ, R72 ;  /* 0x000000ffff0e7224 */ /* 0x000fe200078e0048 */
[----:B---3--:R-:W-:Y:S01]  /*160a0*/  NOP ;  /* 0x0000000000007918 */ /* 0x008fe20000000000 */
[----:B--2---:R-:W-:Y:S05]  /*160b0*/  @P2 BRA `(.L_x_2428) ;  /* 0xffffffa4006c2947 */ /* 0x004fea000383ffff */
[----:B------:R0:W-:Y:S02]  /*160c0*/  STL [R1+0x4], R15 ;  /* 0x0000040f01007387 */ /* 0x0001e40000100800 */
.L_x_2417:
[----:B------:R-:W2:Y:S02]  /*160d0*/  LDL R0, [R1+0x4] ;  /* 0x0000040001007983 */ /* 0x000ea40000100800 */
[----:B--2---:R-:W-:-:S13]  /*160e0*/  ISETP.GE.AND P2, PT, R0, RZ, PT ;  /* 0x000000ff0000720c */ /* 0x004fda0003f46270 */
[----:B------:R-:W-:Y:S05]  /*160f0*/  @!P2 BRA `(.L_x_2429) ;  /* 0x000000500004a947 */ /* 0x000fea0003800000 */
[----:B0-----:R0:W5:Y:S01]  /*16100*/  LDL.LU R15, [R1+0x38] ;  /* 0x00003800010f7983 */ /* 0x0011620000300800 */
[----:B------:R-:W-:Y:S02]  /*16110*/  IMAD.MOV.U32 R0, RZ, RZ, R74 ;  /* 0x000000ffff007224 */ /* 0x000fe400078e004a */
[----:B------:R-:W-:Y:S02]  /*16120*/  IMAD.MOV.U32 R14, RZ, RZ, R72 ;  /* 0x000000ffff0e7224 */ /* 0x000fe400078e0048 */
[----:B------:R-:W-:-:S07]  /*16130*/  IMAD.MOV.U32 R20, RZ, RZ, R19 ;  /* 0x000000ffff147224 */ /* 0x000fce00078e0013 */
.L_x_2440:
[----:B-----5:R-:W2:Y:S01]  /*16140*/  LDL R21, [R1+0x64] ;  /* 0x0000640001157983 */ /* 0x020ea20000100800 */
[----:B------:R-:W-:Y:S01]  /*16150*/  VIADD R19, R20, 0x1 ;  /* 0x0000000114137836 */ /* 0x000fe20000000000 */
[----:B------:R-:W-:Y:S05]  /*16160*/  YIELD ;  /* 0x0000000000007946 */ /* 0x000fea0003800000 */
[----:B------:R-:W-:-:S04]  /*16170*/  ISETP.NE.AND P3, PT, R19, 0x2, PT ;  /* 0x000000021300780c */ /* 0x000fc80003f65270 */
[----:B------:R-:W-:Y:S02]  /*16180*/  SEL R72, RZ, 0x1, P3 ;  /* 0x00000001ff487807 */ /* 0x000fe40001800000 */
[----:B------:R-:W-:Y:S02]  /*16190*/  SEL R19, R19, RZ, P3 ;  /* 0x000000ff13137207 */ /* 0x000fe40001800000 */
[----:B------:R-:W-:-:S05]  /*161a0*/  LOP3.LUT R72, R15, R72, RZ, 0x3c, !PT ;  /* 0x000000480f487212 */ /* 0x000fca00078e3cff */
[----:B------:R1:W-:Y:S01]  /*161b0*/  STL [R1+0x38], R72 ;  /* 0x0000384801007387 */ /* 0x0003e20000100800 */
[----:B--2---:R-:W-:-:S13]  /*161c0*/  ISETP.NE.AND P2, PT, R21, RZ, PT ;  /* 0x000000ff1500720c */ /* 0x004fda0003f45270 */
[----:B-1----:R-:W-:Y:S05]  /*161d0*/  @P2 BRA `(.L_x_2430) ;  /* 0x0000000000302947 */ /* 0x002fea0003800000 */
[----:B------:R-:W-:Y:S05]  /*161e0*/  @!P1 BRA `(.L_x_2431) ;  /* 0x0000000000049947 */ /* 0x000fea0003800000 */
[----:B------:R-:W-:Y:S01]  /*161f0*/  BPT.TRAP 0x1 ;  /* 0x000000040000795c */ /* 0x000fe20000300000 */
.L_x_2431:
[----:B------:R-:W-:Y:S01]  /*16200*/  IMAD R21, R19, 0x8, R16 ;  /* 0x0000000813157824 */ /* 0x000fe200078e0210 */
[----:B------:R-:W-:-:S04]  /*16210*/  SHF.L.U32 R72, R72, 0x1f, RZ ;  /* 0x0000001f48487819 */ /* 0x000fc800000006ff */
[----:B------:R1:W2:Y:S01]  /*16220*/  SYNCS.PHASECHK.TRANS64.TRYWAIT P3, [R21+URZ+0x31c30], R72 ;  /* 0x031c3048150075a7 */ /* 0x0002a2000806017f */
[----:B------:R-:W-:Y:S05]  /*16230*/  @!P1 BRA `(.L_x_2432) ;  /* 0x0000000000049947 */ /* 0x000fea0003800000 */
[----:B------:R-:W-:Y:S01]  /*16240*/  BPT.TRAP 0x1 ;  /* 0x000000040000795c */ /* 0x000fe20000300000 */
.L_x_2432:
[----:B------:R-:W-:Y:S04]  /*16250*/  BSSY B0, `(.L_x_2430) ;  /* 0x0000004000007945 */ /* 0x000fe80003800000 */
[----:B--2---:R-:W-:Y:S05]  /*16260*/  @P3 BRA `(.L_x_2433) ;  /* 0x0000000000083947 */ /* 0x004fea0003800000 */
[----:B------:R-:W2:Y:S02]  /*16270*/  SYNCS.PHASECHK.TRANS64.TRYWAIT P3, [R21+URZ+0x31c30], R72 ;  /* 0x031c3048150075a7 */ /* 0x000ea4000806017f */
[----:B--2---:R-:W-:Y:S05]  /*16280*/  @!P3 BRA `(.L_x_2434) ;  /* 0x000000fc0060b947 */ /* 0x004fea0003800000 */
.L_x_2433:
[----:B------:R-:W-:Y:S05]  /*16290*/  BSYNC B0 ;  /* 0x0000000000007941 */ /* 0x000fea0003800000 */
.L_x_2430:
[----:B-12---:R-:W2:Y:S01]  /*162a0*/  LDL R72, [R1+0x70] ;  /* 0x0000700001487983 */ /* 0x006ea20000100800 */
[----:B------:R-:W1:Y:S01]  /*162b0*/  S2R R21, SR_TID.X ;  /* 0x0000000000157919 */ /* 0x000e620000002100 */
[----:B------:R-:W-:Y:S05]  /*162c0*/  WARPSYNC.ALL ;  /* 0x0000000000007948 */ /* 0x000fea0003800000 */
[----:B------:R-:W-:Y:S01]  /*162d0*/  IMAD.MOV.U32 R147, RZ, RZ, -0x7fffffe0 ;  /* 0x80000020ff937424 */ /* 0x000fe200078e00ff */
[----:B-1----:R-:W-:-:S05]  /*162e0*/  SHF.R.U32.HI R21, RZ, 0x7, R21 ;  /* 0x00000007ff157819 */ /* 0x002fca0000011615 */
[----:B------:R-:W-:-:S05]  /*162f0*/  VIADD R21, R21, 0x8 ;  /* 0x0000000815157836 */ /* 0x000fca0000000000 */
[----:B------:R1:W-:Y:S01]  /*16300*/  BAR.SYNC.DEFER_BLOCKING R21, 0x100 ;  /* 0x000400150000751d */ /* 0x0003e20000010000 */
[----:B------:R-:W-:Y:S02]  /*16310*/  R2UR UR47, R147 ;  /* 0x00000000932f72ca */ /* 0x000fe400000e0000 */
[C---:B------:R-:W-:Y:S02]  /*16320*/  R2UR UR44, R2.reuse ;  /* 0x00000000022c72ca */ /* 0x040fe400000e0000 */
[C---:B------:R-:W-:Y:S01]  /*16330*/  R2UR UR45, R3.reuse ;  /* 0x00000000032d72ca */ /* 0x040fe200000e0000 */
[----:B------:R-:W-:Y:S01]  /*16340*/  WARPGROUP.ARRIVE ;  /* 0x00000000000079c5 */ /* 0x000fe20000000000 */
[----:B------:R-:W-:Y:S01]  /*16350*/  IMAD.MOV.U32 R75, RZ, RZ, -0x7fffffe0 ;  /* 0x80000020ff4b7424 */ /* 0x000fe200078e00ff */
[----:B------:R-:W-:Y:S02]  /*16360*/  R2UR UR52, R2 ;  /* 0x00000000023472ca */ /* 0x000fe400000e0000 */
[----:B------:R-:W-:-:S02]  /*16370*/  R2UR UR53, R3 ;  /* 0x00000000033572ca */ /* 0x000fc400000e0000 */
[----:B------:R-:W-:Y:S01]  /*16380*/  R2UR UR55, R75 ;  /* 0x000000004b3772ca */ /* 0x000fe200000e0000 */
[----:B------:R-:W-:Y:S01]  /*16390*/  IMAD.MOV.U32 R73, RZ, RZ, -0x7fffffe0 ;  /* 0x80000020ff497424 */ /* 0x000fe200078e00ff */
[C---:B------:R-:W-:Y:S02]  /*163a0*/  R2UR UR48, R2.reuse ;  /* 0x00000000023072ca */ /* 0x040fe400000e0000 */
[----:B------:R-:W-:Y:S02]  /*163b0*/  R2UR UR49, R3 ;  /* 0x00000000033172ca */ /* 0x000fe400000e0000 */
[----:B------:R-:W-:Y:S02]  /*163c0*/  R2UR UR51, R73 ;  /* 0x00000000493372ca */ /* 0x000fe400000e0000 */
[----:B------:R-:W-:Y:S02]  /*163d0*/  R2UR UR27, R75 ;  /* 0x000000004b1b72ca */ /* 0x000fe400000e0000 */
[----:B------:R-:W-:-:S02]  /*163e0*/  R2UR UR24, R2 ;  /* 0x00000000021872ca */ /* 0x000fc400000e0000 */
[----:B------:R-:W-:Y:S01]  /*163f0*/  R2UR UR25, R3 ;  /* 0x00000000031972ca */ /* 0x000fe200000e0000 */
[----:B--2---:R-:W-:-:S05]  /*16400*/  IMAD R146, R19, 0x6c0, R72 ;  /* 0x000006c013927824 */ /* 0x004fca00078e0248 */
[----:B------:R-:W-:-:S13]  /*16410*/  R2UR UR46, R146 ;  /* 0x00000000922e72ca */ /* 0x000fda00000e0000 */
[----:B------:R-:W-:Y:S01]  /*16420*/  HGMMA.64x16x16.F32.BF16 R136, gdesc[UR44], RZ, !UPT, gsb0 ;  /* 0x002000002c8879f0 */ /* 0x000fe2000c0018ff */
[----:B------:R-:W-:-:S05]  /*16430*/  VIADD R74, R146, 0x40 ;  /* 0x00000040924a7836 */ /* 0x000fca0000000000 */
        /* <DEDUP_REMOVED lines=23> */
[----:B------:R-:W-:Y:S01]  /*165b0*/  VIADD R72, R146, 0x140 ;  /* 0x0000014092487836 */ /* 0x000fe20000000000 */
[----:B------:R-:W-:Y:S02]  /*165c0*/  R2UR UR31, R73 ;  /* 0x00000000491f72ca */ /* 0x000fe400000e0000 */
[----:B------:R-:W-:Y:S02]  /*165d0*/  R2UR UR28, R2 ;  /* 0x00000000021c72ca */ /* 0x000fe400000e0000 */
[----:B------:R-:W-:Y:S02]  /*165e0*/  R2UR UR30, R72 ;  /* 0x00000000481e72ca */ /* 0x000fe400000e0000 */
[----:B------:R-:W-:Y:S01]  /*165f0*/  R2UR UR29, R3 ;  /* 0x00000000031d72ca */ /* 0x000fe200000e0000 */
[----:B------:R-:W-:-:S05]  /*16600*/  VIADD R74, R146, 0x180 ;  /* 0x00000180924a7836 */ /* 0x000fca0000000000 */
[----:B------:R-:W-:Y:S01]  /*16610*/  R2UR UR22, R74 ;  /* 0x000000004a1672ca */ /* 0x000fe200000e0000 */
[----:B------:R-:W-:-:S05]  /*16620*/  VIADD R74, R146, 0x2 ;  /* 0x00000002924a7836 */ /* 0x000fca0000000000 */
[----:B------:R-:W-:Y:S01]  /*16630*/  R2UR UR42, R74 ;  /* 0x000000004a2a72ca */ /* 0x000fe200000e0000 */
[----:B------:R-:W-:-:S05]  /*16640*/  VIADD R74, R146, 0xc2 ;  /* 0x000000c2924a7836 */ /* 0x000fca0000000000 */
[----:B------:R-:W-:Y:S01]  /*16650*/  R2UR UR6, R74 ;  /* 0x000000004a0672ca */ /* 0x000fe200000e0000 */
[----:B------:R-:W-:Y:S01]  /*16660*/  VIADD R74, R146, 0x142 ;  /* 0x00000142924a7836 */ /* 0x000fe20000000000 */
[----:B------:R-:W-:Y:S02]  /*16670*/  WARPGROUP.DEPBAR.LE gsb0, 0x0 ;  /* 0x00008000000079c5 */ /* 0x000fe40000010000 */
[----:B------:R-:W-:-:S06]  /*16680*/  WARPGROUP.ARRIVE ;  /* 0x00000000000079c5 */ /* 0x000fcc0000000000 */
[----:B------:R-:W-:Y:S01]  /*16690*/  HGMMA.64x16x16.F32.BF16 R96, gdesc[UR28], RZ, !UPT, gsb0 ;  /* 0x002000001c6079f0 */ /* 0x000fe2000c0018ff */
[----:B------:R-:W-:Y:S01]  /*166a0*/  R2UR UR8, R74 ;  /* 0x000000004a0872ca */ /* 0x000fe200000e0000 */
[----:B------:R-:W-:-:S05]  /*166b0*/  VIADD R74, R146, 0x202 ;  /* 0x00000202924a7836 */ /* 0x000fca0000000000 */
[----:B------:R-:W-:Y:S01]  /*166c0*/  R2UR UR4, R74 ;  /* 0x000000004a0472ca */ /* 0x000fe200000e0000 */
[----:B------:R-:W-:Y:S01]  /*166d0*/  VIADD R74, R146, 0x280 ;  /* 0x00000280924a7836 */ /* 0x000fe20000000000 */
[----:B------:R-:W-:-:S04]  /*166e0*/  R2UR UR21, R75 ;  /* 0x000000004b1572ca */ /* 0x000fc800000e0000 */
[----:B------:R-:W-:Y:S02]  /*166f0*/  R2UR UR20, R74 ;  /* 0x000000004a1472ca */ /* 0x000fe400000e0000 */
[----:B------:R-:W-:-:S07]  /*16700*/  R2UR UR23, R75 ;  /* 0x000000004b1772ca */ /* 0x000fce00000e0000 */
[----:B------:R-:W-:Y:S01]  /*16710*/  UMOV UR25, UR21 ;  /* 0x0000001500197c82 */ /* 0x000fe20008000000 */
[----:B------:R-:W-:-:S03]  /*16720*/  R2UR UR21, R3 ;  /* 0x00000000031572ca */ /* 0x000fc600000e0000 */
[----:B------:R-:W-:Y:S01]  /*16730*/  UMOV UR24, UR20 ;  /* 0x0000001400187c82 */ /* 0x000fe20008000000 */
        /* <DEDUP_REMOVED lines=20> */
[----:B------:R-:W-:Y:S01]  /*16880*/  VIADD R76, R146, 0x200 ;  /* 0x00000200924c7836 */ /* 0x000fe20000000000 */
[----:B------:R-:W-:Y:S02]  /*16890*/  WARPGROUP.DEPBAR.LE gsb0, 0x0 ;  /* 0x00008000000079c5 */ /* 0x000fe40000010000 */
[----:B------:R-:W-:-:S09]  /*168a0*/  WARPGROUP.ARRIVE ;  /* 0x00000000000079c5 */ /* 0x000fd20000000000 */
[----:B------:R-:W-:Y:S01]  /*168b0*/  HGMMA.64x16x16.F32.BF16 R80, gdesc[UR32], RZ, !UPT, gsb0 ;  /* 0x00200000205079f0 */ /* 0x000fe2000c0018ff */
[----:B------:R-:W-:Y:S01]  /*168c0*/  R2UR UR38, R76 ;  /* 0x000000004c2672ca */ /* 0x000fe200000e0000 */
[C---:B------:R-:W-:Y:S02]  /*168d0*/  VIADD R72, R146.reuse, 0x300 ;  /* 0x0000030092487836 */ /* 0x040fe40000000000 */
[----:B------:R-:W-:Y:S01]  /*168e0*/  VIADD R76, R146, 0x82 ;  /* 0x00000082924c7836 */ /* 0x000fe20000000000 */
[C---:B------:R-:W-:Y:S02]  /*168f0*/  R2UR UR19, R73.reuse ;  /* 0x00000000491372ca */ /* 0x040fe400000e0000 */
[C---:B------:R-:W-:Y:S02]  /*16900*/  R2UR UR11, R73.reuse ;  /* 0x00000000490b72ca */ /* 0x040fe400000e0000 */
[C---:B------:R-:W-:Y:S02]  /*16910*/  R2UR UR17, R73.reuse ;  /* 0x00000000491172ca */ /* 0x040fe400000e0000 */
[----:B------:R-:W-:Y:S01]  /*16920*/  R2UR UR40, R72 ;  /* 0x00000000482872ca */ /* 0x000fe200000e0000 */
[----:B------:R-:W-:Y:S01]  /*16930*/  VIADD R72, R146, 0x380 ;  /* 0x0000038092487836 */ /* 0x000fe20000000000 */
[----:B------:R-:W-:Y:S01]  /*16940*/  R2UR UR41, R73 ;  /* 0x00000000492972ca */ /* 0x000fe200000e0000 */
[----:B------:R-:W-:Y:S01]  /*16950*/  IMAD.MOV.U32 R73, RZ, RZ, -0x7fffffe0 ;  /* 0x80000020ff497424 */ /* 0x000fe200078e00ff */
[----:B------:R-:W-:Y:S01]  /*16960*/  R2UR UR14, R76 ;  /* 0x000000004c0e72ca */ /* 0x000fe200000e0000 */
[----:B------:R-:W-:Y:S01]  /*16970*/  VIADD R76, R146, 0x182 ;  /* 0x00000182924c7836 */ /* 0x000fe20000000000 */
[----:B------:R-:W-:-:S02]  /*16980*/  R2UR UR5, R75 ;  /* 0x000000004b0572ca */ /* 0x000fc400000e0000 */
[----:B------:R-:W-:Y:S01]  /*16990*/  R2UR UR46, R72 ;  /* 0x00000000482e72ca */ /* 0x000fe200000e0000 */
[----:B------:R-:W-:Y:S01]  /*169a0*/  VIADD R72, R146, 0x400 ;  /* 0x0000040092487836 */ /* 0x000fe20000000000 */
[----:B------:R-:W-:Y:S01]  /*169b0*/  R2UR UR47, R73 ;  /* 0x00000000492f72ca */ /* 0x000fe200000e0000 */
[----:B------:R-:W-:Y:S01]  /*169c0*/  IMAD.MOV.U32 R73, RZ, RZ, -0x7fffffe0 ;  /* 0x80000020ff497424 */ /* 0x000fe200078e00ff */
[----:B------:R-:W-:Y:S01]  /*169d0*/  R2UR UR12, R76 ;  /* 0x000000004c0c72ca */ /* 0x000fe200000e0000 */
[C---:B------:R-:W-:Y:S01]  /*169e0*/  VIADD R76, R146.reuse, 0x2c0 ;  /* 0x000002c0924c7836 */ /* 0x040fe20000000000 */
[C---:B------:R-:W-:Y:S01]  /*169f0*/  R2UR UR43, R75.reuse ;  /* 0x000000004b2b72ca */ /* 0x040fe200000e0000 */
[----:B------:R-:W-:Y:S01]  /*16a00*/  VIADD R74, R146, 0x340 ;  /* 0x00000340924a7836 */ /* 0x000fe20000000000 */
[C---:B------:R-:W-:Y:S02]  /*16a10*/  R2UR UR7, R75.reuse ;  /* 0x000000004b0772ca */ /* 0x040fe400000e0000 */
[----:B------:R-:W-:Y:S01]  /*16a20*/  R2UR UR9, R75 ;  /* 0x000000004b0972ca */ /* 0x000fe200000e0000 */
[----:B------:R-:W-:Y:S01]  /*16a30*/  IMAD.MOV.U32 R75, RZ, RZ, -0x7fffffe0 ;  /* 0x80000020ff4b7424 */ /* 0x000fe200078e00ff */
[----:B------:R-:W-:-:S02]  /*16a40*/  R2UR UR26, R72 ;  /* 0x00000000481a72ca */ /* 0x000fc400000e0000 */
[----:B------:R-:W-:Y:S01]  /*16a50*/  R2UR UR27, R73 ;  /* 0x00000000491b72ca */ /* 0x000fe200000e0000 */
[----:B------:R-:W-:Y:S01]  /*16a60*/  UMOV UR44, UR4 ;  /* 0x00000004002c7c82 */ /* 0x000fe20008000000 */
[----:B------:R-:W-:Y:S01]  /*16a70*/  R2UR UR36, R76 ;  /* 0x000000004c2472ca */ /* 0x000fe200000e0000 */
[----:B------:R-:W-:Y:S01]  /*16a80*/  UMOV UR45, UR5 ;  /* 0x00000005002d7c82 */ /* 0x000fe20008000000 */
[----:B------:R-:W-:Y:S02]  /*16a90*/  R2UR UR37, R77 ;  /* 0x000000004d2572ca */ /* 0x000fe400000e0000 */
[----:B------:R-:W-:Y:S01]  /*16aa0*/  R2UR UR4, R74 ;  /* 0x000000004a0472ca */ /* 0x000fe200000e0000 */
[C---:B------:R-:W-:Y:S01]  /*16ab0*/  VIADD R74, R146.reuse, 0x3c0 ;  /* 0x000003c0924a7836 */ /* 0x040fe20000000000 */
[----:B------:R-:W-:Y:S01]  /*16ac0*/  R2UR UR5, R75 ;  /* 0x000000004b0572ca */ /* 0x000fe200000e0000 */
[----:B------:R-:W-:Y:S02]  /*16ad0*/  IMAD.MOV.U32 R75, RZ, RZ, -0x7fffffe0 ;  /* 0x80000020ff4b7424 */ /* 0x000fe400078e00ff */
[----:B------:R-:W-:Y:S01]  /*16ae0*/  VIADD R72, R146, 0x242 ;  /* 0x0000024292487836 */ /* 0x000fe20000000000 */
[----:B------:R-:W-:Y:S01]  /*16af0*/  R2UR UR50, R74 ;  /* 0x000000004a3272ca */ /* 0x000fe200000e0000 */
[----:B------:R-:W-:Y:S01]  /*16b00*/  VIADD R74, R146, 0x440 ;  /* 0x00000440924a7836 */ /* 0x000fe20000000000 */
[----:B------:R-:W-:Y:S01]  /*16b10*/  R2UR UR51, R75 ;  /* 0x000000004b3372ca */ /* 0x000fe200000e0000 */
[----:B------:R-:W-:-:S02]  /*16b20*/  IMAD.MOV.U32 R75, RZ, RZ, -0x7fffffe0 ;  /* 0x80000020ff4b7424 */ /* 0x000fc400078e00ff */
[----:B------:R-:W-:Y:S01]  /*16b30*/  IMAD.MOV.U32 R73, RZ, RZ, -0x7fffffe0 ;  /* 0x80000020ff497424 */ /* 0x000fe200078e00ff */
[----:B------:R-:W-:Y:S01]  /*16b40*/  MOV R156, UR27 ;  /* 0x0000001b009c7c02 */ /* 0x000fe20008000f00 */
[----:B------:R-:W-:Y:S01]  /*16b50*/  UMOV UR27, UR37 ;  /* 0x00000025001b7c82 */ /* 0x000fe20008000000 */
[----:B------:R-:W-:Y:S01]  /*16b60*/  MOV R155, UR26 ;  /* 0x0000001a009b7c02 */ /* 0x000fe20008000f00 */
[----:B------:R-:W-:Y:S01]  /*16b70*/  UMOV UR26, UR36 ;  /* 0x00000024001a7c82 */ /* 0x000fe20008000000 */
[----:B------:R-:W-:Y:S02]  /*16b80*/  R2UR UR39, R77 ;  /* 0x000000004d2772ca */ /* 0x000fe400000e0000 */
        /* <DEDUP_REMOVED lines=8> */
[----:B------:R-:W-:-:S02]  /*16c10*/  R2UR UR36, R2 ;  /* 0x00000000022472ca */ /* 0x000fc400000e0000 */
[----:B------:R-:W-:Y:S01]  /*16c20*/  R2UR UR37, R3 ;  /* 0x00000000032572ca */ /* 0x000fe200000e0000 */
[----:B------:R-:W-:Y:S01]  /*16c30*/  UMOV UR58, UR44 ;  /* 0x0000002c003a7c82 */ /* 0x000fe20008000000 */
[----:B------:R-:W-:Y:S01]  /*16c40*/  UMOV UR59, UR45 ;  /* 0x0000002d003b7c82 */ /* 0x000fe20008000000 */
[C---:B------:R-:W-:Y:S01]  /*16c50*/  R2UR UR15, R77.reuse ;  /* 0x000000004d0f72ca */ /* 0x040fe200000e0000 */
[----:B------:R-:W-:Y:S02]  /*16c60*/  WARPGROUP.DEPBAR.LE gsb0, 0x0 ;  /* 0x00008000000079c5 */ /* 0x000fe40000010000 */
[----:B------:R-:W-:Y:S02]  /*16c70*/  R2UR UR13, R77 ;  /* 0x000000004d0d72ca */ /* 0x000fe400000e0000 */
[----:B------:R-:W-:Y:S02]  /*16c80*/  R2UR UR20, R74 ;  /* 0x000000004a1472ca */ /* 0x000fe400000e0000 */
[----:B------:R-:W-:-:S02]  /*16c90*/  R2UR UR21, R75 ;  /* 0x000000004b1572ca */ /* 0x000fc400000e0000 */
[----:B------:R-:W-:Y:S02]  /*16ca0*/  R2UR UR44, R72 ;  /* 0x00000000482c72ca */ /* 0x000fe400000e0000 */
[----:B------:R-:W-:Y:S02]  /*16cb0*/  R2UR UR45, R73 ;  /* 0x00000000492d72ca */ /* 0x000fe400000e0000 */
[----:B------:R-:W-:-:S06]  /*16cc0*/  WARPGROUP.ARRIVE ;  /* 0x00000000000079c5 */ /* 0x000fcc0000000000 */
[----:B------:R-:W-:Y:S01]  /*16cd0*/  HGMMA.64x16x16.F32.BF16 R72, gdesc[UR36], RZ, !UPT, gsb0 ;  /* 0x00200000244879f0 */ /* 0x000fe2000c0018ff */
[----:B------:R-:W-:Y:S01]  /*16ce0*/  UMOV UR22, UR40 ;  /* 0x0000002800167c82 */ /* 0x000fe20008000000 */
[----:B------:R-:W-:Y:S01]  /*16cf0*/  UMOV UR23, UR41 ;  /* 0x0000002900177c82 */ /* 0x000fe20008000000 */
[----:B------:R-:W-:Y:S02]  /*16d00*/  R2UR UR40, R8 ;  /* 0x00000000082872ca */ /* 0x000fe400000e0000 */
[----:B------:R-:W-:Y:S01]  /*16d10*/  R2UR UR41, R9 ;  /* 0x00000000092972ca */ /* 0x000fe200000e0000 */
[----:B------:R-:W-:Y:S02]  /*16d20*/  WARPGROUP.DEPBAR.LE gsb0, 0x0 ;  /* 0x00008000000079c5 */ /* 0x000fe40000010000 */
[----:B------:R-:W-:-:S10]  /*16d30*/  WARPGROUP.ARRIVE ;  /* 0x00000000000079c5 */ /* 0x000fd40000000000 */
[----:B------:R-:W-:Y:S01]  /*16d40*/  HGMMA.64x16x16.F32.BF16 R136, gdesc[UR40], R136, gsb0 ;  /* 0x00200000288879f0 */ /* 0x000fe20008001888 */
        /* <DEDUP_REMOVED lines=40> */
[----:B------:R-:W-:Y:S01]  /*16fd0*/  UMOV UR14, UR54 ;  /* 0x00000036000e7c82 */ /* 0x000fe20008000000 */
[----:B------:R-:W-:Y:S01]  /*16fe0*/  UMOV UR15, UR55 ;  /* 0x00000037000f7c82 */ /* 0x000fe20008000000 */
[----:B------:R-:W-:Y:S02]  /*16ff0*/  WARPGROUP.DEPBAR.LE gsb0, 0x0 ;  /* 0x00008000000079c5 */ /* 0x000fe40000010000 */
[----:B------:R-:W-:-:S08]  /*17000*/  WARPGROUP.ARRIVE ;  /* 0x00000000000079c5 */ /* 0x000fd00000000000 */
        /* <DEDUP_REMOVED lines=12> */
[----:B------:R-:W-:Y:S02]  /*170d0*/  VIADD R148, R146, 0x302 ;  /* 0x0000030292947836 */ /* 0x000fe40000000000 */
        /* <DEDUP_REMOVED lines=9> */
[----:B------:R-:W-:Y:S01]  /*17170*/  UMOV UR32, UR46 ;  /* 0x0000002e00207c82 */ /* 0x000fe20008000000 */
[----:B------:R-:W-:Y:S01]  /*17180*/  UMOV UR33, UR47 ;  /* 0x0000002f00217c82 */ /* 0x000fe20008000000 */
[----:B------:R-:W-:Y:S01]  /*17190*/  R2UR UR46, R148 ;  /* 0x00000000942e72ca */ /* 0x000fe200000e0000 */
[----:B------:R-:W-:Y:S01]  /*171a0*/  VIADD R148, R146, 0x3c2 ;  /* 0x000003c292947836 */ /* 0x000fe20000000000 */
[----:B------:R-:W-:Y:S01]  /*171b0*/  R2UR UR47, R149 ;  /* 0x00000000952f72ca */ /* 0x000fe200000e0000 */
[----:B------:R-:W-:Y:S02]  /*171c0*/  WARPGROUP.DEPBAR.LE gsb0, 0x0 ;  /* 0x00008000000079c5 */ /* 0x000fe40000010000 */
[----:B------:R-:W-:-:S06]  /*171d0*/  WARPGROUP.ARRIVE ;  /* 0x00000000000079c5 */ /* 0x000fcc0000000000 */
[----:B------:R-:W-:Y:S01]  /*171e0*/  HGMMA.64x16x16.F32.BF16 R136, gdesc[UR40], R136, gsb0 ;  /* 0x00200000288879f0 */ /* 0x000fe20008001888 */
[----:B------:R-:W-:Y:S01]  /*171f0*/  IMAD.MOV.U32 R149, RZ, RZ, -0x7fffffe0 ;  /* 0x80000020ff957424 */ /* 0x000fe200078e00ff */
[----:B------:R-:W-:Y:S01]  /*17200*/  UMOV UR34, UR50 ;  /* 0x0000003200227c82 */ /* 0x000fe20008000000 */
        /* <DEDUP_REMOVED lines=13> */
[----:B------:R-:W-:Y:S02]  /*172e0*/  R2UR UR6, R148 ;  /* 0x00000000940672ca */ /* 0x000fe400000e0000 */
[----:B------:R-:W-:Y:S02]  /*172f0*/  R2UR UR7, R149 ;  /* 0x00000000950772ca */ /* 0x000fe400000e0000 */
[----:B------:R-:W-:Y:S02]  /*17300*/  R2UR UR4, R12 ;  /* 0x000000000c0472ca */ /* 0x000fe400000e0000 */
[----:B------:R-:W-:-:S07]  /*17310*/  R2UR UR5, R13 ;  /* 0x000000000d0572ca */ /* 0x000fce00000e0000 */
[----:B------:R-:W-:Y:S01]  /*17320*/  MOV R153, UR6 ;  /* 0x0000000600997c02 */ /* 0x000fe20008000f00 */
[----:B------:R-:W-:Y:S01]  /*17330*/  UMOV UR6, UR24 ;  /* 0x0000001800067c82 */ /* 0x000fe20008000000 */
[----:B------:R-:W-:Y:S01]  /*17340*/  MOV R154, UR7 ;  /* 0x00000007009a7c02 */ /* 0x000fe20008000f00 */
[----:B------:R-:W-:Y:S01]  /*17350*/  UMOV UR7, UR25 ;  /* 0x0000001900077c82 */ /* 0x000fe20008000000 */
[----:B------:R-:W-:Y:S02]  /*17360*/  WARPGROUP.DEPBAR.LE gsb0, 0x0 ;  /* 0x00008000000079c5 */ /* 0x000fe40000010000 */
[----:B------:R-:W-:-:S06]  /*17370*/  WARPGROUP.ARRIVE ;  /* 0x00000000000079c5 */ /* 0x000fcc0000000000 */
[----:B------:R-:W-:Y:S01]  /*17380*/  HGMMA.64x16x16.F32.BF16 R128, gdesc[UR4], R128, gsb0 ;  /* 0x00200000048079f0 */ /* 0x000fe20008001880 */
        /* <DEDUP_REMOVED lines=15> */
[----:B------:R-:W-:Y:S02]  /*17480*/  R2UR UR49, R13 ;  /* 0x000000000d3172ca */ /* 0x000fe400000e0000 */
[----:B------:R-:W-:Y:S01]  /*17490*/  MOV R150, UR51 ;  /* 0x0000003300967c02 */ /* 0x000fe20008000f00 */
[----:B------:R-:W-:Y:S01]  /*174a0*/  UMOV UR51, UR57 ;  /* 0x0000003900337c82 */ /* 0x000fe20008000000 */
[----:B------:R-:W-:Y:S01]  /*174b0*/  MOV R147, UR50 ;  /* 0x0000003200937c02 */ /* 0x000fe20008000f00 */
[----:B------:R-:W-:Y:S01]  /*174c0*/  UMOV UR50, UR56 ;  /* 0x0000003800327c82 */ /* 0x000fe20008000000 */
[----:B------:R-:W-:-:S02]  /*174d0*/  WARPGROUP.DEPBAR.LE gsb0, 0x0 ;  /* 0x00008000000079c5 */ /* 0x000fc40000010000 */
[----:B------:R-:W-:-:S06]  /*174e0*/  WARPGROUP.ARRIVE ;  /* 0x00000000000079c5 */ /* 0x000fcc0000000000 */
        /* <DEDUP_REMOVED lines=17> */
[----:B------:R-:W-:Y:S02]  /*17600*/  VIADD R148, R146, 0x4c0 ;  /* 0x000004c092947836 */ /* 0x000fe40000000000 */
[----:B------:R-:W-:-:S03]  /*17610*/  IMAD.MOV.U32 R149, RZ, RZ, -0x7fffffe0 ;  /* 0x80000020ff957424 */ /* 0x000fc600078e00ff */
[----:B------:R-:W-:Y:S01]  /*17620*/  R2UR UR10, R148 ;  /* 0x00000000940a72ca */ /* 0x000fe200000e0000 */
[----:B------:R-:W-:Y:S02]  /*17630*/  WARPGROUP.DEPBAR.LE gsb0, 0x0 ;  /* 0x00008000000079c5 */ /* 0x000fe40000010000 */
[----:B------:R-:W-:-:S06]  /*17640*/  WARPGROUP.ARRIVE ;  /* 0x00000000000079c5 */ /* 0x000fcc0000000000 */
[----:B------:R-:W-:Y:S01]  /*17650*/  HGMMA.64x16x16.F32.BF16 R80, gdesc[UR24], R80, gsb0 ;  /* 0x00200000185079f0 */ /* 0x000fe20008001850 */
[----:B------:R-:W-:-:S03]  /*17660*/  R2UR UR11, R149 ;  /* 0x00000000950b72ca */ /* 0x000fc600000e0000 */
[----:B------:R-:W-:Y:S01]  /*17670*/  MOV R151, UR10 ;  /* 0x0000000a00977c02 */ /* 0x000fe20008000f00 */
[----:B------:R-:W-:Y:S01]  /*17680*/  UMOV UR10, UR28 ;  /* 0x0000001c000a7c82 */ /* 0x000fe20008000000 */
[----:B------:R-:W-:-:S08]  /*17690*/  R2UR UR28, R12 ;  /* 0x000000000c1c72ca */ /* 0x000fd000000e0000 */
[----:B------:R-:W-:Y:S01]  /*176a0*/  MOV R152, UR11 ;  /* 0x0000000b00987c02 */ /* 0x000fe20008000f00 */
[----:B------:R-:W-:Y:S01]  /*176b0*/  UMOV UR11, UR29 ;  /* 0x0000001d000b7c82 */ /* 0x000fe20008000000 */
[----:B------:R-:W-:Y:S01]  /*176c0*/  R2UR UR29, R13 ;  /* 0x000000000d1d72ca */ /* 0x000fe200000e0000 */
[----:B------:R-:W-:Y:S02]  /*176d0*/  VIADD R148, R146, 0x500 ;  /* 0x0000050092947836 */ /* 0x000fe40000000000 */
[----:B------:R-:W-:Y:S01]  /*176e0*/  IMAD.MOV.U32 R149, RZ, RZ, -0x7fffffe0 ;  /* 0x80000020ff957424 */ /* 0x000fe200078e00ff */
[----:B------:R-:W-:Y:S02]  /*176f0*/  WARPGROUP.DEPBAR.LE gsb0, 0x0 ;  /* 0x00008000000079c5 */ /* 0x000fe40000010000 */
[----:B------:R-:W-:-:S07]  /*17700*/  WARPGROUP.ARRIVE ;  /* 0x00000000000079c5 */ /* 0x000fce0000000000 */
[----:B------:R-:W-:Y:S01]  /*17710*/  HGMMA.64x16x16.F32.BF16 R72, gdesc[UR28], R72, gsb0 ;  /* 0x002000001c4879f0 */ /* 0x000fe20008001848 */
[----:B------:R-:W-:Y:S02]  /*17720*/  R2UR UR14, R148 ;  /* 0x00000000940e72ca */ /* 0x000fe400000e0000 */
[----:B------:R-:W-:-:S11]  /*17730*/  R2UR UR15, R149 ;  /* 0x00000000950f72ca */ /* 0x000fd600000e0000 */
[----:B-1----:R-:W-:Y:S01]  /*17740*/  MOV R21, UR14 ;  /* 0x0000000e00157c02 */ /* 0x002fe20008000f00 */
[----:B------:R-:W-:Y:S01]  /*17750*/  UMOV UR14, UR44 ;  /* 0x0000002c000e7c82 */ /* 0x000fe20008000000 */
[----:B------:R-:W-:Y:S01]  /*17760*/  MOV R145, UR15 ;  /* 0x0000000f00917c02 */ /* 0x000fe20008000f00 */
[----:B------:R-:W-:Y:S01]  /*17770*/  UMOV UR15, UR45 ;  /* 0x0000002d000f7c82 */ /* 0x000fe20008000000 */
[----:B------:R-:W-:Y:S02]  /*17780*/  R2UR UR44, R10 ;  /* 0x000000000a2c72ca */ /* 0x000fe400000e0000 */
[----:B------:R-:W-:Y:S01]  /*17790*/  R2UR UR45, R11 ;  /* 0x000000000b2d72ca */ /* 0x000fe200000e0000 */
[----:B------:R1:W-:Y:S01]  /*177a0*/  STL [R1+0xb4], R14 ;  /* 0x0000b40e01007387 */ /* 0x0003e20000100800 */
[----:B------:R-:W-:Y:S01]  /*177b0*/  MOV R157, UR46 ;  /* 0x0000002e009d7c02 */ /* 0x000fe20008000f00 */
[----:B------:R-:W-:Y:S01]  /*177c0*/  UMOV UR46, UR52 ;  /* 0x00000034002e7c82 */ /* 0x000fe20008000000 */
[----:B-1----:R-:W-:Y:S01]  /*177d0*/  MOV R14, UR47 ;  /* 0x0000002f000e7c02 */ /* 0x002fe20008000f00 */
[----:B------:R-:W-:Y:S01]  /*177e0*/  UMOV UR47, UR53 ;  /* 0x00000035002f7c82 */ /* 0x000fe20008000000 */
        /* <DEDUP_REMOVED lines=26> */
[----:B------:R-:W-:Y:S02]  /*17990*/  R2UR UR50, R147 ;  /* 0x00000000933272ca */ /* 0x000fe400000e0000 */
[----:B------:R-:W-:Y:S02]  /*179a0*/  R2UR UR48, R10 ;  /* 0x000000000a3072ca */ /* 0x000fe400000e0000 */
[----:B------:R-:W-:-:S02]  /*179b0*/  R2UR UR49, R11 ;  /* 0x000000000b3172ca */ /* 0x000fc400000e0000 */
[----:B------:R-:W-:Y:S02]  /*179c0*/  R2UR UR56, R10 ;  /* 0x000000000a3872ca */ /* 0x000fe400000e0000 */
[C---:B------:R-:W-:Y:S01]  /*179d0*/  R2UR UR57, R11.reuse ;  /* 0x000000000b3972ca */ /* 0x040fe200000e0000 */
[----:B------:R-:W-:Y:S01]  /*179e0*/  VIADD R148, R146, 0x540 ;  /* 0x0000054092947836 */ /* 0x000fe20000000000 */
[----:B------:R-:W-:Y:S01]  /*179f0*/  R2UR UR44, R10 ;  /* 0x000000000a2c72ca */ /* 0x000fe200000e0000 */
[----:B------:R-:W-:Y:S01]  /*17a00*/  IMAD.MOV.U32 R149, RZ, RZ, -0x7fffffe0 ;  /* 0x80000020ff957424 */ /* 0x000fe200078e00ff */
[----:B------:R-:W-:Y:S01]  /*17a10*/  R2UR UR45, R11 ;  /* 0x000000000b2d72ca */ /* 0x000fe200000e0000 */
[----:B------:R1:W5:Y:S01]  /*17a20*/  LDL.LU R14, [R1+0xb4] ;  /* 0x0000b400010e7983 */ /* 0x0003620000300800 */
[----:B------:R-:W-:Y:S02]  /*17a30*/  WARPGROUP.DEPBAR.LE gsb0, 0x0 ;  /* 0x00008000000079c5 */ /* 0x000fe40000010000 */
[----:B------:R-:W-:-:S09]  /*17a40*/  WARPGROUP.ARRIVE ;  /* 0x00000000000079c5 */ /* 0x000fd20000000000 */
[----:B------:R-:W-:Y:S03]  /*17a50*/  HGMMA.64x16x16.F32.BF16 R96, gdesc[UR44], R96, gsb0 ;  /* 0x002000002c6079f0 */ /* 0x000fe60008001860 */
[----:B------:R-:W-:Y:S02]  /*17a60*/  WARPGROUP.DEPBAR.LE gsb0, 0x0 ;  /* 0x00008000000079c5 */ /* 0x000fe40000010000 */
[----:B------:R-:W-:-:S06]  /*17a70*/  WARPGROUP.ARRIVE ;  /* 0x00000000000079c5 */ /* 0x000fcc0000000000 */
[----:B------:R-:W-:Y:S01]  /*17a80*/  HGMMA.64x16x16.F32.BF16 R88, gdesc[UR48], R88, gsb0 ;  /* 0x00200000305879f0 */ /* 0x000fe20008001858 */
        /* <DEDUP_REMOVED lines=163> */
[----:B-1----:R-:W-:Y:S05]  /*184c0*/  @P2 BRA `(.L_x_2435) ;  /* 0x0000000000302947 */ /* 0x002fea0003800000 */
[----:B------:R-:W-:Y:S05]  /*184d0*/  @!P1 BRA `(.L_x_2436) ;  /* 0x0000000000049947 */ /* 0x000fea0003800000 */
[----:B------:R-:W-:Y:S01]  /*184e0*/  BPT.TRAP 0x1 ;  /* 0x000000040000795c */ /* 0x000fe20000300000 */
.L_x_2436:
[----:B------:R-:W-:Y:S01]  /*184f0*/  SHF.L.U32 R15, R15, 0x1f, RZ ;  /* 0x0000001f0f0f7819 */ /* 0x000fe200000006ff */
[----:B------:R-:W-:-:S04]  /*18500*/  IMAD R21, R20, 0x8, R16 ;  /* 0x0000000814157824 */ /* 0x000fc800078e0210 */
[----:B------:R1:W2:Y:S01]  /*18510*/  SYNCS.PHASECHK.TRANS64.TRYWAIT P2, [R21+URZ+0x31c50], R15 ;  /* 0x031c500f150075a7 */ /* 0x0002a2000804017f */
[----:B------:R-:W-:Y:S05]  /*18520*/  @!P1 BRA `(.L_x_2437) ;  /* 0x0000000000049947 */ /* 0x000fea0003800000 */
[----:B------:R-:W-:Y:S01]  /*18530*/  BPT.TRAP 0x1 ;  /* 0x000000040000795c */ /* 0x000fe20000300000 */
.L_x_2437:
[----:B------:R-:W-:Y:S04]  /*18540*/  BSSY B0, `(.L_x_2435) ;  /* 0x0000004000007945 */ /* 0x000fe80003800000 */
[----:B--2---:R-:W-:Y:S05]  /*18550*/  @P2 BRA `(.L_x_2438) ;  /* 0x0000000000082947 */ /* 0x004fea0003800000 */
[----:B------:R-:W2:Y:S02]  /*18560*/  SYNCS.PHASECHK.TRANS64.TRYWAIT P2, [R21+URZ+0x31c50], R15 ;  /* 0x031c500f150075a7 */ /* 0x000ea4000804017f */
[----:B--2---:R-:W-:Y:S05]  /*18570*/  @!P2 BRA `(.L_x_2439) ;  /* 0x000000d800b8a947 */ /* 0x004fea0003800000 */
.L_x_2438:
[----:B------:R-:W-:Y:S05]  /*18580*/  BSYNC B0 ;  /* 0x0000000000007941 */ /* 0x000fea0003800000 */
.L_x_2435:
[----:B------:R-:W-:Y:S01]  /*18590*/  FMUL.FTZ R155, R136, UR61 ;  /* 0x0000003d889b7c20 */ /* 0x000fe20008410000 */
[----:B------:R-:W-:Y:S01]  /*185a0*/  FMUL.FTZ R150, R137, UR61 ;  /* 0x0000003d89967c20 */ /* 0x000fe20008410000 */
[----:B------:R-:W-:Y:S01]  /*185b0*/  FMUL.FTZ R146, R140, UR61 ;  /* 0x0000003d8c927c20 */ /* 0x000fe20008410000 */
[----:B------:R-:W-:Y:S01]  /*185c0*/  FMUL.FTZ R145, R141, UR61 ;  /* 0x0000003d8d917c20 */ /* 0x000fe20008410000 */
[----:B------:R-:W-:Y:S01]  /*185d0*/  FMUL.FTZ R141, R128, UR61 ;  /* 0x0000003d808d7c20 */ /* 0x000fe20008410000 */
[----:B------:R-:W-:Y:S01]  /*185e0*/  FMUL.FTZ R138, R138, UR61 ;  /* 0x0000003d8a8a7c20 */ /* 0x000fe20008410000 */
[----:B------:R-:W3:Y:S01]  /*185f0*/  MUFU.TANH R155, R155 ;  /* 0x0000009b009b7308 */ /* 0x000ee20000002400 */
[----:B------:R-:W-:Y:S01]  /*18600*/  FMUL.FTZ R140, R129, UR61 ;  /* 0x0000003d818c7c20 */ /* 0x000fe20008410000 */
[----:B------:R4:W-:Y:S01]  /*18610*/  STL [R1+0xb4], R2 ;  /* 0x0000b40201007387 */ /* 0x0009e20000100800 */
[----:B-12---:R-:W-:Y:S01]  /*18620*/  FMUL.FTZ R21, R113, UR61 ;  /* 0x0000003d71157c20 */ /* 0x006fe20008410000 */
        /* <DEDUP_REMOVED lines=13> */
[----:B---3-5:R-:W-:Y:S01]  /*18700*/  FMNMX.FTZ R113, R155, R14, !PT ;  /* 0x0000000e9b717209 */ /* 0x028fe20007810000 */
[----:B------:R-:W-:Y:S01]  /*18710*/  FMUL.FTZ R109, R109, UR61 ;  /* 0x0000003d6d6d7c20 */ /* 0x000fe20008410000 */
[----:B------:R-:W-:Y:S01]  /*18720*/  FMUL.FTZ R96, R96, UR61 ;  /* 0x0000003d60607c20 */ /* 0x000fe20008410000 */
[----:B------:R-:W-:Y:S01]  /*18730*/  FMUL.FTZ R100, R100, UR61 ;  /* 0x0000003d64647c20 */ /* 0x000fe20008410000 */
[----:B------:R-:W-:Y:S01]  /*18740*/  FMUL.FTZ R101, R101, UR61 ;  /* 0x0000003d65657c20 */ /* 0x000fe20008410000 */
[----:B------:R-:W-:Y:S01]  /*18750*/  FMUL.FTZ R88, R88, UR61 ;  /* 0x0000003d58587c20 */ /* 0x000fe20008410000 */
[----:B------:R-:W-:Y:S01]  /*18760*/  FMUL.FTZ R89, R89, UR61 ;  /* 0x0000003d59597c20 */ /* 0x000fe20008410000 */
[----:B------:R-:W3:Y:S01]  /*18770*/  MUFU.TANH R145, R145 ;  /* 0x0000009100917308 */ /* 0x000ee20000002400 */
        /* <DEDUP_REMOVED lines=13> */
[----:B------:R-:W-:Y:S05]  /*18850*/  WARPSYNC.ALL ;  /* 0x0000000000007948 */ /* 0x000fea0003800000 */
[----:B----4-:R2:W4:Y:S01]  /*18860*/  MUFU.TANH R2, R138 ;  /* 0x0000008a00027308 */ /* 0x0105220000002400 */
[----:B---3--:R-:W-:Y:S01]  /*18870*/  FMNMX.FTZ R116, R145, R116, !PT ;  /* 0x0000007491747209 */ /* 0x008fe20007810000 */
[----:B------:R-:W-:Y:S01]  /*18880*/  FMUL.FTZ R127, R127, UR61 ;  /* 0x0000003d7f7f7c20 */ /* 0x000fe20008410000 */
[----:B------:R-:W-:Y:S01]  /*18890*/  ULDC UR4, c[0x0][0x988] ;  /* 0x0002620000047ab9 */ /* 0x000fe20000000800 */
[----:B------:R-:W-:Y:S01]  /*188a0*/  FMUL.FTZ R143, R143, UR61 ;  /* 0x0000003d8f8f7c20 */ /* 0x000fe20008410000 */
[----:B------:R-:W-:Y:S01]  /*188b0*/  FMUL.FTZ R139, R139, UR61 ;  /* 0x0000003d8b8b7c20 */ /* 0x000fe20008410000 */
[----:B-1----:R-:W-:Y:S01]  /*188c0*/  FMNMX.FTZ R116, R141, R116, !PT ;  /* 0x000000748d747209 */ /* 0x002fe20007810000 */
[----:B------:R-:W-:Y:S01]  /*188d0*/  FMUL.FTZ R131, R131, UR61 ;  /* 0x0000003d83837c20 */ /* 0x000fe20008410000 */
[----:B------:R-:W1:Y:S01]  /*188e0*/  MUFU.TANH R140, R140 ;  /* 0x0000008c008c7308 */ /* 0x000e620000002400 */
[----:B--2---:R-:W-:Y:S01]  /*188f0*/  FMUL.FTZ R138, R132, UR61 ;  /* 0x0000003d848a7c20 */ /* 0x004fe20008410000 */
[----:B------:R-:W-:Y:S01]  /*18900*/  FMUL.FTZ R132, R133, UR61 ;  /* 0x0000003d85847c20 */ /* 0x000fe20008410000 */
[----:B------:R-:W-:Y:S01]  /*18910*/  FMUL.FTZ R130, R130, UR61 ;  /* 0x0000003d82827c20 */ /* 0x000fe20008410000 */
[----:B------:R-:W-:Y:S01]  /*18920*/  FMUL.FTZ R114, R114, UR61 ;  /* 0x0000003d72727c20 */ /* 0x000fe20008410000 */
[----:B------:R-:W-:Y:S01]  /*18930*/  FMUL.FTZ R142, R142, UR61 ;  /* 0x0000003d8e8e7c20 */ /* 0x000fe20008410000 */
[----:B------:R-:W-:Y:S01]  /*18940*/  FMUL.FTZ R122, R122, UR61 ;  /* 0x0000003d7a7a7c20 */ /* 0x000fe20008410000 */
[----:B------:R-:W-:Y:S01]  /*18950*/  FMUL.FTZ R126, R126, UR61 ;  /* 0x0000003d7e7e7c20 */ /* 0x000fe20008410000 */
[----:B------:R-:W2:Y:S01]  /*18960*/  MUFU.TANH R138, R138 ;  /* 0x0000008a008a7308 */ /* 0x000ea20000002400 */
[----:B----4-:R3:W-:Y:S01]  /*18970*/  STL [R1+0x3c], R2 ;  /* 0x00003c0201007387 */ /* 0x0107e20000100800 */
[----:B------:R-:W-:Y:S01]  /*18980*/  FMUL.FTZ R134, R134, UR61 ;  /* 0x0000003d86867c20 */ /* 0x000fe20008410000 */
[----:B------:R-:W-:Y:S01]  /*18990*/  FMUL.FTZ R135, R135, UR61 ;  /* 0x0000003d87877c20 */ /* 0x000fe20008410000 */
[----:B------:R-:W-:Y:S01]  /*189a0*/  FMUL.FTZ R156, R118, UR61 ;  /* 0x0000003d769c7c20 */ /* 0x000fe20008410000 */
[----:B------:R-:W-:Y:S01]  /*189b0*/  FMUL.FTZ R123, R123, UR61 ;  /* 0x0000003d7b7b7c20 */ /* 0x000fe20008410000 */
[----:B------:R-:W-:-:S02]  /*189c0*/  FMUL.FTZ R157, R115, UR61 ;  /* 0x0000003d739d7c20 */ /* 0x000fc40008410000 */
[----:B------:R-:W4:Y:S01]  /*189d0*/  MUFU.TANH R132, R132 ;  /* 0x0000008400847308 */ /* 0x000f220000002400 */
[----:B-1----:R-:W-:-:S07]  /*189e0*/  FMNMX.FTZ R116, R140, R116, !PT ;  /* 0x000000748c747209 */ /* 0x002fce0007810000 */
[----:B------:R-:W1:Y:S01]  /*189f0*/  MUFU.TANH R137, R137 ;  /* 0x0000008900897308 */ /* 0x000e620000002400 */
[----:B--2---:R-:W-:-:S07]  /*18a00*/  FMNMX.FTZ R116, R138, R116, !PT ;  /* 0x000000748a747209 */ /* 0x004fce0007810000 */
[----:B------:R-:W2:Y:S01]  /*18a10*/  MUFU.TANH R136, R136 ;  /* 0x0000008800887308 */ /* 0x000ea20000002400 */
[----:B----4-:R-:W-:-:S07]  /*18a20*/  FMNMX.FTZ R116, R132, R116, !PT ;  /* 0x0000007484747209 */ /* 0x010fce0007810000 */
[----:B------:R-:W4:Y:S01]  /*18a30*/  MUFU.TANH R129, R129 ;  /* 0x0000008100817308 */ /* 0x000f220000002400 */
[----:B-1----:R-:W-:-:S07]  /*18a40*/  FMNMX.FTZ R116, R137, R116, !PT ;  /* 0x0000007489747209 */ /* 0x002fce0007810000 */
[----:B------:R-:W1:Y:S01]  /*18a50*/  MUFU.TANH R128, R128 ;  /* 0x0000008000807308 */ /* 0x000e620000002400 */
[----:B--2---:R-:W-:-:S07]  /*18a60*/  FMNMX.FTZ R116, R136, R116, !PT ;  /* 0x0000007488747209 */ /* 0x004fce0007810000 */
[----:B------:R-:W2:Y:S08]  /*18a70*/  MUFU.TANH R15, R15 ;  /* 0x0000000f000f7308 */ /* 0x000eb00000002400 */
[----:B------:R-:W0:Y:S08]  /*18a80*/  MUFU.TANH R21, R21 ;  /* 0x0000001500157308 */ /* 0x000e300000002400 */
[----:B------:R-:W3:Y:S08]  /*18a90*/  MUFU.TANH R125, R125 ;  /* 0x0000007d007d7308 */ /* 0x000ef00000002400 */
[----:B------:R4:W-:Y:S08]  /*18aa0*/  MUFU.TANH R113, R97 ;  /* 0x0000006100717308 */ /* 0x0009f00000002400 */
[----:B------:R-:W3:Y:S01]  /*18ab0*/  MUFU.TANH R112, R112 ;  /* 0x0000007000707308 */ /* 0x000ee20000002400 */
[----:B----4-:R-:W-:-:S04]  /*18ac0*/  FMNMX.FTZ R97, R129, R116, !PT ;  /* 0x0000007481617209 */ /* 0x010fc80007810000 */
[----:B-1----:R-:W-:-:S03]  /*18ad0*/  FMNMX.FTZ R97, R128, R97, !PT ;  /* 0x0000006180617209 */ /* 0x002fc60007810000 */
[----:B------:R-:W1:Y:S01]  /*18ae0*/  MUFU.TANH R104, R104 ;  /* 0x0000006800687308 */ /* 0x000e620000002400 */
[----:B--2---:R-:W-:-:S04]  /*18af0*/  FMNMX.FTZ R97, R15, R97, !PT ;  /* 0x000000610f617209 */ /* 0x004fc80007810000 */
[----:B0-----:R-:W-:-:S03]  /*18b00*/  FMNMX.FTZ R97, R21, R97, !PT ;  /* 0x0000006115617209 */ /* 0x001fc60007810000 */
[----:B------:R-:W0:Y:S01]  /*18b10*/  MUFU.TANH R105, R105 ;  /* 0x0000006900697308 */ /* 0x000e220000002400 */
[----:B---3--:R-:W-:-:S04]  /*18b20*/  FMNMX.FTZ R97, R125, R97, !PT ;  /* 0x000000617d617209 */ /* 0x008fc80007810000 */
[----:B------:R-:W-:-:S03]  /*18b30*/  FMNMX.FTZ R97, R112, R97, !PT ;  /* 0x0000006170617209 */ /* 0x000fc60007810000 */
        /* <DEDUP_REMOVED lines=9> */
[----:B0-----:R-:W-:-:S04]  /*18bd0*/  FMNMX.FTZ R97, R96, R97, !PT ;  /* 0x0000006160617209 */ /* 0x001fc80007810000 */
[----:B------:R-:W-:-:S03]  /*18be0*/  FMNMX.FTZ R97, R113, R97, !PT ;  /* 0x0000006171617209 */ /* 0x000fc60007810000 */
        /* <DEDUP_REMOVED lines=26> */
[----:B------:R-:W-:Y:S01]  /*18d90*/  MUFU.TANH R89, R143 ;  /* 0x0000008f00597308 */ /* 0x000fe20000002400 */
[----:B-1----:R-:W-:-:S05]  /*18da0*/  FMNMX.FTZ R72, R124, R72, !PT ;  /* 0x000000487c487209 */ /* 0x002fca0007810000 */
[----:B------:R-:W1:Y:S02]  /*18db0*/  SHFL.BFLY PT, R73, R72, 0x2, 0x1f ;  /* 0x0c401f0048497f89 */ /* 0x000e6400000e0000 */
[----:B------:R-:W-:Y:S08]  /*18dc0*/  MUFU.TANH R2, R139 ;  /* 0x0000008b00027308 */ /* 0x000ff00000002400 */
[----:B------:R2:W-:Y:S08]  /*18dd0*/  MUFU.TANH R143, R131 ;  /* 0x00000083008f7308 */ /* 0x0005f00000002400 */
[----:B------:R3:W-:Y:S01]  /*18de0*/  MUFU.TANH R139, R130 ;  /* 0x00000082008b7308 */ /* 0x0007e20000002400 */
[----:B-1----:R-:W-:-:S07]  /*18df0*/  FMNMX.FTZ R72, R72, R73, !PT ;  /* 0x0000004948487209 */ /* 0x002fce0007810000 */
[----:B------:R-:W1:Y:S01]  /*18e00*/  MUFU.TANH R93, R114 ;  /* 0x00000072005d7308 */ /* 0x000e620000002400 */
[----:B------:R-:W4:Y:S07]  /*18e10*/  SHFL.BFLY PT, R73, R72, 0x1, 0x1f ;  /* 0x0c201f0048497f89 */ /* 0x000f2e00000e0000 */
[----:B------:R-:W-:Y:S08]  /*18e20*/  MUFU.TANH R92, R142 ;  /* 0x0000008e005c7308 */ /* 0x000ff00000002400 */
[----:B------:R1:W-:Y:S08]  /*18e30*/  MUFU.TANH R133, R122 ;  /* 0x0000007a00857308 */ /* 0x0003f00000002400 */
[----:B------:R-:W-:Y:S01]  /*18e40*/  MUFU.TANH R81, R126 ;  /* 0x0000007e00517308 */ /* 0x000fe20000002400 */
[----:B----4-:R-:W-:Y:S01]  /*18e50*/  FMNMX.FTZ R72, R72, R73, !PT ;  /* 0x0000004948487209 */ /* 0x010fe20007810000 */
[----:B------:R-:W-:-:S04]  /*18e60*/  IMAD.U32 R73, RZ, RZ, UR4 ;  /* 0x00000004ff497e24 */ /* 0x000fc8000f8e00ff */
[CC--:B------:R-:W-:Y:S01]  /*18e70*/  FMUL.FTZ R154, R72.reuse, R73.reuse ;  /* 0x00000049489a7220 */ /* 0x0c0fe20000410000 */
[----:B------:R-:W-:Y:S01]  /*18e80*/  FADD.FTZ R14, -R72, R14 ;  /* 0x0000000e480e7221 */ /* 0x000fe20000010100 */
[----:B------:R4:W4:Y:S02]  /*18e90*/  MUFU.TANH R85, R134 ;  /* 0x0000008600557308 */ /* 0x0009240000002400 */
[-C--:B--2---:R-:W-:Y:S01]  /*18ea0*/  FFMA.FTZ R131, R137, R73.reuse, -R154 ;  /* 0x0000004989837223 */ /* 0x084fe2000001089a */
[----:B0-----:R-:W-:Y:S02]  /*18eb0*/  IMAD.MOV.U32 R137, RZ, RZ, R80 ;  /* 0x000000ffff897224 */ /* 0x001fe400078e0050 */
[-CC-:B---3--:R-:W-:Y:S01]  /*18ec0*/  FFMA.FTZ R130, R136, R73.reuse, -R154.reuse ;  /* 0x0000004988827223 */ /* 0x188fe2000001089a */
[-CC-:B------:R-:W-:Y:S01]  /*18ed0*/  FFMA.FTZ R80, R105, R73.reuse, -R154.reuse ;  /* 0x0000004969507223 */ /* 0x180fe2000001089a */
[----:B------:R-:W2:Y:S01]  /*18ee0*/  LDL.LU R136, [R1+0x8] ;  /* 0x0000080001887983 */ /* 0x000ea20000300800 */
[-C--:B------:R-:W-:Y:S01]  /*18ef0*/  FMUL.FTZ R14, R14, R73.reuse ;  /* 0x000000490e0e7220 */ /* 0x080fe20000410000 */
[-CC-:B------:R-:W-:Y:S01]  /*18f00*/  FFMA.FTZ R118, R155, R73.reuse, -R154.reuse ;  /* 0x000000499b767223 */ /* 0x180fe2000001089a */
[----:B------:R0:W3:Y:S01]  /*18f10*/  MUFU.TANH R84, R135 ;  /* 0x0000008700547308 */ /* 0x0000e20000002400 */
[----:B------:R-:W2:Y:S01]  /*18f20*/  LDL.LU R105, [R1+0x3c] ;  /* 0x00003c0001697983 */ /* 0x000ea20000300800 */
[-CC-:B-1----:R-:W-:Y:S01]  /*18f30*/  FFMA.FTZ R122, R150, R73.reuse, -R154.reuse ;  /* 0x00000049967a7223 */ /* 0x182fe2000001089a */
[-CC-:B------:R-:W-:Y:S01]  /*18f40*/  FFMA.FTZ R76, R104, R73.reuse, -R154.reuse ;  /* 0x00000049684c7223 */ /* 0x180fe2000001089a */
[----:B------:R-:W-:Y:S01]  /*18f50*/  FFMA.FTZ R114, R146, R73, -R154 ;  /* 0x0000004992727223 */ /* 0x000fe2000001089a */
[----:B------:R-:W-:-:S02]  /*18f60*/  IMAD.MOV.U32 R155, RZ, RZ, R93 ;  /* 0x000000ffff9b7224 */ /* 0x000fc400078e005d */
[-CC-:B------:R-:W-:Y:S01]  /*18f70*/  FFMA.FTZ R115, R145, R73.reuse, -R154.reuse ;  /* 0x0000004991737223 */ /* 0x180fe2000001089a */
[-CC-:B----4-:R-:W-:Y:S01]  /*18f80*/  FFMA.FTZ R134, R140, R73.reuse, -R154.reuse ;  /* 0x000000498c867223 */ /* 0x190fe2000001089a */
[----:B------:R-:W-:Y:S01]  /*18f90*/  MUFU.EX2 R14, R14 ;  /* 0x0000000e000e7308 */ /* 0x000fe20000000800 */
[-CC-:B------:R-:W-:Y:S01]  /*18fa0*/  FFMA.FTZ R93, R117, R73.reuse, -R154.reuse ;  /* 0x00000049755d7223 */ /* 0x180fe2000001089a */
[----:B------:R-:W-:Y:S02]  /*18fb0*/  IMAD.MOV.U32 R150, RZ, RZ, R85 ;  /* 0x000000ffff967224 */ /* 0x000fe400078e0055 */
[----:B0-----:R-:W-:-:S04]  /*18fc0*/  FFMA.FTZ R135, R141, R73, -R154 ;  /* 0x000000498d877223 */ /* 0x001fc8000001089a */
[----:B------:R0:W1:Y:S01]  /*18fd0*/  MUFU.TANH R142, R123 ;  /* 0x0000007b008e7308 */ /* 0x0000620000002400 */
[----:B------:R-:W-:Y:S01]  /*18fe0*/  FMUL.FTZ R117, R106, UR61 ;  /* 0x0000003d6a757c20 */ /* 0x000fe20008410000 */
[----:B------:R-:W-:Y:S02]  /*18ff0*/  IMAD.MOV.U32 R140, RZ, RZ, R133 ;  /* 0x000000ffff8c7224 */ /* 0x000fe400078e0085 */
[-CC-:B------:R-:W-:Y:S01]  /*19000*/  FFMA.FTZ R133, R138, R73.reuse, -R154.reuse ;  /* 0x000000498a857223 */ /* 0x180fe2000001089a */
[----:B------:R-:W-:Y:S02]  /*19010*/  IMAD.MOV.U32 R138, RZ, RZ, R81 ;  /* 0x000000ffff8a7224 */ /* 0x000fe400078e0051 */
[-C--:B------:R-:W-:Y:S01]  /*19020*/  FFMA.FTZ R127, R15, R73.reuse, -R154 ;  /* 0x000000490f7f7223 */ /* 0x080fe2000001089a */
[----:B---3--:R-:W-:Y:S02]  /*19030*/  IMAD.MOV.U32 R146, RZ, RZ, R84 ;  /* 0x000000ffff927224 */ /* 0x008fe400078e0054 */
[----:B------:R-:W-:Y:S01]  /*19040*/  FFMA.FTZ R126, R21, R73, -R154 ;  /* 0x00000049157e7223 */ /* 0x000fe2000001089a */
[----:B------:R-:W3:Y:S01]  /*19050*/  MUFU.EX2 R104, R118 ;  /* 0x0000007600687308 */ /* 0x000ee20000000800 */
[----:B0-----:R-:W-:-:S02]  /*19060*/  IMAD.MOV.U32 R123, RZ, RZ, R92 ;  /* 0x000000ffff7b7224 */ /* 0x001fc400078e005c */
[-CC-:B------:R-:W-:Y:S01]  /*19070*/  FFMA.FTZ R92, R88, R73.reuse, -R154.reuse ;  /* 0x00000049585c7223 */ /* 0x180fe2000001089a */
[-CC-:B------:R-:W-:Y:S01]  /*19080*/  FFMA.FTZ R88, R121, R73.reuse, -R154.reuse ;  /* 0x0000004979587223 */ /* 0x180fe2000001089a */
[-CC-:B------:R-:W-:Y:S01]  /*19090*/  FFMA.FTZ R97, R96, R73.reuse, -R154.reuse ;  /* 0x0000004960617223 */ /* 0x180fe2000001089a */
[-CC-:B------:R-:W-:Y:S02]  /*190a0*/  FFMA.FTZ R132, R132, R73.reuse, -R154.reuse ;  /* 0x0000004984847223 */ /* 0x180fe4000001089a */
[----:B------:R-:W0:Y:S01]  /*190b0*/  MUFU.EX2 R122, R122 ;  /* 0x0000007a007a7308 */ /* 0x000e220000000800 */
[----:B------:R-:W-:Y:S01]  /*190c0*/  FMUL.FTZ R121, R98, UR61 ;  /* 0x0000003d62797c20 */ /* 0x000fe20008410000 */
[----:B------:R-:W-:-:S06]  /*190d0*/  FFMA.FTZ R81, R112, R73, -R154 ;  /* 0x0000004970517223 */ /* 0x000fcc000001089a */
[----:B------:R1:W4:Y:S01]  /*190e0*/  MUFU.EX2 R106, R114 ;  /* 0x00000072006a7308 */ /* 0x0003220000000800 */
[----:B------:R-:W-:Y:S02]  /*190f0*/  IMAD.MOV.U32 R112, RZ, RZ, R89 ;  /* 0x000000ffff707224 */ /* 0x000fe400078e0059 */
[-CC-:B------:R-:W-:Y:S01]  /*19100*/  FFMA.FTZ R129, R129, R73.reuse, -R154.reuse ;  /* 0x0000004981817223 */ /* 0x180fe2000001089a */
[-CC-:B------:R-:W-:Y:S01]  /*19110*/  FFMA.FTZ R128, R128, R73.reuse, -R154.reuse ;  /* 0x0000004980807223 */ /* 0x180fe2000001089a */
[----:B------:R-:W-:-:S03]  /*19120*/  FFMA.FTZ R125, R125, R73, -R154 ;  /* 0x000000497d7d7223 */ /* 0x000fc6000001089a */
        /* <DEDUP_REMOVED lines=15> */
[----:B------:R-:W-:-:S02]  /*19220*/  IMAD.MOV.U32 R124, RZ, RZ, R112 ;  /* 0x000000ffff7c7224 */ /* 0x000fc400078e0070 */
[----:B------:R-:W-:Y:S01]  /*19230*/  FMUL.FTZ R116, R119, UR61 ;  /* 0x0000003d77747c20 */ /* 0x000fe20008410000 */
[----:B------:R-:W-:Y:S01]  /*19240*/  FMUL.FTZ R119, R110, UR61 ;  /* 0x0000003d6e777c20 */ /* 0x000fe20008410000 */
[----:B------:R-:W-:Y:S01]  /*19250*/  FMUL.FTZ R110, R102, UR61 ;  /* 0x0000003d666e7c20 */ /* 0x000fe20008410000 */
[----:B------:R-:W-:Y:S01]  /*19260*/  IMAD.MOV.U32 R102, RZ, RZ, R139 ;  /* 0x000000ffff667224 */ /* 0x000fe200078e008b */
[----:B------:R-:W4:Y:S01]  /*19270*/  MUFU.TANH R157, R157 ;  /* 0x0000009d009d7308 */ /* 0x000f220000002400 */
[----:B-1----:R-:W-:Y:S02]  /*19280*/  IMAD.MOV.U32 R114, RZ, RZ, R142 ;  /* 0x000000ffff727224 */ /* 0x002fe400078e008e */
[----:B------:R-:W-:Y:S02]  /*19290*/  IMAD.MOV.U32 R101, RZ, RZ, R140 ;  /* 0x000000ffff657224 */ /* 0x000fe400078e008c */
[----:B------:R-:W-:Y:S02]  /*192a0*/  IMAD.MOV.U32 R109, RZ, RZ, R138 ;  /* 0x000000ffff6d7224 */ /* 0x000fe400078e008a */
[----:B------:R-:W-:Y:S01]  /*192b0*/  IMAD.MOV.U32 R108, RZ, RZ, R137 ;  /* 0x000000ffff6c7224 */ /* 0x000fe200078e0089 */
[----:B------:R-:W1:Y:S01]  /*192c0*/  MUFU.TANH R156, R156 ;  /* 0x0000009c009c7308 */ /* 0x000e620000002400 */
[----:B------:R-:W-:-:S07]  /*192d0*/  FMUL.FTZ R118, R107, UR61 ;  /* 0x0000003d6b767c20 */ /* 0x000fce0008410000 */
[----:B------:R-:W1:Y:S01]  /*192e0*/  MUFU.TANH R116, R116 ;  /* 0x0000007400747308 */ /* 0x000e620000002400 */
[----:B------:R-:W-:-:S07]  /*192f0*/  FMUL.FTZ R120, R111, UR61 ;  /* 0x0000003d6f787c20 */ /* 0x000fce0008410000 */
[----:B------:R-:W1:Y:S08]  /*19300*/  MUFU.TANH R117, R117 ;  /* 0x0000007500757308 */ /* 0x000e700000002400 */
[----:B------:R-:W1:Y:S08]  /*19310*/  MUFU.TANH R118, R118 ;  /* 0x0000007600767308 */ /* 0x000e700000002400 */
[----:B------:R-:W1:Y:S08]  /*19320*/  MUFU.TANH R119, R119 ;  /* 0x0000007700777308 */ /* 0x000e700000002400 */
[----:B------:R-:W1:Y:S01]  /*19330*/  MUFU.TANH R120, R120 ;  /* 0x0000007800787308 */ /* 0x000e620000002400 */
[----:B------:R-:W-:-:S07]  /*19340*/  FMUL.FTZ R111, R103, UR61 ;  /* 0x0000003d676f7c20 */ /* 0x000fce0008410000 */
[----:B------:R-:W1:Y:S01]  /*19350*/  MUFU.TANH R121, R121 ;  /* 0x0000007900797308 */ /* 0x000e620000002400 */
[----:B------:R-:W-:Y:S01]  /*19360*/  FMUL.FTZ R90, R90, UR61 ;  /* 0x0000003d5a5a7c20 */ /* 0x000fe20008410000 */
[----:B------:R-:W-:-:S06]  /*19370*/  FMUL.FTZ R112, R91, UR61 ;  /* 0x0000003d5b707c20 */ /* 0x000fcc0008410000 */
[----:B------:R-:W-:Y:S01]  /*19380*/  MUFU.TANH R110, R110 ;  /* 0x0000006e006e7308 */ /* 0x000fe20000002400 */
[----:B------:R-:W-:-:S07]  /*19390*/  FMUL.FTZ R113, R94, UR61 ;  /* 0x0000003d5e717c20 */ /* 0x000fce0008410000 */
[----:B------:R-:W-:Y:S08]  /*193a0*/  MUFU.TANH R111, R111 ;  /* 0x0000006f006f7308 */ /* 0x000ff00000002400 */
[----:B------:R-:W-:Y:S01]  /*193b0*/  MUFU.TANH R90, R90 ;  /* 0x0000005a005a7308 */ /* 0x000fe20000002400 */
[----:B------:R-:W-:-:S07]  /*193c0*/  FMUL.FTZ R137, R82, UR61 ;  /* 0x0000003d52897c20 */ /* 0x000fce0008410000 */
[----:B------:R-:W-:Y:S01]  /*193d0*/  MUFU.TANH R112, R112 ;  /* 0x0000007000707308 */ /* 0x000fe20000002400 */
[----:B------:R-:W-:-:S07]  /*193e0*/  FMUL.FTZ R138, R83, UR61 ;  /* 0x0000003d538a7c20 */ /* 0x000fce0008410000 */
[----:B------:R-:W-:Y:S01]  /*193f0*/  MUFU.TANH R113, R113 ;  /* 0x0000007100717308 */ /* 0x000fe20000002400 */
[----:B------:R-:W-:Y:S01]  /*19400*/  FMUL.FTZ R139, R86, UR61 ;  /* 0x0000003d568b7c20 */ /* 0x000fe20008410000 */
[----:B------:R-:W-:-:S06]  /*19410*/  FMUL.FTZ R140, R87, UR61 ;  /* 0x0000003d578c7c20 */ /* 0x000fcc0008410000 */
[----:B------:R-:W-:Y:S08]  /*19420*/  MUFU.TANH R137, R137 ;  /* 0x0000008900897308 */ /* 0x000ff00000002400 */
[----:B------:R-:W-:Y:S08]  /*19430*/  MUFU.TANH R138, R138 ;  /* 0x0000008a008a7308 */ /* 0x000ff00000002400 */
[----:B------:R-:W-:Y:S01]  /*19440*/  MUFU.TANH R139, R139 ;  /* 0x0000008b008b7308 */ /* 0x000fe20000002400 */
[----:B--2---:R-:W-:Y:S01]  /*19450*/  FMNMX.FTZ R98, R105, R0, !PT ;  /* 0x0000000069627209 */ /* 0x004fe20007810000 */
[----:B---3--:R-:W-:-:S03]  /*19460*/  FFMA.FTZ R100, R14, R136, R104 ;  /* 0x000000880e647223 */ /* 0x008fc60000010068 */
[----:B------:R-:W-:Y:S01]  /*19470*/  FMNMX.FTZ R98, R2, R98, !PT ;  /* 0x0000006202627209 */ /* 0x000fe20007810000 */
[----:B0-----:R-:W-:-:S03]  /*19480*/  FADD.FTZ R100, R122, R100 ;  /* 0x000000647a647221 */ /* 0x001fc60000010000 */
[----:B------:R-:W-:Y:S01]  /*19490*/  FMNMX.FTZ R98, R123, R98, !PT ;  /* 0x000000627b627209 */ /* 0x000fe20007810000 */
[----:B----4-:R-:W-:Y:S01]  /*194a0*/  FADD.FTZ R100, R106, R100 ;  /* 0x000000646a647221 */ /* 0x010fe20000010000 */
[----:B------:R-:W-:Y:S02]  /*194b0*/  F2FP.BF16.F32.PACK_AB R104, R122, R104 ;  /* 0x000000687a68723e */ /* 0x000fe400000010ff */
[----:B------:R-:W-:Y:S01]  /*194c0*/  FMNMX.FTZ R98, R124, R98, !PT ;  /* 0x000000627c627209 */ /* 0x000fe20007810000 */
[----:B------:R-:W-:Y:S01]  /*194d0*/  FMUL.FTZ R122, R99, UR61 ;  /* 0x0000003d637a7c20 */ /* 0x000fe20008410000 */
[----:B------:R-:W-:Y:S02]  /*194e0*/  IMAD.MOV.U32 R99, RZ, RZ, R143 ;  /* 0x000000ffff637224 */ /* 0x000fe400078e008f */
[----:B------:R-:W-:Y:S01]  /*194f0*/  FMNMX.FTZ R98, R102, R98, !PT ;  /* 0x0000006266627209 */ /* 0x000fe20007810000 */
[C---:B------:R-:W-:Y:S01]  /*19500*/  FADD.FTZ R142, R115.reuse, R100 ;  /* 0x00000064738e7221 */ /* 0x040fe20000010000 */
[----:B------:R-:W-:Y:S01]  /*19510*/  F2FP.BF16.F32.PACK_AB R106, R115, R106 ;  /* 0x0000006a736a723e */ /* 0x000fe200000010ff */
[----:B------:R-:W-:Y:S01]  /*19520*/  IMAD.MOV.U32 R115, RZ, RZ, R150 ;  /* 0x000000ffff737224 */ /* 0x000fe200078e0096 */
        /* <DEDUP_REMOVED lines=10> */
[----:B-1----:R-:W-:-:S04]  /*195d0*/  FMNMX.FTZ R98, R156, R98, !PT ;  /* 0x000000629c627209 */ /* 0x002fc80007810000 */
[----:B------:R-:W-:Y:S01]  /*195e0*/  FMNMX.FTZ R98, R116, R98, !PT ;  /* 0x0000006274627209 */ /* 0x000fe20007810000 */
[----:B------:R-:W0:Y:S03]  /*195f0*/  MUFU.TANH R122, R122 ;  /* 0x0000007a007a7308 */ /* 0x000e260000002400 */
[----:B------:R-:W-:-:S04]  /*19600*/  FMNMX.FTZ R98, R117, R98, !PT ;  /* 0x0000006275627209 */ /* 0x000fc80007810000 */
[----:B------:R-:W-:-:S04]  /*19610*/  FMNMX.FTZ R98, R118, R98, !PT ;  /* 0x0000006276627209 */ /* 0x000fc80007810000 */
[----:B------:R-:W-:-:S04]  /*19620*/  FMNMX.FTZ R98, R119, R98, !PT ;  /* 0x0000006277627209 */ /* 0x000fc80007810000 */
[----:B------:R-:W-:-:S04]  /*19630*/  FMNMX.FTZ R98, R120, R98, !PT ;  /* 0x0000006278627209 */ /* 0x000fc80007810000 */
[----:B------:R-:W-:Y:S01]  /*19640*/  FMNMX.FTZ R98, R121, R98, !PT ;  /* 0x0000006279627209 */ /* 0x000fe20007810000 */
[----:B------:R-:W-:-:S03]  /*19650*/  FMUL.FTZ R136, R95, UR61 ;  /* 0x0000003d5f887c20 */ /* 0x000fc60008410000 */
[----:B0-----:R-:W-:-:S04]  /*19660*/  FMNMX.FTZ R98, R122, R98, !PT ;  /* 0x000000627a627209 */ /* 0x001fc80007810000 */
[----:B------:R-:W-:Y:S01]  /*19670*/  FMNMX.FTZ R98, R110, R98, !PT ;  /* 0x000000626e627209 */ /* 0x000fe20007810000 */
[----:B------:R-:W0:Y:S03]  /*19680*/  MUFU.TANH R136, R136 ;  /* 0x0000008800887308 */ /* 0x000e260000002400 */
[----:B------:R-:W-:-:S04]  /*19690*/  FMNMX.FTZ R98, R111, R98, !PT ;  /* 0x000000626f627209 */ /* 0x000fc80007810000 */
[----:B------:R-:W-:-:S04]  /*196a0*/  FMNMX.FTZ R98, R90, R98, !PT ;  /* 0x000000625a627209 */ /* 0x000fc80007810000 */
[----:B------:R-:W-:Y:S01]  /*196b0*/  FMNMX.FTZ R98, R112, R98, !PT ;  /* 0x0000006270627209 */ /* 0x000fe20007810000 */
[----:B------:R-:W-:-:S03]  /*196c0*/  FMUL.FTZ R143, R74, UR61 ;  /* 0x0000003d4a8f7c20 */ /* 0x000fc60008410000 */
[----:B------:R-:W-:Y:S01]  /*196d0*/  FMNMX.FTZ R98, R113, R98, !PT ;  /* 0x0000006271627209 */ /* 0x000fe20007810000 */
[----:B------:R-:W1:Y:S01]  /*196e0*/  MUFU.TANH R140, R140 ;  /* 0x0000008c008c7308 */ /* 0x000e620000002400 */
[----:B------:R-:W-:Y:S02]  /*196f0*/  FMUL.FTZ R146, R75, UR61 ;  /* 0x0000003d4b927c20 */ /* 0x000fe40008410000 */
[----:B0-----:R-:W-:Y:S01]  /*19700*/  FMNMX.FTZ R98, R136, R98, !PT ;  /* 0x0000006288627209 */ /* 0x001fe20007810000 */
[----:B------:R-:W-:-:S03]  /*19710*/  FMUL.FTZ R148, R78, UR61 ;  /* 0x0000003d4e947c20 */ /* 0x000fc60008410000 */
[----:B------:R-:W-:Y:S01]  /*19720*/  FMNMX.FTZ R98, R137, R98, !PT ;  /* 0x0000006289627209 */ /* 0x000fe20007810000 */
[----:B------:R-:W0:Y:S01]  /*19730*/  MUFU.TANH R143, R143 ;  /* 0x0000008f008f7308 */ /* 0x000e220000002400 */
[----:B------:R-:W-:Y:S02]  /*19740*/  FMUL.FTZ R149, R79, UR61 ;  /* 0x0000003d4f957c20 */ /* 0x000fe40008410000 */
[----:B------:R-:W-:-:S05]  /*19750*/  FMNMX.FTZ R98, R138, R98, !PT ;  /* 0x000000628a627209 */ /* 0x000fca0007810000 */
[----:B------:R-:W2:Y:S01]  /*19760*/  MUFU.TANH R146, R146 ;  /* 0x0000009200927308 */ /* 0x000ea20000002400 */
[----:B------:R-:W-:-:S07]  /*19770*/  FMNMX.FTZ R98, R139, R98, !PT ;  /* 0x000000628b627209 */ /* 0x000fce0007810000 */
[----:B------:R-:W3:Y:S01]  /*19780*/  MUFU.TANH R148, R148 ;  /* 0x0000009400947308 */ /* 0x000ee20000002400 */
[----:B-1----:R-:W-:-:S07]  /*19790*/  FMNMX.FTZ R98, R140, R98, !PT ;  /* 0x000000628c627209 */ /* 0x002fce0007810000 */
[----:B------:R-:W1:Y:S01]  /*197a0*/  MUFU.TANH R149, R149 ;  /* 0x0000009500957308 */ /* 0x000e620000002400 */
[----:B0-----:R-:W-:-:S04]  /*197b0*/  FMNMX.FTZ R98, R143, R98, !PT ;  /* 0x000000628f627209 */ /* 0x001fc80007810000 */
[----:B--2---:R-:W-:-:S04]  /*197c0*/  FMNMX.FTZ R98, R146, R98, !PT ;  /* 0x0000006292627209 */ /* 0x004fc80007810000 */
[----:B---3--:R-:W-:-:S04]  /*197d0*/  FMNMX.FTZ R74, R148, R98, !PT ;  /* 0x00000062944a7209 */ /* 0x008fc80007810000 */
[----:B-1----:R-:W-:-:S05]  /*197e0*/  FMNMX.FTZ R74, R149, R74, !PT ;  /* 0x0000004a954a7209 */ /* 0x002fca0007810000 */
        /* <DEDUP_REMOVED lines=8> */
[----:B------:R-:W-:-:S03]  /*19870*/  FFMA.FTZ R109, R155, R73, -R150 ;  /* 0x000000499b6d7223 */ /* 0x000fc60000010896 */
[----:B------:R-:W2:Y:S01]  /*19880*/  LDL R155, [R1+0x7c] ;  /* 0x00007c00019b7983 */ /* 0x000ea20000100800 */
[----:B------:R-:W-:Y:S01]  /*19890*/  FFMA.FTZ R94, R110, R73, -R150 ;  /* 0x000000496e5e7223 */ /* 0x000fe20000010896 */
[----:B------:R-:W-:-:S05]  /*198a0*/  VIADD R110, R16, 0x200 ;  /* 0x00000200106e7836 */ /* 0x000fca0000000000 */
        /* <DEDUP_REMOVED lines=75> */
[----:B------:R-:W-:Y:S01]  /*19d60*/  FFMA.FTZ R82, R136, R73, -R150 ;  /* 0x0000004988527223 */ /* 0x000fe20000010896 */
[----:B------:R-:W-:Y:S01]  /*19d70*/  R2UR UR28, R112 ;  /* 0x00000000701c72ca */ /* 0x000fe200000e0000 */
[----:B------:R-:W2:Y:S01]  /*19d80*/  LDL.LU R136, [R1+0x34] ;  /* 0x0000340001887983 */ /* 0x000ea20000300800 */
        /* <DEDUP_REMOVED lines=17> */
[----:B------:R-:W-:Y:S03]  /*19ea0*/  HGMMA.64x96x16.F32.BF16 R24, gdesc[UR32].tnspB, R24, gsb0 ;  /* 0x41600000201879f0 */ /* 0x000fe60008001818 */
[----:B------:R-:W0:Y:S01]  /*19eb0*/  S2R R155, SR_TID.X ;  /* 0x00000000009b7919 */ /* 0x000e220000002100 */
[----:B------:R-:W-:Y:S01]  /*19ec0*/  FADD.FTZ R0, -R74, R0 ;  /* 0x000000004a007221 */ /* 0x000fe20000010100 */
[----:B------:R-:W-:-:S03]  /*19ed0*/  FFMA.FTZ R105, R105, R73, -R150 ;  /* 0x0000004969697223 */ /* 0x000fc60000010896 */
[----:B------:R-:W-:-:S03]  /*19ee0*/  FMUL.FTZ R0, R0, R73 ;  /* 0x0000004900007220 */ /* 0x000fc60000410000 */
[----:B------:R-:W-:Y:S01]  /*19ef0*/  MUFU.EX2 R105, R105 ;  /* 0x0000006900697308 */ /* 0x000fe20000000800 */
[----:B------:R-:W-:-:S07]  /*19f00*/  FFMA.FTZ R83, R137, R73, -R150 ;  /* 0x0000004989537223 */ /* 0x000fce0000010896 */
[----:B------:R-:W2:Y:S01]  /*19f10*/  MUFU.EX2 R0, R0 ;  /* 0x0000000000007308 */ /* 0x000ea20000000800 */
[----:B------:R-:W-:Y:S02]  /*19f20*/  WARPGROUP.DEPBAR.LE gsb0, 0x0 ;  /* 0x00008000000079c5 */ /* 0x000fe40000010000 */
[----:B------:R-:W-:-:S06]  /*19f30*/  WARPGROUP.ARRIVE ;  /* 0x00000000000079c5 */ /* 0x000fcc0000000000 */
[----:B------:R-:W-:Y:S01]  /*19f40*/  HGMMA.64x96x16.F32.BF16 R24, gdesc[UR36].tnspB, R24, gsb0 ;  /* 0x41600000241879f0 */ /* 0x000fe20008001818 */
[----:B------:R-:W3:Y:S01]  /*19f50*/  MUFU.EX2 R110, R107 ;  /* 0x0000006b006e7308 */ /* 0x000ee20000000800 */
[----:B0-----:R-:W-:Y:S01]  /*19f60*/  SHF.R.U32.HI R137, RZ, 0x7, R155 ;  /* 0x00000007ff897819 */ /* 0x001fe2000001169b */
[-CC-:B------:R-:W-:Y:S01]  /*19f70*/  FFMA.FTZ R124, R124, R73.reuse, -R150.reuse ;  /* 0x000000497c7c7223 */ /* 0x180fe20000010896 */
[----:B------:R-:W-:Y:S01]  /*19f80*/  FFMA.FTZ R123, R123, R73, -R150 ;  /* 0x000000497b7b7223 */ /* 0x000fe20000010896 */
[----:B------:R-:W-:Y:S02]  /*19f90*/  ISETP.GE.U32.AND P2, PT, R155, 0x180, PT ;  /* 0x000001809b00780c */ /* 0x000fe40003f46070 */
[----:B------:R-:W-:Y:S02]  /*19fa0*/  VIADD R111, R137, 0x9 ;  /* 0x00000009896f7836 */ /* 0x000fe40000000000 */
[----:B------:R-:W-:Y:S01]  /*19fb0*/  MUFU.EX2 R107, R123 ;  /* 0x0000007b006b7308 */ /* 0x000fe20000000800 */
[----:B--2---:R-:W-:-:S02]  /*19fc0*/  FFMA.FTZ R112, R0, R136, R105 ;  /* 0x0000008800707223 */ /* 0x004fc40000010069 */
[----:B------:R-:W-:-:S05]  /*19fd0*/  SEL R111, R111, 0x9, !P2 ;  /* 0x000000096f6f7807 */ /* 0x000fca0005000000 */
[----:B------:R-:W-:Y:S01]  /*19fe0*/  MUFU.EX2 R124, R124 ;  /* 0x0000007c007c7308 */ /* 0x000fe20000000800 */
[----:B---3--:R-:W-:Y:S01]  /*19ff0*/  F2FP.BF16.F32.PACK_AB R105, R110, R105 ;  /* 0x000000696e69723e */ /* 0x008fe200000010ff */
[-CC-:B------:R-:W-:Y:S01]  /*1a000*/  FFMA.FTZ R95, R102, R73.reuse, -R150.reuse ;  /* 0x00000049665f7223 */ /* 0x180fe20000010896 */
[----:B------:R-:W-:-:S05]  /*1a010*/  FFMA.FTZ R98, R99, R73, -R150 ;  /* 0x0000004963627223 */ /* 0x000fca0000010896 */
[----:B------:R-:W0:Y:S01]  /*1a020*/  MUFU.EX2 R135, R135 ;  /* 0x0000008700877308 */ /* 0x000e220000000800 */
[----:B------:R-:W-:-:S07]  /*1a030*/  FFMA.FTZ R99, R115, R73, -R150 ;  /* 0x0000004973637223 */ /* 0x000fce0000010896 */
[----:B------:R-:W2:Y:S01]  /*1a040*/  MUFU.EX2 R134, R134 ;  /* 0x0000008600867308 */ /* 0x000ea20000000800 */
[----:B------:R-:W-:-:S07]  /*1a050*/  FFMA.FTZ R100, R100, R73, -R150 ;  /* 0x0000004964647223 */ /* 0x000fce0000010896 */
[----:B------:R-:W3:Y:S08]  /*1a060*/  MUFU.EX2 R133, R133 ;  /* 0x0000008500857308 */ /* 0x000ef00000000800 */
[----:B------:R-:W-:Y:S01]  /*1a070*/  MUFU.EX2 R98, R98 ;  /* 0x0000006200627308 */ /* 0x000fe20000000800 */
[----:B------:R-:W-:Y:S01]  /*1a080*/  FFMA.FTZ R101, R101, R73, -R150 ;  /* 0x0000004965657223 */ /* 0x000fe20000010896 */
[----:B0-----:R-:W-:-:S06]  /*1a090*/  FADD.FTZ R142, R135, R142 ;  /* 0x0000008e878e7221 */ /* 0x001fcc0000010000 */
[----:B------:R-:W-:Y:S01]  /*1a0a0*/  MUFU.EX2 R132, R132 ;  /* 0x0000008400847308 */ /* 0x000fe20000000800 */
[----:B------:R-:W-:Y:S01]  /*1a0b0*/  FFMA.FTZ R102, R114, R73, -R150 ;  /* 0x0000004972667223 */ /* 0x000fe20000010896 */
[----:B--2---:R-:W-:-:S06]  /*1a0c0*/  FADD.FTZ R142, R134, R142 ;  /* 0x0000008e868e7221 */ /* 0x004fcc0000010000 */
[----:B------:R-:W-:Y:S01]  /*1a0d0*/  MUFU.EX2 R131, R131 ;  /* 0x0000008300837308 */ /* 0x000fe20000000800 */
[----:B------:R-:W-:Y:S02]  /*1a0e0*/  WARPGROUP.DEPBAR.LE gsb0, 0x0 ;  /* 0x00008000000079c5 */ /* 0x000fe40000010000 */
[----:B------:R0:W-:Y:S06]  /*1a0f0*/  BAR.ARV R111, 0x100 ;  /* 0x0004006f0000751d */ /* 0x0001ec0000002000 */
[----:B0-----:R-:W-:Y:S01]  /*1a100*/  FADD.FTZ R111, R110, R112 ;  /* 0x000000706e6f7221 */ /* 0x001fe20000010000 */
        /* <DEDUP_REMOVED lines=8> */
[----:B------:R-:W-:Y:S02]  /*1a190*/  @!P0 SYNCS.ARRIVE.TRANS64.RED.A1T0 RZ, [R112+URZ], RZ ;  /* 0x000000ff70ff89a7 */ /* 0x000fe4000810043f */
[----:B------:R0:W-:Y:S01]  /*1a1a0*/  @!P0 SYNCS.ARRIVE.TRANS64.RED.A1T0 RZ, [R110+URZ], RZ ;  /* 0x000000ff6eff89a7 */ /* 0x0001e2000810043f */
[----:B------:R2:W-:Y:S01]  /*1a1b0*/  STSM.16.M88.4 [R17+0x24300], R104 ;  /* 0x0243006811007844 */ /* 0x0005e20000000200 */
[----:B------:R-:W-:Y:S01]  /*1a1c0*/  MUFU.EX2 R100, R100 ;  /* 0x0000006400647308 */ /* 0x000fe20000000800 */
[----:B------:R-:W-:-:S07]  /*1a1d0*/  FADD.FTZ R124, R124, R20 ;  /* 0x000000147c7c7221 */ /* 0x000fce0000010000 */
[----:B--2---:R-:W-:Y:S08]  /*1a1e0*/  MUFU.EX2 R104, R93 ;  /* 0x0000005d00687308 */ /* 0x004ff00000000800 */
[----:B------:R-:W2:Y:S08]  /*1a1f0*/  MUFU.EX2 R93, R95 ;  /* 0x0000005f005d7308 */ /* 0x000eb00000000800 */
[----:B------:R-:W4:Y:S01]  /*1a200*/  MUFU.EX2 R95, R99 ;  /* 0x00000063005f7308 */ /* 0x000f220000000800 */
[----:B---3--:R-:W-:-:S07]  /*1a210*/  FADD.FTZ R142, R133, R142 ;  /* 0x0000008e858e7221 */ /* 0x008fce0000010000 */
[----:B------:R-:W3:Y:S01]  /*1a220*/  MUFU.EX2 R130, R130 ;  /* 0x0000008200827308 */ /* 0x000ee20000000800 */
[----:B------:R-:W-:-:S07]  /*1a230*/  FFMA.FTZ R108, R108, R73, -R150 ;  /* 0x000000496c6c7223 */ /* 0x000fce0000010896 */
[----:B------:R-:W-:Y:S08]  /*1a240*/  MUFU.EX2 R136, R77 ;  /* 0x0000004d00887308 */ /* 0x000ff00000000800 */
[----:B0-----:R2:W-:Y:S08]  /*1a250*/  MUFU.EX2 R110, R76 ;  /* 0x0000004c006e7308 */ /* 0x0015f00000000800 */
[----:B------:R-:W0:Y:S01]  /*1a260*/  MUFU.EX2 R77, R101 ;  /* 0x00000065004d7308 */ /* 0x000e220000000800 */
[----:B--2---:R-:W-:Y:S01]  /*1a270*/  FADD.FTZ R76, R93, R124 ;  /* 0x0000007c5d4c7221 */ /* 0x004fe20000010000 */
[----:B------:R-:W-:-:S03]  /*1a280*/  FADD.FTZ R142, R132, R142 ;  /* 0x0000008e848e7221 */ /* 0x000fc60000010000 */
[----:B------:R-:W-:-:S03]  /*1a290*/  FADD.FTZ R76, R98, R76 ;  /* 0x0000004c624c7221 */ /* 0x000fc60000010000 */
[----:B------:R-:W-:Y:S01]  /*1a2a0*/  MUFU.EX2 R129, R129 ;  /* 0x0000008100817308 */ /* 0x000fe20000000800 */
[----:B----4-:R-:W-:-:S07]  /*1a2b0*/  FADD.FTZ R76, R95, R76 ;  /* 0x0000004c5f4c7221 */ /* 0x010fce0000010000 */
[----:B------:R-:W2:Y:S01]  /*1a2c0*/  MUFU.EX2 R102, R102 ;  /* 0x0000006600667308 */ /* 0x000ea20000000800 */
[----:B------:R-:W-:-:S07]  /*1a2d0*/  FADD.FTZ R142, R131, R142 ;  /* 0x0000008e838e7221 */ /* 0x000fce0000010000 */
[----:B------:R-:W4:Y:S01]  /*1a2e0*/  MUFU.EX2 R128, R128 ;  /* 0x0000008000807308 */ /* 0x000f220000000800 */
[----:B------:R-:W-:-:S07]  /*1a2f0*/  FFMA.FTZ R114, R157, R73, -R150 ;  /* 0x000000499d727223 */ /* 0x000fce0000010896 */
[----:B------:R-:W1:Y:S01]  /*1a300*/  MUFU.EX2 R103, R103 ;  /* 0x0000006700677308 */ /* 0x000e620000000800 */
[----:B---3--:R-:W-:-:S07]  /*1a310*/  FADD.FTZ R142, R130, R142 ;  /* 0x0000008e828e7221 */ /* 0x008fce0000010000 */
[----:B------:R-:W3:Y:S08]  /*1a320*/  MUFU.EX2 R127, R127 ;  /* 0x0000007f007f7308 */ /* 0x000ef00000000800 */
[----:B------:R0:W-:Y:S08]  /*1a330*/  MUFU.EX2 R111, R88 ;  /* 0x00000058006f7308 */ /* 0x0001f00000000800 */
[----:B------:R-:W3:Y:S01]  /*1a340*/  MUFU.EX2 R108, R108 ;  /* 0x0000006c006c7308 */ /* 0x000ee20000000800 */
[----:B0-----:R-:W-:Y:S01]  /*1a350*/  FADD.FTZ R88, R100, R76 ;  /* 0x0000004c64587221 */ /* 0x001fe20000010000 */
[----:B------:R-:W-:-:S03]  /*1a360*/  FFMA.FTZ R115, R156, R73, -R150 ;  /* 0x000000499c737223 */ /* 0x000fc60000010896 */
[----:B------:R-:W-:-:S03]  /*1a370*/  FADD.FTZ R88, R77, R88 ;  /* 0x000000584d587221 */ /* 0x000fc60000010000 */
[----:B------:R-:W0:Y:S01]  /*1a380*/  MUFU.EX2 R126, R126 ;  /* 0x0000007e007e7308 */ /* 0x000e220000000800 */
[----:B--2---:R-:W-:-:S07]  /*1a390*/  FADD.FTZ R88, R102, R88 ;  /* 0x0000005866587221 */ /* 0x004fce0000010000 */
[----:B------:R-:W-:Y:S01]  /*1a3a0*/  MUFU.EX2 R106, R97 ;  /* 0x00000061006a7308 */ /* 0x000fe20000000800 */
[----:B------:R-:W-:-:S07]  /*1a3b0*/  FFMA.FTZ R116, R116, R73, -R150 ;  /* 0x0000004974747223 */ /* 0x000fce0000010896 */
[----:B------:R-:W2:Y:S01]  /*1a3c0*/  MUFU.EX2 R97, R109 ;  /* 0x0000006d00617308 */ /* 0x000ea20000000800 */
[----:B------:R-:W-:-:S07]  /*1a3d0*/  FFMA.FTZ R117, R117, R73, -R150 ;  /* 0x0000004975757223 */ /* 0x000fce0000010896 */
[----:B------:R-:W-:Y:S08]  /*1a3e0*/  MUFU.EX2 R125, R125 ;  /* 0x0000007d007d7308 */ /* 0x000ff00000000800 */
[----:B------:R4:W-:Y:S08]  /*1a3f0*/  MUFU.EX2 R105, R96 ;  /* 0x0000006000697308 */ /* 0x0009f00000000800 */
[----:B------:R-:W2:Y:S01]  /*1a400*/  MUFU.EX2 R114, R114 ;  /* 0x0000007200727308 */ /* 0x000ea20000000800 */
[----:B----4-:R-:W-:-:S04]  /*1a410*/  FADD.FTZ R96, R129, R142 ;  /* 0x0000008e81607221 */ /* 0x010fc80000010000 */
[----:B------:R-:W-:-:S03]  /*1a420*/  FADD.FTZ R96, R128, R96 ;  /* 0x0000006080607221 */ /* 0x000fc60000010000 */
[----:B------:R-:W-:Y:S01]  /*1a430*/  MUFU.EX2 R113, R81 ;  /* 0x0000005100717308 */ /* 0x000fe20000000800 */
[----:B------:R-:W-:-:S07]  /*1a440*/  FFMA.FTZ R118, R118, R73, -R150 ;  /* 0x0000004976767223 */ /* 0x000fce0000010896 */
[----:B------:R-:W4:Y:S08]  /*1a450*/  MUFU.EX2 R99, R115 ;  /* 0x0000007300637308 */ /* 0x000f300000000800 */
[----:B------:R1:W-:Y:S02]  /*1a460*/  MUFU.EX2 R101, R78 ;  /* 0x0000004e00657308 */ /* 0x0003e40000000800 */
[----:B-1----:R-:W-:-:S06]  /*1a470*/  FADD.FTZ R78, R103, R88 ;  /* 0x00000058674e7221 */ /* 0x002fcc0000010000 */
[----:B------:R-:W1:Y:S01]  /*1a480*/  MUFU.EX2 R116, R116 ;  /* 0x0000007400747308 */ /* 0x000e620000000800 */
[----:B---3--:R-:W-:Y:S01]  /*1a490*/  FADD.FTZ R88, R127, R96 ;  /* 0x000000607f587221 */ /* 0x008fe20000010000 */
[----:B------:R-:W-:-:S03]  /*1a4a0*/  FADD.FTZ R78, R108, R78 ;  /* 0x0000004e6c4e7221 */ /* 0x000fc60000010000 */
[----:B0-----:R-:W-:-:S03]  /*1a4b0*/  FADD.FTZ R88, R126, R88 ;  /* 0x000000587e587221 */ /* 0x001fc60000010000 */
[----:B------:R-:W0:Y:S01]  /*1a4c0*/  MUFU.EX2 R123, R80 ;  /* 0x00000050007b7308 */ /* 0x000e220000000800 */
[----:B--2---:R-:W-:Y:S01]  /*1a4d0*/  FADD.FTZ R78, R97, R78 ;  /* 0x0000004e614e7221 */ /* 0x004fe20000010000 */
[----:B------:R-:W-:Y:S01]  /*1a4e0*/  FFMA.FTZ R119, R119, R73, -R150 ;  /* 0x0000004977777223 */ /* 0x000fe20000010896 */
[----:B------:R-:W-:-:S05]  /*1a4f0*/  F2FP.BF16.F32.PACK_AB R95, R100, R95 ;  /* 0x0000005f645f723e */ /* 0x000fca00000010ff */
[----:B------:R-:W2:Y:S01]  /*1a500*/  MUFU.EX2 R117, R117 ;  /* 0x0000007500757308 */ /* 0x000ea20000000800 */
[----:B------:R-:W-:Y:S01]  /*1a510*/  FADD.FTZ R78, R114, R78 ;  /* 0x0000004e724e7221 */ /* 0x000fe20000010000 */
[----:B------:R-:W-:-:S06]  /*1a520*/  FFMA.FTZ R120, R120, R73, -R150 ;  /* 0x0000004978787223 */ /* 0x000fcc0000010896 */
[----:B------:R-:W3:Y:S01]  /*1a530*/  MUFU.EX2 R107, R89 ;  /* 0x00000059006b7308 */ /* 0x000ee20000000800 */
[----:B----4-:R-:W-:-:S07]  /*1a540*/  FADD.FTZ R78, R99, R78 ;  /* 0x0000004e634e7221 */ /* 0x010fce0000010000 */
[----:B------:R4:W-:Y:S01]  /*1a550*/  MUFU.EX2 R100, R79 ;  /* 0x0000004f00647308 */ /* 0x0009e20000000800 */
[----:B------:R-:W-:-:S07]  /*1a560*/  FFMA.FTZ R121, R121, R73, -R150 ;  /* 0x0000004979797223 */ /* 0x000fce0000010896 */
[----:B------:R-:W3:Y:S01]  /*1a570*/  MUFU.EX2 R118, R118 ;  /* 0x0000007600767308 */ /* 0x000ee20000000800 */
[----:B----4-:R-:W-:-:S04]  /*1a580*/  FADD.FTZ R79, R125, R88 ;  /* 0x000000587d4f7221 */ /* 0x010fc80000010000 */
[----:B------:R-:W-:-:S03]  /*1a590*/  FADD.FTZ R79, R113, R79 ;  /* 0x0000004f714f7221 */ /* 0x000fc60000010000 */
[----:B------:R-:W4:Y:S01]  /*1a5a0*/  MUFU.EX2 R119, R119 ;  /* 0x0000007700777308 */ /* 0x000f220000000800 */
[----:B------:R-:W-:Y:S01]  /*1a5b0*/  FADD.FTZ R79, R110, R79 ;  /* 0x0000004f6e4f7221 */ /* 0x000fe20000010000 */
[----:B-1----:R-:W-:Y:S01]  /*1a5c0*/  FADD.FTZ R78, R116, R78 ;  /* 0x0000004e744e7221 */ /* 0x002fe20000010000 */
[----:B------:R-:W-:-:S05]  /*1a5d0*/  FFMA.FTZ R122, R122, R73, -R150 ;  /* 0x000000497a7a7223 */ /* 0x000fca0000010896 */
[----:B------:R-:W1:Y:S01]  /*1a5e0*/  MUFU.EX2 R120, R120 ;  /* 0x0000007800787308 */ /* 0x000e620000000800 */
[----:B0-----:R-:W-:Y:S01]  /*1a5f0*/  FADD.FTZ R79, R123, R79 ;  /* 0x0000004f7b4f7221 */ /* 0x001fe20000010000 */
[----:B--2---:R-:W-:-:S06]  /*1a600*/  FADD.FTZ R88, R117, R78 ;  /* 0x0000004e75587221 */ /* 0x004fcc0000010000 */
[----:B------:R-:W-:Y:S01]  /*1a610*/  MUFU.EX2 R137, R21 ;  /* 0x0000001500897308 */ /* 0x000fe20000000800 */
[----:B---3--:R-:W-:Y:S01]  /*1a620*/  FADD.FTZ R96, R107, R79 ;  /* 0x0000004f6b607221 */ /* 0x008fe20000010000 */
[----:B------:R-:W-:Y:S01]  /*1a630*/  F2FP.BF16.F32.PACK_AB R93, R98, R93 ;  /* 0x0000005d625d723e */ /* 0x000fe200000010ff */
[----:B------:R-:W-:-:S05]  /*1a640*/  FADD.FTZ R88, R118, R88 ;  /* 0x0000005876587221 */ /* 0x000fca0000010000 */
[----:B------:R-:W0:Y:S01]  /*1a650*/  MUFU.EX2 R121, R121 ;  /* 0x0000007900797308 */ /* 0x000e220000000800 */
[----:B------:R-:W-:Y:S01]  /*1a660*/  FFMA.FTZ R86, R138, R73, -R150 ;  /* 0x000000498a567223 */ /* 0x000fe20000010896 */
[----:B------:R-:W-:Y:S02]  /*1a670*/  F2FP.BF16.F32.PACK_AB R76, R130, R131 ;  /* 0x00000083824c723e */ /* 0x000fe400000010ff */
[----:B------:R-:W-:Y:S02]  /*1a680*/  F2FP.BF16.F32.PACK_AB R77, R102, R77 ;  /* 0x0000004d664d723e */ /* 0x000fe400000010ff */
[----:B------:R-:W-:Y:S02]  /*1a690*/  F2FP.BF16.F32.PACK_AB R78, R128, R129 ;  /* 0x00000081804e723e */ /* 0x000fe400000010ff */
[----:B------:R2:W-:Y:S01]  /*1a6a0*/  MUFU.EX2 R89, R92 ;  /* 0x0000005c00597308 */ /* 0x0005e20000000800 */
[----:B------:R-:W-:Y:S01]  /*1a6b0*/  F2FP.BF16.F32.PACK_AB R79, R108, R103 ;  /* 0x000000676c4f723e */ /* 0x000fe200000010ff */
[----:B------:R-:W-:Y:S01]  /*1a6c0*/  FADD.FTZ R96, R136, R96 ;  /* 0x0000006088607221 */ /* 0x000fe20000010000 */
[----:B----4-:R-:W-:-:S05]  /*1a6d0*/  FADD.FTZ R88, R119, R88 ;  /* 0x0000005877587221 */ /* 0x010fca0000010000 */
[----:B------:R-:W3:Y:S01]  /*1a6e0*/  MUFU.EX2 R122, R122 ;  /* 0x0000007a007a7308 */ /* 0x000ee20000000800 */
[----:B--2---:R-:W-:Y:S01]  /*1a6f0*/  F2FP.BF16.F32.PACK_AB R92, R134, R135 ;  /* 0x00000087865c723e */ /* 0x004fe200000010ff */
[----:B------:R-:W-:-:S06]  /*1a700*/  FFMA.FTZ R75, R90, R73, -R150 ;  /* 0x000000495a4b7223 */ /* 0x000fcc0000010896 */
[----:B------:R2:W4:Y:S01]  /*1a710*/  MUFU.EX2 R20, R94 ;  /* 0x0000005e00147308 */ /* 0x0005220000000800 */
[----:B-1----:R-:W-:Y:S01]  /*1a720*/  FADD.FTZ R88, R120, R88 ;  /* 0x0000005878587221 */ /* 0x002fe20000010000 */
[----:B--2---:R-:W-:-:S06]  /*1a730*/  F2FP.BF16.F32.PACK_AB R94, R132, R133 ;  /* 0x00000085845e723e */ /* 0x004fcc00000010ff */
[----:B------:R-:W1:Y:S01]  /*1a740*/  MUFU.EX2 R138, R15 ;  /* 0x0000000f008a7308 */ /* 0x000e620000000800 */
[----:B------:R-:W-:Y:S01]  /*1a750*/  STSM.16.M88.4 [R17+0x25b00], R92 ;  /* 0x025b005c11007844 */ /* 0x000fe20000000200 */
[----:B------:R-:W-:-:S03]  /*1a760*/  FFMA.FTZ R87, R139, R73, -R150 ;  /* 0x000000498b577223 */ /* 0x000fc60000010896 */
[----:B------:R2:W-:Y:S03]  /*1a770*/  STSM.16.M88.4 [R17+0x27300], R76 ;  /* 0x0273004c11007844 */ /* 0x0005e60000000200 */
[----:B------:R-:W1:Y:S01]  /*1a780*/  MUFU.EX2 R91, R91 ;  /* 0x0000005b005b7308 */ /* 0x000e620000000800 */
[----:B0-----:R-:W-:-:S07]  /*1a790*/  FADD.FTZ R88, R121, R88 ;  /* 0x0000005879587221 */ /* 0x001fce0000010000 */
[----:B------:R-:W-:Y:S01]  /*1a7a0*/  MUFU.EX2 R139, R85 ;  /* 0x00000055008b7308 */ /* 0x000fe20000000800 */
[----:B--2---:R-:W-:-:S07]  /*1a7b0*/  FADD.FTZ R76, R106, R96 ;  /* 0x000000606a4c7221 */ /* 0x004fce0000010000 */
[----:B------:R-:W0:Y:S01]  /*1a7c0*/  MUFU.EX2 R75, R75 ;  /* 0x0000004b004b7308 */ /* 0x000e220000000800 */
[----:B------:R-:W-:Y:S01]  /*1a7d0*/  FADD.FTZ R76, R137, R76 ;  /* 0x0000004c894c7221 */ /* 0x000fe20000010000 */
[----:B---3--:R-:W-:Y:S01]  /*1a7e0*/  FADD.FTZ R88, R122, R88 ;  /* 0x000000587a587221 */ /* 0x008fe20000010000 */
[----:B------:R-:W-:Y:S02]  /*1a7f0*/  FFMA.FTZ R90, R140, R73, -R150 ;  /* 0x000000498c5a7223 */ /* 0x000fe40000010896 */
[----:B------:R-:W-:-:S03]  /*1a800*/  FADD.FTZ R76, R105, R76 ;  /* 0x0000004c694c7221 */ /* 0x000fc60000010000 */
[----:B------:R-:W2:Y:S01]  /*1a810*/  MUFU.EX2 R140, R84 ;  /* 0x00000054008c7308 */ /* 0x000ea20000000800 */
[----:B----4-:R-:W-:Y:S01]  /*1a820*/  FADD.FTZ R88, R20, R88 ;  /* 0x0000005814587221 */ /* 0x010fe20000010000 */
[----:B-1----:R-:W-:-:S03]  /*1a830*/  FADD.FTZ R76, R138, R76 ;  /* 0x0000004c8a4c7221 */ /* 0x002fc60000010000 */
[----:B------:R-:W-:Y:S01]  /*1a840*/  FADD.FTZ R88, R91, R88 ;  /* 0x000000585b587221 */ /* 0x000fe20000010000 */
[----:B------:R-:W-:Y:S02]  /*1a850*/  FADD.FTZ R76, R89, R76 ;  /* 0x0000004c594c7221 */ /* 0x000fe40000010000 */
[----:B------:R-:W1:Y:S01]  /*1a860*/  MUFU.EX2 R82, R82 ;  /* 0x0000005200527308 */ /* 0x000e620000000800 */
[----:B0-----:R-:W-:Y:S01]  /*1a870*/  FADD.FTZ R88, R75, R88 ;  /* 0x000000584b587221 */ /* 0x001fe20000010000 */
[----:B------:R-:W-:-:S06]  /*1a880*/  FADD.FTZ R77, R139, R76 ;  /* 0x0000004c8b4d7221 */ /* 0x000fcc0000010000 */
[----:B------:R-:W0:Y:S01]  /*1a890*/  MUFU.EX2 R83, R83 ;  /* 0x0000005300537308 */ /* 0x000e220000000800 */
[----:B------:R-:W-:Y:S01]  /*1a8a0*/  FADD.FTZ R79, R104, R77 ;  /* 0x0000004d684f7221 */ /* 0x000fe20000010000 */
[----:B------:R-:W-:-:S06]  /*1a8b0*/  FADD.FTZ R77, R101, R88 ;  /* 0x00000058654d7221 */ /* 0x000fcc0000010000 */
[----:B------:R-:W3:Y:S01]  /*1a8c0*/  MUFU.EX2 R86, R86 ;  /* 0x0000005600567308 */ /* 0x000ee20000000800 */
[----:B--2---:R-:W-:Y:S01]  /*1a8d0*/  FADD.FTZ R78, R140, R79 ;  /* 0x0000004f8c4e7221 */ /* 0x004fe20000010000 */
[----:B------:R-:W-:Y:S01]  /*1a8e0*/  FADD.FTZ R79, R100, R77 ;  /* 0x0000004d644f7221 */ /* 0x000fe20000010000 */
[----:B------:R-:W-:-:S05]  /*1a8f0*/  FFMA.FTZ R143, R143, R73, -R150 ;  /* 0x000000498f8f7223 */ /* 0x000fca0000010896 */
[----:B------:R-:W2:Y:S01]  /*1a900*/  MUFU.EX2 R87, R87 ;  /* 0x0000005700577308 */ /* 0x000ea20000000800 */
[----:B-1----:R-:W-:Y:S01]  /*1a910*/  FADD.FTZ R88, R82, R79 ;  /* 0x0000004f52587221 */ /* 0x002fe20000010000 */
[----:B------:R-:W-:-:S06]  /*1a920*/  F2FP.BF16.F32.PACK_AB R79, R91, R20 ;  /* 0x000000145b4f723e */ /* 0x000fcc00000010ff */
[----:B------:R-:W1:Y:S01]  /*1a930*/  MUFU.EX2 R102, R90 ;  /* 0x0000005a00667308 */ /* 0x000e620000000800 */
[----:B0-----:R-:W-:Y:S01]  /*1a940*/  FADD.FTZ R91, R83, R88 ;  /* 0x00000058535b7221 */ /* 0x001fe20000010000 */
[----:B------:R-:W-:-:S06]  /*1a950*/  F2FP.BF16.F32.PACK_AB R88, R139, R89 ;  /* 0x000000598b58723e */ /* 0x000fcc00000010ff */
[----:B------:R-:W0:Y:S01]  /*1a960*/  MUFU.EX2 R143, R143 ;  /* 0x0000008f008f7308 */ /* 0x000e220000000800 */
[----:B---3--:R-:W-:Y:S01]  /*1a970*/  FADD.FTZ R20, R86, R91 ;  /* 0x0000005b56147221 */ /* 0x008fe20000010000 */
[----:B------:R-:W-:-:S03]  /*1a980*/  F2FP.BF16.F32.PACK_AB R89, R101, R75 ;  /* 0x0000004b6559723e */ /* 0x000fc600000010ff */
[----:B--2---:R-:W-:-:S04]  /*1a990*/  FADD.FTZ R75, R87, R20 ;  /* 0x00000014574b7221 */ /* 0x004fc80000010000 */
[----:B-1----:R-:W-:-:S04]  /*1a9a0*/  FADD.FTZ R20, R102, R75 ;  /* 0x0000004b66147221 */ /* 0x002fc80000010000 */
[----:B0-----:R-:W-:Y:S02]  /*1a9b0*/  FADD.FTZ R75, R143, R20 ;  /* 0x000000148f4b7221 */ /* 0x001fe40000010000 */
[----:B------:R-:W2:Y:S01]  /*1a9c0*/  LDL.LU R20, [R1+0x4] ;  /* 0x0000040001147983 */ /* 0x000ea20000300800 */
[----:B------:R-:W0:Y:S08]  /*1a9d0*/  MUFU.EX2 R112, R141 ;  /* 0x0000008d00707308 */ /* 0x000e300000000800 */
[----:B------:R-:W1:Y:S01]  /*1a9e0*/  MUFU.EX2 R84, R145 ;  /* 0x0000009100547308 */ /* 0x000e620000000800 */
[----:B------:R-:W-:Y:S01]  /*1a9f0*/  FADD.FTZ R103, R111, R78 ;  /* 0x0000004e6f677221 */ /* 0x000fe20000010000 */
[----:B------:R-:W-:-:S06]  /*1aa00*/  F2FP.BF16.F32.PACK_AB R96, R126, R127 ;  /* 0x0000007f7e60723e */ /* 0x000fcc00000010ff */
[----:B------:R-:W3:Y:S01]  /*1aa10*/  MUFU.EX2 R85, R147 ;  /* 0x0000009300557308 */ /* 0x000ee20000000800 */
[----:B------:R-:W-:Y:S02]  /*1aa20*/  F2FP.BF16.F32.PACK_AB R97, R114, R97 ;  /* 0x000000617261723e */ /* 0x000fe400000010ff */
[----:B------:R-:W-:Y:S02]  /*1aa30*/  F2FP.BF16.F32.PACK_AB R98, R113, R125 ;  /* 0x0000007d7162723e */ /* 0x000fe400000010ff */
[----:B------:R-:W-:-:S03]  /*1aa40*/  F2FP.BF16.F32.PACK_AB R99, R116, R99 ;  /* 0x000000637463723e */ /* 0x000fc600000010ff */
[----:B------:R-:W4:Y:S01]  /*1aa50*/  MUFU.EX2 R80, R151 ;  /* 0x0000009700507308 */ /* 0x000f220000000800 */
[----:B------:R-:W-:Y:S02]  /*1aa60*/  F2FP.BF16.F32.PACK_AB R92, R123, R110 ;  /* 0x0000006e7b5c723e */ /* 0x000fe400000010ff */
[----:B------:R-:W-:Y:S02]  /*1aa70*/  F2FP.BF16.F32.PACK_AB R93, R118, R117 ;  /* 0x00000075765d723e */ /* 0x000fe400000010ff */
[----:B------:R-:W-:Y:S02]  /*1aa80*/  F2FP.BF16.F32.PACK_AB R94, R136, R107 ;  /* 0x0000006b885e723e */ /* 0x000fe400000010ff */
[----:B------:R-:W-:Y:S01]  /*1aa90*/  F2FP.BF16.F32.PACK_AB R95, R120, R119 ;  /* 0x00000077785f723e */ /* 0x000fe200000010ff */
[----:B------:R-:W4:Y:S01]  /*1aaa0*/  MUFU.EX2 R81, R152 ;  /* 0x0000009800517308 */ /* 0x000f220000000800 */
[----:B0-----:R-:W-:Y:S01]  /*1aab0*/  FADD.FTZ R103, R112, R103 ;  /* 0x0000006770677221 */ /* 0x001fe20000010000 */
[----:B------:R-:W-:Y:S04]  /*1aac0*/  STSM.16.M88.4 [R17+0x28b00], R96 ;  /* 0x028b006011007844 */ /* 0x000fe80000000200 */
[----:B------:R1:W-:Y:S02]  /*1aad0*/  STSM.16.M88.4 [R17+0x2a300], R92 ;  /* 0x02a3005c11007844 */ /* 0x0003e40000000200 */
[----:B------:R-:W0:Y:S01]  /*1aae0*/  MUFU.EX2 R15, R153 ;  /* 0x00000099000f7308 */ /* 0x000e220000000800 */
[-CC-:B------:R-:W-:Y:S01]  /*1aaf0*/  FFMA.FTZ R146, R146, R73.reuse, -R150.reuse ;  /* 0x0000004992927223 */ /* 0x180fe20000010896 */
[-CC-:B------:R-:W-:Y:S01]  /*1ab00*/  FFMA.FTZ R148, R148, R73.reuse, -R150.reuse ;  /* 0x0000004994947223 */ /* 0x180fe20000010896 */
[----:B------:R-:W-:Y:S01]  /*1ab10*/  FFMA.FTZ R149, R149, R73, -R150 ;  /* 0x0000004995957223 */ /* 0x000fe20000010896 */
[----:B------:R-:W-:-:S04]  /*1ab20*/  F2FP.BF16.F32.PACK_AB R91, R82, R100 ;  /* 0x00000064525b723e */ /* 0x000fc800000010ff */
[----:B------:R-:W0:Y:S01]  /*1ab30*/  MUFU.EX2 R21, R154 ;  /* 0x0000009a00157308 */ /* 0x000e220000000800 */
[----:B-1----:R-:W-:-:S04]  /*1ab40*/  FADD.FTZ R92, R84, R103 ;  /* 0x00000067545c7221 */ /* 0x002fc80000010000 */
[----:B---3--:R-:W-:-:S03]  /*1ab50*/  FADD.FTZ R93, R85, R92 ;  /* 0x0000005c555d7221 */ /* 0x008fc60000010000 */
[----:B------:R-:W1:Y:S01]  /*1ab60*/  MUFU.EX2 R146, R146 ;  /* 0x0000009200927308 */ /* 0x000e620000000800 */
[----:B----4-:R-:W-:-:S07]  /*1ab70*/  FADD.FTZ R82, R80, R93 ;  /* 0x0000005d50527221 */ /* 0x010fce0000010000 */
[----:B------:R-:W-:Y:S01]  /*1ab80*/  MUFU.EX2 R148, R148 ;  /* 0x0000009400947308 */ /* 0x000fe20000000800 */
[----:B------:R-:W-:-:S07]  /*1ab90*/  FADD.FTZ R82, R81, R82 ;  /* 0x0000005251527221 */ /* 0x000fce0000010000 */
[----:B------:R-:W3:Y:S01]  /*1aba0*/  MUFU.EX2 R149, R149 ;  /* 0x0000009500957308 */ /* 0x000ee20000000800 */
[----:B0-----:R-:W-:Y:S01]  /*1abb0*/  FADD.FTZ R82, R15, R82 ;  /* 0x000000520f527221 */ /* 0x001fe20000010000 */
[----:B------:R-:W-:-:S03]  /*1abc0*/  F2FP.BF16.F32.PACK_AB R93, R86, R83 ;  /* 0x00000053565d723e */ /* 0x000fc600000010ff */
[----:B------:R-:W-:Y:S01]  /*1abd0*/  FADD.FTZ R83, R21, R82 ;  /* 0x0000005215537221 */ /* 0x000fe20000010000 */
[----:B------:R-:W-:Y:S02]  /*1abe0*/  F2FP.BF16.F32.PACK_AB R76, R137, R106 ;  /* 0x0000006a894c723e */ /* 0x000fe400000010ff */
[----:B------:R-:W-:Y:S02]  /*1abf0*/  F2FP.BF16.F32.PACK_AB R77, R122, R121 ;  /* 0x000000797a4d723e */ /* 0x000fe400000010ff */
[----:B------:R-:W-:Y:S01]  /*1ac00*/  F2FP.BF16.F32.PACK_AB R78, R138, R105 ;  /* 0x000000698a4e723e */ /* 0x000fe200000010ff */
[----:B------:R3:W-:Y:S01]  /*1ac10*/  STL [R1+0x8], R83 ;  /* 0x0000085301007387 */ /* 0x0007e20000100800 */
[----:B------:R-:W-:Y:S02]  /*1ac20*/  F2FP.BF16.F32.PACK_AB R90, R140, R104 ;  /* 0x000000688c5a723e */ /* 0x000fe400000010ff */
[----:B------:R-:W-:Y:S02]  /*1ac30*/  F2FP.BF16.F32.PACK_AB R92, R112, R111 ;  /* 0x0000006f705c723e */ /* 0x000fe400000010ff */
[----:B------:R-:W-:-:S02]  /*1ac40*/  F2FP.BF16.F32.PACK_AB R94, R85, R84 ;  /* 0x00000054555e723e */ /* 0x000fc400000010ff */
[----:B------:R-:W-:Y:S02]  /*1ac50*/  F2FP.BF16.F32.PACK_AB R95, R102, R87 ;  /* 0x00000057665f723e */ /* 0x000fe400000010ff */
[----:B------:R-:W-:Y:S02]  /*1ac60*/  F2FP.BF16.F32.PACK_AB R80, R81, R80 ;  /* 0x000000505150723e */ /* 0x000fe400000010ff */
[C---:B-1----:R-:W-:Y:S02]  /*1ac70*/  F2FP.BF16.F32.PACK_AB R81, R146.reuse, R143 ;  /* 0x0000008f9251723e */ /* 0x042fe400000010ff */
[----:B------:R-:W-:Y:S02]  /*1ac80*/  F2FP.BF16.F32.PACK_AB R82, R21, R15 ;  /* 0x0000000f1552723e */ /* 0x000fe400000010ff */
[----:B---3--:R-:W-:Y:S01]  /*1ac90*/  F2FP.BF16.F32.PACK_AB R83, R149, R148 ;  /* 0x000000949553723e */ /* 0x008fe200000010ff */
[----:B------:R-:W-:Y:S04]  /*1aca0*/  STSM.16.M88.4 [R17+0x2bb00], R76 ;  /* 0x02bb004c11007844 */ /* 0x000fe80000000200 */
[----:B------:R-:W-:Y:S04]  /*1acb0*/  STSM.16.M88.4 [R17+0x2d300], R88 ;  /* 0x02d3005811007844 */ /* 0x000fe80000000200 */
[----:B------:R-:W-:Y:S04]  /*1acc0*/  STSM.16.M88.4 [R17+0x2eb00], R92 ;  /* 0x02eb005c11007844 */ /* 0x000fe80000000200 */
[----:B------:R-:W-:Y:S01]  /*1acd0*/  STSM.16.M88.4 [R17+0x30300], R80 ;  /* 0x0303005011007844 */ /* 0x000fe20000000200 */
[----:B------:R-:W-:Y:S01]  /*1ace0*/  @!PT LDS RZ, [RZ] ;  /* 0x00000000fffff984 */ /* 0x000fe20000000800 */
[----:B------:R-:W-:Y:S01]  /*1acf0*/  @!PT LDS RZ, [RZ] ;  /* 0x00000000fffff984 */ /* 0x000fe20000000800 */
[----:B------:R-:W-:Y:S01]  /*1ad00*/  @!PT LDS RZ, [RZ] ;  /* 0x00000000fffff984 */ /* 0x000fe20000000800 */
[----:B------:R-:W-:Y:S01]  /*1ad10*/  @!PT LDS RZ, [RZ] ;  /* 0x00000000fffff984 */ /* 0x000fe20000000800 */
[----:B------:R0:W-:Y:S06]  /*1ad20*/  MEMBAR.ALL.CTA ;  /* 0x0000000000007992 */ /* 0x0001ec0000008000 */
[----:B0-----:R-:W0:Y:S01]  /*1ad30*/  FENCE.VIEW.ASYNC.S ;  /* 0x00000000000073c6 */ /* 0x001e220000000000 */
[----:B------:R-:W-:-:S04]  /*1ad40*/  FADD.FTZ R75, R146, R75 ;  /* 0x0000004b924b7221 */ /* 0x000fc80000010000 */
        /* <DEDUP_REMOVED lines=26> */
[----:B------:R1:W-:Y:S01]  /*1aef0*/  STL [R1+0x34], R15 ;  /* 0x0000340f01007387 */ /* 0x0003e20000100800 */
        /* <DEDUP_REMOVED lines=9> */
[----:B-1----:R1:W5:Y:S01]  /*1af90*/  LDL R15, [R1+0x38] ;  /* 0x00003800010f7983 */ /* 0x0023620000100800 */
        /* <DEDUP_REMOVED lines=17> */
[----:B------:R-:W-:-:S02]  /*1b0b0*/  VIADD R14, R20, 0xffffffff ;  /* 0xffffffff140e7836 */ /* 0x000fc40000000000 */
[----:B------:R-:W-:-:S03]  /*1b0c0*/  IMAD.MOV.U32 R20, RZ, RZ, R19 ;  /* 0x000000ffff147224 */ /* 0x000fc600078e0013 */
[----:B------:R2:W-:Y:S02]  /*1b0d0*/  STL [R1+0x4], R14 ;  /* 0x0000040e01007387 */ /* 0x0005e40000100800 */
[----:B--2---:R-:W-:Y:S01]  /*1b0e0*/  IMAD.MOV.U32 R14, RZ, RZ, R72 ;  /* 0x000000ffff0e7224 */ /* 0x004fe200078e0048 */
[----:B0-----:R-:W-:-:S04]  /*1b0f0*/  NOP ;  /* 0x0000000000007918 */ /* 0x001fc80000000000 */
[----:B-1----:R-:W-:Y:S05]  /*1b100*/  @P2 BRA `(.L_x_2440) ;  /* 0xffffffb0000c2947 */ /* 0x002fea000383ffff */
.L_x_2429:
[----:B------:R-:W-:Y:S05]  /*1b110*/  WARPSYNC.ALL ;  /* 0x0000000000007948 */ /* 0x000fea0003800000 */
[----:B------:R-:W-:Y:S06]  /*1b120*/  BAR.ARV 0x8, 0x200 ;  /* 0x0208000000007b1d */ /* 0x000fec0000002000 */
[----:B------:R-:W-:Y:S05]  /*1b130*/  @!P1 BRA `(.L_x_2441) ;  /* 0x0000000000049947 */ /* 0x000fea0003800000 */
[----:B------:R-:W-:Y:S01]  /*1b140*/  BPT.TRAP 0x1 ;  /* 0x000000040000795c */ /* 0x000fe20000300000 */
.L_x_2441:
[----:B------:R-:W2:Y:S01]  /*1b150*/  LDL R0, [R1+0x38] ;  /* 0x0000380001007983 */ /* 0x000ea20000100800 */
[----:B------:R-:W-:Y:S01]  /*1b160*/  IMAD R9, R19, 0x8, R16 ;  /* 0x0000000813097824 */ /* 0x000fe200078e0210 */
[----:B--2---:R-:W-:-:S04]  /*1b170*/  SHF.L.U32 R0, R0, 0x1f, RZ ;  /* 0x0000001f00007819 */ /* 0x004fc800000006ff */
[----:B------:R1:W2:Y:S01]  /*1b180*/  SYNCS.PHASECHK.TRANS64.TRYWAIT P2, [R9+URZ+0x31c50], R0 ;  /* 0x031c5000090075a7 */ /* 0x0002a2000804017f */
[----:B------:R-:W-:Y:S05]  /*1b190*/  @!P1 BRA `(.L_x_2442) ;  /* 0x0000000000049947 */ /* 0x000fea0003800000 */
[----:B------:R-:W-:Y:S01]  /*1b1a0*/  BPT.TRAP 0x1 ;  /* 0x000000040000795c */ /* 0x000fe20000300000 */
.L_x_2442:
[----:B-----5:R-:W3:Y:S01]  /*1b1b0*/  LDL.LU R2, [R1+0x7c] ;  /* 0x00007c0001027983 */ /* 0x020ee20000300800 */
        /* <DEDUP_REMOVED lines=9> */
.L_x_2443:
[----:B------:R-:W-:Y:S01]  /*1b250*/  IMAD R4, R19, 0x6c0, R16 ;  /* 0x000006c013047824 */ /* 0x000fe200078e0210 */
[----:B------:R-:W1:Y:S01]  /*1b260*/  LDL.LU R13, [R1+0x8] ;  /* 0x00000800010d7983 */ /* 0x000e620000300800 */
        /* <DEDUP_REMOVED lines=12> */
[----:B------:R-:W-:-:S03]  /*1b330*/  IMAD.MOV.U32 R3, RZ, RZ, -0x3ffffff0 ;  /* 0xc0000010ff037424 */ /* 0x000fc600078e00ff */
[----:B------:R-:W4:Y:S01]  /*1b340*/  LDL.LU R8, [R1+0x38] ;  /* 0x0000380001087983 */ /* 0x000f220000300800 */
[----:B------:R-:W-:Y:S02]  /*1b350*/  IMAD.MOV.U32 R5, RZ, RZ, -0x7fffffe0 ;  /* 0x80000020ff057424 */ /* 0x000fe400078e00ff */
[----:B------:R-:W-:-:S03]  /*1b360*/  VIADD R19, R19, 0x1 ;  /* 0x0000000113137836 */ /* 0x000fc60000000000 */
        /* <DEDUP_REMOVED lines=32> */
[----:B-12---:R-:W1:Y:S02]  /*1b570*/  SHFL.BFLY PT, R0, R13, 0x2, 0x1f ;  /* 0x0c401f000d007f89 */ /* 0x006e6400000e0000 */
[----:B-1----:R-:W-:Y:S01]  /*1b580*/  FADD.FTZ R0, R0, R13 ;  /* 0x0000000d00007221 */ /* 0x002fe20000010000 */
        /* <DEDUP_REMOVED lines=30> */
[C---:B------:R-:W-:Y:S01]  /*1b770*/  VIADD R6, R4.reuse, 0x1c0 ;  /* 0x000001c004067836 */ /* 0x040fe20000000000 */
        /* <DEDUP_REMOVED lines=15> */
[----:B------:R-:W1:Y:S01]  /*1b870*/  SHFL.BFLY PT, R3, R0, 0x1, 0x1f ;  /* 0x0c201f0000037f89 */ /* 0x000e6200000e0000 */
[----:B------:R-:W-:Y:S02]  /*1b880*/  R2UR UR6, R4 ;  /* 0x00000000040672ca */ /* 0x000fe400000e0000 */
[----:B------:R-:W-:Y:S02]  /*1b890*/  R2UR UR4, R2 ;  /* 0x00000000020472ca */ /* 0x000fe400000e0000 */
[----:B------:R-:W-:Y:S01]  /*1b8a0*/  R2UR UR7, R5 ;  /* 0x00000000050772ca */ /* 0x000fe200000e0000 */
[----:B---3--:R-:W2:Y:S01]  /*1b8b0*/  SHFL.BFLY PT, R2, R12, 0x2, 0x1f ;  /* 0x0c401f000c027f89 */ /* 0x008ea200000e0000 */
[----:B-1----:R-:W-:Y:S01]  /*1b8c0*/  FADD.FTZ R10, R0, R3 ;  /* 0x00000003000a7221 */ /* 0x002fe20000010000 */
[----:B------:R-:W-:Y:S01]  /*1b8d0*/  IMAD.MOV.U32 R3, RZ, RZ, RZ ;  /* 0x000000ffff037224 */ /* 0x000fe200078e00ff */
[----:B------:R-:W-:-:S03]  /*1b8e0*/  SEL R0, RZ, 0x1, P2 ;  /* 0x00000001ff007807 */ /* 0x000fc60001000000 */
[----:B------:R-:W-:Y:S01]  /*1b8f0*/  FSETP.NE.FTZ.AND P1, PT, R10, RZ, PT ;  /* 0x000000ff0a00720b */ /* 0x000fe20003f35000 */
[----:B--2---:R-:W-:Y:S01]  /*1b900*/  FADD.FTZ R2, R2, R12 ;  /* 0x0000000c02027221 */ /* 0x004fe20000010000 */
[----:B----4-:R-:W-:-:S04]  /*1b910*/  LOP3.LUT R8, R8, R0, RZ, 0x3c, !PT ;  /* 0x0000000008087212 */ /* 0x010fc800078e3cff */
[----:B------:R-:W1:Y:S07]  /*1b920*/  SHFL.BFLY PT, R5, R2, 0x1, 0x1f ;  /* 0x0c201f0002057f89 */ /* 0x000e6e00000e0000 */
[----:B------:R-:W2:Y:S08]  /*1b930*/  @P1 MUFU.LG2 R4, R10 ;  /* 0x0000000a00041308 */ /* 0x000eb00000000c00 */
[----:B------:R3:W-:Y:S02]  /*1b940*/  @P1 MUFU.RCP R3, R10 ;  /* 0x0000000a00031308 */ /* 0x0007e40000001000 */
[----:B---3--:R-:W3:Y:S01]  /*1b950*/  LDL.LU R10, [R1+0xa0] ;  /* 0x0000a000010a7983 */ /* 0x008ee20000300800 */
[----:B-1----:R-:W-:-:S05]  /*1b960*/  FADD.FTZ R11, R2, R5 ;  /* 0x00000005020b7221 */ /* 0x002fca0000010000 */
[----:B------:R-:W-:Y:S01]  /*1b970*/  FSETP.NE.FTZ.AND P3, PT, R11, RZ, PT ;  /* 0x000000ff0b00720b */ /* 0x000fe20003f75000 */
[----:B------:R-:W-:Y:S02]  /*1b980*/  WARPGROUP.DEPBAR.LE gsb0, 0x0 ;  /* 0x00008000000079c5 */ /* 0x000fe40000010000 */
[----:B------:R-:W-:Y:S01]  /*1b990*/  WARPGROUP.ARRIVE ;  /* 0x00000000000079c5 */ /* 0x000fe20000000000 */
[----:B------:R-:W-:Y:S01]  /*1b9a0*/  @!P0 VIADD R9, R9, 0x31c60 ;  /* 0x00031c6009098836 */ /* 0x000fe20000000000 */
[----:B------:R1:W-:Y:S08]  /*1b9b0*/  STL [R1+0x38], R8 ;  /* 0x0000380801007387 */ /* 0x0003f00000100800 */
[----:B------:R-:W4:Y:S01]  /*1b9c0*/  @P3 MUFU.LG2 R6, R11 ;  /* 0x0000000b00063308 */ /* 0x000f220000000c00 */
[----:B------:R-:W-:Y:S01]  /*1b9d0*/  HGMMA.64x96x16.F32.BF16 R24, gdesc[UR4].tnspB, R24, gsb0 ;  /* 0x41600000041879f0 */ /* 0x000fe20008001818 */
[----:B------:R-:W-:Y:S01]  /*1b9e0*/  @!P0 PRMT R9, RZ, 0x654, R9 ;  /* 0x00000654ff098816 */ /* 0x000fe20000000009 */
[----:B-1----:R-:W-:-:S06]  /*1b9f0*/  IMAD.MOV.U32 R8, RZ, RZ, RZ ;  /* 0x000000ffff087224 */ /* 0x002fcc00078e00ff */
[----:B------:R-:W1:Y:S01]  /*1ba00*/  @P3 MUFU.RCP R8, R11 ;  /* 0x0000000b00083308 */ /* 0x000e620000001000 */
[C---:B------:R-:W-:Y:S01]  /*1ba10*/  @P1 FMUL.FTZ R5, R73.reuse, 0.69314718246459960938 ;  /* 0x3f31721849051820 */ /* 0x040fe20000410000 */
[----:B------:R-:W-:Y:S01]  /*1ba20*/  @P3 FMUL.FTZ R12, R73, 0.69314718246459960938 ;  /* 0x3f317218490c3820 */ /* 0x000fe20000410000 */
[----:B--2---:R-:W-:Y:S01]  /*1ba30*/  @P1 FMUL.FTZ R4, R4, 0.69314718246459960938 ;  /* 0x3f31721804041820 */ /* 0x004fe20000410000 */
[----:B----4-:R-:W-:Y:S01]  /*1ba40*/  @P3 FMUL.FTZ R7, R6, 0.69314718246459960938 ;  /* 0x3f31721806073820 */ /* 0x010fe20000410000 */
[----:B------:R-:W-:Y:S02]  /*1ba50*/  IMAD.MOV.U32 R2, RZ, RZ, -0x800000 ;  /* 0xff800000ff027424 */ /* 0x000fe400078e00ff */
[----:B------:R-:W-:Y:S02]  /*1ba60*/  IMAD.MOV.U32 R0, RZ, RZ, -0x800000 ;  /* 0xff800000ff007424 */ /* 0x000fe400078e00ff */
[----:B------:R-:W-:Y:S01]  /*1ba70*/  @P1 FFMA.FTZ R2, R5, R72, R4 ;  /* 0x0000004805021223 */ /* 0x000fe20000010004 */
[----:B------:R-:W-:Y:S01]  /*1ba80*/  @P3 FFMA.FTZ R0, R12, R74, R7 ;  /* 0x0000004a0c003223 */ /* 0x000fe20000010007 */
[----:B------:R-:W-:-:S02]  /*1ba90*/  PLOP3.LUT P1, PT, PT, PT, PT, 0x8, 0x0 ;  /* 0x000000000000781c */ /* 0x000fc40003f2e170 */
[----:B------:R-:W-:Y:S01]  /*1baa0*/  SEL R19, R19, RZ, P2 ;  /* 0x000000ff13137207 */ /* 0x000fe20001000000 */
[----:B------:R-:W-:Y:S02]  /*1bab0*/  WARPGROUP.DEPBAR.LE gsb0, 0x0 ;  /* 0x00008000000079c5 */ /* 0x000fe40000010000 */
[----:B------:R2:W-:Y:S01]  /*1bac0*/  @!P0 SYNCS.ARRIVE.TRANS64.RED.A1T0 RZ, [R9+URZ], RZ ;  /* 0x000000ff09ff89a7 */ /* 0x0005e2000810043f */
        /* <DEDUP_REMOVED lines=48> */
[----:B---3--:R-:W-:-:S05]  /*1bdd0*/  VIADD R10, R10, 0x1 ;  /* 0x000000010a0a7836 */ /* 0x008fca0000000000 */
[----:B------:R2:W-:Y:S02]  /*1bde0*/  STL [R1+0xa0], R10 ;  /* 0x0000a00a01007387 */ /* 0x0005e40000100800 */
.L_x_2376:
[----:B------:R-:W3:Y:S01]  /*1bdf0*/  LDL R87, [R1+0x98] ;  /* 0x0000980001577983 */ /* 0x000ee20000100800 */
[----:B------:R-:W-:Y:S05]  /*1be00*/  WARPSYNC.ALL ;  /* 0x0000000000007948 */ /* 0x000fea0003800000 */
[----:B------:R-:W4:Y:S01]  /*1be10*/  S2R R3, SR_TID.X ;  /* 0x0000000000037919 */ /* 0x000f220000002100 */
[----:B------:R-:W0:Y:S01]  /*1be20*/  S2UR UR5, SR_CgaCtaId ;  /* 0x00000000000579c3 */ /* 0x000e220000008800 */
[----:B------:R-:W-:Y:S01]  /*1be30*/  UMOV UR4, 0x400 ;  /* 0x0000040000047882 */ /* 0x000fe20000000000 */
[----:B------:R-:W-:Y:S01]  /*1be40*/  BSSY B0, `(.L_x_2445) ;  /* 0x00001cf000007945 */ /* 0x000fe20003800000 */
[----:B0-----:R-:W-:-:S06]  /*1be50*/  ULEA UR4, UR5, UR4, 0x18 ;  /* 0x0000000405047291 */ /* 0x001fcc000f8ec03f */
[----:B------:R-:W-:Y:S01]  /*1be60*/  IMAD.U32 R16, RZ, RZ, UR4 ;  /* 0x00000004ff107e24 */ /* 0x000fe2000f8e00ff */
[----:B------:R-:W-:Y:S01]  /*1be70*/  BAR.SYNC.DEFER_BLOCKING 0x5, 0x200 ;  /* 0x0148000000007b1d */ /* 0x000fe20000010000 */
[----:B----4-:R-:W-:-:S05]  /*1be80*/  VIADD R86, R3, 0xffffff80 ;  /* 0xffffff8003567836 */ /* 0x010fca0000000000 */
[----:B------:R-:W-:-:S04]  /*1be90*/  SHF.R.S32.HI R3, RZ, 0x1f, R86 ;  /* 0x0000001fff037819 */ /* 0x000fc80000011456 */
[----:B------:R-:W-:-:S04]  /*1bea0*/  LEA.HI R3, R3, R86, RZ, 0x2 ;  /* 0x0000005603037211 */ /* 0x000fc800078f10ff */
[----:B------:R-:W-:-:S05]  /*1beb0*/  LOP3.LUT R3, R3, 0xfffffffc, RZ, 0xc0, !PT ;  /* 0xfffffffc03037812 */ /* 0x000fca00078ec0ff */
[----:B------:R-:W-:-:S04]  /*1bec0*/  IMAD.IADD R3, R86, 0x1, -R3 ;  /* 0x0000000156037824 */ /* 0x000fc800078e0a03 */
[----:B-1----:R-:W-:Y:S01]  /*1bed0*/  IMAD.SHL.U32 R36, R3, 0x8, RZ ;  /* 0x0000000803247824 */ /* 0x002fe200078e00ff */
[----:B------:R0:W1:Y:S03]  /*1bee0*/  LDS.128 R108, [R16+0x31cd0] ;  /* 0x031cd000106c7984 */ /* 0x0000660000000c00 */
[C---:B------:R-:W-:Y:S02]  /*1bef0*/  VIADD R37, R36.reuse, 0x40 ;  /* 0x0000004024257836 */ /* 0x040fe40000000000 */
[----:B------:R-:W-:-:S03]  /*1bf00*/  VIADD R38, R36, 0x20 ;  /* 0x0000002024267836 */ /* 0x000fc60000000000 */
[----:B------:R-:W-:Y:S02]  /*1bf10*/  SHF.R.S32.HI R40, RZ, 0x1f, R37 ;  /* 0x0000001fff287819 */ /* 0x000fe40000011425 */
[----:B------:R-:W-:Y:S01]  /*1bf20*/  SHF.R.S32.HI R39, RZ, 0x1f, R38 ;  /* 0x0000001fff277819 */ /* 0x000fe20000011426 */
[----:B------:R-:W-:Y:S06]  /*1bf30*/  BAR.ARV 0x4, 0x200 ;  /* 0x0108000000007b1d */ /* 0x000fec0000002000 */
[----:B---3--:R-:W-:Y:S01]  /*1bf40*/  SHF.R.S32.HI R30, RZ, 0x1f, R87 ;  /* 0x0000001fff1e7819 */ /* 0x008fe20000011457 */
[----:B------:R-:W-:-:S03]  /*1bf50*/  IMAD.SHL.U32 R34, R87, 0x4, RZ ;  /* 0x0000000457227824 */ /* 0x000fc600078e00ff */
[----:B------:R-:W-:Y:S01]  /*1bf60*/  SHF.L.U64.HI R31, R87, 0x2, R30 ;  /* 0x00000002571f7819 */ /* 0x000fe2000001021e */
[----:B01----:R-:W-:Y:S06]  /*1bf70*/  @P1 BRA `(.L_x_2446) ;  /* 0x0000001000641947 */ /* 0x003fec0003800000 */
[----:B------:R-:W3:Y:S01]  /*1bf80*/  LDL R4, [R1+0xac] ;  /* 0x0000ac0001047983 */ /* 0x000ee20000100800 */
[----:B------:R-:W-:Y:S05]  /*1bf90*/  WARPSYNC.ALL ;  /* 0x0000000000007948 */ /* 0x000fea0003800000 */
[----:B------:R-:W0:Y:S01]  /*1bfa0*/  S2R R5, SR_SWINHI ;  /* 0x0000000000057919 */ /* 0x000e220000002f00 */
[----:B------:R-:W-:Y:S01]  /*1bfb0*/  F2FP.BF16.F32.PACK_AB R6, R73, R6 ;  /* 0x000000064906723e */ /* 0x000fe200000010ff */
[----:B------:R-:W-:Y:S01]  /*1bfc0*/  ULDC.64 UR4, c[0x0][0xc00] ;  /* 0x0003000000047ab9 */ /* 0x000fe20000000a00 */
[----:B------:R-:W-:Y:S01]  /*1bfd0*/  F2FP.BF16.F32.PACK_AB R27, R46, R27 ;  /* 0x0000001b2e1b723e */ /* 0x000fe200000010ff */
[----:B------:R-:W-:Y:S01]  /*1bfe0*/  ULDC.64 UR6, c[0x0][0x208] ;  /* 0x0000820000067ab9 */ /* 0x000fe20000000a00 */
[----:B------:R-:W-:-:S02]  /*1bff0*/  MOV R20, R16 ;  /* 0x0000001000147202 */ /* 0x000fc40000000f00 */
[----:B0-----:R-:W-:Y:S01]  /*1c000*/  MOV R21, R5 ;  /* 0x0000000500157202 */ /* 0x001fe20000000f00 */
[----:B------:R-:W-:Y:S02]  /*1c010*/  BAR.SYNC.DEFER_BLOCKING 0x1, 0x180 ;  /* 0x0046000000007b1d */ /* 0x000fe40000010000 */
[----:B---3--:R-:W-:-:S03]  /*1c020*/  IMAD.WIDE R4, R4, 0x2, R20 ;  /* 0x0000000204047825 */ /* 0x008fc600078e0214 */
[C---:B------:R-:W-:Y:S02]  /*1c030*/  IADD3 R47, P4, R4.reuse, 0x20, RZ ;  /* 0x00000020042f7810 */ /* 0x040fe40007f9e0ff */
[C---:B------:R-:W-:Y:S02]  /*1c040*/  IADD3 R83, P2, R4.reuse, 0x3020, RZ ;  /* 0x0000302004537810 */ /* 0x040fe40007f5e0ff */
[----:B------:R-:W-:Y:S01]  /*1c050*/  LOP3.LUT R8, R47, 0x180, RZ, 0xc0, !PT ;  /* 0x000001802f087812 */ /* 0x000fe200078ec0ff */
[--C-:B------:R-:W-:Y:S01]  /*1c060*/  IMAD.X R13, RZ, RZ, R5.reuse, P4 ;  /* 0x000000ffff0d7224 */ /* 0x100fe200020e0605 */
[----:B------:R-:W-:Y:S01]  /*1c070*/  IADD3 R81, P3, R4, 0x3000, RZ ;  /* 0x0000300004517810 */ /* 0x000fe20007f7e0ff */
[--C-:B------:R-:W-:Y:S01]  /*1c080*/  IMAD.X R25, RZ, RZ, R5.reuse, P2 ;  /* 0x000000ffff197224 */ /* 0x100fe200010e0605 */
[----:B------:R-:W-:Y:S02]  /*1c090*/  SHF.R.U64 R8, R8, 0x3, RZ ;  /* 0x0000000308087819 */ /* 0x000fe400000012ff */
[----:B------:R-:W-:Y:S01]  /*1c0a0*/  IADD3 R82, P1, R4, 0x6000, RZ ;  /* 0x0000600004527810 */ /* 0x000fe20007f3e0ff */
[----:B------:R-:W-:Y:S01]  /*1c0b0*/  IMAD.X R15, RZ, RZ, R5, P3 ;  /* 0x000000ffff0f7224 */ /* 0x000fe200018e0605 */
[----:B--2---:R-:W-:-:S02]  /*1c0c0*/  LOP3.LUT R10, R83, 0x180, RZ, 0xc0, !PT ;  /* 0x00000180530a7812 */ /* 0x004fc400078ec0ff */
[----:B------:R-:W-:Y:S02]  /*1c0d0*/  LOP3.LUT R12, R8, R47, RZ, 0x3c, !PT ;  /* 0x0000002f080c7212 */ /* 0x000fe400078e3cff */
[----:B------:R-:W-:Y:S02]  /*1c0e0*/  LOP3.LUT R8, R81, 0x180, RZ, 0xc0, !PT ;  /* 0x0000018051087812 */ /* 0x000fe400078ec0ff */
[----:B------:R-:W-:Y:S02]  /*1c0f0*/  LOP3.LUT R47, R82, 0x180, RZ, 0xc0, !PT ;  /* 0x00000180522f7812 */ /* 0x000fe400078ec0ff */
[----:B------:R-:W-:Y:S02]  /*1c100*/  SHF.R.U64 R10, R10, 0x3, RZ ;  /* 0x000000030a0a7819 */ /* 0x000fe400000012ff */
[----:B------:R-:W-:Y:S02]  /*1c110*/  SHF.R.U64 R8, R8, 0x3, RZ ;  /* 0x0000000308087819 */ /* 0x000fe400000012ff */
[----:B------:R-:W-:-:S02]  /*1c120*/  SHF.R.U64 R47, R47, 0x3, RZ ;  /* 0x000000032f2f7819 */ /* 0x000fc400000012ff */
[----:B------:R-:W-:Y:S02]  /*1c130*/  LOP3.LUT R24, R10, R83, RZ, 0x3c, !PT ;  /* 0x000000530a187212 */ /* 0x000fe400078e3cff */
[----:B------:R-:W-:Y:S02]  /*1c140*/  LOP3.LUT R14, R8, R81, RZ, 0x3c, !PT ;  /* 0x00000051080e7212 */ /* 0x000fe400078e3cff */
[----:B------:R-:W-:Y:S02]  /*1c150*/  LOP3.LUT R9, R4, 0x180, RZ, 0xc0, !PT ;  /* 0x0000018004097812 */ /* 0x000fe400078ec0ff */
[----:B------:R-:W-:Y:S02]  /*1c160*/  LOP3.LUT R8, R47, R82, RZ, 0x3c, !PT ;  /* 0x000000522f087212 */ /* 0x000fe400078e3cff */
[----:B------:R-:W-:Y:S02]  /*1c170*/  MOV R47, R24 ;  /* 0x00000018002f7202 */ /* 0x000fe40000000f00 */
[----:B------:R-:W-:-:S02]  /*1c180*/  F2FP.BF16.F32.PACK_AB R24, R41, R28 ;  /* 0x0000001c2918723e */ /* 0x000fc400000010ff */
[----:B------:R-:W0:Y:S01]  /*1c190*/  LDC R41, c[0x0][0xbe8] ;  /* 0x0002fa00ff297b82 */ /* 0x000e220000000800 */
[----:B------:R-:W-:Y:S02]  /*1c1a0*/  SHF.R.U64 R9, R9, 0x3, RZ ;  /* 0x0000000309097819 */ /* 0x000fe400000012ff */
[----:B------:R-:W-:Y:S02]  /*1c1b0*/  IADD3 R85, P0, R4, 0x6020, RZ ;  /* 0x0000602004557810 */ /* 0x000fe40007f1e0ff */
[----:B------:R-:W-:Y:S01]  /*1c1c0*/  LOP3.LUT R4, R9, R4, RZ, 0x3c, !PT ;  /* 0x0000000409047212 */ /* 0x000fe200078e3cff */
[--C-:B------:R-:W-:Y:S01]  /*1c1d0*/  IMAD.X R9, RZ, RZ, R5.reuse, P1 ;  /* 0x000000ffff097224 */ /* 0x100fe200008e0605 */
[----:B------:R-:W-:Y:S01]  /*1c1e0*/  LOP3.LUT R84, R85, 0x180, RZ, 0xc0, !PT ;  /* 0x0000018055547812 */ /* 0x000fe200078ec0ff */
[----:B------:R-:W-:Y:S01]  /*1c1f0*/  IMAD.X R11, RZ, RZ, R5, P0 ;  /* 0x000000ffff0b7224 */ /* 0x000fe200000e0605 */
[----:B------:R-:W-:Y:S02]  /*1c200*/  MOV R81, R4 ;  /* 0x0000000400517202 */ /* 0x000fe40000000f00 */
[----:B------:R-:W-:-:S02]  /*1c210*/  F2FP.BF16.F32.PACK_AB R4, R74, R7 ;  /* 0x000000074a04723e */ /* 0x000fc400000010ff */
[----:B------:R-:W-:Y:S02]  /*1c220*/  F2FP.BF16.F32.PACK_AB R5, R79, R78 ;  /* 0x0000004e4f05723e */ /* 0x000fe400000010ff */
[----:B------:R-:W-:Y:S02]  /*1c230*/  F2FP.BF16.F32.PACK_AB R7, R80, R77 ;  /* 0x0000004d5007723e */ /* 0x000fe400000010ff */
[----:B------:R-:W-:Y:S02]  /*1c240*/  MOV R74, R12 ;  /* 0x0000000c004a7202 */ /* 0x000fe40000000f00 */
[----:B------:R-:W-:Y:S01]  /*1c250*/  MOV R73, R14 ;  /* 0x0000000e00497202 */ /* 0x000fe20000000f00 */
[----:B------:R1:W-:Y:S01]  /*1c260*/  STSM.16.M88.4 [R81], R4 ;  /* 0x0000000451007844 */ /* 0x0003e20000000200 */
[----:B------:R-:W-:Y:S02]  /*1c270*/  F2FP.BF16.F32.PACK_AB R12, R33, R32 ;  /* 0x00000020210c723e */ /* 0x000fe400000010ff */
[----:B------:R-:W-:-:S02]  /*1c280*/  F2FP.BF16.F32.PACK_AB R13, R76, R75 ;  /* 0x0000004b4c0d723e */ /* 0x000fc400000010ff */
[----:B------:R-:W-:Y:S02]  /*1c290*/  F2FP.BF16.F32.PACK_AB R14, R72, R29 ;  /* 0x0000001d480e723e */ /* 0x000fe400000010ff */
[----:B------:R-:W-:Y:S02]  /*1c2a0*/  F2FP.BF16.F32.PACK_AB R15, R35, R26 ;  /* 0x0000001a230f723e */ /* 0x000fe400000010ff */
[----:B------:R-:W-:Y:S01]  /*1c2b0*/  F2FP.BF16.F32.PACK_AB R25, R43, R42 ;  /* 0x0000002a2b19723e */ /* 0x000fe200000010ff */
[----:B------:R-:W-:Y:S01]  /*1c2c0*/  IMAD.MOV.U32 R42, RZ, RZ, RZ ;  /* 0x000000ffff2a7224 */ /* 0x000fe200078e00ff */
[----:B------:R-:W-:Y:S01]  /*1c2d0*/  F2FP.BF16.F32.PACK_AB R26, R45, R44 ;  /* 0x0000002c2d1a723e */ /* 0x000fe200000010ff */
[----:B------:R-:W-:Y:S01]  /*1c2e0*/  STSM.16.M88.4 [R74], R12 ;  /* 0x0000000c4a007844 */ /* 0x000fe20000000200 */
[----:B------:R-:W-:Y:S02]  /*1c2f0*/  SHF.R.U64 R84, R84, 0x3, RZ ;  /* 0x0000000354547819 */ /* 0x000fe400000012ff */
[----:B------:R-:W-:Y:S01]  /*1c300*/  ISETP.NE.U32.AND P0, PT, RZ, UR4, PT ;  /* 0x00000004ff007c0c */ /* 0x000fe2000bf05070 */
[----:B------:R2:W-:Y:S01]  /*1c310*/  STSM.16.M88.4 [R73], R24 ;  /* 0x0000001849007844 */ /* 0x0005e20000000200 */
[----:B------:R-:W-:-:S02]  /*1c320*/  LOP3.LUT R10, R84, R85, RZ, 0x3c, !PT ;  /* 0x00000055540a7212 */ /* 0x000fc400078e3cff */
[----:B------:R-:W-:Y:S02]  /*1c330*/  MOV R29, R8 ;  /* 0x00000008001d7202 */ /* 0x000fe40000000f00 */
[----:B------:R-:W-:Y:S02]  /*1c340*/  MOV R28, R10 ;  /* 0x0000000a001c7202 */ /* 0x000fe40000000f00 */
[----:B-1----:R-:W-:Y:S02]  /*1c350*/  F2FP.BF16.F32.PACK_AB R4, R49, R48 ;  /* 0x000000303104723e */ /* 0x002fe400000010ff */
[----:B------:R-:W-:Y:S02]  /*1c360*/  F2FP.BF16.F32.PACK_AB R5, R51, R50 ;  /* 0x000000323305723e */ /* 0x000fe400000010ff */
[----:B------:R-:W-:Y:S02]  /*1c370*/  F2FP.BF16.F32.PACK_AB R6, R53, R52 ;  /* 0x000000343506723e */ /* 0x000fe400000010ff */
[----:B------:R-:W-:-:S02]  /*1c380*/  F2FP.BF16.F32.PACK_AB R7, R55, R54 ;  /* 0x000000363707723e */ /* 0x000fc400000010ff */
[----:B------:R-:W-:Y:S02]  /*1c390*/  F2FP.BF16.F32.PACK_AB R8, R57, R56 ;  /* 0x000000383908723e */ /* 0x000fe400000010ff */
[----:B--2---:R-:W-:Y:S01]  /*1c3a0*/  IADD3 R24, P1, R34, UR4, RZ ;  /* 0x0000000422187c10 */ /* 0x004fe2000ff3e0ff */
[----:B------:R1:W-:Y:S01]  /*1c3b0*/  STSM.16.M88.4 [R47], R4 ;  /* 0x000000042f007844 */ /* 0x0003e20000000200 */
[----:B------:R-:W-:Y:S02]  /*1c3c0*/  F2FP.BF16.F32.PACK_AB R9, R59, R58 ;  /* 0x0000003a3b09723e */ /* 0x000fe400000010ff */
[----:B------:R-:W-:Y:S02]  /*1c3d0*/  F2FP.BF16.F32.PACK_AB R10, R61, R60 ;  /* 0x0000003c3d0a723e */ /* 0x000fe400000010ff */
[----:B------:R-:W-:Y:S02]  /*1c3e0*/  F2FP.BF16.F32.PACK_AB R11, R63, R62 ;  /* 0x0000003e3f0b723e */ /* 0x000fe400000010ff */
[----:B------:R-:W-:-:S02]  /*1c3f0*/  IADD3.X R25, R31, UR5, RZ, P1, !PT ;  /* 0x000000051f197c10 */ /* 0x000fc40008ffe4ff */
[----:B------:R-:W-:Y:S01]  /*1c400*/  F2FP.BF16.F32.PACK_AB R12, R65, R64 ;  /* 0x00000040410c723e */ /* 0x000fe200000010ff */
[----:B------:R2:W-:Y:S01]  /*1c410*/  STSM.16.M88.4 [R29], R8 ;  /* 0x000000081d007844 */ /* 0x0005e20000000200 */
[----:B------:R-:W-:Y:S02]  /*1c420*/  F2FP.BF16.F32.PACK_AB R13, R67, R66 ;  /* 0x00000042430d723e */ /* 0x000fe400000010ff */
[----:B------:R-:W-:Y:S02]  /*1c430*/  F2FP.BF16.F32.PACK_AB R14, R69, R68 ;  /* 0x00000044450e723e */ /* 0x000fe400000010ff */
[----:B------:R-:W-:Y:S02]  /*1c440*/  F2FP.BF16.F32.PACK_AB R15, R71, R70 ;  /* 0x00000046470f723e */ /* 0x000fe400000010ff */
[----:B0-----:R-:W-:Y:S02]  /*1c450*/  ISETP.NE.AND P1, PT, R41, 0x1, PT ;  /* 0x000000012900780c */ /* 0x001fe40003f25270 */
[----:B------:R-:W-:Y:S01]  /*1c460*/  ISETP.NE.AND.EX P0, PT, RZ, UR5, PT, P0 ;  /* 0x00000005ff007c0c */ /* 0x000fe2000bf05300 */
[----:B------:R-:W-:Y:S01]  /*1c470*/  ULDC.64 UR4, c[0x0][0xc08] ;  /* 0x0003020000047ab9 */ /* 0x000fe20000000a00 */
[----:B------:R2:W-:Y:S01]  /*1c480*/  STSM.16.M88.4 [R28], R12 ;  /* 0x0000000c1c007844 */ /* 0x0005e20000000200 */
[----:B------:R-:W-:Y:S01]  /*1c490*/  BAR.SYNC.DEFER_BLOCKING 0x1, 0x180 ;  /* 0x0046000000007b1d */ /* 0x000fe20000010000 */
[----:B------:R-:W-:-:S04]  /*1c4a0*/  ISETP.NE.U32.AND P2, PT, RZ, UR4, PT ;  /* 0x00000004ff007c0c */ /* 0x000fc8000bf45070 */
[----:B------:R-:W-:-:S03]  /*1c4b0*/  ISETP.NE.AND.EX P2, PT, RZ, UR5, PT, P2 ;  /* 0x00000005ff007c0c */ /* 0x000fc6000bf45320 */
[----:B-1----:R-:W0:Y:S08]  /*1c4c0*/  @P1 LDC R6, c[0x0][0xbec] ;  /* 0x0002fb00ff061b82 */ /* 0x002e300000000800 */
[----:B------:R-:W1:Y:S02]  /*1c4d0*/  @P1 LDC R27, c[0x0][0xbf0] ;  /* 0x0002fc00ff1b1b82 */ /* 0x000e640000000800 */
[----:B------:R-:W-:Y:S01]  /*1c4e0*/  @P2 IADD3 R34, P3, R34, UR4, RZ ;  /* 0x0000000422222c10 */ /* 0x000fe2000ff7e0ff */
[----:B------:R-:W-:-:S02]  /*1c4f0*/  ULDC UR4, c[0x0][0xa88] ;  /* 0x0002a20000047ab9 */ /* 0x000fc40000000800 */
[----:B------:R-:W-:Y:S01]  /*1c500*/  IMAD.U32 R46, RZ, RZ, UR4 ;  /* 0x00000004ff2e7e24 */ /* 0x000fe2000f8e00ff */
[----:B------:R-:W-:Y:S01]  /*1c510*/  @P2 IADD3.X R35, R31, UR5, RZ, P3, !PT ;  /* 0x000000051f232c10 */ /* 0x000fe20009ffe4ff */
[----:B------:R2:W5:Y:S04]  /*1c520*/  @P0 LDG.E R42, desc[UR6][R24.64] ;  /* 0x00000006182a0981 */ /* 0x000568000c1e1900 */
[----:B------:R2:W5:Y:S01]  /*1c530*/  @P2 LDG.E R46, desc[UR6][R34.64] ;  /* 0x00000006222e2981 */ /* 0x000562000c1e1900 */
[----:B------:R-:W-:Y:S05]  /*1c540*/  @P2 BRA `(.L_x_2447) ;  /* 0x0000000000142947 */ /* 0x000fea0003800000 */
[----:B------:R-:W-:Y:S05]  /*1c550*/  @!P0 BRA `(.L_x_2447) ;  /* 0x0000000000108947 */ /* 0x000fea0003800000 */
[----:B------:R-:W-:Y:S02]  /*1c560*/  ULDC.64 UR4, c[0x0][0x208] ;  /* 0x0000820000047ab9 */ /* 0x000fe40000000a00 */
[----:B------:R-:W3:Y:S04]  /*1c570*/  LDG.E R5, desc[UR4][R24.64] ;  /* 0x0000000418057981 */ /* 0x000ee8000c1e1900 */
[----:B-----5:R-:W3:Y:S02]  /*1c580*/  LDG.E R46, desc[UR4][R24.64+0x4] ;  /* 0x00000404182e7981 */ /* 0x020ee4000c1e1900 */
[----:B---3--:R-:W-:-:S07]  /*1c590*/  IMAD.IADD R46, R46, 0x1, -R5 ;  /* 0x000000012e2e7824 */ /* 0x008fce00078e0a05 */
.L_x_2447:
[----:B------:R-:W3:Y:S01]  /*1c5a0*/  LDL R4, [R1+0x94] ;  /* 0x0000940001047983 */ /* 0x000ee20000100800 */
[----:B------:R-:W-:Y:S01]  /*1c5b0*/  ULDC.64 UR4, c[0x0][0xb90] ;  /* 0x0002e40000047ab9 */ /* 0x000fe20000000a00 */
[----:B------:R-:W4:Y:S01]  /*1c5c0*/  S2R R5, SR_TID.X ;  /* 0x0000000000057919 */ /* 0x000f220000002100 */
[----:B-----5:R-:W-:Y:S02]  /*1c5d0*/  SHF.R.S32.HI R43, RZ, 0x1f, R42 ;  /* 0x0000001fff2b7819 */ /* 0x020fe4000001142a */
[----:B------:R-:W-:Y:S01]  /*1c5e0*/  SEL R44, R30, RZ, !P0 ;  /* 0x000000ff1e2c7207 */ /* 0x000fe20004000000 */
[----:B------:R-:W3:Y:S01]  /*1c5f0*/  LDL.LU R55, [R1+0x9c] ;  /* 0x00009c0001377983 */ /* 0x000ee20000300800 */
[----:B------:R-:W-:Y:S01]  /*1c600*/  SEL R45, R87, RZ, !P0 ;  /* 0x000000ff572d7207 */ /* 0x000fe20004000000 */
[----:B------:R-:W-:Y:S01]  /*1c610*/  IMAD R46, R46, R41, RZ ;  /* 0x000000292e2e7224 */ /* 0x000fe200078e02ff */
[----:B------:R-:W1:Y:S01]  /*1c620*/  @P1 LDC R53, c[0x0][0xbec] ;  /* 0x0002fb00ff351b82 */ /* 0x000e620000000800 */
[----:B------:R-:W3:Y:S04]  /*1c630*/  LDL.LU R54, [R1+0x84] ;  /* 0x0000840001367983 */ /* 0x000ee80000300800 */
[----:B--2---:R-:W2:Y:S01]  /*1c640*/  LDL R10, [R1+0xa8] ;  /* 0x0000a800010a7983 */ /* 0x004ea20000100800 */
[----:B----4-:R-:W-:-:S05]  /*1c650*/  VIADD R15, R5, 0xffffff80 ;  /* 0xffffff80050f7836 */ /* 0x010fca0000000000 */
[----:B------:R-:W-:-:S04]  /*1c660*/  SHF.R.S32.HI R52, RZ, 0x1f, R15 ;  /* 0x0000001fff347819 */ /* 0x000fc8000001140f */
[----:B------:R-:W-:-:S04]  /*1c670*/  LEA.HI R52, R52, R15, RZ, 0x2 ;  /* 0x0000000f34347211 */ /* 0x000fc800078f10ff */
[----:B------:R-:W-:-:S05]  /*1c680*/  SHF.R.S32.HI R52, RZ, 0x2, R52 ;  /* 0x00000002ff347819 */ /* 0x000fca0000011434 */
[----:B------:R-:W-:-:S04]  /*1c690*/  IMAD R9, R52, 0x20, R36 ;  /* 0x0000002034097824 */ /* 0x000fc800078e0224 */
[----:B------:R-:W-:Y:S01]  /*1c6a0*/  IMAD.WIDE R20, R9, 0x2, R20 ;  /* 0x0000000209147825 */ /* 0x000fe200078e0214 */
[----:B------:R-:W-:-:S04]  /*1c6b0*/  SHF.R.S32.HI R14, RZ, 0x1f, R15 ;  /* 0x0000001fff0e7819 */ /* 0x000fc8000001140f */
[----:B------:R-:W-:-:S04]  /*1c6c0*/  LEA.HI R14, R14, R15, RZ, 0x7 ;  /* 0x0000000f0e0e7211 */ /* 0x000fc800078f38ff */
[----:B------:R-:W-:-:S05]  /*1c6d0*/  LOP3.LUT R14, R14, 0xffffff80, RZ, 0xc0, !PT ;  /* 0xffffff800e0e7812 */ /* 0x000fca00078ec0ff */
[----:B------:R-:W-:Y:S01]  /*1c6e0*/  IMAD.IADD R14, R15, 0x1, -R14 ;  /* 0x000000010f0e7824 */ /* 0x000fe200078e0a0e */
[----:B------:R-:W-:Y:S01]  /*1c6f0*/  ULDC.64 UR6, c[0x0][0x208] ;  /* 0x0000820000067ab9 */ /* 0x000fe20000000a00 */
[C---:B------:R-:W-:Y:S02]  /*1c700*/  IADD3 R25, P5, R20.reuse, 0x4800, RZ ;  /* 0x0000480014197810 */ /* 0x040fe40007fbe0ff */
[----:B------:R-:W-:Y:S02]  /*1c710*/  IADD3 R29, P4, R20, 0x6000, RZ ;  /* 0x00006000141d7810 */ /* 0x000fe40007f9e0ff */
[----:B------:R-:W-:Y:S02]  /*1c720*/  LOP3.LUT R24, R25, 0x180, RZ, 0xc0, !PT ;  /* 0x0000018019187812 */ /* 0x000fe400078ec0ff */
[----:B------:R-:W-:Y:S02]  /*1c730*/  LOP3.LUT R28, R29, 0x180, RZ, 0xc0, !PT ;  /* 0x000001801d1c7812 */ /* 0x000fe400078ec0ff */
[----:B------:R-:W-:-:S02]  /*1c740*/  SHF.R.U64 R24, R24, 0x3, RZ ;  /* 0x0000000318187819 */ /* 0x000fc400000012ff */
[----:B------:R-:W-:Y:S02]  /*1c750*/  SHF.R.U64 R28, R28, 0x3, RZ ;  /* 0x000000031c1c7819 */ /* 0x000fe400000012ff */
[----:B------:R-:W-:Y:S01]  /*1c760*/  LOP3.LUT R24, R24, R25, RZ, 0x3c, !PT ;  /* 0x0000001918187212 */ /* 0x000fe200078e3cff */
[--C-:B------:R-:W-:Y:S01]  /*1c770*/  IMAD.X R25, RZ, RZ, R21.reuse, P5 ;  /* 0x000000ffff197224 */ /* 0x100fe200028e0615 */
[----:B------:R-:W-:Y:S01]  /*1c780*/  LOP3.LUT R28, R28, R29, RZ, 0x3c, !PT ;  /* 0x0000001d1c1c7212 */ /* 0x000fe200078e3cff */
[----:B------:R-:W-:Y:S01]  /*1c790*/  IMAD.X R29, RZ, RZ, R21, P4 ;  /* 0x000000ffff1d7224 */ /* 0x000fe200020e0615 */
[----:B------:R-:W-:Y:S01]  /*1c7a0*/  BSSY B1, `(.L_x_2448) ;  /* 0x0000081000017945 */ /* 0x000fe20003800000 */
[----:B---3--:R-:W-:Y:S01]  /*1c7b0*/  SHF.R.S32.HI R47, RZ, 0x1f, R55 ;  /* 0x0000001fff2f7819 */ /* 0x008fe20000011437 */
[----:B------:R-:W-:-:S04]  /*1c7c0*/  IMAD.IADD R13, R4, 0x1, R54 ;  /* 0x00000001040d7824 */ /* 0x000fc800078e0236 */
[----:B------:R-:W-:Y:S02]  /*1c7d0*/  IMAD R4, R47, UR4, RZ ;  /* 0x000000042f047c24 */ /* 0x000fe4000f8e02ff */
[----:B0-----:R-:W-:-:S04]  /*1c7e0*/  @P1 IMAD.HI.U32 R6, R13, R6, RZ ;  /* 0x000000060d061227 */ /* 0x001fc800078e00ff */
[----:B------:R-:W-:Y:S01]  /*1c7f0*/  IMAD.MOV.U32 R7, RZ, RZ, R13 ;  /* 0x000000ffff077224 */ /* 0x000fe200078e000d */
[----:B-1----:R-:W-:Y:S01]  /*1c800*/  @P1 SHF.R.U32.HI R7, RZ, R27, R6 ;  /* 0x0000001bff071219 */ /* 0x002fe20000011606 */
[C---:B------:R-:W-:Y:S02]  /*1c810*/  IMAD R11, R55.reuse, UR5, R4 ;  /* 0x00000005370b7c24 */ /* 0x040fe4000f8e0204 */
[----:B------:R-:W-:Y:S01]  /*1c820*/  IMAD.WIDE.U32 R4, R55, UR4, R42 ;  /* 0x0000000437047c25 */ /* 0x000fe2000f8e002a */
[----:B------:R-:W-:-:S03]  /*1c830*/  ULDC.64 UR4, c[0x0][0xb98] ;  /* 0x0002e60000047ab9 */ /* 0x000fc60000000a00 */
[----:B------:R-:W-:Y:S02]  /*1c840*/  IMAD.IADD R5, R5, 0x1, R11 ;  /* 0x0000000105057824 */ /* 0x000fe400078e020b */
[----:B------:R-:W-:Y:S02]  /*1c850*/  IMAD.MOV R8, RZ, RZ, -R7 ;  /* 0x000000ffff087224 */ /* 0x000fe400078e0a07 */
[----:B------:R-:W-:Y:S02]  /*1c860*/  IMAD R6, R44, UR4, RZ ;  /* 0x000000042c067c24 */ /* 0x000fe4000f8e02ff */
[----:B------:R-:W-:-:S04]  /*1c870*/  IMAD.WIDE.U32 R4, R45, UR4, R4 ;  /* 0x000000042d047c25 */ /* 0x000fc8000f8e0004 */
[----:B------:R-:W-:Y:S01]  /*1c880*/  IMAD R9, R41, R8, R13 ;  /* 0x0000000829097224 */ /* 0x000fe200078e020d */
[----:B------:R-:W-:Y:S01]  /*1c890*/  SHF.R.S32.HI R11, RZ, 0x1f, R7 ;  /* 0x0000001fff0b7819 */ /* 0x000fe20000011407 */
[----:B------:R-:W-:Y:S01]  /*1c8a0*/  IMAD R8, R45, UR5, R6 ;  /* 0x000000052d087c24 */ /* 0x000fe2000f8e0206 */
[----:B------:R-:W-:Y:S01]  /*1c8b0*/  IADD3 R4, P0, R7, R4, RZ ;  /* 0x0000000407047210 */ /* 0x000fe20007f1e0ff */
        /* <DEDUP_REMOVED lines=12> */
[----:B--2---:R-:W-:Y:S01]  /*1c980*/  IMAD.IADD R5, R10, 0x1, R54 ;  /* 0x000000010a057824 */ /* 0x004fe200078e0236 */
        /* <DEDUP_REMOVED lines=8> */
[----:B------:R-:W-:-:S05]  /*1ca10*/  VIADD R5, R5, 0x8 ;  /* 0x0000000805057836 */ /* 0x000fca0000000000 */
[----:B------:R-:W-:Y:S02]  /*1ca20*/  ISETP.GE.OR P0, PT, R5, R46, P0 ;  /* 0x0000002e0500720c */ /* 0x000fe40000706670 */
[----:B------:R-:W-:Y:S02]  /*1ca30*/  LOP3.LUT R12, R13, 0x180, RZ, 0xc0, !PT ;  /* 0x000001800d0c7812 */ /* 0x000fe400078ec0ff */
[----:B------:R-:W-:-:S03]  /*1ca40*/  LOP3.LUT R8, R7, 0x180, RZ, 0xc0, !PT ;  /* 0x0000018007087812 */ /* 0x000fc600078ec0ff */
[----:B0-----:R-:W-:Y:S01]  /*1ca50*/  @!P2 ST.E desc[UR6][R48.64], R2 ;  /* 0x000000023000a985 */ /* 0x001fe2000c101906 */
[----:B------:R-:W-:Y:S02]  /*1ca60*/  SHF.R.U64 R12, R12, 0x3, RZ ;  /* 0x000000030c0c7819 */ /* 0x000fe400000012ff */
[----:B------:R-:W-:-:S03]  /*1ca70*/  SHF.R.U64 R8, R8, 0x3, RZ ;  /* 0x0000000308087819 */ /* 0x000fc600000012ff */
[----:B-1----:R0:W-:Y:S01]  /*1ca80*/  @!P0 ST.E desc[UR6][R50.64], R0 ;  /* 0x0000000032008985 */ /* 0x0021e2000c101906 */
[----:B------:R-:W-:Y:S01]  /*1ca90*/  IMAD R43, R43, UR4, RZ ;  /* 0x000000042b2b7c24 */ /* 0x000fe2000f8e02ff */
[----:B------:R-:W-:Y:S01]  /*1caa0*/  LOP3.LUT R12, R12, R13, RZ, 0x3c, !PT ;  /* 0x0000000d0c0c7212 */ /* 0x000fe200078e3cff */
[----:B------:R-:W-:Y:S01]  /*1cab0*/  IMAD.X R13, RZ, RZ, R21, P3 ;  /* 0x000000ffff0d7224 */ /* 0x000fe200018e0615 */
[----:B------:R-:W-:Y:S01]  /*1cac0*/  LOP3.LUT R8, R8, R7, RZ, 0x3c, !PT ;  /* 0x0000000708087212 */ /* 0x000fe200078e3cff */
[----:B0-----:R-:W0:Y:S01]  /*1cad0*/  @P1 LDC R51, c[0x0][0xbf0] ;  /* 0x0002fc00ff331b82 */ /* 0x001e220000000800 */
[----:B------:R-:W-:Y:S01]  /*1cae0*/  IADD3 R7, P3, R20, 0x7800, RZ ;  /* 0x0000780014077810 */ /* 0x000fe20007f7e0ff */
[----:B------:R-:W-:Y:S01]  /*1caf0*/  IMAD R49, R42, UR5, R43 ;  /* 0x000000052a317c24 */ /* 0x000fe2000f8e022b */
[----:B------:R-:W-:Y:S01]  /*1cb00*/  LOP3.LUT R11, R20, 0x180, RZ, 0xc0, !PT ;  /* 0x00000180140b7812 */ /* 0x000fe200078ec0ff */
[----:B------:R-:W-:Y:S01]  /*1cb10*/  IMAD.WIDE.U32 R42, R42, UR4, RZ ;  /* 0x000000042a2a7c25 */ /* 0x000fe2000f8e00ff */
[----:B------:R-:W-:Y:S01]  /*1cb20*/  LOP3.LUT R4, R7, 0x180, RZ, 0xc0, !PT ;  /* 0x0000018007047812 */ /* 0x000fe200078ec0ff */
[----:B------:R-:W-:-:S02]  /*1cb30*/  ULDC.64 UR4, c[0x0][0xae8] ;  /* 0x0002ba0000047ab9 */ /* 0x000fc40000000a00 */
[----:B------:R-:W-:Y:S01]  /*1cb40*/  IMAD R0, R3, 0x60, R52 ;  /* 0x0000006003007824 */ /* 0x000fe200078e0234 */
[----:B------:R-:W-:Y:S01]  /*1cb50*/  SHF.R.U64 R11, R11, 0x3, RZ ;  /* 0x000000030b0b7819 */ /* 0x000fe200000012ff */
[----:B------:R-:W-:Y:S01]  /*1cb60*/  IMAD.MOV.U32 R2, RZ, RZ, R42 ;  /* 0x000000ffff027224 */ /* 0x000fe200078e002a */
[----:B------:R-:W-:Y:S01]  /*1cb70*/  SHF.R.U64 R4, R4, 0x3, RZ ;  /* 0x0000000304047819 */ /* 0x000fe200000012ff */
[----:B------:R-:W-:Y:S01]  /*1cb80*/  IMAD.IADD R42, R54, 0x1, R0 ;  /* 0x00000001362a7824 */ /* 0x000fe200078e0200 */
[----:B------:R-:W-:Y:S01]  /*1cb90*/  LOP3.LUT R20, R11, R20, RZ, 0x3c, !PT ;  /* 0x000000140b147212 */ /* 0x000fe200078e3cff */
[----:B------:R-:W-:Y:S01]  /*1cba0*/  IMAD.IADD R3, R43, 0x1, R49 ;  /* 0x000000012b037824 */ /* 0x000fe200078e0231 */
[----:B------:R-:W5:Y:S01]  /*1cbb0*/  LD.E.128 R12, desc[UR6][R12.64] ;  /* 0x000000060c0c7980 */ /* 0x000f62000c101d00 */
[----:B------:R-:W-:Y:S02]  /*1cbc0*/  IMAD R47, R47, UR4, RZ ;  /* 0x000000042f2f7c24 */ /* 0x000fe4000f8e02ff */
[----:B------:R-:W-:Y:S01]  /*1cbd0*/  @P1 IMAD.HI.U32 R0, R42, R53, RZ ;  /* 0x000000352a001227 */ /* 0x000fe200078e00ff */
[----:B------:R-:W-:Y:S01]  /*1cbe0*/  LOP3.LUT R32, R4, R7, RZ, 0x3c, !PT ;  /* 0x0000000704207212 */ /* 0x000fe200078e3cff */
[----:B------:R-:W5:Y:S02]  /*1cbf0*/  LD.E.128 R8, desc[UR6][R8.64] ;  /* 0x0000000608087980 */ /* 0x000f64000c101d00 */
[----:B------:R-:W-:-:S02]  /*1cc00*/  IMAD.X R33, RZ, RZ, R21, P3 ;  /* 0x000000ffff217224 */ /* 0x000fc400018e0615 */
[----:B------:R1:W5:Y:S01]  /*1cc10*/  LD.E.128 R4, desc[UR6][R20.64] ;  /* 0x0000000614047980 */ /* 0x000362000c101d00 */
[C---:B------:R-:W-:Y:S02]  /*1cc20*/  IMAD R47, R55.reuse, UR5, R47 ;  /* 0x00000005372f7c24 */ /* 0x040fe4000f8e022f */
[----:B------:R-:W-:Y:S01]  /*1cc30*/  IMAD.WIDE.U32 R2, R55, UR4, R2 ;  /* 0x0000000437027c25 */ /* 0x000fe2000f8e0002 */
[----:B------:R-:W-:Y:S01]  /*1cc40*/  ULDC.64 UR4, c[0x0][0xaf0] ;  /* 0x0002bc0000047ab9 */ /* 0x000fe20000000a00 */
[----:B------:R-:W5:Y:S02]  /*1cc50*/  LD.E.128 R24, desc[UR6][R24.64] ;  /* 0x0000000618187980 */ /* 0x000f64000c101d00 */
[----:B------:R-:W-:Y:S02]  /*1cc60*/  IMAD.IADD R3, R3, 0x1, R47 ;  /* 0x0000000103037824 */ /* 0x000fe400078e022f */
[----:B------:R-:W5:Y:S01]  /*1cc70*/  LD.E.128 R28, desc[UR6][R28.64] ;  /* 0x000000061c1c7980 */ /* 0x000f62000c101d00 */
[----:B-1----:R-:W-:Y:S01]  /*1cc80*/  IMAD.MOV.U32 R21, RZ, RZ, R42 ;  /* 0x000000ffff157224 */ /* 0x002fe200078e002a */
[----:B0-----:R-:W-:Y:S01]  /*1cc90*/  @P1 SHF.R.U32.HI R21, RZ, R51, R0 ;  /* 0x00000033ff151219 */ /* 0x001fe20000011600 */
[----:B------:R-:W-:Y:S01]  /*1cca0*/  IMAD R44, R44, UR4, RZ ;  /* 0x000000042c2c7c24 */ /* 0x000fe2000f8e02ff */
[----:B------:R-:W5:Y:S02]  /*1ccb0*/  LD.E.128 R32, desc[UR6][R32.64] ;  /* 0x0000000620207980 */ /* 0x000f64000c101d00 */
[--C-:B------:R-:W-:Y:S01]  /*1ccc0*/  SHF.R.S32.HI R0, RZ, 0x1f, R21.reuse ;  /* 0x0000001fff007819 */ /* 0x100fe20000011415 */
[----:B------:R-:W-:Y:S01]  /*1ccd0*/  IMAD.MOV R20, RZ, RZ, -R21 ;  /* 0x000000ffff147224 */ /* 0x000fe200078e0a15 */
[----:B------:R-:W-:Y:S01]  /*1cce0*/  @!PT LDS RZ, [RZ] ;  /* 0x00000000fffff984 */ /* 0x000fe20000000800 */
[----:B------:R-:W-:Y:S01]  /*1ccf0*/  @!PT LDS RZ, [RZ] ;  /* 0x00000000fffff984 */ /* 0x000fe20000000800 */
[----:B------:R-:W-:Y:S01]  /*1cd00*/  @!PT LDS RZ, [RZ] ;  /* 0x00000000fffff984 */ /* 0x000fe20000000800 */
[----:B------:R-:W-:Y:S01]  /*1cd10*/  @!PT LDS RZ, [RZ] ;  /* 0x00000000fffff984 */ /* 0x000fe20000000800 */
[----:B------:R0:W-:Y:S06]  /*1cd20*/  MEMBAR.ALL.CTA ;  /* 0x0000000000007992 */ /* 0x0001ec0000008000 */
[----:B0-----:R-:W0:Y:S01]  /*1cd30*/  FENCE.VIEW.ASYNC.S ;  /* 0x00000000000073c6 */ /* 0x001e220000000000 */
[----:B------:R-:W-:-:S02]  /*1cd40*/  IMAD R43, R45, UR5, R44 ;  /* 0x000000052d2b7c24 */ /* 0x000fc4000f8e022c */
        /* <DEDUP_REMOVED lines=21> */
[----:B0-----:R0:W1:Y:S03]  /*1cea0*/  SHFL.IDX PT, R20, R41, RZ, 0x1c1f ;  /* 0x001c1fff29147589 */ /* 0x00106600000e0000 */
[----:B------:R0:W-:Y:S01]  /*1ceb0*/  SYNCS.ARRIVE.TRANS64.RED.A1T0 RZ, [R0+URZ], RZ ;  /* 0x000000ff00ff79a7 */ /* 0x0001e2000810043f */
        /* <DEDUP_REMOVED lines=15> */
.L_x_2449:
[----:B------:R-:W-:Y:S05]  /*1cfb0*/  BSYNC B1 ;  /* 0x0000000000017941 */ /* 0x000fea0003800000 */
.L_x_2448:
[----:B---3--:R-:W-:Y:S01]  /*1cfc0*/  VIADD R3, R49, 0x60 ;  /* 0x0000006031037836 */ /* 0x008fe20000000000 */
[----:B-----5:R3:W4:Y:S04]  /*1cfd0*/  SHFL.IDX PT, R5, R47, 0x1, 0x1c1f ;  /* 0x003c1f002f057f89 */ /* 0x02072800000e0000 */
        /* <DEDUP_REMOVED lines=14> */
[----:B---3--:R-:W-:Y:S01]  /*1d0c0*/  LEA R2, P0, R37, R4, 0x1 ;  /* 0x0000000425027211 */ /* 0x008fe200078008ff */
[----:B------:R-:W-:-:S03]  /*1d0d0*/  ULDC.64 UR4, c[0x0][0x208] ;  /* 0x0000820000047ab9 */ /* 0x000fc60000000a00 */
[----:B------:R-:W-:-:S05]  /*1d0e0*/  LEA.HI.X R3, R37, R5, R40, 0x1, P0 ;  /* 0x0000000525037211 */ /* 0x000fca00000f0c28 */
[----:B------:R0:W-:Y:S01]  /*1d0f0*/  ST.E.128 desc[UR4][R2.64], R32 ;  /* 0x0000002002007985 */ /* 0x0001e2000c101d04 */
[----:B------:R-:W-:Y:S05]  /*1d100*/  BRA `(.L_x_2450) ;  /* 0x0000000800887947 */ /* 0x000fea0003800000 */
.L_x_2446:
[----:B------:R-:W-:Y:S01]  /*1d110*/  ULDC.64 UR4, c[0x0][0xc00] ;  /* 0x0003000000047ab9 */ /* 0x000fe20000000a00 */
[----:B------:R-:W0:Y:S01]  /*1d120*/  LDC R25, c[0x0][0xbe8] ;  /* 0x0002fa00ff197b82 */ /* 0x000e220000000800 */
[----:B------:R-:W-:Y:S01]  /*1d130*/  ISETP.NE.U32.AND P0, PT, RZ, UR4, PT ;  /* 0x00000004ff007c0c */ /* 0x000fe2000bf05070 */
[----:B------:R-:W-:Y:S01]  /*1d140*/  IMAD.MOV.U32 R0, RZ, RZ, RZ ;  /* 0x000000ffff007224 */ /* 0x000fe200078e00ff */
[----:B------:R-:W-:Y:S01]  /*1d150*/  IADD3 R4, P1, R34, UR4, RZ ;  /* 0x0000000422047c10 */ /* 0x000fe2000ff3e0ff */
[----:B------:R-:W-:Y:S01]  /*1d160*/  ULDC.64 UR6, c[0x0][0x208] ;  /* 0x0000820000067ab9 */ /* 0x000fe20000000a00 */
[----:B------:R-:W-:Y:S02]  /*1d170*/  ISETP.NE.AND.EX P0, PT, RZ, UR5, PT, P0 ;  /* 0x00000005ff007c0c */ /* 0x000fe4000bf05300 */
[----:B------:R-:W-:Y:S01]  /*1d180*/  IADD3.X R5, R31, UR5, RZ, P1, !PT ;  /* 0x000000051f057c10 */ /* 0x000fe20008ffe4ff */
[----:B------:R-:W-:Y:S02]  /*1d190*/  ULDC.64 UR4, c[0x0][0xc08] ;  /* 0x0003020000047ab9 */ /* 0x000fe40000000a00 */
[----:B------:R-:W-:-:S04]  /*1d1a0*/  ISETP.NE.U32.AND P1, PT, RZ, UR4, PT ;  /* 0x00000004ff007c0c */ /* 0x000fc8000bf25070 */
[----:B------:R-:W-:-:S04]  /*1d1b0*/  ISETP.NE.AND.EX P1, PT, RZ, UR5, PT, P1 ;  /* 0x00000005ff007c0c */ /* 0x000fc8000bf25310 */
[----:B------:R1:W5:Y:S09]  /*1d1c0*/  @P0 LDG.E R0, desc[UR6][R4.64] ;  /* 0x0000000604000981 */ /* 0x000372000c1e1900 */
[----:B------:R-:W-:Y:S01]  /*1d1d0*/  @P1 IADD3 R34, P2, R34, UR4, RZ ;  /* 0x0000000422221c10 */ /* 0x000fe2000ff5e0ff */
[----:B------:R-:W-:-:S02]  /*1d1e0*/  ULDC UR4, c[0x0][0xa88] ;  /* 0x0002a20000047ab9 */ /* 0x000fc40000000800 */
[----:B------:R-:W-:Y:S01]  /*1d1f0*/  IMAD.U32 R8, RZ, RZ, UR4 ;  /* 0x00000004ff087e24 */ /* 0x000fe2000f8e00ff */
[----:B------:R-:W-:Y:S02]  /*1d200*/  @P1 IADD3.X R35, R31, UR5, RZ, P2, !PT ;  /* 0x000000051f231c10 */ /* 0x000fe400097fe4ff */
[----:B0-----:R-:W-:-:S03]  /*1d210*/  ISETP.NE.AND P2, PT, R25, 0x1, PT ;  /* 0x000000011900780c */ /* 0x001fc60003f45270 */
[----:B------:R1:W5:Y:S01]  /*1d220*/  @P1 LDG.E R8, desc[UR6][R34.64] ;  /* 0x0000000622081981 */ /* 0x000362000c1e1900 */
[----:B------:R-:W-:-:S09]  /*1d230*/  ISETP.GE.AND P3, PT, R86, 0xc0, PT ;  /* 0x000000c05600780c */ /* 0x000fd20003f66270 */
[----:B------:R-:W0:Y:S08]  /*1d240*/  @P2 LDC R14, c[0x0][0xbec] ;  /* 0x0002fb00ff0e2b82 */ /* 0x000e300000000800 */
[----:B------:R-:W3:Y:S01]  /*1d250*/  @P2 LDC R27, c[0x0][0xbf0] ;  /* 0x0002fc00ff1b2b82 */ /* 0x000ee20000000800 */
[----:B-1----:R-:W-:Y:S05]  /*1d260*/  @P1 BRA `(.L_x_2451) ;  /* 0x0000000000141947 */ /* 0x002fea0003800000 */
[----:B------:R-:W-:Y:S05]  /*1d270*/  @!P0 BRA `(.L_x_2451) ;  /* 0x0000000000108947 */ /* 0x000fea0003800000 */
[----:B------:R-:W-:Y:S02]  /*1d280*/  ULDC.64 UR4, c[0x0][0x208] ;  /* 0x0000820000047ab9 */ /* 0x000fe40000000a00 */
[----:B------:R-:W4:Y:S04]  /*1d290*/  LDG.E R7, desc[UR4][R4.64] ;  /* 0x0000000404077981 */ /* 0x000f28000c1e1900 */
[----:B-----5:R-:W4:Y:S02]  /*1d2a0*/  LDG.E R8, desc[UR4][R4.64+0x4] ;  /* 0x0000040404087981 */ /* 0x020f24000c1e1900 */
[----:B----4-:R-:W-:-:S07]  /*1d2b0*/  IMAD.IADD R8, R8, 0x1, -R7 ;  /* 0x0000000108087824 */ /* 0x010fce00078e0a07 */
.L_x_2451:
[----:B------:R-:W4:Y:S04]  /*1d2c0*/  LDL R24, [R1+0x9c] ;  /* 0x00009c0001187983 */ /* 0x000f280000100800 */
[----:B------:R1:W5:Y:S01]  /*1d2d0*/  LDL R20, [R1+0x84] ;  /* 0x0000840001147983 */ /* 0x0003620000100800 */
[----:B------:R-:W-:Y:S01]  /*1d2e0*/  BSSY B1, `(.L_x_2452) ;  /* 0x000002e000017945 */ /* 0x000fe20003800000 */
[----:B------:R-:W-:Y:S02]  /*1d2f0*/  SEL R15, R87, RZ, !P0 ;  /* 0x000000ff570f7207 */ /* 0x000fe40004000000 */
[----:B------:R-:W-:Y:S02]  /*1d300*/  SEL R30, R30, RZ, !P0 ;  /* 0x000000ff1e1e7207 */ /* 0x000fe40004000000 */
[----:B-----5:R-:W-:-:S02]  /*1d310*/  SHF.R.S32.HI R13, RZ, 0x1f, R0 ;  /* 0x0000001fff0d7819 */ /* 0x020fc40000011400 */
[----:B----4-:R-:W-:Y:S01]  /*1d320*/  SHF.R.S32.HI R12, RZ, 0x1f, R24 ;  /* 0x0000001fff0c7819 */ /* 0x010fe20000011418 */
[----:B-1----:R-:W-:Y:S06]  /*1d330*/  @P3 BRA `(.L_x_2453) ;  /* 0x0000000000a03947 */ /* 0x002fec0003800000 */
[----:B------:R-:W2:Y:S01]  /*1d340*/  S2R R4, SR_TID.X ;  /* 0x0000000000047919 */ /* 0x000ea20000002100 */
[----:B------:R-:W1:Y:S02]  /*1d350*/  LDC R11, c[0x0][0xbe8] ;  /* 0x0002fa00ff0b7b82 */ /* 0x000e640000000800 */
[----:B-1----:R-:W-:Y:S01]  /*1d360*/  IMAD R2, R8, R11, RZ ;  /* 0x0000000b08027224 */ /* 0x002fe200078e02ff */
[----:B--2---:R-:W-:-:S04]  /*1d370*/  IADD3 R10, R20, -0x80, R4 ;  /* 0xffffff80140a7810 */ /* 0x004fc80007ffe004 */
[----:B------:R-:W-:-:S13]  /*1d380*/  ISETP.GE.AND P0, PT, R10, R2, PT ;  /* 0x000000020a00720c */ /* 0x000fda0003f06270 */
[----:B------:R-:W-:Y:S05]  /*1d390*/  @P0 BRA `(.L_x_2453) ;  /* 0x0000000000880947 */ /* 0x000fea0003800000 */
[----:B------:R-:W-:Y:S01]  /*1d3a0*/  ISETP.NE.AND P0, PT, R11, 0x1, PT ;  /* 0x000000010b00780c */ /* 0x000fe20003f05270 */
[----:B------:R-:W-:Y:S01]  /*1d3b0*/  ULDC.64 UR4, c[0x0][0xb90] ;  /* 0x0002e40000047ab9 */ /* 0x000fe20000000a00 */
[----:B------:R-:W-:Y:S01]  /*1d3c0*/  IMAD.MOV.U32 R4, RZ, RZ, R0 ;  /* 0x000000ffff047224 */ /* 0x000fe200078e0000 */
[----:B------:R-:W-:Y:S01]  /*1d3d0*/  ULDC.64 UR6, c[0x0][0x208] ;  /* 0x0000820000067ab9 */ /* 0x000fe20000000a00 */
[----:B------:R-:W-:Y:S02]  /*1d3e0*/  IMAD R6, R12, UR4, RZ ;  /* 0x000000040c067c24 */ /* 0x000fe4000f8e02ff */
[----:B------:R-:W-:Y:S02]  /*1d3f0*/  IMAD.MOV.U32 R5, RZ, RZ, R13 ;  /* 0x000000ffff057224 */ /* 0x000fe400078e000d */
[----:B------:R-:W-:Y:S02]  /*1d400*/  IMAD.MOV.U32 R7, RZ, RZ, R10 ;  /* 0x000000ffff077224 */ /* 0x000fe400078e000a */
[----:B------:R-:W-:-:S03]  /*1d410*/  IMAD.WIDE.U32 R4, R24, UR4, R4 ;  /* 0x0000000418047c25 */ /* 0x000fc6000f8e0004 */
[----:B------:R-:W1:Y:S08]  /*1d420*/  @P0 LDC R9, c[0x0][0xbec] ;  /* 0x0002fb00ff090b82 */ /* 0x000e700000000800 */
[----:B------:R-:W2:Y:S01]  /*1d430*/  @P0 LDC R21, c[0x0][0xbf0] ;  /* 0x0002fc00ff150b82 */ /* 0x000ea20000000800 */
[----:B-1----:R-:W-:-:S04]  /*1d440*/  @P0 IMAD.HI.U32 R2, R10, R9, RZ ;  /* 0x000000090a020227 */ /* 0x002fc800078e00ff */
[----:B------:R-:W-:Y:S01]  /*1d450*/  IMAD R9, R24, UR5, R6 ;  /* 0x0000000518097c24 */ /* 0x000fe2000f8e0206 */
[----:B------:R-:W-:Y:S01]  /*1d460*/  ULDC.64 UR4, c[0x0][0xb98] ;  /* 0x0002e60000047ab9 */ /* 0x000fe20000000a00 */
[----:B--2---:R-:W-:Y:S02]  /*1d470*/  @P0 SHF.R.U32.HI R7, RZ, R21, R2 ;  /* 0x00000015ff070219 */ /* 0x004fe40000011602 */
[----:B------:R-:W-:Y:S02]  /*1d480*/  IMAD.IADD R5, R5, 0x1, R9 ;  /* 0x0000000105057824 */ /* 0x000fe400078e0209 */
[----:B------:R-:W-:Y:S02]  /*1d490*/  IMAD R2, R30, UR4, RZ ;  /* 0x000000041e027c24 */ /* 0x000fe4000f8e02ff */
[----:B------:R-:W-:Y:S02]  /*1d4a0*/  IMAD.MOV R9, RZ, RZ, -R7 ;  /* 0x000000ffff097224 */ /* 0x000fe400078e0a07 */
        /* <DEDUP_REMOVED lines=17> */
.L_x_2453:
[----:B------:R-:W-:Y:S05]  /*1d5c0*/  BSYNC B1 ;  /* 0x0000000000017941 */ /* 0x000fea0003800000 */
.L_x_2452:
[----:B--2---:R-:W-:Y:S01]  /*1d5d0*/  SHF.R.S32.HI R10, RZ, 0x1f, R86 ;  /* 0x0000001fff0a7819 */ /* 0x004fe20000011456 */
        /* <DEDUP_REMOVED lines=9> */
[----:B------:R-:W-:Y:S02]  /*1d670*/  IMAD.IADD R9, R20, 0x1, R0 ;  /* 0x0000000114097824 */ /* 0x000fe400078e0200 */
[----:B------:R-:W-:Y:S02]  /*1d680*/  IMAD R6, R12, UR4, RZ ;  /* 0x000000040c067c24 */ /* 0x000fe4000f8e02ff */
[----:B------:R-:W-:Y:S02]  /*1d690*/  IMAD.MOV.U32 R2, RZ, RZ, R4 ;  /* 0x000000ffff027224 */ /* 0x000fe400078e0004 */
        /* <DEDUP_REMOVED lines=30> */
[----:B------:R0:W1:Y:S04]  /*1d880*/  SHFL.IDX PT, R3, R2, RZ, 0x1c1f ;  /* 0x001c1fff02037589 */ /* 0x00006800000e0000 */
[----:B------:R0:W2:Y:S02]  /*1d890*/  SHFL.IDX PT, R14, R0, RZ, 0x1c1f ;  /* 0x001c1fff000e7589 */ /* 0x0000a400000e0000 */
.L_x_2646:
[----:B------:R-:W-:Y:S01]  /*1d8a0*/  IMAD R25, R8, R25, RZ ;  /* 0x0000001908197224 */ /* 0x000fe200078e02ff */
[----:B------:R-:W-:Y:S01]  /*1d8b0*/  BSSY B1, `(.L_x_2455) ;  /* 0x0000012000017945 */ /* 0x000fe20003800000 */
[----:B------:R-:W-:-:S05]  /*1d8c0*/  IMAD.IADD R4, R10, 0x1, R20 ;  /* 0x000000010a047824 */ /* 0x000fca00078e0214 */
[----:B------:R-:W-:-:S13]  /*1d8d0*/  ISETP.GE.AND P0, PT, R4, R25, PT ;  /* 0x000000190400720c */ /* 0x000fda0003f06270 */
[----:B------:R-:W-:Y:S05]  /*1d8e0*/  @P0 BRA `(.L_x_2456) ;  /* 0x0000000000380947 */ /* 0x000fea0003800000 */
[----:B------:R-:W-:Y:S01]  /*1d8f0*/  ULDC UR4, c[0x0][0xac8] ;  /* 0x0002b20000047ab9 */ /* 0x000fe20000000800 */
[----:B------:R-:W-:Y:S01]  /*1d900*/  ULDC.64 UR6, c[0x0][0x208] ;  /* 0x0000820000067ab9 */ /* 0x000fe20000000a00 */
[----:B------:R-:W-:Y:S02]  /*1d910*/  ISETP.GE.AND P2, PT, R36, UR4, PT ;  /* 0x0000000424007c0c */ /* 0x000fe4000bf46270 */
[----:B------:R-:W-:Y:S02]  /*1d920*/  ISETP.GE.AND P3, PT, R38, UR4, PT ;  /* 0x0000000426007c0c */ /* 0x000fe4000bf66270 */
[----:B------:R-:W-:-:S09]  /*1d930*/  ISETP.GE.AND P4, PT, R37, UR4, PT ;  /* 0x0000000425007c0c */ /* 0x000fd2000bf86270 */
[----:B-1----:R-:W-:Y:S02]  /*1d940*/  @!P2 IMAD.MOV.U32 R15, RZ, RZ, R3 ;  /* 0x000000ffff0fa224 */ /* 0x002fe400078e0003 */
[-C--:B--2---:R-:W-:Y:S02]  /*1d950*/  @!P3 LEA R8, P0, R38, R14.reuse, 0x1 ;  /* 0x0000000e2608b211 */ /* 0x084fe400078008ff */
[C---:B------:R-:W-:Y:S01]  /*1d960*/  @!P4 LEA R10, P1, R37.reuse, R14, 0x1 ;  /* 0x0000000e250ac211 */ /* 0x040fe200078208ff */
[----:B------:R-:W-:Y:S01]  /*1d970*/  @!P2 IMAD.WIDE R6, R36, 0x2, R14 ;  /* 0x000000022406a825 */ /* 0x000fe200078e020e */
[-C--:B------:R-:W-:Y:S02]  /*1d980*/  @!P3 LEA.HI.X R9, R38, R3.reuse, R39, 0x1, P0 ;  /* 0x000000032609b211 */ /* 0x080fe400000f0c27 */
[----:B------:R-:W-:Y:S02]  /*1d990*/  @!P4 LEA.HI.X R11, R37, R3, R40, 0x1, P1 ;  /* 0x00000003250bc211 */ /* 0x000fe400008f0c28 */
[----:B------:R3:W-:Y:S04]  /*1d9a0*/  @!P2 ST.E.128 desc[UR6][R6.64], RZ ;  /* 0x000000ff0600a985 */ /* 0x0007e8000c101d06 */
[----:B------:R3:W-:Y:S04]  /*1d9b0*/  @!P3 ST.E.128 desc[UR6][R8.64], RZ ;  /* 0x000000ff0800b985 */ /* 0x0007e8000c101d06 */
[----:B------:R3:W-:Y:S02]  /*1d9c0*/  @!P4 ST.E.128 desc[UR6][R10.64], RZ ;  /* 0x000000ff0a00c985 */ /* 0x0007e4000c101d06 */
.L_x_2456:
[----:B------:R-:W-:Y:S05]  /*1d9d0*/  BSYNC B1 ;  /* 0x0000000000017941 */ /* 0x000fea0003800000 */
.L_x_2455:
[----:B------:R-:W-:-:S03]  /*1d9e0*/  UMOV UR4, 0xffffffff ;  /* 0xffffffff00047882 */ /* 0x000fc60000000000 */
[----:B------:R-:W-:Y:S05]  /*1d9f0*/  BRA.DIV UR4, `(.L_x_2457) ;  /* 0x0000008604f47947 */ /* 0x000fea000b800000 */
[----:B-1----:R1:W4:Y:S04]  /*1da00*/  SHFL.IDX PT, R3, R2, 0x1, 0x1c1f ;  /* 0x003c1f0002037f89 */ /* 0x00232800000e0000 */
[----:B--2---:R1:W2:Y:S02]  /*1da10*/  SHFL.IDX PT, R14, R0, 0x1, 0x1c1f ;  /* 0x003c1f00000e7f89 */ /* 0x0042a400000e0000 */
.L_x_2650:
[----:B01----:R-:W-:-:S05]  /*1da20*/  VIADD R0, R4, 0x60 ;  /* 0x0000006004007836 */ /* 0x003fca0000000000 */
[----:B------:R-:W-:-:S13]  /*1da30*/  ISETP.GE.AND P0, PT, R0, R25, PT ;  /* 0x000000190000720c */ /* 0x000fda0003f06270 */
[----:B------:R-:W-:Y:S05]  /*1da40*/  @P0 BRA `(.L_x_2450) ;  /* 0x0000000000380947 */ /* 0x000fea0003800000 */
[----:B------:R-:W-:Y:S01]  /*1da50*/  ULDC UR4, c[0x0][0xac8] ;  /* 0x0002b20000047ab9 */ /* 0x000fe20000000800 */
[----:B------:R-:W-:Y:S01]  /*1da60*/  ULDC.64 UR6, c[0x0][0x208] ;  /* 0x0000820000067ab9 */ /* 0x000fe20000000a00 */
[----:B------:R-:W-:Y:S02]  /*1da70*/  ISETP.GE.AND P2, PT, R36, UR4, PT ;  /* 0x0000000424007c0c */ /* 0x000fe4000bf46270 */
[----:B------:R-:W-:Y:S02]  /*1da80*/  ISETP.GE.AND P3, PT, R38, UR4, PT ;  /* 0x0000000426007c0c */ /* 0x000fe4000bf66270 */
[----:B------:R-:W-:-:S09]  /*1da90*/  ISETP.GE.AND P4, PT, R37, UR4, PT ;  /* 0x0000000425007c0c */ /* 0x000fd2000bf86270 */
[----:B----4-:R-:W-:Y:S02]  /*1daa0*/  @!P2 IMAD.MOV.U32 R15, RZ, RZ, R3 ;  /* 0x000000ffff0fa224 */ /* 0x010fe400078e0003 */
[-C--:B--23--:R-:W-:Y:S02]  /*1dab0*/  @!P3 LEA R6, P0, R38, R14.reuse, 0x1 ;  /* 0x0000000e2606b211 */ /* 0x08cfe400078008ff */
[C---:B------:R-:W-:Y:S01]  /*1dac0*/  @!P4 LEA R2, P1, R37.reuse, R14, 0x1 ;  /* 0x0000000e2502c211 */ /* 0x040fe200078208ff */
[----:B------:R-:W-:Y:S01]  /*1dad0*/  @!P2 IMAD.WIDE R4, R36, 0x2, R14 ;  /* 0x000000022404a825 */ /* 0x000fe200078e020e */
[-C--:B------:R-:W-:Y:S02]  /*1dae0*/  @!P3 LEA.HI.X R7, R38, R3.reuse, R39, 0x1, P0 ;  /* 0x000000032607b211 */ /* 0x080fe400000f0c27 */
[----:B------:R-:W-:Y:S02]  /*1daf0*/  @!P4 LEA.HI.X R3, R37, R3, R40, 0x1, P1 ;  /* 0x000000032503c211 */ /* 0x000fe400008f0c28 */
[----:B------:R0:W-:Y:S04]  /*1db00*/  @!P2 ST.E.128 desc[UR6][R4.64], RZ ;  /* 0x000000ff0400a985 */ /* 0x0001e8000c101d06 */
[----:B------:R0:W-:Y:S04]  /*1db10*/  @!P3 ST.E.128 desc[UR6][R6.64], RZ ;  /* 0x000000ff0600b985 */ /* 0x0001e8000c101d06 */
[----:B------:R0:W-:Y:S02]  /*1db20*/  @!P4 ST.E.128 desc[UR6][R2.64], RZ ;  /* 0x000000ff0200c985 */ /* 0x0001e4000c101d06 */
.L_x_2450:
[----:B------:R-:W-:Y:S05]  /*1db30*/  BSYNC B0 ;  /* 0x0000000000007941 */ /* 0x000fea0003800000 */
.L_x_2445:
[----:B------:R-:W-:Y:S02]  /*1db40*/  ULDC UR4, c[0x0][0xc3c] ;  /* 0x00030f0000047ab9 */ /* 0x000fe40000000800 */
[----:B------:R-:W-:-:S13]  /*1db50*/  ISETP.GE.AND P0, PT, R111, UR4, PT ;  /* 0x000000046f007c0c */ /* 0x000fda000bf06270 */
[----:B------:R-:W-:Y:S05]  /*1db60*/  @!P0 BRA `(.L_x_2458) ;  /* 0xfffffe3400c88947 */ /* 0x000fea000383ffff */
[----:B------:R-:W-:Y:S05]  /*1db70*/  BRA `(.L_x_2310) ;  /* 0x0000007c00487947 */ /* 0x000fea0003800000 */
.L_x_2308:
[----:B------:R-:W-:-:S08]  /*1db80*/  NOP ;  /* 0x0000000000007918 */ /* 0x000fd00000000000 */
[----:B0-----:R-:W0:-:S00]  /*1db90*/  USETMAXREG.DEALLOC.CTAPOOL 0x20 ;  /* 0x00000020000079c8 */ /* 0x001e0000080e0500 */
        /* <DEDUP_REMOVED lines=16> */
.L_x_2459:
        /* <DEDUP_REMOVED lines=43> */
.L_x_2465:
        /* <DEDUP_REMOVED lines=13> */
.L_x_2464:
[----:B------:R-:W-:Y:S05]  /*1e020*/  BSYNC B0 ;  /* 0x0000000000007941 */ /* 0x000fea0003800000 */
.L_x_2463:
        /* <DEDUP_REMOVED lines=22> */
.L_x_2461:
        /* <DEDUP_REMOVED lines=22> */
.L_x_2466:
        /* <DEDUP_REMOVED lines=59> */
.L_x_2462:
[----:B------:R-:W-:Y:S02]  /*1e6a0*/  IMAD.MOV.U32 R17, RZ, RZ, RZ ;  /* 0x000000ffff117224 */ /* 0x000fe400078e00ff */
[----:B------:R-:W-:Y:S02]  /*1e6b0*/  IMAD.U32 R16, RZ, RZ, UR6 ;  /* 0x00000006ff107e24 */ /* 0x000fe4000f8e00ff */
[----:B------:R-:W-:-:S07]  /*1e6c0*/  IMAD.MOV.U32 R18, RZ, RZ, RZ ;  /* 0x000000ffff127224 */ /* 0x000fce00078e00ff */
.L_x_2467:
[----:B------:R-:W-:-:S13]  /*1e6d0*/  ISETP.NE.AND P0, PT, R5, RZ, PT ;  /* 0x000000ff0500720c */ /* 0x000fda0003f05270 */
[----:B------:R-:W0:Y:S01]  /*1e6e0*/  @!P0 S2R R3, SR_CgaCtaId ;  /* 0x0000000000038919 */ /* 0x000e220000008800 */
[----:B------:R-:W-:-:S04]  /*1e6f0*/  @!P0 MOV R0, 0x400 ;  /* 0x0000040000008802 */ /* 0x000fc80000000f00 */
[----:B0-----:R-:W-:-:S05]  /*1e700*/  @!P0 LEA R0, R3, R0, 0x18 ;  /* 0x0000000003008211 */ /* 0x001fca00078ec0ff */
[----:B------:R2:W-:Y:S01]  /*1e710*/  @!P0 STS.128 [R0+0x31cd0], R16 ;  /* 0x031cd01000008388 */ /* 0x0005e20000000c00 */
[----:B------:R-:W-:Y:S06]  /*1e720*/  BAR.ARV 0x5, 0x200 ;  /* 0x0148000000007b1d */ /* 0x000fec0000002000 */
.L_x_2460:
        /* <DEDUP_REMOVED lines=31> */
[C---:B------:R-:W-:Y:S01]  /*1e920*/  LOP3.LUT R2, R0.reuse, 0x20, RZ, 0xfc, !PT ;  /* 0x0000002000027812 */ /* 0x040fe200078efcff */
[----:B------:R-:W-:Y:S01]  /*1e930*/  IMAD.MOV.U32 R3, RZ, RZ, 0x1 ;  /* 0x00000001ff037424 */ /* 0x000fe200078e00ff */
[----:B------:R-:W-:Y:S02]  /*1e940*/  LOP3.LUT R0, R0, 0x40, RZ, 0xfc, !PT ;  /* 0x0000004000007812 */ /* 0x000fe400078efcff */
[----:B------:R4:W-:Y:S04]  /*1e950*/  STL [R1+0x8], R4 ;  /* 0x0000080401007387 */ /* 0x0009e80000100800 */
[----:B------:R4:W-:Y:S02]  /*1e960*/  STL [R1], R3 ;  /* 0x0000000301007387 */ /* 0x0009e40000100800 */
.L_x_2612:
[----:B0---4-:R-:W0:Y:S01]  /*1e970*/  LDC.64 R2, c[0x0][0xc88] ;  /* 0x00032200ff027b82 */ /* 0x011e220000000a00 */
[----:B------:R-:W-:Y:S01]  /*1e980*/  ULDC.64 UR4, c[0x0][0x208] ;  /* 0x0000820000047ab9 */ /* 0x000fe20000000a00 */
        /* <DEDUP_REMOVED lines=19> */
[C---:B------:R-:W-:Y:S01]  /*1eac0*/  IADD3 R2, P2, R24.reuse, UR6, RZ ;  /* 0x0000000618027c10 */ /* 0x040fe2000ff5e0ff */
[----:B------:R0:W-:Y:S03]  /*1ead0*/  STL [R1+0x28], R0 ;  /* 0x0000280001007387 */ /* 0x0001e60000100800 */
[C---:B------:R-:W-:Y:S01]  /*1eae0*/  IADD3.X R3, R25.reuse, UR7, RZ, P2, !PT ;  /* 0x0000000719037c10 */ /* 0x040fe200097fe4ff */
[----:B------:R-:W-:Y:S01]  /*1eaf0*/  ULDC.64 UR6, c[0x0][0xa10] ;  /* 0x0002840000067ab9 */ /* 0x000fe20000000a00 */
[----:B------:R-:W-:Y:S01]  /*1eb00*/  ISETP.NE.U32.AND P3, PT, RZ, UR8, PT ;  /* 0x00000008ff007c0c */ /* 0x000fe2000bf65070 */
[----:B-1----:R1:W5:Y:S01]  /*1eb10*/  @P1 LDG.E R8, desc[UR10][R4.64] ;  /* 0x0000000a04081981 */ /* 0x002362000c1e1900 */
[----:B------:R-:W-:Y:S01]  /*1eb20*/  IADD3 R6, P4, R24, UR4, RZ ;  /* 0x0000000418067c10 */ /* 0x000fe2000ff9e0ff */
[----:B------:R-:W-:Y:S01]  /*1eb30*/  IMAD.MOV.U32 R28, RZ, RZ, RZ ;  /* 0x000000ffff1c7224 */ /* 0x000fe200078e00ff */
[----:B------:R-:W-:Y:S01]  /*1eb40*/  ISETP.NE.AND.EX P3, PT, RZ, UR9, PT, P3 ;  /* 0x00000009ff007c0c */ /* 0x000fe2000bf65330 */
[----:B------:R-:W2:Y:S01]  /*1eb50*/  @P0 LDG.E R9, desc[UR10][R2.64] ;  /* 0x0000000a02090981 */ /* 0x000ea2000c1e1900 */
[----:B------:R-:W-:Y:S01]  /*1eb60*/  IADD3.X R7, R25, UR5, RZ, P4, !PT ;  /* 0x0000000519077c10 */ /* 0x000fe2000a7fe4ff */
[----:B0-----:R-:W-:Y:S01]  /*1eb70*/  IMAD.MOV.U32 R0, RZ, RZ, RZ ;  /* 0x000000ffff007224 */ /* 0x001fe200078e00ff */
[----:B------:R-:W-:-:S02]  /*1eb80*/  ISETP.NE.U32.AND P1, PT, RZ, UR4, PT ;  /* 0x00000004ff007c0c */ /* 0x000fc4000bf25070 */
[----:B------:R-:W-:Y:S02]  /*1eb90*/  ISETP.NE.U32.AND P2, PT, RZ, UR6, PT ;  /* 0x00000006ff007c0c */ /* 0x000fe4000bf45070 */
[C---:B-1----:R-:W-:Y:S01]  /*1eba0*/  IADD3 R4, P4, R24.reuse, UR6, RZ ;  /* 0x0000000618047c10 */ /* 0x042fe2000ff9e0ff */
[----:B------:R-:W-:Y:S01]  /*1ebb0*/  ULDC UR4, c[0x0][0x288] ;  /* 0x0000a20000047ab9 */ /* 0x000fe20000000800 */
[----:B------:R-:W-:Y:S02]  /*1ebc0*/  ISETP.NE.AND.EX P1, PT, RZ, UR5, PT, P1 ;  /* 0x00000005ff007c0c */ /* 0x000fe4000bf25310 */
[----:B------:R-:W-:Y:S02]  /*1ebd0*/  IADD3.X R5, R25, UR7, RZ, P4, !PT ;  /* 0x0000000719057c10 */ /* 0x000fe4000a7fe4ff */
[----:B------:R-:W-:Y:S02]  /*1ebe0*/  @P3 IADD3 R10, P4, R24, UR8, RZ ;  /* 0x00000008180a3c10 */ /* 0x000fe4000ff9e0ff */
[----:B------:R-:W-:-:S02]  /*1ebf0*/  ISETP.NE.AND.EX P2, PT, RZ, UR7, PT, P2 ;  /* 0x00000007ff007c0c */ /* 0x000fc4000bf45320 */
[----:B------:R-:W-:-:S05]  /*1ec00*/  @P3 IADD3.X R11, R25, UR9, RZ, P4, !PT ;  /* 0x00000009190b3c10 */ /* 0x000fca000a7fe4ff */
[----:B------:R-:W5:Y:S06]  /*1ec10*/  @P1 LDG.E R28, desc[UR10][R6.64] ;  /* 0x0000000a061c1981 */ /* 0x000f6c000c1e1900 */
        /* <DEDUP_REMOVED lines=16> */
[----:B------:R-:W-:Y:S06]  /*1ed20*/  @P3 BRA `(.L_x_2469) ;  /* 0x0000000000183947 */ /* 0x000fec0003800000 */
[----:B------:R-:W-:Y:S05]  /*1ed30*/  @!P0 BRA `(.L_x_2469) ;  /* 0x0000000000148947 */ /* 0x000fea0003800000 */
[----:B------:R-:W-:Y:S02]  /*1ed40*/  ULDC.64 UR4, c[0x0][0x208] ;  /* 0x0000820000047ab9 */ /* 0x000fe40000000a00 */
[----:B------:R-:W2:Y:S04]  /*1ed50*/  LDG.E R11, desc[UR4][R2.64] ;  /* 0x00000004020b7981 */ /* 0x000ea8000c1e1900 */
[----:B------:R-:W2:Y:S02]  /*1ed60*/  LDG.E R2, desc[UR4][R2.64+0x4] ;  /* 0x0000040402027981 */ /* 0x000ea4000c1e1900 */
[----:B--2---:R-:W-:-:S05]  /*1ed70*/  IMAD.IADD R12, R2, 0x1, -R11 ;  /* 0x00000001020c7824 */ /* 0x004fca00078e0a0b */
[----:B------:R0:W-:Y:S02]  /*1ed80*/  STL [R1+0x18], R12 ;  /* 0x0000180c01007387 */ /* 0x0001e40000100800 */
.L_x_2469:
        /* <DEDUP_REMOVED lines=11> */
.L_x_2470:
[----:B------:R-:W-:Y:S05]  /*1ee40*/  @!P1 BRA `(.L_x_2471) ;  /* 0x0000000000109947 */ /* 0x000fea0003800000 */
[----:B------:R-:W-:Y:S02]  /*1ee50*/  ULDC.64 UR4, c[0x0][0x208] ;  /* 0x0000820000047ab9 */ /* 0x000fe40000000a00 */
[----:B------:R-:W2:Y:S04]  /*1ee60*/  LDG.E R10, desc[UR4][R6.64] ;  /* 0x00000004060a7981 */ /* 0x000ea8000c1e1900 */
[----:B------:R-:W2:Y:S02]  /*1ee70*/  LDG.E R6, desc[UR4][R6.64+0x4] ;  /* 0x0000040406067981 */ /* 0x000ea4000c1e1900 */
[----:B--2---:R-:W-:-:S07]  /*1ee80*/  IMAD.IADD R10, R6, 0x1, -R10 ;  /* 0x00000001060a7824 */ /* 0x004fce00078e0a0a */
.L_x_2471:
[----:B------:R-:W-:Y:S01]  /*1ee90*/  ULDC.64 UR4, c[0x0][0x208] ;  /* 0x0000820000047ab9 */ /* 0x000fe20000000a00 */
[----:B-1----:R-:W1:Y:S01]  /*1eea0*/  LDC R3, c[0x0][0x448] ;  /* 0x00011200ff037b82 */ /* 0x002e620000000800 */
[----:B------:R-:W2:Y:S01]  /*1eeb0*/  @P2 LDG.E R2, desc[UR4][R4.64] ;  /* 0x0000000404022981 */ /* 0x000ea2000c1e1900 */
[----:B-----5:R-:W-:-:S03]  /*1eec0*/  IMAD.IADD R10, R10, 0x1, -R8 ;  /* 0x000000010a0a7824 */ /* 0x020fc600078e0a08 */
[----:B------:R-:W2:Y:S01]  /*1eed0*/  @P2 LDG.E R4, desc[UR4][R4.64+0x4] ;  /* 0x0000040404042981 */ /* 0x000ea2000c1e1900 */
[----:B-1----:R-:W-:-:S13]  /*1eee0*/  ISETP.NE.AND P0, PT, R3, 0x1, PT ;  /* 0x000000010300780c */ /* 0x002fda0003f05270 */
[----:B------:R-:W1:Y:S01]  /*1eef0*/  @P0 LDC R3, c[0x0][0x450] ;  /* 0x00011400ff030b82 */ /* 0x000e620000000800 */
[----:B------:R-:W-:Y:S01]  /*1ef00*/  BSSY B0, `(.L_x_2472) ;  /* 0x0000167000007945 */ /* 0x000fe20003800000 */
[----:B--2---:R-:W-:-:S06]  /*1ef10*/  @P2 IMAD.IADD R9, R4, 0x1, -R2 ;  /* 0x0000000104092824 */ /* 0x004fcc00078e0a02 */
[----:B------:R-:W2:Y:S01]  /*1ef20*/  @P0 LDC R4, c[0x0][0x44c] ;  /* 0x00011300ff040b82 */ /* 0x000ea20000000800 */
[----:B------:R-:W-:-:S04]  /*1ef30*/  IMAD R2, R17, 0xc0, RZ ;  /* 0x000000c011027824 */ /* 0x000fc800078e02ff */
[----:B------:R-:W-:Y:S02]  /*1ef40*/  VIADD R2, R2, 0xbf ;  /* 0x000000bf02027836 */ /* 0x000fe40000000000 */
[----:B------:R-:W-:-:S04]  /*1ef50*/  IMAD.IADD R20, R10, 0x1, R9 ;  /* 0x000000010a147824 */ /* 0x000fc800078e0209 */
[C---:B------:R-:W-:Y:S01]  /*1ef60*/  VIADD R21, R20.reuse, 0x8f ;  /* 0x0000008f14157836 */ /* 0x040fe20000000000 */
[----:B------:R-:W-:-:S03]  /*1ef70*/  IADD3 R20, R20, 0x90, -R12 ;  /* 0x0000009014147810 */ /* 0x000fc60007ffe80c */
[----:B------:R-:W-:-:S04]  /*1ef80*/  IMAD.HI R21, R21, 0x38e38e39, RZ ;  /* 0x38e38e3915157827 */ /* 0x000fc800078e02ff */
[----:B--2---:R-:W-:-:S05]  /*1ef90*/  @P0 IMAD.HI.U32 R4, R2, R4, RZ ;  /* 0x0000000402040227 */ /* 0x004fca00078e00ff */
[----:B-1----:R-:W-:-:S05]  /*1efa0*/  @P0 SHF.R.U32.HI R2, RZ, R3, R4 ;  /* 0x00000003ff020219 */ /* 0x002fca0000011604 */
[----:B------:R-:W-:Y:S01]  /*1efb0*/  IMAD.IADD R2, R20, 0x1, R2 ;  /* 0x0000000114027824 */ /* 0x000fe200078e0202 */
[----:B------:R-:W-:-:S03]  /*1efc0*/  SHF.R.U32.HI R3, RZ, 0x1f, R21 ;  /* 0x0000001fff037819 */ /* 0x000fc60000011615 */
[----:B------:R-:W-:Y:S01]  /*1efd0*/  IMAD.HI R2, R2, 0x38e38e39, RZ ;  /* 0x38e38e3902027827 */ /* 0x000fe200078e02ff */
[----:B------:R-:W-:-:S04]  /*1efe0*/  LEA.HI.SX32 R21, R21, R3, 0x1b ;  /* 0x0000000315157211 */ /* 0x000fc800078fdaff */
[----:B------:R-:W-:-:S04]  /*1eff0*/  SHF.R.U32.HI R3, RZ, 0x1f, R2 ;  /* 0x0000001fff037819 */ /* 0x000fc80000011602 */
[----:B------:R-:W-:-:S04]  /*1f000*/  LEA.HI.SX32 R3, R2, R3, 0x1b ;  /* 0x0000000302037211 */ /* 0x000fc800078fdaff */
[----:B------:R-:W-:-:S05]  /*1f010*/  VIMNMX R2, R21, R3, PT ;  /* 0x0000000315027248 */ /* 0x000fca0003fe0100 */
[--C-:B------:R-:W-:Y:S02]  /*1f020*/  IMAD R2, R2, 0x90, -R10.reuse ;  /* 0x0000009002027824 */ /* 0x100fe400078e0a0a */
[----:B------:R-:W-:-:S03]  /*1f030*/  IMAD.MOV R10, RZ, RZ, -R10 ;  /* 0x000000ffff0a7224 */ /* 0x000fc600078e0a0a */
[----:B------:R-:W-:Y:S02]  /*1f040*/  VIMNMX R2, R2, R9, PT ;  /* 0x0000000902027248 */ /* 0x000fe40003fe0100 */
[----:B------:R-:W-:-:S04]  /*1f050*/  VIMNMX R10, RZ, R10, !PT ;  /* 0x0000000aff0a7248 */ /* 0x000fc80007fe0100 */
[----:B------:R-:W-:Y:S01]  /*1f060*/  ISETP.GT.AND P0, PT, R2, R10, PT ;  /* 0x0000000a0200720c */ /* 0x000fe20003f04270 */
[----:B------:R-:W-:-:S05]  /*1f070*/  IMAD.WIDE.U32 R4, R10, 0x38e38e39, RZ ;  /* 0x38e38e390a047825 */ /* 0x000fca00078e00ff */
[----:B------:R-:W-:-:S07]  /*1f080*/  SHF.R.U32.HI R4, RZ, 0x5, R5 ;  /* 0x00000005ff047819 */ /* 0x000fce0000011605 */
[----:B------:R-:W-:-:S04]  /*1f090*/  @P0 VIADD R2, R2, 0x8f ;  /* 0x0000008f02020836 */ /* 0x000fc80000000000 */
[----:B------:R-:W-:-:S05]  /*1f0a0*/  @P0 IMAD.HI R2, R2, 0x38e38e39, RZ ;  /* 0x38e38e3902020827 */ /* 0x000fca00078e02ff */
        /* <DEDUP_REMOVED lines=13> */
.L_x_2653:
[----:B--2---:R-:W-:Y:S02]  /*1f180*/  ISETP.NE.AND P0, PT, R14, RZ, PT ;  /* 0x000000ff0e00720c */ /* 0x004fe40003f05270 */
[----:B------:R-:W-:-:S11]  /*1f190*/  PLOP3.LUT P6, PT, PT, PT, PT, 0x8, 0x0 ;  /* 0x000000000000781c */ /* 0x000fd60003fce170 */
[----:B------:R-:W-:Y:S05]  /*1f1a0*/  @P0 BRA `(.L_x_2475) ;  /* 0x00000000000c0947 */ /* 0x000fea0003800000 */
[----:B------:R-:W-:-:S03]  /*1f1b0*/  UMOV UR4, 0xffffffff ;  /* 0xffffffff00047882 */ /* 0x000fc60000000000 */
[----:B------:R-:W-:Y:S05]  /*1f1c0*/  BRA.DIV UR4, `(.L_x_2476) ;  /* 0x00000072047c7947 */ /* 0x000fea000b800000 */
[----:B------:R-:W-:-:S13]  /*1f1d0*/  ELECT P6, URZ, PT ;  /* 0x00000000003f782f */ /* 0x000fda00038c0000 */
.L_x_2475:
        /* <DEDUP_REMOVED lines=9> */
.L_x_2656:
[----:B------:R-:W-:Y:S05]  /*1f270*/  BSYNC B1 ;  /* 0x0000000000017941 */ /* 0x000fea0003800000 */
.L_x_2477:
[----:B------:R-:W-:Y:S04]  /*1f280*/  BSSY B1, `(.L_x_2479) ;  /* 0x000008c000017945 */ /* 0x000fe80003800000 */
[----:B------:R-:W-:Y:S05]  /*1f290*/  @!P6 BRA `(.L_x_2480) ;  /* 0x000000080028e947 */ /* 0x000fea0003800000 */
[----:B------:R-:W2:Y:S01]  /*1f2a0*/  LDL R7, [R1] ;  /* 0x0000000001077983 */ /* 0x000ea20000100800 */
[----:B------:R-:W-:Y:S01]  /*1f2b0*/  IMAD R9, R29, 0x8, R22 ;  /* 0x000000081d097824 */ /* 0x000fe200078e0216 */
[----:B------:R-:W3:Y:S01]  /*1f2c0*/  S2R R6, SR_TID.X ;  /* 0x0000000000067919 */ /* 0x000ee20000002100 */
[----:B------:R-:W-:Y:S01]  /*1f2d0*/  BSSY B2, `(.L_x_2481) ;  /* 0x0000006000027945 */ /* 0x000fe20003800000 */
[----:B---3--:R-:W-:-:S04]  /*1f2e0*/  LOP3.LUT R6, R6, 0x7f, RZ, 0xc0, !PT ;  /* 0x0000007f06067812 */ /* 0x008fc800078ec0ff */
[----:B------:R-:W-:Y:S02]  /*1f2f0*/  ISETP.NE.AND P1, PT, R6, RZ, PT ;  /* 0x000000ff0600720c */ /* 0x000fe40003f25270 */
[----:B--2---:R-:W-:-:S04]  /*1f300*/  SHF.L.U32 R8, R7, 0x1f, RZ ;  /* 0x0000001f07087819 */ /* 0x004fc800000006ff */
[----:B------:R-:W2:Y:S02]  /*1f310*/  SYNCS.PHASECHK.TRANS64.TRYWAIT P0, [R9+URZ+0x31ca0], R8 ;  /* 0x031ca008090075a7 */ /* 0x000ea4000800017f */
[----:B--2---:R-:W-:Y:S05]  /*1f320*/  @!P0 BRA `(.L_x_2482) ;  /* 0x0000007000588947 */ /* 0x004fea0003800000 */
.L_x_2657:
[----:B------:R-:W-:Y:S05]  /*1f330*/  BSYNC B2 ;  /* 0x0000000000027941 */ /* 0x000fea0003800000 */
.L_x_2481:
        /* <DEDUP_REMOVED lines=9> */
.L_x_2484:
[----:B------:R-:W-:Y:S05]  /*1f3d0*/  BSYNC B2 ;  /* 0x0000000000027941 */ /* 0x000fea0003800000 */
.L_x_2483:
        /* <DEDUP_REMOVED lines=10> */
[----:B------:R-:W-:Y:S01]  /*1f480*/  VIADD R10, R7, 0x16a00 ;  /* 0x00016a00070a7836 */ /* 0x000fe20000000000 */
[----:B------:R-:W-:-:S09]  /*1f490*/  UMOV UR7, 0x12f00000 ;  /* 0x12f0000000077882 */ /* 0x000fd20000000000 */
.L_x_2485:
        /* <DEDUP_REMOVED lines=16> */
.L_x_2486:
        /* <DEDUP_REMOVED lines=10> */
[----:B0-----:R-:W-:Y:S01]  /*1f640*/  IMAD.MOV.U32 R12, RZ, RZ, 0x40 ;  /* 0x00000040ff0c7424 */ /* 0x001fe200078e00ff */
[----:B------:R-:W-:Y:S01]  /*1f650*/  PLOP3.LUT P0, PT, PT, PT, PT, 0x80, 0x0 ;  /* 0x000000000000781c */ /* 0x000fe20003f0f070 */
[----:B------:R-:W-:Y:S01]  /*1f660*/  VIADD R10, R7, 0x1b200 ;  /* 0x0001b200070a7836 */ /* 0x000fe20000000000 */
[----:B------:R-:W-:Y:S01]  /*1f670*/  UMOV UR6, 0x0 ;  /* 0x0000000000067882 */ /* 0x000fe20000000000 */
[----:B------:R-:W-:Y:S01]  /*1f680*/  UMOV UR7, 0x12f00000 ;  /* 0x12f0000000077882 */ /* 0x000fe20000000000 */
[----:B------:R-:W-:-:S15]  /*1f690*/  R2UR UR10, R12 ;  /* 0x000000000c0a72ca */ /* 0x000fde00000e0000 */
.L_x_2487:
        /* <DEDUP_REMOVED lines=13> */
.L_x_2658:
[----:B------:R-:W-:Y:S05]  /*1f770*/  BSYNC B2 ;  /* 0x0000000000027941 */ /* 0x000fea0003800000 */
.L_x_2488:
        /* <DEDUP_REMOVED lines=11> */
.L_x_2491:
[----:B------:R-:W-:Y:S05]  /*1f830*/  BSYNC B2 ;  /* 0x0000000000027941 */ /* 0x000fea0003800000 */
.L_x_2490:
        /* <DEDUP_REMOVED lines=8> */
.L_x_2492:
        /* <DEDUP_REMOVED lines=15> */
.L_x_2493:
        /* <DEDUP_REMOVED lines=15> */
.L_x_2494:
        /* <DEDUP_REMOVED lines=10> */
.L_x_2480:
[----:B------:R-:W-:Y:S05]  /*1fb40*/  BSYNC B1 ;  /* 0x0000000000017941 */ /* 0x000fea0003800000 */
.L_x_2479:
[----:B-1----:R-:W2:Y:S01]  /*1fb50*/  LDL.LU R5, [R1] ;  /* 0x0000000001057983 */ /* 0x002ea20000300800 */
        /* <DEDUP_REMOVED lines=10> */
.L_x_2511:
[----:B------:R-:W-:Y:S05]  /*1fc00*/  YIELD ;  /* 0x0000000000007946 */ /* 0x000fea0003800000 */
[----:B------:R-:W-:Y:S04]  /*1fc10*/  BSSY B1, `(.L_x_2495) ;  /* 0x000008b000017945 */ /* 0x000fe80003800000 */
[----:B--2---:R-:W-:Y:S05]  /*1fc20*/  @!P6 BRA `(.L_x_2496) ;  /* 0x000000080024e947 */ /* 0x004fea0003800000 */
[----:B-1----:R-:W2:Y:S01]  /*1fc30*/  LDL R5, [R1] ;  /* 0x0000000001057983 */ /* 0x002ea20000100800 */
        /* <DEDUP_REMOVED lines=8> */
.L_x_2659:
[----:B------:R-:W-:Y:S05]  /*1fcc0*/  BSYNC B2 ;  /* 0x0000000000027941 */ /* 0x000fea0003800000 */
.L_x_2497:
        /* <DEDUP_REMOVED lines=9> */
.L_x_2500:
[----:B------:R-:W-:Y:S05]  /*1fd60*/  BSYNC B2 ;  /* 0x0000000000027941 */ /* 0x000fea0003800000 */
.L_x_2499:
[----:B0-----:R-:W-:Y:S01]  /*1fd70*/  IMAD.MOV.U32 R12, RZ, RZ, RZ ;  /* 0x000000ffff0c7224 */ /* 0x001fe200078e00ff */
        /* <DEDUP_REMOVED lines=10> */
.L_x_2501:
        /* <DEDUP_REMOVED lines=16> */
.L_x_2502:
        /* <DEDUP_REMOVED lines=16> */
.L_x_2503:
        /* <DEDUP_REMOVED lines=13> */
.L_x_2660:
[----:B------:R-:W-:Y:S05]  /*200f0*/  BSYNC B2 ;  /* 0x0000000000027941 */ /* 0x000fea0003800000 */
.L_x_2504:
        /* <DEDUP_REMOVED lines=11> */
.L_x_2507:
[----:B------:R-:W-:Y:S05]  /*201b0*/  BSYNC B2 ;  /* 0x0000000000027941 */ /* 0x000fea0003800000 */
.L_x_2506:
        /* <DEDUP_REMOVED lines=8> */
.L_x_2508:
        /* <DEDUP_REMOVED lines=15> */
.L_x_2509:
        /* <DEDUP_REMOVED lines=15> */
.L_x_2510:
        /* <DEDUP_REMOVED lines=10> */
.L_x_2496:
[----:B------:R-:W-:Y:S05]  /*204c0*/  BSYNC B1 ;  /* 0x0000000000017941 */ /* 0x000fea0003800000 */
.L_x_2495:
        /* <DEDUP_REMOVED lines=10> */
.L_x_2473:
[----:B------:R-:W-:Y:S05]  /*20570*/  BSYNC B0 ;  /* 0x0000000000007941 */ /* 0x000fea0003800000 */
.L_x_2472:
[----:B------:R-:W3:Y:S01]  /*20580*/  LDC R0, c[0x0][0x448] ;  /* 0x00011200ff007b82 */ /* 0x000ee20000000800 */
[----:B------:R-:W-:Y:S01]  /*20590*/  IMAD.MOV.U32 R2, RZ, RZ, 0xc0 ;  /* 0x000000c0ff027424 */ /* 0x000fe200078e00ff */
[----:B------:R-:W-:Y:S05]  /*205a0*/  @!P0 WARPSYNC.ALL ;  /* 0x0000000000008948 */ /* 0x000fea0003800000 */
[----:B------:R-:W-:Y:S01]  /*205b0*/  IMAD R2, R17, R2, 0xbf ;  /* 0x000000bf11027424 */ /* 0x000fe200078e0202 */
[----:B------:R-:W-:Y:S01]  /*205c0*/  BSSY B7, `(.L_x_2512) ;  /* 0x000042e000077945 */ /* 0x000fe20003800000 */
[----:B------:R-:W-:Y:S01]  /*205d0*/  @!P0 BAR.SYNC.DEFER_BLOCKING 0xc, 0x200 ;  /* 0x0308000000008b1d */ /* 0x000fe20000010000 */
[----:B---3--:R-:W-:-:S13]  /*205e0*/  ISETP.NE.AND P1, PT, R0, 0x1, PT ;  /* 0x000000010000780c */ /* 0x008fda0003f25270 */
[----:B------:R-:W3:Y:S08]  /*205f0*/  @P1 LDC R3, c[0x0][0x44c] ;  /* 0x00011300ff031b82 */ /* 0x000ef00000000800 */
[----:B------:R-:W4:Y:S01]  /*20600*/  @P1 LDC R0, c[0x0][0x450] ;  /* 0x00011400ff001b82 */ /* 0x000f220000000800 */
[----:B---3--:R-:W-:-:S05]  /*20610*/  @P1 IMAD.HI.U32 R3, R2, R3, RZ ;  /* 0x0000000302031227 */ /* 0x008fca00078e00ff */
[----:B----4-:R-:W-:-:S05]  /*20620*/  @P1 SHF.R.U32.HI R2, RZ, R0, R3 ;  /* 0x00000000ff021219 */ /* 0x010fca0000011603 */
[----:B------:R-:W-:-:S04]  /*20630*/  IMAD.IADD R0, R20, 0x1, R2 ;  /* 0x0000000114007824 */ /* 0x000fc800078e0202 */
[----:B------:R-:W-:-:S05]  /*20640*/  IMAD.HI R0, R0, 0x38e38e39, RZ ;  /* 0x38e38e3900007827 */ /* 0x000fca00078e02ff */
[----:B------:R-:W-:-:S04]  /*20650*/  SHF.R.U32.HI R2, RZ, 0x1f, R0 ;  /* 0x0000001fff027819 */ /* 0x000fc80000011600 */
[----:B------:R-:W-:-:S04]  /*20660*/  LEA.HI.SX32 R2, R0, R2, 0x1b ;  /* 0x0000000200027211 */ /* 0x000fc800078fdaff */
[----:B------:R-:W-:-:S04]  /*20670*/  VIMNMX R4, R21, R2, PT ;  /* 0x0000000215047248 */ /* 0x000fc80003fe0100 */
[----:B------:R-:W-:Y:S01]  /*20680*/  ISETP.GT.AND P0, PT, R4, RZ, PT ;  /* 0x000000ff0400720c */ /* 0x000fe20003f04270 */
[----:B------:R3:W-:-:S12]  /*20690*/  STL [R1+0x10], R4 ;  /* 0x0000100401007387 */ /* 0x0007d80000100800 */
[----:B---3--:R-:W-:Y:S05]  /*206a0*/  @P0 BRA `(.L_x_2513) ;  /* 0x0000000000480947 */ /* 0x008fea0003800000 */
[----:B-1----:R-:W1:Y:S02]  /*206b0*/  S2R R5, SR_TID.X ;  /* 0x0000000000057919 */ /* 0x002e640000002100 */
[----:B-1----:R-:W-:-:S04]  /*206c0*/  LOP3.LUT R5, R5, 0x7f, RZ, 0xc0, !PT ;  /* 0x0000007f05057812 */ /* 0x002fc800078ec0ff */
[----:B------:R-:W-:-:S13]  /*206d0*/  ISETP.NE.AND P0, PT, R5, RZ, PT ;  /* 0x000000ff0500720c */ /* 0x000fda0003f05270 */
[----:B------:R-:W-:Y:S05]  /*206e0*/  @P0 BRA `(.L_x_2514) ;  /* 0x00000040006c0947 */ /* 0x000fea0003800000 */
[----:B------:R-:W1:Y:S01]  /*206f0*/  S2R R5, SR_LANEID ;  /* 0x0000000000057919 */ /* 0x000e620000000000 */
[----:B------:R-:W-:Y:S01]  /*20700*/  VOTEU.ANY UR4, UPT, PT ;  /* 0x0000000000047886 */ /* 0x000fe200038e0100 */
[----:B------:R-:W3:Y:S01]  /*20710*/  LDC.64 R2, c[0x0][0xc60] ;  /* 0x00031800ff027b82 */ /* 0x000ee20000000a00 */
[----:B------:R-:W1:Y:S01]  /*20720*/  FLO.U32 R0, UR4 ;  /* 0x0000000400007d00 */ /* 0x000e6200080e0000 */
[----:B------:R-:W-:Y:S01]  /*20730*/  ULDC.64 UR6, c[0x0][0x208] ;  /* 0x0000820000067ab9 */ /* 0x000fe20000000a00 */
[----:B-1----:R-:W-:-:S06]  /*20740*/  ISETP.EQ.U32.AND P0, PT, R0, R5, PT ;  /* 0x000000050000720c */ /* 0x002fcc0003f02070 */
[----:B------:R-:W3:Y:S07]  /*20750*/  POPC R5, UR4 ;  /* 0x0000000400057d09 */ /* 0x000eee0008000000 */
[----:B---3--:R-:W3:Y:S01]  /*20760*/  @P0 ATOMG.E.ADD.STRONG.GPU PT, R3, desc[UR6][R2.64], R5 ;  /* 0x00000005020309a8 */ /* 0x008ee200081ee1c6 */
[----:B------:R-:W1:Y:S02]  /*20770*/  S2R R4, SR_LTMASK ;  /* 0x0000000000047919 */ /* 0x000e640000003900 */
[----:B-1----:R-:W-:-:S04]  /*20780*/  LOP3.LUT R4, R4, UR4, RZ, 0xc0, !PT ;  /* 0x0000000404047c12 */ /* 0x002fc8000f8ec0ff */
[----:B--2---:R-:W1:Y:S01]  /*20790*/  POPC R7, R4 ;  /* 0x0000000400077309 */ /* 0x004e620000000000 */
[----:B---3--:R-:W1:Y:S02]  /*207a0*/  SHFL.IDX PT, R0, R3, R0, 0x1f ;  /* 0x00001f0003007589 */ /* 0x008e6400000e0000 */
[----:B-1----:R-:W-:Y:S01]  /*207b0*/  IADD3 R16, R0, UR38, R7 ;  /* 0x0000002600107c10 */ /* 0x002fe2000fffe007 */
[----:B------:R-:W-:Y:S06]  /*207c0*/  BRA `(.L_x_2514) ;  /* 0x0000004000347947 */ /* 0x000fec0003800000 */
.L_x_2513:
        /* <DEDUP_REMOVED lines=9> */
[----:B------:R-:W3:Y:S01]  /*20860*/  LDC.64 R2, c[0x4][R2] ;  /* 0x0100000002027b82 */ /* 0x000ee20000000a00 */
[----:B-1----:R-:W-:Y:S02]  /*20870*/  IMAD.U32 R5, RZ, RZ, UR7 ;  /* 0x00000007ff057e24 */ /* 0x002fe4000f8e00ff */
[----:B------:R-:W-:Y:S02]  /*20880*/  IMAD.U32 R6, RZ, RZ, UR8 ;  /* 0x00000008ff067e24 */ /* 0x000fe4000f8e00ff */
[----:B--2---:R-:W-:-:S02]  /*20890*/  IMAD.U32 R7, RZ, RZ, UR9 ;  /* 0x00000009ff077e24 */ /* 0x004fc4000f8e00ff */
[----:B------:R-:W-:Y:S02]  /*208a0*/  IMAD.U32 R10, RZ, RZ, UR4 ;  /* 0x00000004ff0a7e24 */ /* 0x000fe4000f8e00ff */
[----:B------:R-:W-:Y:S02]  /*208b0*/  IMAD.U32 R11, RZ, RZ, UR5 ;  /* 0x00000005ff0b7e24 */ /* 0x000fe4000f8e00ff */
[----:B------:R-:W-:Y:S02]  /*208c0*/  IMAD.MOV.U32 R8, RZ, RZ, 0x70 ;  /* 0x00000070ff087424 */ /* 0x000fe400078e00ff */
[----:B0-----:R-:W-:Y:S02]  /*208d0*/  IMAD.MOV.U32 R12, RZ, RZ, 0x1 ;  /* 0x00000001ff0c7424 */ /* 0x001fe400078e00ff */
[----:B------:R-:W-:-:S07]  /*208e0*/  IMAD.MOV.U32 R13, RZ, RZ, RZ ;  /* 0x000000ffff0d7224 */ /* 0x000fce00078e00ff */
[----:B------:R-:W-:-:S07]  /*208f0*/  LEPC R20, `(.L_x_2516) ;  /* 0x000000001014794e */ /* 0x000fce0000000000 */
[----:B---3--:R-:W-:Y:S05]  /*20900*/  CALL.ABS.NOINC R2 ;  /* 0x0000000002007343 */ /* 0x008fea0003c00000 */
.L_x_2516:
[----:B------:R-:W-:Y:S05]  /*20910*/  BSYNC B6 ;  /* 0x0000000000067941 */ /* 0x000fea0003800000 */
.L_x_2515:
        /* <DEDUP_REMOVED lines=8> */
[----:B------:R3:W4:Y:S01]  /*209a0*/  LDC.64 R2, c[0x4][R0] ;  /* 0x0100000000027b82 */ /* 0x0007220000000a00 */
[----:B------:R-:W-:Y:S02]  /*209b0*/  IMAD.U32 R4, RZ, RZ, UR6 ;  /* 0x00000006ff047e24 */ /* 0x000fe4000f8e00ff */
[----:B-1----:R-:W-:Y:S02]  /*209c0*/  IMAD.U32 R5, RZ, RZ, UR7 ;  /* 0x00000007ff057e24 */ /* 0x002fe4000f8e00ff */
[----:B------:R-:W-:Y:S02]  /*209d0*/  IMAD.U32 R6, RZ, RZ, UR8 ;  /* 0x00000008ff067e24 */ /* 0x000fe4000f8e00ff */
[----:B--2---:R-:W-:-:S02]  /*209e0*/  IMAD.U32 R7, RZ, RZ, UR9 ;  /* 0x00000009ff077e24 */ /* 0x004fc4000f8e00ff */
[----:B------:R-:W-:Y:S02]  /*209f0*/  IMAD.U32 R10, RZ, RZ, UR4 ;  /* 0x00000004ff0a7e24 */ /* 0x000fe4000f8e00ff */
[----:B------:R-:W-:Y:S02]  /*20a00*/  IMAD.U32 R11, RZ, RZ, UR5 ;  /* 0x00000005ff0b7e24 */ /* 0x000fe4000f8e00ff */
[----:B------:R-:W-:Y:S02]  /*20a10*/  IMAD.MOV.U32 R8, RZ, RZ, 0x70 ;  /* 0x00000070ff087424 */ /* 0x000fe400078e00ff */
[----:B0-----:R-:W-:Y:S02]  /*20a20*/  IMAD.MOV.U32 R12, RZ, RZ, 0x1 ;  /* 0x00000001ff0c7424 */ /* 0x001fe400078e00ff */
[----:B---3--:R-:W-:-:S07]  /*20a30*/  IMAD.MOV.U32 R13, RZ, RZ, RZ ;  /* 0x000000ffff0d7224 */ /* 0x008fce00078e00ff */
[----:B------:R-:W-:-:S07]  /*20a40*/  LEPC R20, `(.L_x_2519) ;  /* 0x000000001014794e */ /* 0x000fce0000000000 */
[----:B----4-:R-:W-:Y:S05]  /*20a50*/  CALL.ABS.NOINC R2 ;  /* 0x0000000002007343 */ /* 0x010fea0003c00000 */
.L_x_2519:
        /* <DEDUP_REMOVED lines=16> */
.L_x_2518:
[----:B------:R-:W-:Y:S05]  /*20b60*/  BSYNC B6 ;  /* 0x0000000000067941 */ /* 0x000fea0003800000 */
.L_x_2517:
[----:B------:R-:W-:Y:S01]  /*20b70*/  ULDC.64 UR4, c[0x0][0x9f8] ;  /* 0x00027e0000047ab9 */ /* 0x000fe20000000a00 */
[----:B------:R-:W-:Y:S01]  /*20b80*/  ULDC.64 UR6, c[0x0][0x208] ;  /* 0x0000820000067ab9 */ /* 0x000fe20000000a00 */
[----:B------:R-:W-:Y:S01]  /*20b90*/  ISETP.NE.U32.AND P0, PT, RZ, UR4, PT ;  /* 0x00000004ff007c0c */ /* 0x000fe2000bf05070 */
[----:B------:R-:W3:Y:S01]  /*20ba0*/  LDL R20, [R1+0x10] ;  /* 0x0000100001147983 */ /* 0x000ee20000100800 */
[----:B------:R-:W4:Y:S02]  /*20bb0*/  LDC.64 R2, c[0x0][0x418] ;  /* 0x00010600ff027b82 */ /* 0x000f240000000a00 */
[----:B------:R-:W-:-:S13]  /*20bc0*/  ISETP.NE.AND.EX P0, PT, RZ, UR5, PT, P0 ;  /* 0x00000005ff007c0c */ /* 0x000fda000bf05300 */
[----:B------:R-:W-:-:S04]  /*20bd0*/  @P0 IADD3 R24, P1, R24, UR4, RZ ;  /* 0x0000000418180c10 */ /* 0x000fc8000ff3e0ff */
[----:B------:R-:W-:Y:S01]  /*20be0*/  @P0 IADD3.X R25, R25, UR5, RZ, P1, !PT ;  /* 0x0000000519190c10 */ /* 0x000fe20008ffe4ff */
[----:B------:R-:W-:-:S04]  /*20bf0*/  ULDC.64 UR4, c[0x0][0xa08] ;  /* 0x0002820000047ab9 */ /* 0x000fc80000000a00 */
[----:B------:R3:W2:Y:S01]  /*20c00*/  @P0 LDG.E R26, desc[UR6][R24.64] ;  /* 0x00000006181a0981 */ /* 0x0006a2000c1e1900 */
[----:B----4-:R-:W-:Y:S01]  /*20c10*/  LOP3.LUT P0, RZ, R2, UR4, RZ, 0xfc, !PT ;  /* 0x0000000402ff7c12 */ /* 0x010fe2000f80fcff */
[----:B------:R-:W-:-:S03]  /*20c20*/  UMOV UR4, 0xffffffff ;  /* 0xffffffff00047882 */ /* 0x000fc60000000000 */
[----:B------:R-:W-:Y:S01]  /*20c30*/  LOP3.LUT P0, RZ, R3, UR5, RZ, 0xfc, P0 ;  /* 0x0000000503ff7c12 */ /* 0x000fe2000800fcff */
[----:B---3--:R-:W-:Y:S01]  /*20c40*/  VIADD R25, R20, 0xffffffff ;  /* 0xffffffff14197836 */ /* 0x008fe20000000000 */
[----:B--2---:R-:W-:Y:S02]  /*20c50*/  SHF.R.S32.HI R7, RZ, 0x1f, R26 ;  /* 0x0000001fff077819 */ /* 0x004fe4000001141a */
[----:B------:R-:W-:-:S03]  /*20c60*/  SEL R24, R26, RZ, !P0 ;  /* 0x000000ff1a187207 */ /* 0x000fc60004000000 */
[----:B------:R2:W-:Y:S01]  /*20c70*/  STL [R1+0x4], R7 ;  /* 0x0000040701007387 */ /* 0x0005e20000100800 */
[----:B------:R-:W-:Y:S05]  /*20c80*/  BRA.DIV UR4, `(.L_x_2520) ;  /* 0x0000005a04507947 */ /* 0x000fea000b800000 */
[----:B------:R-:W3:Y:S02]  /*20c90*/  S2R R0, SR_TID.X ;  /* 0x0000000000007919 */ /* 0x000ee40000002100 */
[----:B---3--:R-:W-:-:S04]  /*20ca0*/  SHF.R.U32.HI R0, RZ, 0x5, R0 ;  /* 0x00000005ff007819 */ /* 0x008fc80000011600 */
[----:B------:R-:W-:-:S05]  /*20cb0*/  LOP3.LUT R0, R0, 0x3, RZ, 0xc0, !PT ;  /* 0x0000000300007812 */ /* 0x000fca00078ec0ff */
[----:B------:R3:W4:Y:S02]  /*20cc0*/  SHFL.IDX PT, R14, R0, RZ, 0x1f ;  /* 0x00001fff000e7589 */ /* 0x00072400000e0000 */
.L_x_2663:
[----:B---3--:R-:W3:Y:S01]  /*20cd0*/  LDL.LU R0, [R1+0x44] ;  /* 0x0000440001007983 */ /* 0x008ee20000300800 */
[----:B------:R-:W-:Y:S02]  /*20ce0*/  PLOP3.LUT P1, PT, PT, PT, PT, 0x8, 0x0 ;  /* 0x000000000000781c */ /* 0x000fe40003f2e170 */
[----:B----4-:R-:W-:Y:S02]  /*20cf0*/  ISETP.NE.AND P0, PT, R14, RZ, PT ;  /* 0x000000ff0e00720c */ /* 0x010fe40003f05270 */
[----:B---3--:R-:W-:-:S09]  /*20d00*/  LOP3.LUT R0, R0, 0xfffffffe, RZ, 0xc0, !PT ;  /* 0xfffffffe00007812 */ /* 0x008fd200078ec0ff */
[----:B------:R-:W-:-:S05]  /*20d10*/  @P1 LOP3.LUT R0, R0, 0x1, RZ, 0xfc, !PT ;  /* 0x0000000100001812 */ /* 0x000fca00078efcff */
[----:B------:R3:W-:Y:S01]  /*20d20*/  STL [R1+0x44], R0 ;  /* 0x0000440001007387 */ /* 0x0007e20000100800 */
[----:B------:R-:W-:Y:S05]  /*20d30*/  @P0 BRA `(.L_x_2521) ;  /* 0x0000000400240947 */ /* 0x000fea0003800000 */
[----:B------:R-:W-:-:S03]  /*20d40*/  UMOV UR4, 0xffffffff ;  /* 0xffffffff00047882 */ /* 0x000fc60000000000 */
[----:B------:R-:W-:Y:S05]  /*20d50*/  BRA.DIV UR4, `(.L_x_2522) ;  /* 0x0000005a04507947 */ /* 0x000fea000b800000 */
[----:B------:R-:W-:-:S13]  /*20d60*/  ELECT P6, URZ, PT ;  /* 0x00000000003f782f */ /* 0x000fda00038c0000 */
.L_x_2666:
[----:B------:R-:W-:Y:S05]  /*20d70*/  @!P6 BRA `(.L_x_2521) ;  /* 0x000000040014e947 */ /* 0x000fea0003800000 */
[----:B------:R-:W-:-:S04]  /*20d80*/  ISETP.NE.U32.AND P0, PT, R2, RZ, PT ;  /* 0x000000ff0200720c */ /* 0x000fc80003f05070 */
[----:B------:R-:W-:-:S13]  /*20d90*/  ISETP.NE.AND.EX P0, PT, R3, RZ, PT, P0 ;  /* 0x000000ff0300720c */ /* 0x000fda0003f05300 */
[----:B------:R-:W-:Y:S05]  /*20da0*/  @!P0 BRA `(.L_x_2523) ;  /* 0x0000000000488947 */ /* 0x000fea0003800000 */
[----:B------:R-:W4:Y:S01]  /*20db0*/  LDC R6, c[0x0][0x43c] ;  /* 0x00010f00ff067b82 */ /* 0x000f220000000800 */
[----:B------:R-:W-:Y:S01]  /*20dc0*/  ULDC.64 UR4, c[0x0][0x428] ;  /* 0x00010a0000047ab9 */ /* 0x000fe20000000a00 */
[----:B------:R-:W-:Y:S01]  /*20dd0*/  ULDC.64 UR6, c[0x0][0x208] ;  /* 0x0000820000067ab9 */ /* 0x000fe20000000a00 */
[----:B----4-:R-:W-:-:S13]  /*20de0*/  ISETP.NE.AND P0, PT, R6, 0x1, PT ;  /* 0x000000010600780c */ /* 0x010fda0003f05270 */
[----:B-1----:R-:W3:Y:S02]  /*20df0*/  @P0 LDC.64 R4, c[0x0][0x440] ;  /* 0x00011000ff040b82 */ /* 0x002ee40000000a00 */
[----:B---3--:R-:W-:-:S04]  /*20e00*/  @P0 IMAD.HI.U32 R0, R25, R4, RZ ;  /* 0x0000000419000227 */ /* 0x008fc800078e00ff */
        /* <DEDUP_REMOVED lines=12> */
.L_x_2523:
[----:B---3--:R-:W-:Y:S01]  /*20ed0*/  IMAD R0, R23, 0x8, R22 ;  /* 0x0000000817007824 */ /* 0x008fe200078e0216 */
[----:B----4-:R-:W-:-:S04]  /*20ee0*/  SHF.L.U32 R2, R27, 0x1f, RZ ;  /* 0x0000001f1b027819 */ /* 0x010fc800000006ff */
[----:B------:R-:W3:Y:S02]  /*20ef0*/  SYNCS.PHASECHK.TRANS64.TRYWAIT P0, [R0+URZ+0x31c40], R2 ;  /* 0x031c4002000075a7 */ /* 0x000ee4000800017f */
[----:B---3--:R-:W-:Y:S05]  /*20f00*/  @!P0 BRA `(.L_x_2524) ;  /* 0x0000005800048947 */ /* 0x008fea0003800000 */
.L_x_2667:
[----:B------:R-:W4:Y:S02]  /*20f10*/  S2R R3, SR_TID.X ;  /* 0x0000000000037919 */ /* 0x000f240000002100 */
[----:B----4-:R-:W-:-:S04]  /*20f20*/  LOP3.LUT R3, R3, 0x7f, RZ, 0xc0, !PT ;  /* 0x0000007f03037812 */ /* 0x010fc800078ec0ff */
[----:B------:R-:W-:-:S13]  /*20f30*/  ISETP.NE.AND P0, PT, R3, RZ, PT ;  /* 0x000000ff0300720c */ /* 0x000fda0003f05270 */
[----:B------:R-:W-:Y:S05]  /*20f40*/  @P0 BRA `(.L_x_2525) ;  /* 0x00000000001c0947 */ /* 0x000fea0003800000 */
[----:B------:R-:W4:Y:S01]  /*20f50*/  S2R R3, SR_TID.X ;  /* 0x0000000000037919 */ /* 0x000f220000002100 */
[----:B---3--:R-:W-:-:S04]  /*20f60*/  IMAD.MOV.U32 R2, RZ, RZ, 0x6c00 ;  /* 0x00006c00ff027424 */ /* 0x008fc800078e00ff */
[----:B------:R3:W-:Y:S01]  /*20f70*/  SYNCS.ARRIVE.TRANS64 RZ, [R0+URZ+0x31c30], R2 ;  /* 0x031c300200ff79a7 */ /* 0x0007e2000800003f */
[----:B----4-:R-:W-:-:S04]  /*20f80*/  LOP3.LUT R3, R3, 0x1f, RZ, 0xc0, !PT ;  /* 0x0000001f03037812 */ /* 0x010fc800078ec0ff */
[----:B------:R-:W-:-:S13]  /*20f90*/  ISETP.NE.AND P0, PT, R3, RZ, PT ;  /* 0x000000ff0300720c */ /* 0x000fda0003f05270 */
[----:B---3--:R-:W-:Y:S05]  /*20fa0*/  @!P0 BRA `(.L_x_2525) ;  /* 0x0000000000048947 */ /* 0x008fea0003800000 */
[----:B------:R-:W-:Y:S01]  /*20fb0*/  BPT.TRAP 0x1 ;  /* 0x000000040000795c */ /* 0x000fe20000300000 */
.L_x_2525:
[----:B---3--:R-:W3:Y:S01]  /*20fc0*/  LDL.LU R2, [R1+0x44] ;  /* 0x0000440001027983 */ /* 0x008ee20000300800 */
        /* <DEDUP_REMOVED lines=22> */
[----:B----4-:R-:W-:Y:S01]  /*21130*/  UMOV UR8, UR15 ;  /* 0x0000000f00087c82 */ /* 0x010fe20008000000 */
[----:B------:R-:W-:Y:S02]  /*21140*/  UMOV UR10, UR17 ;  /* 0x00000011000a7c82 */ /* 0x000fe40008000000 */
[----:B------:R4:W-:Y:S02]  /*21150*/  UTMALDG.4D [UR8], [UR4], desc[UR6] ;  /* 0x00000608040075b4 */ /* 0x0009e40008019000 */
[----:B----4-:R-:W-:Y:S01]  /*21160*/  UMOV UR8, UR16 ;  /* 0x0000001000087c82 */ /* 0x010fe20008000000 */
[----:B------:R-:W-:-:S02]  /*21170*/  UMOV UR10, UR14 ;  /* 0x0000000e000a7c82 */ /* 0x000fc40008000000 */
[----:B------:R4:W-:Y:S01]  /*21180*/  UTMALDG.4D [UR8], [UR4], desc[UR6] ;  /* 0x00000608040075b4 */ /* 0x0009e20008019000 */
[----:B---3--:R-:W-:-:S04]  /*21190*/  LOP3.LUT R2, R2, 0xfffffffe, RZ, 0xc0, !PT ;  /* 0xfffffffe02027812 */ /* 0x008fc800078ec0ff */
[----:B------:R-:W-:-:S05]  /*211a0*/  @P0 LOP3.LUT R2, R2, 0x1, RZ, 0xfc, !PT ;  /* 0x0000000102020812 */ /* 0x000fca00078efcff */
[----:B------:R4:W-:Y:S01]  /*211b0*/  STL [R1+0x44], R2 ;  /* 0x0000440201007387 */ /* 0x0009e20000100800 */
[----:B------:R-:W-:Y:S01]  /*211c0*/  NOP ;  /* 0x0000000000007918 */ /* 0x000fe20000000000 */
.L_x_2521:
[----:B------:R-:W5:Y:S04]  /*211d0*/  LDL.LU R4, [R1+0x14] ;  /* 0x0000140001047983 */ /* 0x000f680000300800 */
[----:B------:R-:W2:Y:S04]  /*211e0*/  LDL.LU R6, [R1+0xc] ;  /* 0x00000c0001067983 */ /* 0x000ea80000300800 */
[----:B------:R-:W2:Y:S01]  /*211f0*/  LDL.LU R3, [R1+0x28] ;  /* 0x0000280001037983 */ /* 0x000ea20000300800 */
[----:B------:R-:W-:Y:S05]  /*21200*/  WARPSYNC.ALL ;  /* 0x0000000000007948 */ /* 0x000fea0003800000 */
[----:B----4-:R-:W-:Y:S01]  /*21210*/  ULDC.64 UR6, c[0x0][0xa00] ;  /* 0x0002800000067ab9 */ /* 0x010fe20000000a00 */
[----:B------:R-:W-:Y:S01]  /*21220*/  ULDC.64 UR4, c[0x0][0x298] ;  /* 0x0000a60000047ab9 */ /* 0x000fe20000000a00 */
[----:B------:R-:W-:Y:S01]  /*21230*/  BAR.SYNC.DEFER_BLOCKING 0x8, 0x200 ;  /* 0x0208000000007b1d */ /* 0x000fe20000010000 */
[----:B------:R-:W-:Y:S01]  /*21240*/  ISETP.NE.U32.AND P0, PT, RZ, UR6, PT ;  /* 0x00000006ff007c0c */ /* 0x000fe2000bf05070 */
[----:B---3--:R-:W-:-:S03]  /*21250*/  VIADD R0, R22, 0xda00 ;  /* 0x0000da0016007836 */ /* 0x008fc60000000000 */
[----:B------:R-:W-:Y:S01]  /*21260*/  ISETP.NE.AND.EX P0, PT, RZ, UR7, PT, P0 ;  /* 0x00000007ff007c0c */ /* 0x000fe2000bf05300 */
[----:B------:R-:W-:Y:S01]  /*21270*/  BSSY B6, `(.L_x_2526) ;  /* 0x0000020000067945 */ /* 0x000fe20003800000 */
[----:B------:R-:W-:Y:S02]  /*21280*/  LOP3.LUT P1, RZ, R0, 0x1bf, RZ, 0xc0, !PT ;  /* 0x000001bf00ff7812 */ /* 0x000fe4000782c0ff */
[----:B-----5:R-:W-:-:S05]  /*21290*/  SHF.R.S32.HI R2, RZ, 0x1f, R4 ;  /* 0x0000001fff027819 */ /* 0x020fca0000011404 */
[----:B------:R-:W-:Y:S01]  /*212a0*/  IMAD R2, R2, UR4, RZ ;  /* 0x0000000402027c24 */ /* 0x000fe2000f8e02ff */
[----:B--2---:R-:W-:-:S03]  /*212b0*/  SEL R3, R3, RZ, !P0 ;  /* 0x000000ff03037207 */ /* 0x004fc60004000000 */
[----:B------:R-:W-:Y:S01]  /*212c0*/  IMAD R0, R4, UR5, R2 ;  /* 0x0000000504007c24 */ /* 0x000fe2000f8e0202 */
[----:B------:R-:W-:Y:S01]  /*212d0*/  SEL R2, R6, RZ, !P0 ;  /* 0x000000ff06027207 */ /* 0x000fe20004000000 */
[----:B-1----:R-:W-:-:S05]  /*212e0*/  IMAD.WIDE.U32 R4, R4, UR4, RZ ;  /* 0x0000000404047c25 */ /* 0x002fca000f8e00ff */
[----:B------:R-:W-:Y:S04]  /*212f0*/  STL.64 [R1+0x20], R4 ;  /* 0x0000200401007387 */ /* 0x000fe80000100a00 */
[----:B------:R1:W-:Y:S04]  /*21300*/  STL [R1+0xc], R2 ;  /* 0x00000c0201007387 */ /* 0x0003e80000100800 */
[----:B------:R2:W-:Y:S01]  /*21310*/  STL [R1+0x30], R3 ;  /* 0x0000300301007387 */ /* 0x0005e20000100800 */
[----:B-1----:R-:W-:Y:S01]  /*21320*/  IMAD.IADD R2, R5, 0x1, R0 ;  /* 0x0000000105027824 */ /* 0x002fe200078e0200 */
        /* <DEDUP_REMOVED lines=20> */
.L_x_2527:
[----:B------:R-:W-:Y:S05]  /*21470*/  BSYNC B6 ;  /* 0x0000000000067941 */ /* 0x000fea0003800000 */
.L_x_2526:
[----:B--2---:R-:W2:Y:S01]  /*21480*/  LDL.LU R0, [R1+0x14] ;  /* 0x0000140001007983 */ /* 0x004ea20000300800 */
[----:B------:R-:W-:Y:S01]  /*21490*/  ULDC.64 UR4, c[0x0][0x2d8] ;  /* 0x0000b60000047ab9 */ /* 0x000fe20000000a00 */
[----:B------:R-:W1:Y:S01]  /*214a0*/  LDC R10, c[0x0][0x448] ;  /* 0x00011200ff0a7b82 */ /* 0x000e620000000800 */
[----:B------:R-:W-:Y:S01]  /*214b0*/  ULDC.64 UR6, c[0x0][0x2c8] ;  /* 0x0000b20000067ab9 */ /* 0x000fe20000000a00 */
[----:B------:R-:W2:Y:S01]  /*214c0*/  LDL.LU.64 R2, [R1+0x20] ;  /* 0x0000200001027983 */ /* 0x000ea20000300a00 */
[----:B------:R-:W-:-:S03]  /*214d0*/  ULDC.64 UR8, c[0x0][0x280] ;  /* 0x0000a00000087ab9 */ /* 0x000fc60000000a00 */
[----:B------:R-:W3:Y:S04]  /*214e0*/  LDL.LU R20, [R1+0x28] ;  /* 0x0000280001147983 */ /* 0x000ee80000300800 */
[----:B------:R-:W4:Y:S04]  /*214f0*/  LDL.LU R21, [R1+0x30] ;  /* 0x0000300001157983 */ /* 0x000f280000300800 */
[----:B------:R-:W4:Y:S01]  /*21500*/  LDL.LU R4, [R1+0xc] ;  /* 0x00000c0001047983 */ /* 0x000f220000300800 */
[----:B------:R-:W0:Y:S01]  /*21510*/  S2R R11, SR_TID.X ;  /* 0x00000000000b7919 */ /* 0x000e220000002100 */
[----:B-1----:R-:W-:-:S13]  /*21520*/  ISETP.NE.AND P1, PT, R10, 0x1, PT ;  /* 0x000000010a00780c */ /* 0x002fda0003f25270 */
[----:B------:R-:W1:Y:S01]  /*21530*/  @P1 LDC R5, c[0x0][0x450] ;  /* 0x00011400ff051b82 */ /* 0x000e620000000800 */
        /* <DEDUP_REMOVED lines=17> */
[----:B------:R-:W-:Y:S01]  /*21650*/  LOP3.LUT R6, R20, 0x60, R6, 0xf8, !PT ;  /* 0x0000006014067812 */ /* 0x000fe200078ef806 */
[----:B0-----:R-:W-:-:S04]  /*21660*/  IMAD.SHL.U32 R20, R11, 0x8, RZ ;  /* 0x000000080b147824 */ /* 0x001fc800078e00ff */
[----:B------:R-:W-:Y:S01]  /*21670*/  IMAD R0, R17, 0xc0, R6 ;  /* 0x000000c011007824 */ /* 0x000fe200078e0206 */
[----:B------:R-:W-:-:S03]  /*21680*/  LOP3.LUT R20, R20, 0x18, RZ, 0xc0, !PT ;  /* 0x0000001814147812 */ /* 0x000fc600078ec0ff */
[----:B----4-:R-:W-:Y:S01]  /*21690*/  @P1 IMAD.HI.U32 R6, R0, R4, RZ ;  /* 0x0000000400061227 */ /* 0x010fe200078e00ff */
[C---:B------:R-:W-:Y:S02]  /*216a0*/  LOP3.LUT R12, R20.reuse, 0x20, RZ, 0xfc, !PT ;  /* 0x00000020140c7812 */ /* 0x040fe400078efcff */
[----:B------:R-:W-:Y:S01]  /*216b0*/  LOP3.LUT R11, R20, 0x40, RZ, 0xfc, !PT ;  /* 0x00000040140b7812 */ /* 0x000fe200078efcff */
[----:B------:R-:W-:Y:S01]  /*216c0*/  IMAD.MOV.U32 R4, RZ, RZ, R0 ;  /* 0x000000ffff047224 */ /* 0x000fe200078e0000 */
[----:B------:R0:W5:Y:S01]  /*216d0*/  LDL R20, [R1+0x8] ;  /* 0x0000080001147983 */ /* 0x0001620000100800 */
[----:B-1----:R-:W-:-:S04]  /*216e0*/  @P1 SHF.R.U32.HI R4, RZ, R5, R6 ;  /* 0x00000005ff041219 */ /* 0x002fc80000011606 */
[--C-:B------:R-:W-:Y:S01]  /*216f0*/  SHF.R.S32.HI R5, RZ, 0x1f, R4.reuse ;  /* 0x0000001fff057819 */ /* 0x100fe20000011404 */
[----:B------:R-:W-:-:S04]  /*21700*/  IMAD.MOV R8, RZ, RZ, -R4 ;  /* 0x000000ffff087224 */ /* 0x000fc800078e0a04 */
[----:B------:R-:W-:Y:S02]  /*21710*/  IMAD R5, R5, UR4, RZ ;  /* 0x0000000405057c24 */ /* 0x000fe4000f8e02ff */
[----:B------:R-:W-:Y:S02]  /*21720*/  IMAD R8, R10, R8, R0 ;  /* 0x000000080a087224 */ /* 0x000fe400078e0200 */
[C---:B------:R-:W-:Y:S02]  /*21730*/  IMAD R6, R4.reuse, UR5, R5 ;  /* 0x0000000504067c24 */ /* 0x040fe4000f8e0205 */
[----:B------:R-:W-:Y:S01]  /*21740*/  IMAD.WIDE.U32 R4, R4, UR4, R2 ;  /* 0x0000000404047c25 */ /* 0x000fe2000f8e0002 */
[----:B------:R-:W-:-:S03]  /*21750*/  SHF.R.S32.HI R9, RZ, 0x1f, R8 ;  /* 0x0000001fff097819 */ /* 0x000fc60000011408 */
[----:B------:R-:W-:Y:S02]  /*21760*/  IMAD.IADD R5, R5, 0x1, R6 ;  /* 0x0000000105057824 */ /* 0x000fe400078e0206 */
[----:B------:R-:W-:Y:S02]  /*21770*/  IMAD R9, R9, UR6, RZ ;  /* 0x0000000609097c24 */ /* 0x000fe4000f8e02ff */
[----:B------:R-:W-:-:S04]  /*21780*/  IMAD.WIDE.U32 R6, R8, UR6, R4 ;  /* 0x0000000608067c25 */ /* 0x000fc8000f8e0004 */
[----:B------:R-:W-:Y:S01]  /*21790*/  IMAD R5, R8, UR7, R9 ;  /* 0x0000000708057c24 */ /* 0x000fe2000f8e0209 */
[----:B------:R-:W-:Y:S01]  /*217a0*/  LEA R4, P0, R6, UR8, 0x1 ;  /* 0x0000000806047c11 */ /* 0x000fe2000f8008ff */
[----:B------:R-:W-:Y:S01]  /*217b0*/  VIADD R0, R0, 0x80 ;  /* 0x0000008000007836 */ /* 0x000fe20000000000 */
[----:B------:R-:W1:Y:S01]  /*217c0*/  S2R R9, SR_TID.X ;  /* 0x0000000000097919 */ /* 0x000e620000002100 */
[----:B------:R-:W-:Y:S02]  /*217d0*/  IMAD.IADD R5, R7, 0x1, R5 ;  /* 0x0000000107057824 */ /* 0x000fe400078e0205 */
[----:B------:R-:W2:Y:S03]  /*217e0*/  @P1 LDC R7, c[0x0][0x450] ;  /* 0x00011400ff071b82 */ /* 0x000ea60000000800 */
[----:B------:R-:W-:-:S05]  /*217f0*/  LEA.HI.X R5, R6, UR9, R5, 0x1, P0 ;  /* 0x0000000906057c11 */ /* 0x000fca00080f0c05 */
[----:B------:R-:W3:Y:S01]  /*21800*/  @P1 LDC R6, c[0x0][0x44c] ;  /* 0x00011300ff061b82 */ /* 0x000ee20000000800 */
[----:B-1----:R-:W-:Y:S02]  /*21810*/  IMAD.SHL.U32 R21, R9, 0x8, RZ ;  /* 0x0000000809157824 */ /* 0x002fe400078e00ff */
[----:B---3--:R-:W-:-:S03]  /*21820*/  @P1 IMAD.HI.U32 R8, R0, R6, RZ ;  /* 0x0000000600081227 */ /* 0x008fc600078e00ff */
[----:B------:R-:W-:Y:S01]  /*21830*/  LOP3.LUT R21, R21, 0x18, RZ, 0xc0, !PT ;  /* 0x0000001815157812 */ /* 0x000fe200078ec0ff */
[----:B------:R-:W-:Y:S01]  /*21840*/  IMAD.MOV.U32 R6, RZ, RZ, R0 ;  /* 0x000000ffff067224 */ /* 0x000fe200078e0000 */
[----:B--2---:R-:W-:-:S05]  /*21850*/  @P1 SHF.R.U32.HI R6, RZ, R7, R8 ;  /* 0x00000007ff061219 */ /* 0x004fca0000011608 */
        /* <DEDUP_REMOVED lines=17> */
[----:B------:R-:W-:-:S04]  /*21970*/  UMOV UR4, 0xffffffff ;  /* 0xffffffff00047882 */ /* 0x000fc80000000000 */
[----:B------:R-:W-:Y:S01]  /*21980*/  LEA.HI.X R6, R2, UR9, R6, 0x1, P3 ;  /* 0x0000000902067c11 */ /* 0x000fe200098f0c06 */
[----:B0-----:R-:W-:Y:S06]  /*21990*/  BRA.DIV UR4, `(.L_x_2528) ;  /* 0x0000004e04747947 */ /* 0x001fec000b800000 */
[----:B------:R-:W0:Y:S02]  /*219a0*/  S2R R3, SR_TID.X ;  /* 0x0000000000037919 */ /* 0x000e240000002100 */
[----:B0-----:R-:W-:Y:S02]  /*219b0*/  LOP3.LUT R8, R3, 0x7f, RZ, 0xc0, !PT ;  /* 0x0000007f03087812 */ /* 0x001fe400078ec0ff */
[----:B------:R-:W2:Y:S01]  /*219c0*/  LDL.LU R3, [R1+0x18] ;  /* 0x0000180001037983 */ /* 0x000ea20000300800 */
[----:B------:R-:W-:Y:S01]  /*219d0*/  ULDC.64 UR4, c[0x0][0x208] ;  /* 0x0000820000047ab9 */ /* 0x000fe20000000a00 */
[----:B------:R-:W-:Y:S02]  /*219e0*/  SHF.R.U32.HI R8, RZ, 0x2, R8 ;  /* 0x00000002ff087819 */ /* 0x000fe40000011608 */
[----:B------:R-:W-:Y:S03]  /*219f0*/  SHFL.IDX PT, R2, R5, RZ, 0x1c1f ;  /* 0x001c1fff05027589 */ /* 0x000fe600000e0000 */
[----:B------:R-:W-:-:S02]  /*21a00*/  IMAD R17, R17, 0xc0, R8 ;  /* 0x000000c011117824 */ /* 0x000fc400078e0208 */
[----:B--2---:R-:W-:Y:S02]  /*21a10*/  IMAD R0, R3, R10, RZ ;  /* 0x0000000a03007224 */ /* 0x004fe400078e02ff */
[----:B------:R-:W0:Y:S03]  /*21a20*/  SHFL.IDX PT, R3, R4, RZ, 0x1c1f ;  /* 0x001c1fff04037589 */ /* 0x000e2600000e0000 */
        /* <DEDUP_REMOVED lines=37> */
[-C--:B------:R-:W-:Y:S01]  /*21c80*/  ISETP.GE.AND P3, PT, R2, R0.reuse, PT ;  /* 0x000000000200720c */ /* 0x080fe20003f66270 */
[----:B------:R-:W-:Y:S01]  /*21c90*/  VIADD R2, R17, 0x60 ;  /* 0x0000006011027836 */ /* 0x000fe20000000000 */
[----:B------:R-:W1:Y:S04]  /*21ca0*/  SHFL.IDX PT, R4, R7, RZ, 0x1c1f ;  /* 0x001c1fff07047589 */ /* 0x000e6800000e0000 */
[----:B------:R-:W-:Y:S02]  /*21cb0*/  ISETP.GE.AND P4, PT, R2, R0, PT ;  /* 0x000000000200720c */ /* 0x000fe40003f86270 */
[----:B------:R-:W2:Y:S04]  /*21cc0*/  SHFL.IDX PT, R2, R6, RZ, 0x1c1f ;  /* 0x001c1fff06027589 */ /* 0x000ea800000e0000 */
[----:B------:R-:W3:Y:S07]  /*21cd0*/  SHFL.IDX PT, R6, R6, 0x1, 0x1c1f ;  /* 0x003c1f0006067f89 */ /* 0x000eee00000e0000 */
[----:B0-----:R-:W-:-:S05]  /*21ce0*/  @!P4 LEA R3, P5, R21, R3, 0x1 ;  /* 0x000000031503c211 */ /* 0x001fca00078a08ff */
[----:B------:R-:W-:Y:S01]  /*21cf0*/  @!P4 IMAD.X R8, RZ, RZ, R5, P5 ;  /* 0x000000ffff08c224 */ /* 0x000fe200028e0605 */
[----:B-1----:R-:W-:-:S05]  /*21d00*/  @!P3 LEA R4, P5, R21, R4, 0x1 ;  /* 0x000000041504b211 */ /* 0x002fca00078a08ff */
[----:B--2---:R-:W-:Y:S02]  /*21d10*/  @!P3 IMAD.X R5, RZ, RZ, R2, P5 ;  /* 0x000000ffff05b224 */ /* 0x004fe400028e0602 */
[----:B------:R-:W-:Y:S02]  /*21d20*/  @!P4 IMAD.MOV.U32 R2, RZ, RZ, R3 ;  /* 0x000000ffff02c224 */ /* 0x000fe400078e0003 */
[----:B------:R-:W-:-:S05]  /*21d30*/  @!P4 IMAD.MOV.U32 R3, RZ, RZ, R8 ;  /* 0x000000ffff03c224 */ /* 0x000fca00078e0008 */
[----:B------:R-:W-:Y:S04]  /*21d40*/  @!P4 LDGSTS.E.BYPASS.LTC128B.128 [R20+0xf200], desc[UR4][R2.64], !P2 ;  /* 0x0f2000000214cfae */ /* 0x000fe8000d101d44 */
[----:B------:R-:W-:Y:S04]  /*21d50*/  @!P4 LDGSTS.E.BYPASS.LTC128B.128 [R20+0x12200], desc[UR4][R2.64+0x40], !P1 ;  /* 0x122000400214cfae */ /* 0x000fe8000c901d44 */
[----:B------:R0:W-:Y:S02]  /*21d60*/  @!P4 LDGSTS.E.BYPASS.LTC128B.128 [R20+0x15200], desc[UR4][R2.64+0x80], !P0 ;  /* 0x152000800214cfae */ /* 0x0001e4000c101d44 */
[----:B0-----:R-:W-:-:S02]  /*21d70*/  @!P3 IMAD.MOV.U32 R2, RZ, RZ, R4 ;  /* 0x000000ffff02b224 */ /* 0x001fc400078e0004 */
[----:B------:R-:W-:-:S05]  /*21d80*/  @!P3 IMAD.MOV.U32 R3, RZ, RZ, R5 ;  /* 0x000000ffff03b224 */ /* 0x000fca00078e0005 */
[----:B------:R-:W-:Y:S04]  /*21d90*/  @!P3 LDGSTS.E.BYPASS.LTC128B.128 [R20+0xfa00], desc[UR4][R2.64], !P2 ;  /* 0x0fa000000214bfae */ /* 0x000fe8000d101d44 */
[----:B------:R-:W-:Y:S04]  /*21da0*/  @!P3 LDGSTS.E.BYPASS.LTC128B.128 [R20+0x12a00], desc[UR4][R2.64+0x40], !P1 ;  /* 0x12a000400214bfae */ /* 0x000fe8000c901d44 */
[----:B------:R0:W-:Y:S04]  /*21db0*/  @!P3 LDGSTS.E.BYPASS.LTC128B.128 [R20+0x15a00], desc[UR4][R2.64+0x80], !P0 ;  /* 0x15a000800214bfae */ /* 0x0001e8000c101d44 */
[----:B0--3--:R0:W1:Y:S02]  /*21dc0*/  SHFL.IDX PT, R2, R7, 0x1, 0x1c1f ;  /* 0x003c1f0007027f89 */ /* 0x00906400000e0000 */
.L_x_2680:
[----:B------:R-:W-:Y:S01]  /*21dd0*/  VIADD R17, R17, 0xa0 ;  /* 0x000000a011117836 */ /* 0x000fe20000000000 */
[----:B------:R-:W-:Y:S01]  /*21de0*/  ULDC.64 UR4, c[0x0][0x208] ;  /* 0x0000820000047ab9 */ /* 0x000fe20000000a00 */
        /* <DEDUP_REMOVED lines=12> */
.L_x_2529:
        /* <DEDUP_REMOVED lines=14> */
[----:B-1----:R-:W2:Y:S01]  /*21f90*/  LDL R2, [R1+0x10] ;  /* 0x0000100001027983 */ /* 0x002ea20000100800 */
[----:B------:R1:W-:Y:S01]  /*21fa0*/  SYNCS.ARRIVE.TRANS64.A1T0 RZ, [R22+URZ+0x31c00], RZ ;  /* 0x031c00ff16ff79a7 */ /* 0x0003e2000810003f */
[----:B------:R-:W-:Y:S01]  /*21fb0*/  BSSY B0, `(.L_x_2530) ;  /* 0x0000004000007945 */ /* 0x000fe20003800000 */
[----:B------:R-:W3:Y:S01]  /*21fc0*/  SYNCS.PHASECHK.TRANS64.TRYWAIT P0, [R22+URZ+0x31c20], R3 ;  /* 0x031c2003160075a7 */ /* 0x000ee2000800017f */
[----:B--2---:R-:W-:Y:S02]  /*21fd0*/  ISETP.GE.AND P1, PT, R2, 0x2, PT ;  /* 0x000000020200780c */ /* 0x004fe40003f26270 */
[----:B-1-3--:R-:W-:Y:S11]  /*21fe0*/  @!P0 BRA `(.L_x_2531) ;  /* 0x0000005000148947 */ /* 0x00aff60003800000 */
.L_x_2681:
[----:B------:R-:W-:Y:S05]  /*21ff0*/  BSYNC B0 ;  /* 0x0000000000007941 */ /* 0x000fea0003800000 */
.L_x_2530:
[----:B------:R-:W-:Y:S04]  /*22000*/  BSSY B0, `(.L_x_2532) ;  /* 0x0000229000007945 */ /* 0x000fe80003800000 */
[----:B------:R-:W-:Y:S05]  /*22010*/  @!P1 BRA `(.L_x_2533) ;  /* 0x00000020009c9947 */ /* 0x000fea0003800000 */
[----:B------:R-:W2:Y:S01]  /*22020*/  LDL R2, [R1+0x10] ;  /* 0x0000100001027983 */ /* 0x000ea20000100800 */
[----:B------:R-:W-:Y:S01]  /*22030*/  BSSY B2, `(.L_x_2534) ;  /* 0x00000bd000027945 */ /* 0x000fe20003800000 */
[C---:B--2---:R-:W-:Y:S01]  /*22040*/  LOP3.LUT R0, R2.reuse, 0x1, RZ, 0xc0, !PT ;  /* 0x0000000102007812 */ /* 0x044fe200078ec0ff */
[----:B0-----:R-:W-:-:S03]  /*22050*/  VIADD R7, R2, 0xfffffffe ;  /* 0xfffffffe02077836 */ /* 0x001fc60000000000 */
[----:B------:R-:W-:Y:S01]  /*22060*/  ISETP.NE.U32.AND P0, PT, R0, 0x1, PT ;  /* 0x000000010000780c */ /* 0x000fe20003f05070 */
[----:B------:R-:W-:-:S12]  /*22070*/  IMAD.MOV.U32 R0, RZ, RZ, R7 ;  /* 0x000000ffff007224 */ /* 0x000fd800078e0007 */
[----:B------:R-:W-:Y:S05]  /*22080*/  @!P0 BRA `(.L_x_2535) ;  /* 0x0000000800dc8947 */ /* 0x000fea0003800000 */
        /* <DEDUP_REMOVED lines=11> */
[----:B------:R-:W-:Y:S01]  /*22140*/  ISETP.NE.U32.AND P0, PT, RZ, UR4, PT ;  /* 0x00000004ff007c0c */ /* 0x000fe2000bf05070 */
[----:B------:R-:W-:-:S03]  /*22150*/  IMAD.MOV.U32 R0, RZ, RZ, R7 ;  /* 0x000000ffff007224 */ /* 0x000fc600078e0007 */
[----:B------:R-:W-:-:S13]  /*22160*/  ISETP.NE.AND.EX P0, PT, RZ, UR5, PT, P0 ;  /* 0x00000005ff007c0c */ /* 0x000fda000bf05300 */
[----:B------:R-:W-:Y:S05]  /*22170*/  @!P0 BRA `(.L_x_2538) ;  /* 0x00000000004c8947 */ /* 0x000fea0003800000 */
[----:B------:R-:W2:Y:S01]  /*22180*/  LDL R10, [R1+0x4] ;  /* 0x00000400010a7983 */ /* 0x000ea20000100800 */
[----:B------:R-:W0:Y:S01]  /*22190*/  LDC R4, c[0x0][0x43c] ;  /* 0x00010f00ff047b82 */ /* 0x000e220000000800 */
[----:B------:R-:W-:Y:S01]  /*221a0*/  ULDC.64 UR6, c[0x0][0x428] ;  /* 0x00010a0000067ab9 */ /* 0x000fe20000000a00 */
[----:B------:R-:W-:Y:S01]  /*221b0*/  ULDC.64 UR8, c[0x0][0x208] ;  /* 0x0000820000087ab9 */ /* 0x000fe20000000a00 */
[----:B0-----:R-:W-:-:S13]  /*221c0*/  ISETP.NE.AND P0, PT, R4, 0x1, PT ;  /* 0x000000010400780c */ /* 0x001fda0003f05270 */
[----:B-1----:R-:W0:Y:S02]  /*221d0*/  @P0 LDC.64 R2, c[0x0][0x440] ;  /* 0x00011000ff020b82 */ /* 0x002e240000000a00 */
[----:B0-----:R-:W-:-:S04]  /*221e0*/  @P0 IMAD.HI.U32 R0, R7, R2, RZ ;  /* 0x0000000207000227 */ /* 0x001fc800078e00ff */
[----:B------:R-:W-:Y:S01]  /*221f0*/  IMAD.MOV.U32 R2, RZ, RZ, R7 ;  /* 0x000000ffff027224 */ /* 0x000fe200078e0007 */
[----:B------:R-:W-:-:S04]  /*22200*/  @P0 SHF.R.U32.HI R2, RZ, R3, R0 ;  /* 0x00000003ff020219 */ /* 0x000fc80000011600 */
[--C-:B------:R-:W-:Y:S01]  /*22210*/  SHF.R.S32.HI R3, RZ, 0x1f, R2.reuse ;  /* 0x0000001fff037819 */ /* 0x100fe20000011402 */
[----:B------:R-:W-:-:S04]  /*22220*/  IMAD.MOV R0, RZ, RZ, -R2 ;  /* 0x000000ffff007224 */ /* 0x000fc800078e0a02 */
[----:B------:R-:W-:Y:S02]  /*22230*/  IMAD R0, R4, R0, R7 ;  /* 0x0000000004007224 */ /* 0x000fe400078e0207 */
[----:B------:R-:W-:-:S04]  /*22240*/  IMAD.WIDE.U32 R2, R26, UR6, R2 ;  /* 0x000000061a027c25 */ /* 0x000fc8000f8e0002 */
[----:B--2---:R-:W-:-:S04]  /*22250*/  IMAD R4, R10, UR6, RZ ;  /* 0x000000060a047c24 */ /* 0x004fc8000f8e02ff */
[----:B------:R-:W-:-:S04]  /*22260*/  IMAD R4, R26, UR7, R4 ;  /* 0x000000071a047c24 */ /* 0x000fc8000f8e0204 */
[----:B------:R-:W-:Y:S01]  /*22270*/  IMAD.IADD R3, R4, 0x1, R3 ;  /* 0x0000000104037824 */ /* 0x000fe200078e0203 */
[----:B------:R-:W-:-:S04]  /*22280*/  LEA R4, P0, R2, UR4, 0x2 ;  /* 0x0000000402047c11 */ /* 0x000fc8000f8010ff */
[----:B------:R-:W-:-:S06]  /*22290*/  LEA.HI.X R5, R2, UR5, R3, 0x2, P0 ;  /* 0x0000000502057c11 */ /* 0x000fcc00080f1403 */
[----:B------:R0:W5:Y:S03]  /*222a0*/  LDG.E R5, desc[UR8][R4.64] ;  /* 0x0000000804057981 */ /* 0x000166000c1e1900 */
.L_x_2538:
[----:B-1----:R-:W-:Y:S01]  /*222b0*/  IMAD R3, R6, 0x8, R22 ;  /* 0x0000000806037824 */ /* 0x002fe200078e0216 */
[----:B------:R-:W-:Y:S01]  /*222c0*/  SHF.L.U32 R2, R9, 0x1f, RZ ;  /* 0x0000001f09027819 */ /* 0x000fe200000006ff */
[----:B------:R-:W-:Y:S03]  /*222d0*/  BSSY B3, `(.L_x_2539) ;  /* 0x0000003000037945 */ /* 0x000fe60003800000 */
[----:B------:R-:W1:Y:S02]  /*222e0*/  SYNCS.PHASECHK.TRANS64.TRYWAIT P0, [R3+URZ+0x31c40], R2 ;  /* 0x031c4002030075a7 */ /* 0x000e64000800017f */
[----:B-1----:R-:W-:Y:S05]  /*222f0*/  @!P0 BRA `(.L_x_2540) ;  /* 0x0000004c00648947 */ /* 0x002fea0003800000 */
.L_x_2682:
[----:B------:R-:W-:Y:S05]  /*22300*/  BSYNC B3 ;  /* 0x0000000000037941 */ /* 0x000fea0003800000 */
.L_x_2539:
        /* <DEDUP_REMOVED lines=12> */
.L_x_2542:
[----:B------:R-:W-:Y:S05]  /*223d0*/  BSYNC B3 ;  /* 0x0000000000037941 */ /* 0x000fea0003800000 */
.L_x_2541:
        /* <DEDUP_REMOVED lines=11> */
.L_x_2543:
        /* <DEDUP_REMOVED lines=16> */
.L_x_2544:
        /* <DEDUP_REMOVED lines=16> */
.L_x_2545:
        /* <DEDUP_REMOVED lines=15> */
.L_x_2683:
[----:B------:R-:W-:Y:S05]  /*22780*/  BSYNC B3 ;  /* 0x0000000000037941 */ /* 0x000fea0003800000 */
.L_x_2546:
        /* <DEDUP_REMOVED lines=12> */
.L_x_2549:
[----:B------:R-:W-:Y:S05]  /*22850*/  BSYNC B3 ;  /* 0x0000000000037941 */ /* 0x000fea0003800000 */
.L_x_2548:
        /* <DEDUP_REMOVED lines=11> */
.L_x_2550:
        /* <DEDUP_REMOVED lines=15> */
.L_x_2551:
        /* <DEDUP_REMOVED lines=15> */
.L_x_2552:
        /* <DEDUP_REMOVED lines=12> */
.L_x_2537:
[----:B------:R-:W-:Y:S05]  /*22bb0*/  BSYNC B1 ;  /* 0x0000000000017941 */ /* 0x000fea0003800000 */
.L_x_2536:
[----:B------:R-:W2:Y:S01]  /*22bc0*/  LDL.LU R0, [R1+0x10] ;  /* 0x0000100001007983 */ /* 0x000ea20000300800 */
[----:B------:R-:W-:Y:S02]  /*22bd0*/  IMAD.MOV.U32 R23, RZ, RZ, R6 ;  /* 0x000000ffff177224 */ /* 0x000fe400078e0006 */
[----:B------:R-:W-:Y:S02]  /*22be0*/  IMAD.MOV.U32 R27, RZ, RZ, R9 ;  /* 0x000000ffff1b7224 */ /* 0x000fe400078e0009 */
[----:B--2---:R-:W-:-:S07]  /*22bf0*/  VIADD R0, R0, 0xfffffffd ;  /* 0xfffffffd00007836 */ /* 0x004fce0000000000 */
.L_x_2535:
[----:B------:R-:W-:Y:S05]  /*22c00*/  BSYNC B2 ;  /* 0x0000000000027941 */ /* 0x000fea0003800000 */
.L_x_2534:
[----:B------:R-:W-:-:S13]  /*22c10*/  ISETP.NE.AND P0, PT, R7, RZ, PT ;  /* 0x000000ff0700720c */ /* 0x000fda0003f05270 */
[----:B------:R-:W-:Y:S05]  /*22c20*/  @!P0 BRA `(.L_x_2533) ;  /* 0x0000001400988947 */ /* 0x000fea0003800000 */
[----:B------:R-:W-:-:S07]  /*22c30*/  IMAD.MOV.U32 R4, RZ, RZ, R24 ;  /* 0x000000ffff047224 */ /* 0x000fce00078e0018 */
.L_x_2587:
        /* <DEDUP_REMOVED lines=34> */
.L_x_2555:
[----:B-1----:R-:W-:Y:S01]  /*22e60*/  IMAD R3, R6, 0x8, R22 ;  /* 0x0000000806037824 */ /* 0x002fe200078e0216 */
[----:B------:R-:W-:Y:S01]  /*22e70*/  SHF.L.U32 R2, R7, 0x1f, RZ ;  /* 0x0000001f07027819 */ /* 0x000fe200000006ff */
[----:B------:R-:W-:Y:S03]  /*22e80*/  BSSY B2, `(.L_x_2556) ;  /* 0x0000003000027945 */ /* 0x000fe60003800000 */
[----:B------:R-:W1:Y:S02]  /*22e90*/  SYNCS.PHASECHK.TRANS64.TRYWAIT P0, [R3+URZ+0x31c40], R2 ;  /* 0x031c4002030075a7 */ /* 0x000e64000800017f */
[----:B-1----:R-:W-:Y:S05]  /*22ea0*/  @!P0 BRA `(.L_x_2557) ;  /* 0x0000004000a08947 */ /* 0x002fea0003800000 */
.L_x_2684:
[----:B------:R-:W-:Y:S05]  /*22eb0*/  BSYNC B2 ;  /* 0x0000000000027941 */ /* 0x000fea0003800000 */
.L_x_2556:
        /* <DEDUP_REMOVED lines=12> */
.L_x_2559:
[----:B------:R-:W-:Y:S05]  /*22f80*/  BSYNC B2 ;  /* 0x0000000000027941 */ /* 0x000fea0003800000 */
.L_x_2558:
        /* <DEDUP_REMOVED lines=11> */
.L_x_2560:
        /* <DEDUP_REMOVED lines=16> */
.L_x_2561:
        /* <DEDUP_REMOVED lines=16> */
.L_x_2562:
        /* <DEDUP_REMOVED lines=15> */
.L_x_2685:
[----:B------:R-:W-:Y:S05]  /*23330*/  BSYNC B2 ;  /* 0x0000000000027941 */ /* 0x000fea0003800000 */
.L_x_2563:
        /* <DEDUP_REMOVED lines=11> */
.L_x_2566:
[----:B------:R-:W-:Y:S05]  /*233f0*/  BSYNC B2 ;  /* 0x0000000000027941 */ /* 0x000fea0003800000 */
.L_x_2565:
        /* <DEDUP_REMOVED lines=10> */
.L_x_2567:
        /* <DEDUP_REMOVED lines=15> */
.L_x_2568:
        /* <DEDUP_REMOVED lines=15> */
.L_x_2569:
        /* <DEDUP_REMOVED lines=12> */
.L_x_2554:
[----:B------:R-:W-:Y:S05]  /*23740*/  BSYNC B1 ;  /* 0x0000000000017941 */ /* 0x000fea0003800000 */
.L_x_2553:
        /* <DEDUP_REMOVED lines=33> */
.L_x_2572:
[----:B------:R-:W-:Y:S01]  /*23960*/  IMAD R2, R23, 0x8, R22 ;  /* 0x0000000817027824 */ /* 0x000fe200078e0216 */
[----:B-1----:R-:W-:Y:S01]  /*23970*/  SHF.L.U32 R3, R27, 0x1f, RZ ;  /* 0x0000001f1b037819 */ /* 0x002fe200000006ff */
[----:B------:R-:W-:Y:S03]  /*23980*/  BSSY B2, `(.L_x_2573) ;  /* 0x0000003000027945 */ /* 0x000fe60003800000 */
[----:B------:R-:W1:Y:S02]  /*23990*/  SYNCS.PHASECHK.TRANS64.TRYWAIT P0, [R2+URZ+0x31c40], R3 ;  /* 0x031c4003020075a7 */ /* 0x000e64000800017f */
[----:B-1----:R-:W-:Y:S05]  /*239a0*/  @!P0 BRA `(.L_x_2574) ;  /* 0x0000003800088947 */ /* 0x002fea0003800000 */
.L_x_2686:
[----:B------:R-:W-:Y:S05]  /*239b0*/  BSYNC B2 ;  /* 0x0000000000027941 */ /* 0x000fea0003800000 */
.L_x_2573:
        /* <DEDUP_REMOVED lines=12> */
.L_x_2576:
[----:B------:R-:W-:Y:S05]  /*23a80*/  BSYNC B2 ;  /* 0x0000000000027941 */ /* 0x000fea0003800000 */
.L_x_2575:
        /* <DEDUP_REMOVED lines=12> */
.L_x_2577:
        /* <DEDUP_REMOVED lines=16> */
.L_x_2578:
        /* <DEDUP_REMOVED lines=16> */
.L_x_2579:
        /* <DEDUP_REMOVED lines=15> */
.L_x_2687:
[----:B------:R-:W-:Y:S05]  /*23e40*/  BSYNC B2 ;  /* 0x0000000000027941 */ /* 0x000fea0003800000 */
.L_x_2580:
        /* <DEDUP_REMOVED lines=11> */
.L_x_2583:
[----:B------:R-:W-:Y:S05]  /*23f00*/  BSYNC B2 ;  /* 0x0000000000027941 */ /* 0x000fea0003800000 */
.L_x_2582:
        /* <DEDUP_REMOVED lines=10> */
.L_x_2584:
        /* <DEDUP_REMOVED lines=15> */
.L_x_2585:
        /* <DEDUP_REMOVED lines=15> */
.L_x_2586:
        /* <DEDUP_REMOVED lines=12> */
.L_x_2571:
[----:B------:R-:W-:Y:S05]  /*24250*/  BSYNC B1 ;  /* 0x0000000000017941 */ /* 0x000fea0003800000 */
.L_x_2570:
[C---:B------:R-:W-:Y:S01]  /*24260*/  ISETP.GT.AND P0, PT, R0.reuse, 0x1, PT ;  /* 0x000000010000780c */ /* 0x040fe20003f04270 */
[----:B------:R-:W-:-:S12]  /*24270*/  VIADD R0, R0, 0xfffffffe ;  /* 0xfffffffe00007836 */ /* 0x000fd80000000000 */
[----:B------:R-:W-:Y:S05]  /*24280*/  @P0 BRA `(.L_x_2587) ;  /* 0xffffffe8006c0947 */ /* 0x000fea000383ffff */
.L_x_2533:
[----:B------:R-:W-:Y:S05]  /*24290*/  BSYNC B0 ;  /* 0x0000000000007941 */ /* 0x000fea0003800000 */
.L_x_2532:
        /* <DEDUP_REMOVED lines=8> */
[----:B------:R-:W2:Y:S01]  /*24320*/  FLO.U32 R0, UR4 ;  /* 0x0000000400007d00 */ /* 0x000ea200080e0000 */
[----:B------:R-:W-:Y:S01]  /*24330*/  ULDC.64 UR6, c[0x0][0x208] ;  /* 0x0000820000067ab9 */ /* 0x000fe20000000a00 */
        /* <DEDUP_REMOVED lines=8> */
.L_x_2589:
[----:B------:R-:W-:Y:S05]  /*243c0*/  BSYNC B0 ;  /* 0x0000000000007941 */ /* 0x000fea0003800000 */
.L_x_2588:
[----:B------:R-:W2:Y:S01]  /*243d0*/  LDL R0, [R1+0x44] ;  /* 0x0000440001007983 */ /* 0x000ea20000100800 */
[----:B------:R-:W-:Y:S01]  /*243e0*/  BSSY B0, `(.L_x_2590) ;  /* 0x0000046000007945 */ /* 0x000fe20003800000 */
[----:B--2---:R-:W-:-:S13]  /*243f0*/  LOP3.LUT P0, RZ, R0, 0x1, RZ, 0xc0, !PT ;  /* 0x0000000100ff7812 */ /* 0x004fda000780c0ff */
[----:B------:R-:W-:Y:S05]  /*24400*/  @!P0 BRA `(.L_x_2591) ;  /* 0x00000004000c8947 */ /* 0x000fea0003800000 */
[----:B-1----:R-:W-:Y:S01]  /*24410*/  IMAD R3, R23, 0x8, R22 ;  /* 0x0000000817037824 */ /* 0x002fe200078e0216 */
[----:B------:R-:W-:Y:S01]  /*24420*/  SHF.L.U32 R0, R27, 0x1f, RZ ;  /* 0x0000001f1b007819 */ /* 0x000fe200000006ff */
[----:B------:R-:W-:Y:S01]  /*24430*/  BSSY B1, `(.L_x_2592) ;  /* 0x0000004000017945 */ /* 0x000fe20003800000 */
[----:B------:R-:W-:Y:S02]  /*24440*/  ISETP.NE.AND P1, PT, R6, RZ, PT ;  /* 0x000000ff0600720c */ /* 0x000fe40003f25270 */
[----:B------:R-:W1:Y:S02]  /*24450*/  SYNCS.PHASECHK.TRANS64.TRYWAIT P0, [R3+URZ+0x31c60], R0 ;  /* 0x031c6000030075a7 */ /* 0x000e64000800017f */
[----:B-1----:R-:W-:Y:S09]  /*24460*/  @!P0 BRA `(.L_x_2593) ;  /* 0x0000002c00808947 */ /* 0x002ff20003800000 */
.L_x_2688:
[----:B------:R-:W-:Y:S05]  /*24470*/  BSYNC B1 ;  /* 0x0000000000017941 */ /* 0x000fea0003800000 */
.L_x_2592:
        /* <DEDUP_REMOVED lines=9> */
.L_x_2595:
[----:B------:R-:W-:Y:S05]  /*24510*/  BSYNC B1 ;  /* 0x0000000000017941 */ /* 0x000fea0003800000 */
.L_x_2594:
        /* <DEDUP_REMOVED lines=10> */
.L_x_2596:
        /* <DEDUP_REMOVED lines=15> */
.L_x_2597:
        /* <DEDUP_REMOVED lines=15> */
.L_x_2598:
        /* <DEDUP_REMOVED lines=10> */
.L_x_2591:
[----:B------:R-:W-:Y:S05]  /*24840*/  BSYNC B0 ;  /* 0x0000000000007941 */ /* 0x000fea0003800000 */
.L_x_2590:
[----:B------:R-:W-:-:S05]  /*24850*/  VIADD R23, R23, 0x1 ;  /* 0x0000000117177836 */ /* 0x000fca0000000000 */
[----:B------:R-:W-:-:S04]  /*24860*/  ISETP.NE.AND P0, PT, R23, 0x2, PT ;  /* 0x000000021700780c */ /* 0x000fc80003f05270 */
[----:B------:R-:W-:Y:S02]  /*24870*/  SEL R0, RZ, 0x1, P0 ;  /* 0x00000001ff007807 */ /* 0x000fe40000000000 */
[----:B------:R-:W-:Y:S02]  /*24880*/  SEL R23, R23, RZ, P0 ;  /* 0x000000ff17177207 */ /* 0x000fe40000000000 */
[----:B------:R-:W-:-:S07]  /*24890*/  LOP3.LUT R27, R27, R0, RZ, 0x3c, !PT ;  /* 0x000000001b1b7212 */ /* 0x000fce00078e3cff */
.L_x_2514:
[----:B------:R-:W-:Y:S05]  /*248a0*/  BSYNC B7 ;  /* 0x0000000000077941 */ /* 0x000fea0003800000 */
.L_x_2512:
[----:B------:R-:W3:Y:S02]  /*248b0*/  LDL R0, [R1+0x44] ;  /* 0x0000440001007983 */ /* 0x000ee40000100800 */
[----:B---3--:R-:W-:-:S13]  /*248c0*/  LOP3.LUT P0, RZ, R0, 0x2, RZ, 0xc0, !PT ;  /* 0x0000000200ff7812 */ /* 0x008fda000780c0ff */
[----:B------:R-:W-:Y:S05]  /*248d0*/  @!P0 BRA `(.L_x_2599) ;  /* 0x0000000000248947 */ /* 0x000fea0003800000 */
[----:B------:R-:W-:Y:S05]  /*248e0*/  WARPSYNC.ALL ;  /* 0x0000000000007948 */ /* 0x000fea0003800000 */
[----:B------:R-:W3:Y:S08]  /*248f0*/  S2UR UR5, SR_CgaCtaId ;  /* 0x00000000000579c3 */ /* 0x000ef00000008800 */
[----:B------:R-:W-:Y:S06]  /*24900*/  BAR.SYNC.DEFER_BLOCKING 0x5, 0x200 ;  /* 0x0148000000007b1d */ /* 0x000fec0000010000 */
[----:B------:R-:W-:-:S02]  /*24910*/  UMOV UR4, 0x400 ;  /* 0x0000040000047882 */ /* 0x000fc40000000000 */
[----:B---3--:R-:W-:-:S06]  /*24920*/  ULEA UR4, UR5, UR4, 0x18 ;  /* 0x0000000405047291 */ /* 0x008fcc000f8ec03f */
[----:B-1----:R-:W-:-:S05]  /*24930*/  IMAD.U32 R22, RZ, RZ, UR4 ;  /* 0x00000004ff167e24 */ /* 0x002fca000f8e00ff */
[----:B------:R1:W3:Y:S01]  /*24940*/  LDS.128 R16, [R22+0x31cd0] ;  /* 0x031cd00016107984 */ /* 0x0002e20000000c00 */
[----:B------:R-:W-:Y:S06]  /*24950*/  BAR.ARV 0x4, 0x200 ;  /* 0x0108000000007b1d */ /* 0x000fec0000002000 */
[----:B------:R-:W-:Y:S05]  /*24960*/  BRA `(.L_x_2600) ;  /* 0x0000000800d87947 */ /* 0x000fea0003800000 */
.L_x_2599:
[----:B------:R-:W0:Y:S01]  /*24970*/  S2R R0, SR_TID.X ;  /* 0x0000000000007919 */ /* 0x000e220000002100 */
[----:B------:R-:W-:Y:S01]  /*24980*/  UMOV UR4, 0xffffffff ;  /* 0xffffffff00047882 */ /* 0x000fe20000000000 */
[----:B0-2---:R-:W-:-:S04]  /*24990*/  LOP3.LUT R7, R0, 0x1f, RZ, 0xc0, !PT ;  /* 0x0000001f00077812 */ /* 0x005fc800078ec0ff */
[----:B------:R-:W-:Y:S01]  /*249a0*/  ISETP.NE.AND P0, PT, R7, 0x1f, PT ;  /* 0x0000001f0700780c */ /* 0x000fe20003f05270 */
[----:B------:R-:W-:-:S12]  /*249b0*/  BRA.DIV UR4, `(.L_x_2601) ;  /* 0x0000002a04407947 */ /* 0x000fd8000b800000 */
[----:B------:R-:W-:Y:S01]  /*249c0*/  IMAD.IADD R5, R19, 0x1, R7 ;  /* 0x0000000113057824 */ /* 0x000fe200078e0207 */
[----:B------:R-:W-:Y:S01]  /*249d0*/  ULDC UR4, c[0x0][0xc3c] ;  /* 0x00030f0000047ab9 */ /* 0x000fe20000000800 */
[----:B------:R-:W-:-:S03]  /*249e0*/  ULDC.64 UR6, c[0x0][0x208] ;  /* 0x0000820000067ab9 */ /* 0x000fc60000000a00 */
[----:B------:R-:W-:-:S13]  /*249f0*/  ISETP.GE.OR P1, PT, R5, UR4, !P0 ;  /* 0x0000000405007c0c */ /* 0x000fda000c726670 */
[----:B-1----:R-:W0:Y:S02]  /*24a00*/  @!P1 LDC.64 R2, c[0x0][0xc80] ;  /* 0x00032000ff029b82 */ /* 0x002e240000000a00 */
        /* <DEDUP_REMOVED lines=27> */
.L_x_2698:
[----:B------:R-:W-:Y:S02]  /*24bc0*/  ULDC UR4, c[0x0][0xc38] ;  /* 0x00030e0000047ab9 */ /* 0x000fe40000000800 */
[----:B------:R-:W-:-:S04]  /*24bd0*/  IMAD.U32 R4, RZ, RZ, UR4 ;  /* 0x00000004ff047e24 */ /* 0x000fc8000f8e00ff */
[----:B-1----:R-:W-:-:S04]  /*24be0*/  IMAD R5, R14, R4, RZ ;  /* 0x000000040e057224 */ /* 0x002fc800078e02ff */
[----:B------:R-:W-:-:S05]  /*24bf0*/  IMAD.IADD R16, R16, 0x1, R5 ;  /* 0x0000000110107824 */ /* 0x000fca00078e0205 */
[----:B------:R-:W-:-:S13]  /*24c00*/  ISETP.GT.AND P6, PT, R16, R0, PT ;  /* 0x000000001000720c */ /* 0x000fda0003fc4270 */
[----:B------:R-:W-:Y:S05]  /*24c10*/  @P6 BRA `(.L_x_2602) ;  /* 0x0000000000a06947 */ /* 0x000fea0003800000 */
.L_x_2607:
        /* <DEDUP_REMOVED lines=11> */
[----:B0-----:R-:W0:Y:S01]  /*24cd0*/  LDC.64 R2, c[0x0][0xc80] ;  /* 0x00032000ff027b82 */ /* 0x001e220000000a00 */
[----:B------:R-:W-:Y:S01]  /*24ce0*/  ULDC.64 UR4, c[0x0][0x208] ;  /* 0x0000820000047ab9 */ /* 0x000fe20000000a00 */
[----:B0-----:R-:W-:-:S06]  /*24cf0*/  IMAD.WIDE R2, R5, 0x4, R2 ;  /* 0x0000000405027825 */ /* 0x001fcc00078e0202 */
[----:B------:R1:W5:Y:S02]  /*24d00*/  LDG.E R2, desc[UR4][R2.64] ;  /* 0x0000000402027981 */ /* 0x000364000c1e1900 */
.L_x_2605:
[----:B------:R-:W-:Y:S05]  /*24d10*/  BSYNC B0 ;  /* 0x0000000000007941 */ /* 0x000fea0003800000 */
.L_x_2604:
        /* <DEDUP_REMOVED lines=18> */
.L_x_2706:
[----:B------:R-:W-:Y:S02]  /*24e40*/  ULDC UR4, c[0x0][0xc38] ;  /* 0x00030e0000047ab9 */ /* 0x000fe40000000800 */
[----:B------:R-:W-:-:S04]  /*24e50*/  IMAD.U32 R4, RZ, RZ, UR4 ;  /* 0x00000004ff047e24 */ /* 0x000fc8000f8e00ff */
[----:B-1----:R-:W-:-:S04]  /*24e60*/  IMAD R5, R14, R4, RZ ;  /* 0x000000040e057224 */ /* 0x002fc800078e02ff */
[----:B------:R-:W-:-:S05]  /*24e70*/  IMAD.IADD R16, R5, 0x1, R16 ;  /* 0x0000000105107824 */ /* 0x000fca00078e0210 */
[----:B------:R-:W-:-:S13]  /*24e80*/  ISETP.GT.AND P6, PT, R16, R0, PT ;  /* 0x000000001000720c */ /* 0x000fda0003fc4270 */
[----:B------:R-:W-:Y:S05]  /*24e90*/  @!P6 BRA `(.L_x_2607) ;  /* 0xfffffffc0060e947 */ /* 0x000fea000383ffff */
.L_x_2602:
        /* <DEDUP_REMOVED lines=8> */
.L_x_2710:
[----:B------:R-:W-:Y:S01]  /*24f20*/  ISETP.NE.AND P0, PT, R5, RZ, PT ;  /* 0x000000ff0500720c */ /* 0x000fe20003f05270 */
[----:B------:R-:W-:-:S12]  /*24f30*/  IMAD.MOV.U32 R5, RZ, RZ, RZ ;  /* 0x000000ffff057224 */ /* 0x000fd800078e00ff */
[----:B------:R-:W-:Y:S05]  /*24f40*/  @!P0 BRA `(.L_x_2609) ;  /* 0x0000000000108947 */ /* 0x000fea0003800000 */
[----:B------:R-:W-:Y:S01]  /*24f50*/  UMOV UR4, 0xffffffff ;  /* 0xffffffff00047882 */ /* 0x000fe20000000000 */
[----:B------:R-:W-:Y:S02]  /*24f60*/  VIADD R12, R6, 0xffffffff ;  /* 0xffffffff060c7836 */ /* 0x000fe40000000000 */
[----:B------:R-:W-:Y:S05]  /*24f70*/  BRA.DIV UR4, `(.L_x_2610) ;  /* 0x0000002a04fc7947 */ /* 0x000fea000b800000 */
[----:B------:R3:W4:Y:S02]  /*24f80*/  SHFL.IDX PT, R5, R3, R12, 0x1f ;  /* 0x00001f0c03057589 */ /* 0x00072400000e0000 */
.L_x_2609:
[----:B01-3--:R-:W0:Y:S01]  /*24f90*/  LDC.64 R2, c[0x0][0xc90] ;  /* 0x00032400ff027b82 */ /* 0x00be220000000a00 */
[----:B------:R-:W-:Y:S01]  /*24fa0*/  IMAD.IADD R19, R6, 0x1, R19 ;  /* 0x0000000106137824 */ /* 0x000fe200078e0213 */
[----:B------:R-:W-:-:S03]  /*24fb0*/  ULDC.64 UR4, c[0x0][0x208] ;  /* 0x0000820000047ab9 */ /* 0x000fc60000000a00 */
[----:B0-----:R-:W-:-:S05]  /*24fc0*/  IMAD.WIDE R2, R19, 0x4, R2 ;  /* 0x0000000413027825 */ /* 0x001fca00078e0202 */
[----:B------:R-:W2:Y:S01]  /*24fd0*/  LDG.E R7, desc[UR4][R2.64] ;  /* 0x0000000402077981 */ /* 0x000ea2000c1e1900 */
[----:B----4-:R-:W-:Y:S02]  /*24fe0*/  IMAD R16, R5, R4, R16 ;  /* 0x0000000405107224 */ /* 0x010fe400078e0210 */
[----:B--2---:R-:W-:-:S05]  /*24ff0*/  IMAD R6, R17, R7, RZ ;  /* 0x0000000711067224 */ /* 0x004fca00078e02ff */
[----:B------:R-:W-:-:S04]  /*25000*/  IABS R8, R6 ;  /* 0x0000000600087213 */ /* 0x000fc80000000000 */
[----:B------:R-:W0:Y:S08]  /*25010*/  I2F.RP R9, R8 ;  /* 0x0000000800097306 */ /* 0x000e300000209400 */
[----:B0-----:R-:W0:Y:S02]  /*25020*/  MUFU.RCP R9, R9 ;  /* 0x0000000900097308 */ /* 0x001e240000001000 */
[----:B0-----:R-:W-:-:S06]  /*25030*/  VIADD R10, R9, 0xffffffe ;  /* 0x0ffffffe090a7836 */ /* 0x001fcc0000000000 */
[----:B------:R-:W0:Y:S02]  /*25040*/  F2I.FTZ.U32.TRUNC.NTZ R3, R10 ;  /* 0x0000000a00037305 */ /* 0x000e24000021f000 */
[----:B0-----:R-:W-:-:S04]  /*25050*/  IMAD.MOV R2, RZ, RZ, -R3 ;  /* 0x000000ffff027224 */ /* 0x001fc800078e0a03 */
[----:B------:R-:W-:Y:S02]  /*25060*/  IMAD R5, R2, R8, RZ ;  /* 0x0000000802057224 */ /* 0x000fe400078e02ff */
[----:B------:R-:W-:-:S04]  /*25070*/  IMAD.MOV.U32 R2, RZ, RZ, RZ ;  /* 0x000000ffff027224 */ /* 0x000fc800078e00ff */
        /* <DEDUP_REMOVED lines=21> */
[----:B------:R-:W-:Y:S01]  /*251d0*/  VIADDMNMX R4, R3, R4, R7, PT ;  /* 0x0000000403047246 */ /* 0x000fe20003800107 */
[----:B------:R-:W-:-:S03]  /*251e0*/  IMAD.IADD R0, R5, 0x1, R0 ;  /* 0x0000000105007824 */ /* 0x000fc600078e0200 */
        /* <DEDUP_REMOVED lines=23> */
[----:B------:R-:W-:Y:S01]  /*25360*/  @!P1 LOP3.LUT R3, RZ, R4, RZ, 0x33, !PT ;  /* 0x00000004ff039212 */ /* 0x000fe200078e33ff */
[----:B------:R-:W-:-:S04]  /*25370*/  IMAD.MOV R4, RZ, RZ, -R4 ;  /* 0x000000ffff047224 */ /* 0x000fc800078e0a04 */
[----:B------:R-:W-:Y:S01]  /*25380*/  IMAD R18, R3, R4, R0 ;  /* 0x0000000403127224 */ /* 0x000fe200078e0200 */
[----:B------:R-:W-:-:S05]  /*25390*/  LOP3.LUT R0, RZ, R3, RZ, 0x33, !PT ;  /* 0x00000003ff007212 */ /* 0x000fca00078e33ff */
[----:B------:R-:W-:Y:S01]  /*253a0*/  IMAD.IADD R17, R17, 0x1, R0 ;  /* 0x0000000111117824 */ /* 0x000fe200078e0200 */
[----:B------:R-:W-:Y:S06]  /*253b0*/  BRA `(.L_x_2611) ;  /* 0x00000000001c7947 */ /* 0x000fec0003800000 */
.L_x_2603:
[----:B------:R-:W-:Y:S01]  /*253c0*/  UMOV UR4, URZ ;  /* 0x0000003f00047c82 */ /* 0x000fe20008000000 */
[----:B------:R-:W-:Y:S01]  /*253d0*/  UMOV UR5, URZ ;  /* 0x0000003f00057c82 */ /* 0x000fe20008000000 */
[----:B------:R-:W-:Y:S01]  /*253e0*/  ULDC UR6, c[0x0][0xc3c] ;  /* 0x00030f0000067ab9 */ /* 0x000fe20000000800 */
[----:B------:R-:W-:Y:S02]  /*253f0*/  IMAD.MOV.U32 R16, RZ, RZ, R0 ;  /* 0x000000ffff107224 */ /* 0x000fe400078e0000 */
[----:B------:R-:W-:Y:S02]  /*25400*/  IMAD.U32 R17, RZ, RZ, UR4 ;  /* 0x00000004ff117e24 */ /* 0x000fe4000f8e00ff */
[----:B------:R-:W-:Y:S02]  /*25410*/  IMAD.U32 R18, RZ, RZ, UR5 ;  /* 0x00000005ff127e24 */ /* 0x000fe4000f8e00ff */
[----:B------:R-:W-:-:S07]  /*25420*/  IMAD.U32 R19, RZ, RZ, UR6 ;  /* 0x00000006ff137e24 */ /* 0x000fce000f8e00ff */
.L_x_2611:
        /* <DEDUP_REMOVED lines=10> */
.L_x_2600:
[----:B------:R-:W-:Y:S02]  /*254d0*/  ULDC UR4, c[0x0][0xc3c] ;  /* 0x00030f0000047ab9 */ /* 0x000fe40000000800 */
[----:B---3--:R-:W-:-:S13]  /*254e0*/  ISETP.GE.AND P0, PT, R19, UR4, PT ;  /* 0x0000000413007c0c */ /* 0x008fda000bf06270 */
[----:B------:R-:W-:Y:S05]  /*254f0*/  @!P0 BRA `(.L_x_2612) ;  /* 0xffffff94001c8947 */ /* 0x000fea000383ffff */
[----:B------:R-:W-:Y:S05]  /*25500*/  BSYNC B8 ;  /* 0x0000000000087941 */ /* 0x000fea0003800000 */
.L_x_2468:
[----:B--2---:R-:W2:Y:S01]  /*25510*/  LDL.LU R0, [R1+0x2c] ;  /* 0x00002c0001007983 */ /* 0x004ea20000300800 */
[----:B------:R-:W-:Y:S01]  /*25520*/  BSSY B0, `(.L_x_2613) ;  /* 0x000000b000007945 */ /* 0x000fe20003800000 */
[----:B------:R-:W3:Y:S01]  /*25530*/  S2R R5, SR_CgaCtaId ;  /* 0x0000000000057919 */ /* 0x000ee20000008800 */
[----:B--2---:R-:W-:-:S05]  /*25540*/  VIADD R0, R0, 0x1 ;  /* 0x0000000100007836 */ /* 0x004fca0000000000 */
[----:B0-----:R-:W-:-:S04]  /*25550*/  LEA.HI R2, R0, R0, RZ, 0x1 ;  /* 0x0000000000027211 */ /* 0x001fc800078f08ff */
[----:B------:R-:W-:Y:S02]  /*25560*/  LOP3.LUT R3, R2, 0xfffffffe, RZ, 0xc0, !PT ;  /* 0xfffffffe02037812 */ /* 0x000fe400078ec0ff */
[----:B------:R-:W-:-:S03]  /*25570*/  MOV R2, 0x400 ;  /* 0x0000040000027802 */ /* 0x000fc60000000f00 */
[----:B------:R-:W-:Y:S01]  /*25580*/  IMAD.IADD R0, R0, 0x1, -R3 ;  /* 0x0000000100007824 */ /* 0x000fe200078e0a03 */
[----:B---3--:R-:W-:-:S04]  /*25590*/  LEA R9, R5, R2, 0x18 ;  /* 0x0000000205097211 */ /* 0x008fc800078ec0ff */
[----:B------:R-:W-:-:S04]  /*255a0*/  SHF.L.U32 R0, R0, 0x1f, RZ ;  /* 0x0000001f00007819 */ /* 0x000fc800000006ff */
[----:B------:R-:W0:Y:S02]  /*255b0*/  SYNCS.PHASECHK.TRANS64.TRYWAIT P0, [R9+URZ+0x31c20], R0 ;  /* 0x031c2000090075a7 */ /* 0x000e24000800017f */
[----:B0-----:R-:W-:Y:S05]  /*255c0*/  @!P0 BRA `(.L_x_2614) ;  /* 0x0000002400908947 */ /* 0x001fea0003800000 */
.L_x_2713:
[----:B------:R-:W-:Y:S05]  /*255d0*/  BSYNC B0 ;  /* 0x0000000000007941 */ /* 0x000fea0003800000 */
.L_x_2613:
[----:B------:R-:W-:-:S03]  /*255e0*/  UMOV UR4, 0xffffffff ;  /* 0xffffffff00047882 */ /* 0x000fc60000000000 */
[----:B------:R-:W-:Y:S05]  /*255f0*/  BRA.DIV UR4, `(.L_x_2615) ;  /* 0x0000002604987947 */ /* 0x000fea000b800000 */
[----:B0-----:R-:W0:Y:S02]  /*25600*/  S2R R0, SR_TID.X ;  /* 0x0000000000007919 */ /* 0x001e240000002100 */
[----:B0-----:R-:W-:-:S04]  /*25610*/  SHF.R.U32.HI R0, RZ, 0x5, R0 ;  /* 0x00000005ff007819 */ /* 0x001fc80000011600 */
[----:B------:R-:W-:-:S05]  /*25620*/  LOP3.LUT R0, R0, 0x3, RZ, 0xc0, !PT ;  /* 0x0000000300007812 */ /* 0x000fca00078ec0ff */
[----:B------:R0:W2:Y:S02]  /*25630*/  SHFL.IDX PT, R14, R0, RZ, 0x1f ;  /* 0x00001fff000e7589 */ /* 0x0000a400000e0000 */
.L_x_2716:
[----:B--2---:R-:W-:-:S13]  /*25640*/  ISETP.NE.AND P0, PT, R14, RZ, PT ;  /* 0x000000ff0e00720c */ /* 0x004fda0003f05270 */
[----:B------:R-:W-:Y:S05]  /*25650*/  @P0 BRA `(.L_x_2310) ;  /* 0x0000000000900947 */ /* 0x000fea0003800000 */
[----:B------:R-:W-:-:S03]  /*25660*/  UMOV UR4, 0xffffffff ;  /* 0xffffffff00047882 */ /* 0x000fc60000000000 */
[----:B------:R-:W-:Y:S05]  /*25670*/  BRA.DIV UR4, `(.L_x_2616) ;  /* 0x0000002604ac7947 */ /* 0x000fea000b800000 */
[----:B------:R-:W-:-:S13]  /*25680*/  ELECT P6, URZ, PT ;  /* 0x00000000003f782f */ /* 0x000fda00038c0000 */
.L_x_2719:
        /* <DEDUP_REMOVED lines=8> */
.L_x_2617:
        /* <DEDUP_REMOVED lines=12> */
.L_x_2720:
[----:B------:R-:W2:Y:S02]  /*257d0*/  SYNCS.PHASECHK.TRANS64.TRYWAIT P0, [R7+URZ], R2 ;  /* 0x00000002070075a7 */ /* 0x000ea4000800017f */
[----:B--2---:R-:W-:Y:S05]  /*257e0*/  @!P0 BRA `(.L_x_2619) ;  /* 0x0000002400848947 */ /* 0x004fea0003800000 */
.L_x_2721:
[----:B------:R-:W-:Y:S05]  /*257f0*/  @!P2 BRA `(.L_x_2620) ;  /* 0x000000000004a947 */ /* 0x000fea0003800000 */
[----:B------:R-:W-:Y:S01]  /*25800*/  BPT.TRAP 0x1 ;  /* 0x000000040000795c */ /* 0x000fe20000300000 */
.L_x_2620:
[----:B------:R-:W-:-:S04]  /*25810*/  VIADD R0, R9, 0x31c60 ;  /* 0x00031c6009007836 */ /* 0x000fc80000000000 */
[----:B------:R-:W-:-:S04]  /*25820*/  IMAD R4, R23, 0x8, R0 ;  /* 0x0000000817047824 */ /* 0x000fc800078e0200 */
[----:B------:R-:W3:Y:S02]  /*25830*/  SYNCS.PHASECHK.TRANS64.TRYWAIT P0, [R4+URZ], R3 ;  /* 0x00000003040075a7 */ /* 0x000ee4000800017f */
[----:B---3--:R-:W-:Y:S05]  /*25840*/  @!P0 BRA `(.L_x_2621) ;  /* 0x0000002400808947 */ /* 0x008fea0003800000 */
.L_x_2722:
[----:B------:R-:W-:-:S07]  /*25850*/  IMAD R5, R5, 0x8, R0 ;  /* 0x0000000805057824 */ /* 0x000fce00078e0200 */
.L_x_2622:
[----:B------:R0:W0:Y:S02]  /*25860*/  SYNCS.PHASECHK.TRANS64.TRYWAIT P0, [R5+URZ], R2 ;  /* 0x00000002050075a7 */ /* 0x000024000800017f */
[----:B0-----:R-:W-:Y:S05]  /*25870*/  @!P0 NANOSLEEP.SYNCS 0x989680 ;  /* 0x009896800000895d */ /* 0x001fea0003900000 */
[----:B------:R-:W0:Y:S02]  /*25880*/  @!P0 SYNCS.PHASECHK.TRANS64 P0, [R5+URZ], R2 ;  /* 0x00000002050085a7 */ /* 0x000e24000800007f */
[----:B0-----:R-:W-:Y:S05]  /*25890*/  @!P0 BRA `(.L_x_2622) ;  /* 0xfffffffc00f08947 */ /* 0x001fea000383ffff */
.L_x_2310:
[----:B------:R-:W-:Y:S05]  /*258a0*/  BSYNC B9 ;  /* 0x0000000000097941 */ /* 0x000fea0003800000 */
.L_x_2307:
[----:B------:R-:W-:Y:S05]  /*258b0*/  EXIT ;  /* 0x000000000000794d */ /* 0x000fea0003800000 */
.L_x_2326:
[----:B0-----:R0:W1:Y:S02]  /*258c0*/  SYNCS.PHASECHK.TRANS64.TRYWAIT P5, [R26+URZ+0x31c90], R92 ;  /* 0x031c905c1a0075a7 */ /* 0x00106400080a017f */
[----:B-1----:R-:W-:Y:S05]  /*258d0*/  @!P5 NANOSLEEP.SYNCS 0x989680 ;  /* 0x009896800000d95d */ /* 0x002fea0003900000 */
[----:B------:R-:W1:Y:S02]  /*258e0*/  @!P5 SYNCS.PHASECHK.TRANS64 P5, [R26+URZ+0x31c90], R92 ;  /* 0x031c905c1a00d5a7 */ /* 0x000e6400080a007f */
[----:B-1----:R-:W-:Y:S05]  /*258f0*/  @!P5 BRA `(.L_x_2326) ;  /* 0xfffffffc00f0d947 */ /* 0x002fea000383ffff */
[----:B------:R-:W-:Y:S05]  /*25900*/  BRA `(.L_x_2623) ;  /* 0xfffffdd800487947 */ /* 0x000fea000383ffff */
.L_x_2354:
[----:B0-----:R0:W1:Y:S02]  /*25910*/  SYNCS.PHASECHK.TRANS64.TRYWAIT P5, [R26+URZ+0x31c90], R92 ;  /* 0x031c905c1a0075a7 */ /* 0x00106400080a017f */
[----:B-1----:R-:W-:Y:S05]  /*25920*/  @!P5 NANOSLEEP.SYNCS 0x989680 ;  /* 0x009896800000d95d */ /* 0x002fea0003900000 */
[----:B------:R-:W1:Y:S02]  /*25930*/  @!P5 SYNCS.PHASECHK.TRANS64 P5, [R26+URZ+0x31c90], R92 ;  /* 0x031c905c1a00d5a7 */ /* 0x000e6400080a007f */
[----:B-1----:R-:W-:Y:S05]  /*25940*/  @!P5 BRA `(.L_x_2354) ;  /* 0xfffffffc00f0d947 */ /* 0x002fea000383ffff */
[----:B------:R-:W-:Y:S05]  /*25950*/  BRA `(.L_x_2624) ;  /* 0xfffffdf4002c7947 */ /* 0x000fea000383ffff */
.L_x_2367:
[----:B0-----:R0:W1:Y:S02]  /*25960*/  SYNCS.PHASECHK.TRANS64.TRYWAIT P4, [R26+URZ+0x31c90], R92 ;  /* 0x031c905c1a0075a7 */ /* 0x001064000808017f */
[----:B-1----:R-:W-:Y:S05]  /*25970*/  @!P4 NANOSLEEP.SYNCS 0x989680 ;  /* 0x009896800000c95d */ /* 0x002fea0003900000 */
[----:B------:R-:W1:Y:S02]  /*25980*/  @!P4 SYNCS.PHASECHK.TRANS64 P4, [R26+URZ+0x31c90], R92 ;  /* 0x031c905c1a00c5a7 */ /* 0x000e64000808007f */
[----:B-1----:R-:W-:Y:S05]  /*25990*/  @!P4 BRA `(.L_x_2367) ;  /* 0xfffffffc00f0c947 */ /* 0x002fea000383ffff */
[----:B------:R-:W-:Y:S05]  /*259a0*/  BRA `(.L_x_2625) ;  /* 0xfffffe0c00f07947 */ /* 0x000fea000383ffff */
.L_x_2371:
[----:B--2---:R2:W3:Y:S02]  /*259b0*/  SYNCS.PHASECHK.TRANS64.TRYWAIT P3, [R26+URZ+0x31cb0], R92 ;  /* 0x031cb05c1a0075a7 */ /* 0x0044e4000806017f */
[----:B---3--:R-:W-:Y:S05]  /*259c0*/  @!P3 NANOSLEEP.SYNCS 0x989680 ;  /* 0x009896800000b95d */ /* 0x008fea0003900000 */
[----:B------:R-:W3:Y:S02]  /*259d0*/  @!P3 SYNCS.PHASECHK.TRANS64 P3, [R26+URZ+0x31cb0], R92 ;  /* 0x031cb05c1a00b5a7 */ /* 0x000ee4000806007f */
[----:B---3--:R-:W-:Y:S05]  /*259e0*/  @!P3 BRA `(.L_x_2371) ;  /* 0xfffffffc00f0b947 */ /* 0x008fea000383ffff */
[----:B------:R-:W-:Y:S05]  /*259f0*/  BRA `(.L_x_2626) ;  /* 0xfffffe10008c7947 */ /* 0x000fea000383ffff */
.L_x_2377:
        /* <DEDUP_REMOVED lines=10> */
[----:B-1---5:R-:W-:Y:S05]  /*25aa0*/  WARPSYNC.COLLECTIVE R15, `(.L_x_2628) ;  /* 0x000000000f087348 */ /* 0x022fea0003c00000 */
[----:B------:R0:W2:Y:S02]  /*25ab0*/  SHFL.IDX P6, R14, R13, R12, R11 ;  /* 0x0000000c0d0e7389 */ /* 0x0000a400000c000b */
[----:B012--5:R-:W-:Y:S01]  /*25ac0*/  ENDCOLLECTIVE ;  /* 0x000000000000791b */ /* 0x027fe20003800000 */
.L_x_2628:
[----:B------:R-:W-:Y:S05]  /*25ad0*/  BSYNC B0 ;  /* 0x0000000000007941 */ /* 0x000fea0003800000 */
.L_x_2627:
[----:B------:R0:W-:Y:S01]  /*25ae0*/  STL [R1+0x64], R14 ;  /* 0x0000640e01007387 */ /* 0x0001e20000100800 */
[----:B------:R-:W-:Y:S05]  /*25af0*/  BRA `(.L_x_2629) ;  /* 0xfffffe1800247947 */ /* 0x000fea000383ffff */
.L_x_2388:
[----:B------:R-:W-:Y:S01]  /*25b00*/  BSSY B1, `(.L_x_2630) ;  /* 0x0000007000017945 */ /* 0x000fe20003800000 */
[----:B------:R-:W-:Y:S02]  /*25b10*/  IMAD.MOV.U32 R12, RZ, RZ, RZ ;  /* 0x000000ffff0c7224 */ /* 0x000fe400078e00ff */
[----:B------:R-:W-:Y:S02]  /*25b20*/  IMAD.MOV.U32 R11, RZ, RZ, 0x1e1f ;  /* 0x00001e1fff0b7424 */ /* 0x000fe400078e00ff */
[----:B------:R-:W-:-:S07]  /*25b30*/  IMAD.MOV.U32 R15, RZ, RZ, -0x1 ;  /* 0xffffffffff0f7424 */ /* 0x000fce00078e00ff */
[----:B01----:R-:W-:Y:S05]  /*25b40*/  WARPSYNC.COLLECTIVE R15, `(.L_x_2631) ;  /* 0x000000000f087348 */ /* 0x003fea0003c00000 */
[----:B0-----:R0:W2:Y:S02]  /*25b50*/  SHFL.IDX P6, R14, R13, R12, R11 ;  /* 0x0000000c0d0e7389 */ /* 0x0010a400000c000b */
[----:B012---:R-:W-:Y:S01]  /*25b60*/  ENDCOLLECTIVE ;  /* 0x000000000000791b */ /* 0x007fe20003800000 */
.L_x_2631:
[----:B------:R-:W-:Y:S05]  /*25b70*/  BSYNC B1 ;  /* 0x0000000000017941 */ /* 0x000fea0003800000 */
.L_x_2630:
        /* <DEDUP_REMOVED lines=8> */
.L_x_2632:
[----:B------:R-:W-:Y:S02]  /*25c00*/  IMAD.MOV.U32 R13, RZ, RZ, R5 ;  /* 0x000000ffff0d7224 */ /* 0x000fe400078e0005 */
[----:B------:R-:W-:-:S07]  /*25c10*/  IMAD.MOV.U32 R0, RZ, RZ, R14 ;  /* 0x000000ffff007224 */ /* 0x000fce00078e000e */
[----:B------:R-:W-:Y:S05]  /*25c20*/  WARPSYNC.COLLECTIVE R15, `(.L_x_2633) ;  /* 0x000000000f087348 */ /* 0x000fea0003c00000 */
[----:B------:R0:W1:Y:S02]  /*25c30*/  SHFL.IDX P6, R14, R13, R12, R11 ;  /* 0x0000000c0d0e7389 */ /* 0x00006400000c000b */
[----:B01----:R-:W-:Y:S01]  /*25c40*/  ENDCOLLECTIVE ;  /* 0x000000000000791b */ /* 0x003fe20003800000 */
.L_x_2633:
[----:B------:R-:W-:Y:S02]  /*25c50*/  IMAD.MOV.U32 R13, RZ, RZ, R4 ;  /* 0x000000ffff0d7224 */ /* 0x000fe400078e0004 */
[----:B------:R-:W-:-:S07]  /*25c60*/  IMAD.MOV.U32 R5, RZ, RZ, R14 ;  /* 0x000000ffff057224 */ /* 0x000fce00078e000e */
[----:B------:R-:W-:Y:S05]  /*25c70*/  WARPSYNC.COLLECTIVE R15, `(.L_x_2634) ;  /* 0x000000000f087348 */ /* 0x000fea0003c00000 */
[----:B------:R0:W1:Y:S02]  /*25c80*/  SHFL.IDX P6, R14, R13, R12, R11 ;  /* 0x0000000c0d0e7389 */ /* 0x00006400000c000b */
[----:B01----:R-:W-:Y:S01]  /*25c90*/  ENDCOLLECTIVE ;  /* 0x000000000000791b */ /* 0x003fe20003800000 */
.L_x_2634:
[----:B------:R-:W-:Y:S05]  /*25ca0*/  BRA `(.L_x_2635) ;  /* 0xfffffe1c00a87947 */ /* 0x000fea000383ffff */
.L_x_2392:
[----:B0-----:R0:W1:Y:S02]  /*25cb0*/  SYNCS.PHASECHK.TRANS64.TRYWAIT P1, [R16+URZ+0x31c00], R3 ;  /* 0x031c0003100075a7 */ /* 0x001064000802017f */
[----:B-1----:R-:W-:Y:S05]  /*25cc0*/  @!P1 NANOSLEEP.SYNCS 0x989680 ;  /* 0x009896800000995d */ /* 0x002fea0003900000 */
[----:B------:R-:W1:Y:S02]  /*25cd0*/  @!P1 SYNCS.PHASECHK.TRANS64 P1, [R16+URZ+0x31c00], R3 ;  /* 0x031c0003100095a7 */ /* 0x000e64000802007f */
[----:B-1----:R-:W-:Y:S05]  /*25ce0*/  @!P1 BRA `(.L_x_2392) ;  /* 0xfffffffc00f09947 */ /* 0x002fea000383ffff */
[----:B------:R-:W-:Y:S05]  /*25cf0*/  BRA `(.L_x_2636) ;  /* 0xfffffe2400f87947 */ /* 0x000fea000383ffff */
.L_x_2404:
[----:B------:R-:W-:Y:S01]  /*25d00*/  BSSY B1, `(.L_x_2637) ;  /* 0x0000007000017945 */ /* 0x000fe20003800000 */
[----:B------:R-:W-:Y:S02]  /*25d10*/  IMAD.MOV.U32 R12, RZ, RZ, RZ ;  /* 0x000000ffff0c7224 */ /* 0x000fe400078e00ff */
[----:B------:R-:W-:Y:S02]  /*25d20*/  IMAD.MOV.U32 R11, RZ, RZ, 0x1e1f ;  /* 0x00001e1fff0b7424 */ /* 0x000fe400078e00ff */
[----:B------:R-:W-:-:S07]  /*25d30*/  IMAD.MOV.U32 R15, RZ, RZ, -0x1 ;  /* 0xffffffffff0f7424 */ /* 0x000fce00078e00ff */
[----:B-1----:R-:W-:Y:S05]  /*25d40*/  WARPSYNC.COLLECTIVE R15, `(.L_x_2638) ;  /* 0x000000000f087348 */ /* 0x002fea0003c00000 */
[----:B------:R0:W2:Y:S02]  /*25d50*/  SHFL.IDX P6, R14, R13, R12, R11 ;  /* 0x0000000c0d0e7389 */ /* 0x0000a400000c000b */
[----:B012---:R-:W-:Y:S01]  /*25d60*/  ENDCOLLECTIVE ;  /* 0x000000000000791b */ /* 0x007fe20003800000 */
.L_x_2638:
[----:B------:R-:W-:Y:S05]  /*25d70*/  BSYNC B1 ;  /* 0x0000000000017941 */ /* 0x000fea0003800000 */
.L_x_2637:
        /* <DEDUP_REMOVED lines=8> */
.L_x_2639:
[----:B------:R-:W-:Y:S02]  /*25e00*/  IMAD.MOV.U32 R37, RZ, RZ, R3 ;  /* 0x000000ffff257224 */ /* 0x000fe400078e0003 */
[----:B------:R-:W-:Y:S02]  /*25e10*/  IMAD.MOV.U32 R13, RZ, RZ, R5 ;  /* 0x000000ffff0d7224 */ /* 0x000fe400078e0005 */
[----:B------:R-:W-:-:S07]  /*25e20*/  IMAD.MOV.U32 R0, RZ, RZ, R14 ;  /* 0x000000ffff007224 */ /* 0x000fce00078e000e */
[----:B------:R-:W-:Y:S05]  /*25e30*/  WARPSYNC.COLLECTIVE R15, `(.L_x_2640) ;  /* 0x000000000f087348 */ /* 0x000fea0003c00000 */
[----:B------:R0:W1:Y:S02]  /*25e40*/  SHFL.IDX P6, R14, R13, R12, R11 ;  /* 0x0000000c0d0e7389 */ /* 0x00006400000c000b */
[----:B01----:R-:W-:Y:S01]  /*25e50*/  ENDCOLLECTIVE ;  /* 0x000000000000791b */ /* 0x003fe20003800000 */
.L_x_2640:
[----:B------:R-:W-:Y:S02]  /*25e60*/  IMAD.MOV.U32 R36, RZ, RZ, R0 ;  /* 0x000000ffff247224 */ /* 0x000fe400078e0000 */
[----:B------:R-:W-:Y:S02]  /*25e70*/  IMAD.MOV.U32 R13, RZ, RZ, R4 ;  /* 0x000000ffff0d7224 */ /* 0x000fe400078e0004 */
[----:B------:R-:W-:-:S07]  /*25e80*/  IMAD.MOV.U32 R5, RZ, RZ, R14 ;  /* 0x000000ffff057224 */ /* 0x000fce00078e000e */
[----:B------:R-:W-:Y:S05]  /*25e90*/  WARPSYNC.COLLECTIVE R15, `(.L_x_2641) ;  /* 0x000000000f087348 */ /* 0x000fea0003c00000 */
[----:B------:R0:W1:Y:S02]  /*25ea0*/  SHFL.IDX P6, R14, R13, R12, R11 ;  /* 0x0000000c0d0e7389 */ /* 0x00006400000c000b */
[----:B01----:R-:W-:Y:S01]  /*25eb0*/  ENDCOLLECTIVE ;  /* 0x000000000000791b */ /* 0x003fe20003800000 */
.L_x_2641:
[----:B------:R-:W-:Y:S05]  /*25ec0*/  BRA `(.L_x_2642) ;  /* 0xfffffe3c00307947 */ /* 0x000fea000383ffff */
.L_x_2408:
[----:B0-----:R0:W1:Y:S02]  /*25ed0*/  SYNCS.PHASECHK.TRANS64.TRYWAIT P1, [R16+URZ+0x31c00], R3 ;  /* 0x031c0003100075a7 */ /* 0x001064000802017f */
[----:B-1----:R-:W-:Y:S05]  /*25ee0*/  @!P1 NANOSLEEP.SYNCS 0x989680 ;  /* 0x009896800000995d */ /* 0x002fea0003900000 */
[----:B------:R-:W1:Y:S02]  /*25ef0*/  @!P1 SYNCS.PHASECHK.TRANS64 P1, [R16+URZ+0x31c00], R3 ;  /* 0x031c0003100095a7 */ /* 0x000e64000802007f */
[----:B-1----:R-:W-:Y:S05]  /*25f00*/  @!P1 BRA `(.L_x_2408) ;  /* 0xfffffffc00f09947 */ /* 0x002fea000383ffff */
[----:B------:R-:W-:Y:S05]  /*25f10*/  BRA `(.L_x_2643) ;  /* 0xfffffe4000d47947 */ /* 0x000fea000383ffff */
.L_x_2416:
[----:B--2---:R2:W3:Y:S02]  /*25f20*/  SYNCS.PHASECHK.TRANS64.TRYWAIT P2, [R0+URZ+0x31c30], R3 ;  /* 0x031c3003000075a7 */ /* 0x0044e4000804017f */
[----:B---3--:R-:W-:Y:S05]  /*25f30*/  @!P2 NANOSLEEP.SYNCS 0x989680 ;  /* 0x009896800000a95d */ /* 0x008fea0003900000 */
[----:B------:R-:W3:Y:S02]  /*25f40*/  @!P2 SYNCS.PHASECHK.TRANS64 P2, [R0+URZ+0x31c30], R3 ;  /* 0x031c30030000a5a7 */ /* 0x000ee4000804007f */
[----:B---3--:R-:W-:Y:S05]  /*25f50*/  @!P2 BRA `(.L_x_2416) ;  /* 0xfffffffc00f0a947 */ /* 0x008fea000383ffff */
[----:B------:R-:W-:Y:S05]  /*25f60*/  BRA `(.L_x_2415) ;  /* 0xfffffe5800b07947 */ /* 0x000fea000383ffff */
.L_x_2422:
[----:B-1----:R1:W2:Y:S02]  /*25f70*/  SYNCS.PHASECHK.TRANS64.TRYWAIT P3, [R72+URZ+0x31c30], R73 ;  /* 0x031c3049480075a7 */ /* 0x0022a4000806017f */
[----:B--2---:R-:W-:Y:S05]  /*25f80*/  @!P3 NANOSLEEP.SYNCS 0x989680 ;  /* 0x009896800000b95d */ /* 0x004fea0003900000 */
[----:B------:R-:W2:Y:S02]  /*25f90*/  @!P3 SYNCS.PHASECHK.TRANS64 P3, [R72+URZ+0x31c30], R73 ;  /* 0x031c30494800b5a7 */ /* 0x000ea4000806007f */
[----:B--2---:R-:W-:Y:S05]  /*25fa0*/  @!P3 BRA `(.L_x_2422) ;  /* 0xfffffffc00f0b947 */ /* 0x004fea000383ffff */
[----:B------:R-:W-:Y:S05]  /*25fb0*/  BRA `(.L_x_2421) ;  /* 0xfffffea800007947 */ /* 0x000fea000383ffff */
.L_x_2427:
[----:B-1----:R1:W2:Y:S02]  /*25fc0*/  SYNCS.PHASECHK.TRANS64.TRYWAIT P2, [R145+URZ+0x31c50], R21 ;  /* 0x031c5015910075a7 */ /* 0x0022a4000804017f */
[----:B--2---:R-:W-:Y:S05]  /*25fd0*/  @!P2 NANOSLEEP.SYNCS 0x989680 ;  /* 0x009896800000a95d */ /* 0x004fea0003900000 */
[----:B------:R-:W2:Y:S02]  /*25fe0*/  @!P2 SYNCS.PHASECHK.TRANS64 P2, [R145+URZ+0x31c50], R21 ;  /* 0x031c50159100a5a7 */ /* 0x000ea4000804007f */
[----:B--2---:R-:W-:Y:S05]  /*25ff0*/  @!P2 BRA `(.L_x_2427) ;  /* 0xfffffffc00f0a947 */ /* 0x004fea000383ffff */
[----:B------:R-:W-:Y:S05]  /*26000*/  BRA `(.L_x_2426) ;  /* 0xfffffec800b07947 */ /* 0x000fea000383ffff */
.L_x_2434:
[----:B--2---:R2:W3:Y:S02]  /*26010*/  SYNCS.PHASECHK.TRANS64.TRYWAIT P3, [R21+URZ+0x31c30], R72 ;  /* 0x031c3048150075a7 */ /* 0x0044e4000806017f */
[----:B---3--:R-:W-:Y:S05]  /*26020*/  @!P3 NANOSLEEP.SYNCS 0x989680 ;  /* 0x009896800000b95d */ /* 0x008fea0003900000 */
[----:B------:R-:W3:Y:S02]  /*26030*/  @!P3 SYNCS.PHASECHK.TRANS64 P3, [R21+URZ+0x31c30], R72 ;  /* 0x031c30481500b5a7 */ /* 0x000ee4000806007f */
[----:B---3--:R-:W-:Y:S05]  /*26040*/  @!P3 BRA `(.L_x_2434) ;  /* 0xfffffffc00f0b947 */ /* 0x008fea000383ffff */
[----:B------:R-:W-:Y:S05]  /*26050*/  BRA `(.L_x_2433) ;  /* 0xffffff00008c7947 */ /* 0x000fea000383ffff */
.L_x_2439:
[----:B--2---:R2:W3:Y:S02]  /*26060*/  SYNCS.PHASECHK.TRANS64.TRYWAIT P2, [R21+URZ+0x31c50], R15 ;  /* 0x031c500f150075a7 */ /* 0x0044e4000804017f */
[----:B---3--:R-:W-:Y:S05]  /*26070*/  @!P2 NANOSLEEP.SYNCS 0x989680 ;  /* 0x009896800000a95d */ /* 0x008fea0003900000 */
[----:B------:R-:W3:Y:S02]  /*26080*/  @!P2 SYNCS.PHASECHK.TRANS64 P2, [R21+URZ+0x31c50], R15 ;  /* 0x031c500f1500a5a7 */ /* 0x000ee4000804007f */
[----:B---3--:R-:W-:Y:S05]  /*26090*/  @!P2 BRA `(.L_x_2439) ;  /* 0xfffffffc00f0a947 */ /* 0x008fea000383ffff */
[----:B------:R-:W-:Y:S05]  /*260a0*/  BRA `(.L_x_2438) ;  /* 0xffffff2400347947 */ /* 0x000fea000383ffff */
.L_x_2444:
[----:B--2---:R2:W3:Y:S02]  /*260b0*/  SYNCS.PHASECHK.TRANS64.TRYWAIT P1, [R9+URZ+0x31c50], R0 ;  /* 0x031c5000090075a7 */ /* 0x0044e4000802017f */
[----:B---3--:R-:W-:Y:S05]  /*260c0*/  @!P1 NANOSLEEP.SYNCS 0x989680 ;  /* 0x009896800000995d */ /* 0x008fea0003900000 */
[----:B------:R-:W3:Y:S02]  /*260d0*/  @!P1 SYNCS.PHASECHK.TRANS64 P1, [R9+URZ+0x31c50], R0 ;  /* 0x031c5000090095a7 */ /* 0x000ee4000802007f */
[----:B---3--:R-:W-:Y:S05]  /*260e0*/  @!P1 BRA `(.L_x_2444) ;  /* 0xfffffffc00f09947 */ /* 0x008fea000383ffff */
[----:B------:R-:W-:Y:S05]  /*260f0*/  BRA `(.L_x_2443) ;  /* 0xffffff5000547947 */ /* 0x000fea000383ffff */
.L_x_2454:
[----:B------:R-:W-:Y:S02]  /*26100*/  IMAD.MOV.U32 R13, RZ, RZ, R2 ;  /* 0x000000ffff0d7224 */ /* 0x000fe400078e0002 */
[----:B------:R-:W-:Y:S02]  /*26110*/  IMAD.MOV.U32 R12, RZ, RZ, RZ ;  /* 0x000000ffff0c7224 */ /* 0x000fe400078e00ff */
[----:B------:R-:W-:Y:S02]  /*26120*/  IMAD.MOV.U32 R11, RZ, RZ, 0x1c1f ;  /* 0x00001c1fff0b7424 */ /* 0x000fe400078e00ff */
[----:B------:R-:W-:-:S07]  /*26130*/  IMAD.MOV.U32 R15, RZ, RZ, -0x1 ;  /* 0xffffffffff0f7424 */ /* 0x000fce00078e00ff */
[----:B------:R-:W-:Y:S05]  /*26140*/  WARPSYNC.COLLECTIVE R15, `(.L_x_2644) ;  /* 0x000000000f087348 */ /* 0x000fea0003c00000 */
[----:B------:R0:W1:Y:S02]  /*26150*/  SHFL.IDX P6, R14, R13, R12, R11 ;  /* 0x0000000c0d0e7389 */ /* 0x00006400000c000b */
[----:B01----:R-:W-:Y:S01]  /*26160*/  ENDCOLLECTIVE ;  /* 0x000000000000791b */ /* 0x003fe20003800000 */
.L_x_2644:
[----:B------:R-:W-:Y:S02]  /*26170*/  IMAD.MOV.U32 R13, RZ, RZ, R0 ;  /* 0x000000ffff0d7224 */ /* 0x000fe400078e0000 */
[----:B------:R-:W-:-:S07]  /*26180*/  IMAD.MOV.U32 R3, RZ, RZ, R14 ;  /* 0x000000ffff037224 */ /* 0x000fce00078e000e */
[----:B------:R-:W-:Y:S05]  /*26190*/  WARPSYNC.COLLECTIVE R15, `(.L_x_2645) ;  /* 0x000000000f087348 */ /* 0x000fea0003c00000 */
[----:B------:R0:W1:Y:S02]  /*261a0*/  SHFL.IDX P6, R14, R13, R12, R11 ;  /* 0x0000000c0d0e7389 */ /* 0x00006400000c000b */
[----:B01----:R-:W-:Y:S01]  /*261b0*/  ENDCOLLECTIVE ;  /* 0x000000000000791b */ /* 0x003fe20003800000 */
.L_x_2645:
[----:B------:R-:W-:Y:S05]  /*261c0*/  BRA `(.L_x_2646) ;  /* 0xffffff7400b47947 */ /* 0x000fea000383ffff */
.L_x_2457:
[----:B------:R-:W-:Y:S01]  /*261d0*/  BSSY B1, `(.L_x_2647) ;  /* 0x0000008000017945 */ /* 0x000fe20003800000 */
[----:B------:R-:W-:Y:S02]  /*261e0*/  IMAD.MOV.U32 R13, RZ, RZ, R2 ;  /* 0x000000ffff0d7224 */ /* 0x000fe400078e0002 */
[----:B------:R-:W-:Y:S02]  /*261f0*/  IMAD.MOV.U32 R12, RZ, RZ, 0x1 ;  /* 0x00000001ff0c7424 */ /* 0x000fe400078e00ff */
[----:B---3--:R-:W-:Y:S02]  /*26200*/  IMAD.MOV.U32 R11, RZ, RZ, 0x1c1f ;  /* 0x00001c1fff0b7424 */ /* 0x008fe400078e00ff */
[----:B------:R-:W-:-:S07]  /*26210*/  IMAD.MOV.U32 R15, RZ, RZ, -0x1 ;  /* 0xffffffffff0f7424 */ /* 0x000fce00078e00ff */
[----:B012---:R-:W-:Y:S05]  /*26220*/  WARPSYNC.COLLECTIVE R15, `(.L_x_2648) ;  /* 0x000000000f087348 */ /* 0x007fea0003c00000 */
[----:B--2---:R2:W3:Y:S02]  /*26230*/  SHFL.IDX P6, R14, R13, R12, R11 ;  /* 0x0000000c0d0e7389 */ /* 0x0044e400000c000b */
[----:B0123--:R-:W-:Y:S01]  /*26240*/  ENDCOLLECTIVE ;  /* 0x000000000000791b */ /* 0x00ffe20003800000 */
.L_x_2648:
[----:B------:R-:W-:Y:S05]  /*26250*/  BSYNC B1 ;  /* 0x0000000000017941 */ /* 0x000fea0003800000 */
.L_x_2647:
        /* <DEDUP_REMOVED lines=8> */
.L_x_2649:
[----:B------:R-:W-:Y:S05]  /*262e0*/  BRA `(.L_x_2650) ;  /* 0xffffff7400cc7947 */ /* 0x000fea000383ffff */
.L_x_2474:
[----:B------:R-:W1:Y:S01]  /*262f0*/  S2R R6, SR_TID.X ;  /* 0x0000000000067919 */ /* 0x000e620000002100 */
[----:B------:R-:W-:Y:S01]  /*26300*/  BSSY B1, `(.L_x_2651) ;  /* 0x000000a000017945 */ /* 0x000fe20003800000 */
[----:B0-----:R-:W-:Y:S02]  /*26310*/  IMAD.MOV.U32 R12, RZ, RZ, RZ ;  /* 0x000000ffff0c7224 */ /* 0x001fe400078e00ff */
[----:B------:R-:W-:Y:S02]  /*26320*/  IMAD.MOV.U32 R11, RZ, RZ, 0x1f ;  /* 0x0000001fff0b7424 */ /* 0x000fe400078e00ff */
[----:B------:R-:W-:Y:S01]  /*26330*/  IMAD.MOV.U32 R15, RZ, RZ, -0x1 ;  /* 0xffffffffff0f7424 */ /* 0x000fe200078e00ff */
[----:B-1----:R-:W-:-:S04]  /*26340*/  SHF.R.U32.HI R6, RZ, 0x5, R6 ;  /* 0x00000005ff067819 */ /* 0x002fc80000011606 */
[----:B------:R-:W-:-:S05]  /*26350*/  LOP3.LUT R6, R6, 0x3, RZ, 0xc0, !PT ;  /* 0x0000000306067812 */ /* 0x000fca00078ec0ff */
[----:B------:R-:W-:-:S07]  /*26360*/  IMAD.MOV.U32 R13, RZ, RZ, R6 ;  /* 0x000000ffff0d7224 */ /* 0x000fce00078e0006 */
[----:B------:R-:W-:Y:S05]  /*26370*/  WARPSYNC.COLLECTIVE R15, `(.L_x_2652) ;  /* 0x000000000f087348 */ /* 0x000fea0003c00000 */
[----:B------:R0:W1:Y:S02]  /*26380*/  SHFL.IDX P6, R14, R13, R12, R11 ;  /* 0x0000000c0d0e7389 */ /* 0x00006400000c000b */
[----:B01----:R-:W-:Y:S01]  /*26390*/  ENDCOLLECTIVE ;  /* 0x000000000000791b */ /* 0x003fe20003800000 */
.L_x_2652:
[----:B------:R-:W-:Y:S05]  /*263a0*/  BSYNC B1 ;  /* 0x0000000000017941 */ /* 0x000fea0003800000 */
.L_x_2651:
[----:B------:R-:W-:Y:S05]  /*263b0*/  BRA `(.L_x_2653) ;  /* 0xffffff8c00707947 */ /* 0x000fea000383ffff */
.L_x_2476:
[----:B------:R-:W-:Y:S01]  /*263c0*/  BSSY B1, `(.L_x_2654) ;  /* 0x0000006000017945 */ /* 0x000fe20003800000 */
[----:B------:R-:W-:-:S07]  /*263d0*/  IMAD.MOV.U32 R15, RZ, RZ, -0x1 ;  /* 0xffffffffff0f7424 */ /* 0x000fce00078e00ff */
[----:B01----:R-:W-:Y:S05]  /*263e0*/  WARPSYNC.COLLECTIVE R15, `(.L_x_2655) ;  /* 0x000000000f0c7348 */ /* 0x003fea0003c00000 */
[----:B------:R-:W-:Y:S02]  /*263f0*/  ELECT P6, UR62, PT ;  /* 0x00000000003e782f */ /* 0x000fe400038c0000 */
[----:B------:R-:W-:Y:S01]  /*26400*/  MOV R14, UR62 ;  /* 0x0000003e000e7c02 */ /* 0x000fe20008000f00 */
[----:B01----:R-:W-:Y:S10]  /*26410*/  ENDCOLLECTIVE ;  /* 0x000000000000791b */ /* 0x003ff40003800000 */
.L_x_2655:
[----:B------:R-:W-:Y:S05]  /*26420*/  BSYNC B1 ;  /* 0x0000000000017941 */ /* 0x000fea0003800000 */
.L_x_2654:
[----:B------:R-:W-:Y:S05]  /*26430*/  BRA `(.L_x_2475) ;  /* 0xffffff8c00687947 */ /* 0x000fea000383ffff */
.L_x_2478:
[----:B-1----:R1:W2:Y:S02]  /*26440*/  SYNCS.PHASECHK.TRANS64.TRYWAIT P0, [R22+URZ+0x31c20], R5 ;  /* 0x031c2005160075a7 */ /* 0x0022a4000800017f */
[----:B--2---:R-:W-:Y:S05]  /*26450*/  @!P0 NANOSLEEP.SYNCS 0x989680 ;  /* 0x009896800000895d */ /* 0x004fea0003900000 */
[----:B------:R-:W2:Y:S02]  /*26460*/  @!P0 SYNCS.PHASECHK.TRANS64 P0, [R22+URZ+0x31c20], R5 ;  /* 0x031c2005160085a7 */ /* 0x000ea4000800007f */
[----:B--2---:R-:W-:Y:S05]  /*26470*/  @!P0 BRA `(.L_x_2478) ;  /* 0xfffffffc00f08947 */ /* 0x004fea000383ffff */
[----:B------:R-:W-:Y:S05]  /*26480*/  BRA `(.L_x_2656) ;  /* 0xffffff8c00787947 */ /* 0x000fea000383ffff */
.L_x_2482:
[----:B--2---:R2:W3:Y:S02]  /*26490*/  SYNCS.PHASECHK.TRANS64.TRYWAIT P0, [R9+URZ+0x31ca0], R8 ;  /* 0x031ca008090075a7 */ /* 0x0044e4000800017f */
[----:B---3--:R-:W-:Y:S05]  /*264a0*/  @!P0 NANOSLEEP.SYNCS 0x989680 ;  /* 0x009896800000895d */ /* 0x008fea0003900000 */
[----:B------:R-:W3:Y:S02]  /*264b0*/  @!P0 SYNCS.PHASECHK.TRANS64 P0, [R9+URZ+0x31ca0], R8 ;  /* 0x031ca008090085a7 */ /* 0x000ee4000800007f */
[----:B---3--:R-:W-:Y:S05]  /*264c0*/  @!P0 BRA `(.L_x_2482) ;  /* 0xfffffffc00f08947 */ /* 0x008fea000383ffff */
[----:B------:R-:W-:Y:S05]  /*264d0*/  BRA `(.L_x_2657) ;  /* 0xffffff8c00947947 */ /* 0x000fea000383ffff */
.L_x_2489:
[----:B0-----:R0:W1:Y:S02]  /*264e0*/  SYNCS.PHASECHK.TRANS64.TRYWAIT P0, [R9+URZ+0x31cc0], R8 ;  /* 0x031cc008090075a7 */ /* 0x001064000800017f */
[----:B-1----:R-:W-:Y:S05]  /*264f0*/  @!P0 NANOSLEEP.SYNCS 0x989680 ;  /* 0x009896800000895d */ /* 0x002fea0003900000 */
[----:B------:R-:W1:Y:S02]  /*26500*/  @!P0 SYNCS.PHASECHK.TRANS64 P0, [R9+URZ+0x31cc0], R8 ;  /* 0x031cc008090085a7 */ /* 0x000e64000800007f */
[----:B-1----:R-:W-:Y:S05]  /*26510*/  @!P0 BRA `(.L_x_2489) ;  /* 0xfffffffc00f08947 */ /* 0x002fea000383ffff */
[----:B------:R-:W-:Y:S05]  /*26520*/  BRA `(.L_x_2658) ;  /* 0xffffff9000907947 */ /* 0x000fea000383ffff */
.L_x_2498:
[----:B-1----:R1:W2:Y:S02]  /*26530*/  SYNCS.PHASECHK.TRANS64.TRYWAIT P1, [R8+URZ+0x31ca0], R7 ;  /* 0x031ca007080075a7 */ /* 0x0022a4000802017f */
[----:B--2---:R-:W-:Y:S05]  /*26540*/  @!P1 NANOSLEEP.SYNCS 0x989680 ;  /* 0x009896800000995d */ /* 0x004fea0003900000 */
[----:B------:R-:W2:Y:S02]  /*26550*/  @!P1 SYNCS.PHASECHK.TRANS64 P1, [R8+URZ+0x31ca0], R7 ;  /* 0x031ca007080095a7 */ /* 0x000ea4000802007f */
[----:B--2---:R-:W-:Y:S05]  /*26560*/  @!P1 BRA `(.L_x_2498) ;  /* 0xfffffffc00f09947 */ /* 0x004fea000383ffff */
[----:B------:R-:W-:Y:S05]  /*26570*/  BRA `(.L_x_2659) ;  /* 0xffffff9400d07947 */ /* 0x000fea000383ffff */
.L_x_2505:
[----:B0-----:R0:W2:Y:S02]  /*26580*/  SYNCS.PHASECHK.TRANS64.TRYWAIT P1, [R8+URZ+0x31cc0], R7 ;  /* 0x031cc007080075a7 */ /* 0x0010a4000802017f */
[----:B--2---:R-:W-:Y:S05]  /*26590*/  @!P1 NANOSLEEP.SYNCS 0x989680 ;  /* 0x009896800000995d */ /* 0x004fea0003900000 */
[----:B------:R-:W2:Y:S02]  /*265a0*/  @!P1 SYNCS.PHASECHK.TRANS64 P1, [R8+URZ+0x31cc0], R7 ;  /* 0x031cc007080095a7 */ /* 0x000ea4000802007f */
[----:B--2---:R-:W-:Y:S05]  /*265b0*/  @!P1 BRA `(.L_x_2505) ;  /* 0xfffffffc00f09947 */ /* 0x004fea000383ffff */
[----:B------:R-:W-:Y:S05]  /*265c0*/  BRA `(.L_x_2660) ;  /* 0xffffff9800c87947 */ /* 0x000fea000383ffff */
.L_x_2520:
[----:B------:R-:W3:Y:S01]  /*265d0*/  S2R R20, SR_TID.X ;  /* 0x0000000000147919 */ /* 0x000ee20000002100 */
[----:B------:R-:W-:Y:S01]  /*265e0*/  BSSY B0, `(.L_x_2661) ;  /* 0x000000a000007945 */ /* 0x000fe20003800000 */
[----:B0-----:R-:W-:Y:S02]  /*265f0*/  IMAD.MOV.U32 R12, RZ, RZ, RZ ;  /* 0x000000ffff0c7224 */ /* 0x001fe400078e00ff */
[----:B------:R-:W-:Y:S02]  /*26600*/  IMAD.MOV.U32 R11, RZ, RZ, 0x1f ;  /* 0x0000001fff0b7424 */ /* 0x000fe400078e00ff */
[----:B------:R-:W-:Y:S01]  /*26610*/  IMAD.MOV.U32 R15, RZ, RZ, -0x1 ;  /* 0xffffffffff0f7424 */ /* 0x000fe200078e00ff */
[----:B---3--:R-:W-:-:S04]  /*26620*/  SHF.R.U32.HI R20, RZ, 0x5, R20 ;  /* 0x00000005ff147819 */ /* 0x008fc80000011614 */
[----:B------:R-:W-:-:S05]  /*26630*/  LOP3.LUT R20, R20, 0x3, RZ, 0xc0, !PT ;  /* 0x0000000314147812 */ /* 0x000fca00078ec0ff */
[----:B------:R-:W-:-:S07]  /*26640*/  IMAD.MOV.U32 R13, RZ, RZ, R20 ;  /* 0x000000ffff0d7224 */ /* 0x000fce00078e0014 */
[----:B-12---:R-:W-:Y:S05]  /*26650*/  WARPSYNC.COLLECTIVE R15, `(.L_x_2662) ;  /* 0x000000000f087348 */ /* 0x006fea0003c00000 */
[----:B------:R0:W3:Y:S02]  /*26660*/  SHFL.IDX P6, R14, R13, R12, R11 ;  /* 0x0000000c0d0e7389 */ /* 0x0000e400000c000b */
[----:B0123--:R-:W-:Y:S01]  /*26670*/  ENDCOLLECTIVE ;  /* 0x000000000000791b */ /* 0x00ffe20003800000 */
.L_x_2662:
[----:B------:R-:W-:Y:S05]  /*26680*/  BSYNC B0 ;  /* 0x0000000000007941 */ /* 0x000fea0003800000 */
.L_x_2661:
[----:B------:R-:W-:Y:S05]  /*26690*/  BRA `(.L_x_2663) ;  /* 0xffffffa4008c7947 */ /* 0x000fea000383ffff */
.L_x_2522:
[----:B------:R-:W-:Y:S01]  /*266a0*/  BSSY B0, `(.L_x_2664) ;  /* 0x0000006000007945 */ /* 0x000fe20003800000 */
[----:B------:R-:W-:-:S07]  /*266b0*/  IMAD.MOV.U32 R15, RZ, RZ, -0x1 ;  /* 0xffffffffff0f7424 */ /* 0x000fce00078e00ff */
[----:B0123--:R-:W-:Y:S05]  /*266c0*/  WARPSYNC.COLLECTIVE R15, `(.L_x_2665) ;  /* 0x000000000f0c7348 */ /* 0x00ffea0003c00000 */
[----:B------:R-:W-:Y:S02]  /*266d0*/  ELECT P6, UR62, PT ;  /* 0x00000000003e782f */ /* 0x000fe400038c0000 */
[----:B------:R-:W-:Y:S01]  /*266e0*/  MOV R14, UR62 ;  /* 0x0000003e000e7c02 */ /* 0x000fe20008000f00 */
[----:B0123--:R-:W-:Y:S10]  /*266f0*/  ENDCOLLECTIVE ;  /* 0x000000000000791b */ /* 0x00fff40003800000 */
.L_x_2665:
[----:B------:R-:W-:Y:S05]  /*26700*/  BSYNC B0 ;  /* 0x0000000000007941 */ /* 0x000fea0003800000 */
.L_x_2664:
[----:B------:R-:W-:Y:S05]  /*26710*/  BRA `(.L_x_2666) ;  /* 0xffffffa400947947 */ /* 0x000fea000383ffff */
.L_x_2524:
[----:B---3--:R3:W4:Y:S02]  /*26720*/  SYNCS.PHASECHK.TRANS64.TRYWAIT P0, [R0+URZ+0x31c40], R2 ;  /* 0x031c4002000075a7 */ /* 0x008724000800017f */
[----:B----4-:R-:W-:Y:S05]  /*26730*/  @!P0 NANOSLEEP.SYNCS 0x989680 ;  /* 0x009896800000895d */ /* 0x010fea0003900000 */
[----:B------:R-:W4:Y:S02]  /*26740*/  @!P0 SYNCS.PHASECHK.TRANS64 P0, [R0+URZ+0x31c40], R2 ;  /* 0x031c4002000085a7 */ /* 0x000f24000800007f */
[----:B----4-:R-:W-:Y:S05]  /*26750*/  @!P0 BRA `(.L_x_2524) ;  /* 0xfffffffc00f08947 */ /* 0x010fea000383ffff */
[----:B------:R-:W-:Y:S05]  /*26760*/  BRA `(.L_x_2667) ;  /* 0xffffffa400e87947 */ /* 0x000fea000383ffff */
.L_x_2528:
[----:B------:R-:W2:Y:S01]  /*26770*/  LDL.LU R11, [R1+0x18] ;  /* 0x00001800010b7983 */ /* 0x000ea20000300800 */
[----:B------:R-:W-:Y:S01]  /*26780*/  IMAD.MOV.U32 R13, RZ, RZ, R5 ;  /* 0x000000ffff0d7224 */ /* 0x000fe200078e0005 */
[----:B------:R-:W-:Y:S01]  /*26790*/  LOP3.LUT R9, R9, 0x7f, RZ, 0xc0, !PT ;  /* 0x0000007f09097812 */ /* 0x000fe200078ec0ff */
[----:B------:R-:W-:Y:S02]  /*267a0*/  IMAD.MOV.U32 R12, RZ, RZ, RZ ;  /* 0x000000ffff0c7224 */ /* 0x000fe400078e00ff */
[----:B------:R-:W-:Y:S01]  /*267b0*/  IMAD.MOV.U32 R15, RZ, RZ, -0x1 ;  /* 0xffffffffff0f7424 */ /* 0x000fe200078e00ff */
[----:B------:R-:W-:-:S05]  /*267c0*/  SHF.R.U32.HI R8, RZ, 0x2, R9 ;  /* 0x00000002ff087819 */ /* 0x000fca0000011609 */
        /* <DEDUP_REMOVED lines=8> */
.L_x_2668:
[----:B------:R-:W-:Y:S02]  /*26850*/  IMAD.MOV.U32 R13, RZ, RZ, R4 ;  /* 0x000000ffff0d7224 */ /* 0x000fe400078e0004 */
[----:B------:R-:W-:-:S07]  /*26860*/  IMAD.MOV.U32 R2, RZ, RZ, R14 ;  /* 0x000000ffff027224 */ /* 0x000fce00078e000e */
[----:B------:R-:W-:Y:S05]  /*26870*/  WARPSYNC.COLLECTIVE R15, `(.L_x_2669) ;  /* 0x000000000f087348 */ /* 0x000fea0003c00000 */
[----:B------:R0:W1:Y:S02]  /*26880*/  SHFL.IDX P6, R14, R13, R12, R11 ;  /* 0x0000000c0d0e7389 */ /* 0x00006400000c000b */
[----:B01----:R-:W-:Y:S01]  /*26890*/  ENDCOLLECTIVE ;  /* 0x000000000000791b */ /* 0x003fe20003800000 */
.L_x_2669:
        /* <DEDUP_REMOVED lines=19> */
.L_x_2670:
[----:B------:R-:W-:Y:S02]  /*269d0*/  IMAD.MOV.U32 R13, RZ, RZ, R4 ;  /* 0x000000ffff0d7224 */ /* 0x000fe400078e0004 */
[----:B------:R-:W-:-:S07]  /*269e0*/  IMAD.MOV.U32 R2, RZ, RZ, R14 ;  /* 0x000000ffff027224 */ /* 0x000fce00078e000e */
[----:B------:R-:W-:Y:S05]  /*269f0*/  WARPSYNC.COLLECTIVE R15, `(.L_x_2671) ;  /* 0x000000000f087348 */ /* 0x000fea0003c00000 */
[----:B------:R0:W1:Y:S02]  /*26a00*/  SHFL.IDX P6, R14, R13, R12, R11 ;  /* 0x0000000c0d0e7389 */ /* 0x00006400000c000b */
[----:B01----:R-:W-:Y:S01]  /*26a10*/  ENDCOLLECTIVE ;  /* 0x000000000000791b */ /* 0x003fe20003800000 */
.L_x_2671:
        /* <DEDUP_REMOVED lines=18> */
.L_x_2672:
[----:B------:R-:W-:-:S05]  /*26b40*/  VIADD R2, R17, 0x40 ;  /* 0x0000004011027836 */ /* 0x000fca0000000000 */
[----:B------:R-:W-:Y:S01]  /*26b50*/  ISETP.GE.AND P3, PT, R2, R0, PT ;  /* 0x000000000200720c */ /* 0x000fe20003f66270 */
[----:B------:R-:W-:Y:S02]  /*26b60*/  IMAD.MOV.U32 R13, RZ, RZ, R4 ;  /* 0x000000ffff0d7224 */ /* 0x000fe400078e0004 */
[----:B------:R-:W-:-:S10]  /*26b70*/  IMAD.MOV.U32 R2, RZ, RZ, R14 ;  /* 0x000000ffff027224 */ /* 0x000fd400078e000e */
[----:B------:R-:W-:Y:S05]  /*26b80*/  WARPSYNC.COLLECTIVE R15, `(.L_x_2673) ;  /* 0x000000000f087348 */ /* 0x000fea0003c00000 */
[----:B------:R0:W1:Y:S02]  /*26b90*/  SHFL.IDX P6, R14, R13, R12, R11 ;  /* 0x0000000c0d0e7389 */ /* 0x00006400000c000b */
[----:B01----:R-:W-:Y:S01]  /*26ba0*/  ENDCOLLECTIVE ;  /* 0x000000000000791b */ /* 0x003fe20003800000 */
.L_x_2673:
        /* <DEDUP_REMOVED lines=18> */
.L_x_2674:
[----:B------:R-:W-:-:S05]  /*26cd0*/  VIADD R2, R17, 0x60 ;  /* 0x0000006011027836 */ /* 0x000fca0000000000 */
[----:B------:R-:W-:Y:S01]  /*26ce0*/  ISETP.GE.AND P3, PT, R2, R0, PT ;  /* 0x000000000200720c */ /* 0x000fe20003f66270 */
[----:B------:R-:W-:Y:S02]  /*26cf0*/  IMAD.MOV.U32 R13, RZ, RZ, R4 ;  /* 0x000000ffff0d7224 */ /* 0x000fe400078e0004 */
[----:B------:R-:W-:-:S10]  /*26d00*/  IMAD.MOV.U32 R5, RZ, RZ, R14 ;  /* 0x000000ffff057224 */ /* 0x000fd400078e000e */
[----:B------:R-:W-:Y:S05]  /*26d10*/  WARPSYNC.COLLECTIVE R15, `(.L_x_2675) ;  /* 0x000000000f087348 */ /* 0x000fea0003c00000 */
[----:B------:R0:W1:Y:S02]  /*26d20*/  SHFL.IDX P6, R14, R13, R12, R11 ;  /* 0x0000000c0d0e7389 */ /* 0x00006400000c000b */
[----:B01----:R-:W-:Y:S01]  /*26d30*/  ENDCOLLECTIVE ;  /* 0x000000000000791b */ /* 0x003fe20003800000 */
.L_x_2675:
[----:B------:R-:W-:Y:S01]  /*26d40*/  ULDC.64 UR4, c[0x0][0x208] ;  /* 0x0000820000047ab9 */ /* 0x000fe20000000a00 */
[----:B------:R-:W-:Y:S02]  /*26d50*/  IMAD.MOV.U32 R13, RZ, RZ, R6 ;  /* 0x000000ffff0d7224 */ /* 0x000fe400078e0006 */
[----:B------:R-:W-:Y:S02]  /*26d60*/  IMAD.MOV.U32 R12, RZ, RZ, RZ ;  /* 0x000000ffff0c7224 */ /* 0x000fe400078e00ff */
        /* <DEDUP_REMOVED lines=14> */
.L_x_2676:
[----:B------:R-:W-:-:S05]  /*26e50*/  VIADD R3, R17, 0x80 ;  /* 0x0000008011037836 */ /* 0x000fca0000000000 */
[----:B------:R-:W-:Y:S01]  /*26e60*/  ISETP.GE.AND P3, PT, R3, R0, PT ;  /* 0x000000000300720c */ /* 0x000fe20003f66270 */
[----:B------:R-:W-:Y:S02]  /*26e70*/  IMAD.MOV.U32 R13, RZ, RZ, R7 ;  /* 0x000000ffff0d7224 */ /* 0x000fe400078e0007 */
[----:B------:R-:W-:-:S10]  /*26e80*/  IMAD.MOV.U32 R2, RZ, RZ, R14 ;  /* 0x000000ffff027224 */ /* 0x000fd400078e000e */
[----:B------:R-:W-:Y:S05]  /*26e90*/  WARPSYNC.COLLECTIVE R15, `(.L_x_2677) ;  /* 0x000000000f087348 */ /* 0x000fea0003c00000 */
[----:B------:R0:W1:Y:S02]  /*26ea0*/  SHFL.IDX P6, R14, R13, R12, R11 ;  /* 0x0000000c0d0e7389 */ /* 0x00006400000c000b */
[----:B01----:R-:W-:Y:S01]  /*26eb0*/  ENDCOLLECTIVE ;  /* 0x000000000000791b */ /* 0x003fe20003800000 */
.L_x_2677:
        /* <DEDUP_REMOVED lines=17> */
.L_x_2678:
[----:B------:R-:W-:Y:S02]  /*26fd0*/  IMAD.MOV.U32 R13, RZ, RZ, R7 ;  /* 0x000000ffff0d7224 */ /* 0x000fe400078e0007 */
[----:B------:R-:W-:-:S07]  /*26fe0*/  IMAD.MOV.U32 R6, RZ, RZ, R14 ;  /* 0x000000ffff067224 */ /* 0x000fce00078e000e */
[----:B------:R-:W-:Y:S05]  /*26ff0*/  WARPSYNC.COLLECTIVE R15, `(.L_x_2679) ;  /* 0x000000000f087348 */ /* 0x000fea0003c00000 */
[----:B------:R0:W1:Y:S02]  /*27000*/  SHFL.IDX P6, R14, R13, R12, R11 ;  /* 0x0000000c0d0e7389 */ /* 0x00006400000c000b */
[----:B01----:R-:W-:Y:S01]  /*27010*/  ENDCOLLECTIVE ;  /* 0x000000000000791b */ /* 0x003fe20003800000 */
.L_x_2679:
[----:B------:R-:W-:Y:S01]  /*27020*/  IMAD.MOV.U32 R2, RZ, RZ, R14 ;  /* 0x000000ffff027224 */ /* 0x000fe200078e000e */
[----:B------:R-:W-:Y:S06]  /*27030*/  BRA `(.L_x_2680) ;  /* 0xffffffac00647947 */ /* 0x000fec000383ffff */
.L_x_2531:
[----:B-1----:R1:W2:Y:S02]  /*27040*/  SYNCS.PHASECHK.TRANS64.TRYWAIT P0, [R22+URZ+0x31c20], R3 ;  /* 0x031c2003160075a7 */ /* 0x0022a4000800017f */
[----:B--2---:R-:W-:Y:S05]  /*27050*/  @!P0 NANOSLEEP.SYNCS 0x989680 ;  /* 0x009896800000895d */ /* 0x004fea0003900000 */
[----:B------:R-:W2:Y:S02]  /*27060*/  @!P0 SYNCS.PHASECHK.TRANS64 P0, [R22+URZ+0x31c20], R3 ;  /* 0x031c2003160085a7 */ /* 0x000ea4000800007f */
[----:B--2---:R-:W-:Y:S05]  /*27070*/  @!P0 BRA `(.L_x_2531) ;  /* 0xfffffffc00f08947 */ /* 0x004fea000383ffff */
[----:B------:R-:W-:Y:S05]  /*27080*/  BRA `(.L_x_2681) ;  /* 0xffffffac00d87947 */ /* 0x000fea000383ffff */
.L_x_2540:
[----:B-1----:R1:W2:Y:S02]  /*27090*/  SYNCS.PHASECHK.TRANS64.TRYWAIT P0, [R3+URZ+0x31c40], R2 ;  /* 0x031c4002030075a7 */ /* 0x0022a4000800017f */
[----:B--2---:R-:W-:Y:S05]  /*270a0*/  @!P0 NANOSLEEP.SYNCS 0x989680 ;  /* 0x009896800000895d */ /* 0x004fea0003900000 */
[----:B------:R-:W2:Y:S02]  /*270b0*/  @!P0 SYNCS.PHASECHK.TRANS64 P0, [R3+URZ+0x31c40], R2 ;  /* 0x031c4002030085a7 */ /* 0x000ea4000800007f */
[----:B--2---:R-:W-:Y:S05]  /*270c0*/  @!P0 BRA `(.L_x_2540) ;  /* 0xfffffffc00f08947 */ /* 0x004fea000383ffff */
[----:B------:R-:W-:Y:S05]  /*270d0*/  BRA `(.L_x_2682) ;  /* 0xffffffb000887947 */ /* 0x000fea000383ffff */
.L_x_2547:
[----:B0-----:R0:W1:Y:S02]  /*270e0*/  SYNCS.PHASECHK.TRANS64.TRYWAIT P0, [R3+URZ+0x60], R2 ;  /* 0x00006002030075a7 */ /* 0x001064000800017f */
[----:B-1----:R-:W-:Y:S05]  /*270f0*/  @!P0 NANOSLEEP.SYNCS 0x989680 ;  /* 0x009896800000895d */ /* 0x002fea0003900000 */
[----:B------:R-:W1:Y:S02]  /*27100*/  @!P0 SYNCS.PHASECHK.TRANS64 P0, [R3+URZ+0x60], R2 ;  /* 0x00006002030085a7 */ /* 0x000e64000800007f */
[----:B-1----:R-:W-:Y:S05]  /*27110*/  @!P0 BRA `(.L_x_2547) ;  /* 0xfffffffc00f08947 */ /* 0x002fea000383ffff */
[----:B------:R-:W-:Y:S05]  /*27120*/  BRA `(.L_x_2683) ;  /* 0xffffffb400947947 */ /* 0x000fea000383ffff */
.L_x_2557:
[----:B-1----:R1:W2:Y:S02]  /*27130*/  SYNCS.PHASECHK.TRANS64.TRYWAIT P0, [R3+URZ+0x31c40], R2 ;  /* 0x031c4002030075a7 */ /* 0x0022a4000800017f */
[----:B--2---:R-:W-:Y:S05]  /*27140*/  @!P0 NANOSLEEP.SYNCS 0x989680 ;  /* 0x009896800000895d */ /* 0x004fea0003900000 */
[----:B------:R-:W2:Y:S02]  /*27150*/  @!P0 SYNCS.PHASECHK.TRANS64 P0, [R3+URZ+0x31c40], R2 ;  /* 0x031c4002030085a7 */ /* 0x000ea4000800007f */
[----:B--2---:R-:W-:Y:S05]  /*27160*/  @!P0 BRA `(.L_x_2557) ;  /* 0xfffffffc00f08947 */ /* 0x004fea000383ffff */
[----:B------:R-:W-:Y:S05]  /*27170*/  BRA `(.L_x_2684) ;  /* 0xffffffbc004c7947 */ /* 0x000fea000383ffff */
.L_x_2564:
[----:B0-----:R0:W1:Y:S02]  /*27180*/  SYNCS.PHASECHK.TRANS64.TRYWAIT P0, [R12+URZ+0x60], R27 ;  /* 0x0000601b0c0075a7 */ /* 0x001064000800017f */
[----:B-1----:R-:W-:Y:S05]  /*27190*/  @!P0 NANOSLEEP.SYNCS 0x989680 ;  /* 0x009896800000895d */ /* 0x002fea0003900000 */
[----:B------:R-:W1:Y:S02]  /*271a0*/  @!P0 SYNCS.PHASECHK.TRANS64 P0, [R12+URZ+0x60], R27 ;  /* 0x0000601b0c0085a7 */ /* 0x000e64000800007f */
[----:B-1----:R-:W-:Y:S05]  /*271b0*/  @!P0 BRA `(.L_x_2564) ;  /* 0xfffffffc00f08947 */ /* 0x002fea000383ffff */
[----:B------:R-:W-:Y:S05]  /*271c0*/  BRA `(.L_x_2685) ;  /* 0xffffffc000587947 */ /* 0x000fea000383ffff */
.L_x_2574:
[----:B-1----:R1:W2:Y:S02]  /*271d0*/  SYNCS.PHASECHK.TRANS64.TRYWAIT P0, [R2+URZ+0x31c40], R3 ;  /* 0x031c4003020075a7 */ /* 0x0022a4000800017f */
[----:B--2---:R-:W-:Y:S05]  /*271e0*/  @!P0 NANOSLEEP.SYNCS 0x989680 ;  /* 0x009896800000895d */ /* 0x004fea0003900000 */
[----:B------:R-:W2:Y:S02]  /*271f0*/  @!P0 SYNCS.PHASECHK.TRANS64 P0, [R2+URZ+0x31c40], R3 ;  /* 0x031c4003020085a7 */ /* 0x000ea4000800007f */
[----:B--2---:R-:W-:Y:S05]  /*27200*/  @!P0 BRA `(.L_x_2574) ;  /* 0xfffffffc00f08947 */ /* 0x004fea000383ffff */
[----:B------:R-:W-:Y:S05]  /*27210*/  BRA `(.L_x_2686) ;  /* 0xffffffc400e47947 */ /* 0x000fea000383ffff */
.L_x_2581:
[----:B0-----:R0:W1:Y:S02]  /*27220*/  SYNCS.PHASECHK.TRANS64.TRYWAIT P0, [R7+URZ+0x60], R2 ;  /* 0x00006002070075a7 */ /* 0x001064000800017f */
[----:B-1----:R-:W-:Y:S05]  /*27230*/  @!P0 NANOSLEEP.SYNCS 0x989680 ;  /* 0x009896800000895d */ /* 0x002fea0003900000 */
[----:B------:R-:W1:Y:S02]  /*27240*/  @!P0 SYNCS.PHASECHK.TRANS64 P0, [R7+URZ+0x60], R2 ;  /* 0x00006002070085a7 */ /* 0x000e64000800007f */
[----:B-1----:R-:W-:Y:S05]  /*27250*/  @!P0 BRA `(.L_x_2581) ;  /* 0xfffffffc00f08947 */ /* 0x002fea000383ffff */
[----:B------:R-:W-:Y:S05]  /*27260*/  BRA `(.L_x_2687) ;  /* 0xffffffc800f47947 */ /* 0x000fea000383ffff */
.L_x_2593:
[----:B-1----:R1:W2:Y:S02]  /*27270*/  SYNCS.PHASECHK.TRANS64.TRYWAIT P0, [R3+URZ+0x31c60], R0 ;  /* 0x031c6000030075a7 */ /* 0x0022a4000800017f */
[----:B--2---:R-:W-:Y:S05]  /*27280*/  @!P0 NANOSLEEP.SYNCS 0x989680 ;  /* 0x009896800000895d */ /* 0x004fea0003900000 */
[----:B------:R-:W2:Y:S02]  /*27290*/  @!P0 SYNCS.PHASECHK.TRANS64 P0, [R3+URZ+0x31c60], R0 ;  /* 0x031c6000030085a7 */ /* 0x000ea4000800007f */
[----:B--2---:R-:W-:Y:S05]  /*272a0*/  @!P0 BRA `(.L_x_2593) ;  /* 0xfffffffc00f08947 */ /* 0x004fea000383ffff */
[----:B------:R-:W-:Y:S05]  /*272b0*/  BRA `(.L_x_2688) ;  /* 0xffffffd0006c7947 */ /* 0x000fea000383ffff */
.L_x_2601:
[----:B------:R-:W-:Y:S01]  /*272c0*/  BSSY B0, `(.L_x_2689) ;  /* 0x0000008000007945 */ /* 0x000fe20003800000 */
[----:B------:R-:W-:Y:S02]  /*272d0*/  IMAD.MOV.U32 R13, RZ, RZ, R16 ;  /* 0x000000ffff0d7224 */ /* 0x000fe400078e0010 */
[----:B------:R-:W-:Y:S02]  /*272e0*/  IMAD.MOV.U32 R12, RZ, RZ, RZ ;  /* 0x000000ffff0c7224 */ /* 0x000fe400078e00ff */
[----:B------:R-:W-:Y:S02]  /*272f0*/  IMAD.MOV.U32 R11, RZ, RZ, 0x1f ;  /* 0x0000001fff0b7424 */ /* 0x000fe400078e00ff */
[----:B------:R-:W-:-:S07]  /*27300*/  IMAD.MOV.U32 R15, RZ, RZ, -0x1 ;  /* 0xffffffffff0f7424 */ /* 0x000fce00078e00ff */
[----:B-1----:R-:W-:Y:S05]  /*27310*/  WARPSYNC.COLLECTIVE R15, `(.L_x_2690) ;  /* 0x000000000f087348 */ /* 0x002fea0003c00000 */
[----:B------:R0:W2:Y:S02]  /*27320*/  SHFL.IDX P6, R14, R13, R12, R11 ;  /* 0x0000000c0d0e7389 */ /* 0x0000a400000c000b */
[----:B012---:R-:W-:Y:S01]  /*27330*/  ENDCOLLECTIVE ;  /* 0x000000000000791b */ /* 0x007fe20003800000 */
.L_x_2690:
[----:B------:R-:W-:Y:S05]  /*27340*/  BSYNC B0 ;  /* 0x0000000000007941 */ /* 0x000fea0003800000 */
.L_x_2689:
        /* <DEDUP_REMOVED lines=9> */
.L_x_2691:
[----:B------:R-:W-:Y:S01]  /*273e0*/  ULDC UR4, c[0x0][0xc3c] ;  /* 0x00030f0000047ab9 */ /* 0x000fe20000000800 */
[----:B------:R-:W-:Y:S01]  /*273f0*/  ULDC.64 UR6, c[0x0][0x208] ;  /* 0x0000820000067ab9 */ /* 0x000fe20000000a00 */
        /* <DEDUP_REMOVED lines=17> */
.L_x_2692:
[----:B------:R-:W-:Y:S01]  /*27510*/  IMAD.MOV.U32 R12, RZ, RZ, 0x2 ;  /* 0x00000002ff0c7424 */ /* 0x000fe200078e00ff */
[----:B------:R-:W-:-:S05]  /*27520*/  SEL R5, R14, RZ, P1 ;  /* 0x000000ff0e057207 */ /* 0x000fca0000800000 */
[----:B------:R-:W-:-:S04]  /*27530*/  IMAD.IADD R4, R2, 0x1, R5 ;  /* 0x0000000102047824 */ /* 0x000fc800078e0205 */
[----:B------:R-:W-:-:S07]  /*27540*/  IMAD.MOV.U32 R13, RZ, RZ, R4 ;  /* 0x000000ffff0d7224 */ /* 0x000fce00078e0004 */
[----:B------:R-:W-:Y:S05]  /*27550*/  WARPSYNC.COLLECTIVE R15, `(.L_x_2693) ;  /* 0x000000000f087348 */ /* 0x000fea0003c00000 */
[----:B------:R0:W1:Y:S02]  /*27560*/  SHFL.UP P6, R14, R13, R12, R11 ;  /* 0x0400000c0d0e7389 */ /* 0x00006400000c000b */
[----:B01----:R-:W-:Y:S01]  /*27570*/  ENDCOLLECTIVE ;  /* 0x000000000000791b */ /* 0x003fe20003800000 */
.L_x_2693:
[----:B------:R-:W-:Y:S01]  /*27580*/  IMAD.MOV.U32 R12, RZ, RZ, 0x4 ;  /* 0x00000004ff0c7424 */ /* 0x000fe200078e00ff */
[----:B------:R-:W-:-:S05]  /*27590*/  SEL R5, R14, RZ, P2 ;  /* 0x000000ff0e057207 */ /* 0x000fca0001000000 */
[----:B------:R-:W-:-:S04]  /*275a0*/  IMAD.IADD R5, R4, 0x1, R5 ;  /* 0x0000000104057824 */ /* 0x000fc800078e0205 */
[----:B------:R-:W-:-:S07]  /*275b0*/  IMAD.MOV.U32 R13, RZ, RZ, R5 ;  /* 0x000000ffff0d7224 */ /* 0x000fce00078e0005 */
[----:B------:R-:W-:Y:S05]  /*275c0*/  WARPSYNC.COLLECTIVE R15, `(.L_x_2694) ;  /* 0x000000000f087348 */ /* 0x000fea0003c00000 */
[----:B------:R0:W1:Y:S02]  /*275d0*/  SHFL.UP P6, R14, R13, R12, R11 ;  /* 0x0400000c0d0e7389 */ /* 0x00006400000c000b */
[----:B01----:R-:W-:Y:S01]  /*275e0*/  ENDCOLLECTIVE ;  /* 0x000000000000791b */ /* 0x003fe20003800000 */
.L_x_2694:
[----:B------:R-:W-:Y:S01]  /*275f0*/  IMAD.MOV.U32 R12, RZ, RZ, 0x8 ;  /* 0x00000008ff0c7424 */ /* 0x000fe200078e00ff */
[----:B------:R-:W-:-:S05]  /*27600*/  SEL R6, R14, RZ, P3 ;  /* 0x000000ff0e067207 */ /* 0x000fca0001800000 */
[----:B------:R-:W-:-:S04]  /*27610*/  IMAD.IADD R6, R5, 0x1, R6 ;  /* 0x0000000105067824 */ /* 0x000fc800078e0206 */
[----:B------:R-:W-:-:S07]  /*27620*/  IMAD.MOV.U32 R13, RZ, RZ, R6 ;  /* 0x000000ffff0d7224 */ /* 0x000fce00078e0006 */
[----:B------:R-:W-:Y:S05]  /*27630*/  WARPSYNC.COLLECTIVE R15, `(.L_x_2695) ;  /* 0x000000000f087348 */ /* 0x000fea0003c00000 */
[----:B------:R0:W1:Y:S02]  /*27640*/  SHFL.UP P6, R14, R13, R12, R11 ;  /* 0x0400000c0d0e7389 */ /* 0x00006400000c000b */
[----:B01----:R-:W-:Y:S01]  /*27650*/  ENDCOLLECTIVE ;  /* 0x000000000000791b */ /* 0x003fe20003800000 */
.L_x_2695:
[----:B------:R-:W-:Y:S01]  /*27660*/  IMAD.MOV.U32 R12, RZ, RZ, 0x10 ;  /* 0x00000010ff0c7424 */ /* 0x000fe200078e00ff */
[----:B------:R-:W-:-:S05]  /*27670*/  SEL R3, R14, RZ, P4 ;  /* 0x000000ff0e037207 */ /* 0x000fca0002000000 */
[----:B------:R-:W-:-:S04]  /*27680*/  IMAD.IADD R4, R6, 0x1, R3 ;  /* 0x0000000106047824 */ /* 0x000fc800078e0203 */
[----:B------:R-:W-:-:S07]  /*27690*/  IMAD.MOV.U32 R13, RZ, RZ, R4 ;  /* 0x000000ffff0d7224 */ /* 0x000fce00078e0004 */
[----:B------:R-:W-:Y:S05]  /*276a0*/  WARPSYNC.COLLECTIVE R15, `(.L_x_2696) ;  /* 0x000000000f087348 */ /* 0x000fea0003c00000 */
[----:B------:R0:W1:Y:S02]  /*276b0*/  SHFL.UP P6, R14, R13, R12, R11 ;  /* 0x0400000c0d0e7389 */ /* 0x00006400000c000b */
[----:B01----:R-:W-:Y:S01]  /*276c0*/  ENDCOLLECTIVE ;  /* 0x000000000000791b */ /* 0x003fe20003800000 */
.L_x_2696:
        /* <DEDUP_REMOVED lines=8> */
.L_x_2697:
[----:B------:R-:W-:Y:S05]  /*27750*/  BRA `(.L_x_2698) ;  /* 0xffffffd400187947 */ /* 0x000fea000383ffff */
.L_x_2606:
        /* <DEDUP_REMOVED lines=8> */
.L_x_2700:
[----:B------:R-:W-:Y:S05]  /*277e0*/  BSYNC B0 ;  /* 0x0000000000007941 */ /* 0x000fea0003800000 */
.L_x_2699:
        /* <DEDUP_REMOVED lines=8> */
.L_x_2701:
[----:B------:R-:W-:Y:S01]  /*27870*/  IMAD.MOV.U32 R12, RZ, RZ, 0x4 ;  /* 0x00000004ff0c7424 */ /* 0x000fe200078e00ff */
[----:B------:R-:W-:-:S05]  /*27880*/  SEL R14, R14, RZ, P2 ;  /* 0x000000ff0e0e7207 */ /* 0x000fca0001000000 */
[----:B------:R-:W-:-:S04]  /*27890*/  IMAD.IADD R3, R13, 0x1, R14 ;  /* 0x000000010d037824 */ /* 0x000fc800078e020e */
[----:B------:R-:W-:-:S07]  /*278a0*/  IMAD.MOV.U32 R13, RZ, RZ, R3 ;  /* 0x000000ffff0d7224 */ /* 0x000fce00078e0003 */
[----:B------:R-:W-:Y:S05]  /*278b0*/  WARPSYNC.COLLECTIVE R15, `(.L_x_2702) ;  /* 0x000000000f087348 */ /* 0x000fea0003c00000 */
[----:B------:R0:W1:Y:S02]  /*278c0*/  SHFL.UP P6, R14, R13, R12, R11 ;  /* 0x0400000c0d0e7389 */ /* 0x00006400000c000b */
[----:B01----:R-:W-:Y:S01]  /*278d0*/  ENDCOLLECTIVE ;  /* 0x000000000000791b */ /* 0x003fe20003800000 */
.L_x_2702:
[----:B------:R-:W-:Y:S01]  /*278e0*/  IMAD.MOV.U32 R12, RZ, RZ, 0x8 ;  /* 0x00000008ff0c7424 */ /* 0x000fe200078e00ff */
[----:B------:R-:W-:-:S05]  /*278f0*/  SEL R4, R14, RZ, P3 ;  /* 0x000000ff0e047207 */ /* 0x000fca0001800000 */
[----:B------:R-:W-:-:S04]  /*27900*/  IMAD.IADD R4, R3, 0x1, R4 ;  /* 0x0000000103047824 */ /* 0x000fc800078e0204 */
[----:B------:R-:W-:-:S07]  /*27910*/  IMAD.MOV.U32 R13, RZ, RZ, R4 ;  /* 0x000000ffff0d7224 */ /* 0x000fce00078e0004 */
[----:B------:R-:W-:Y:S05]  /*27920*/  WARPSYNC.COLLECTIVE R15, `(.L_x_2703) ;  /* 0x000000000f087348 */ /* 0x000fea0003c00000 */
[----:B------:R0:W1:Y:S02]  /*27930*/  SHFL.UP P6, R14, R13, R12, R11 ;  /* 0x0400000c0d0e7389 */ /* 0x00006400000c000b */
[----:B01----:R-:W-:Y:S01]  /*27940*/  ENDCOLLECTIVE ;  /* 0x000000000000791b */ /* 0x003fe20003800000 */
.L_x_2703:
[----:B------:R-:W-:Y:S01]  /*27950*/  IMAD.MOV.U32 R12, RZ, RZ, 0x10 ;  /* 0x00000010ff0c7424 */ /* 0x000fe200078e00ff */
[----:B------:R-:W-:-:S05]  /*27960*/  SEL R5, R14, RZ, P4 ;  /* 0x000000ff0e057207 */ /* 0x000fca0002000000 */
[----:B------:R-:W-:-:S04]  /*27970*/  IMAD.IADD R5, R4, 0x1, R5 ;  /* 0x0000000104057824 */ /* 0x000fc800078e0205 */
[----:B------:R-:W-:-:S07]  /*27980*/  IMAD.MOV.U32 R13, RZ, RZ, R5 ;  /* 0x000000ffff0d7224 */ /* 0x000fce00078e0005 */
[----:B------:R-:W-:Y:S05]  /*27990*/  WARPSYNC.COLLECTIVE R15, `(.L_x_2704) ;  /* 0x000000000f087348 */ /* 0x000fea0003c00000 */
[----:B------:R0:W1:Y:S02]  /*279a0*/  SHFL.UP P6, R14, R13, R12, R11 ;  /* 0x0400000c0d0e7389 */ /* 0x00006400000c000b */
[----:B01----:R-:W-:Y:S01]  /*279b0*/  ENDCOLLECTIVE ;  /* 0x000000000000791b */ /* 0x003fe20003800000 */
.L_x_2704:
        /* <DEDUP_REMOVED lines=8> */
.L_x_2705:
[----:B------:R-:W-:Y:S05]  /*27a40*/  BRA `(.L_x_2706) ;  /* 0xffffffd000fc7947 */ /* 0x000fea000383ffff */
.L_x_2608:
[----:B------:R-:W-:Y:S01]  /*27a50*/  BSSY B0, `(.L_x_2707) ;  /* 0x0000006000007945 */ /* 0x000fe20003800000 */
[----:B------:R-:W-:Y:S01]  /*27a60*/  PLOP3.LUT P6, PT, P6, PT, PT, 0x8, 0x0 ;  /* 0x000000000000781c */ /* 0x000fe200037ce170 */
[----:B------:R-:W-:-:S12]  /*27a70*/  IMAD.MOV.U32 R15, RZ, RZ, -0x1 ;  /* 0xffffffffff0f7424 */ /* 0x000fd800078e00ff */
[----:B0-----:R-:W-:Y:S05]  /*27a80*/  WARPSYNC.COLLECTIVE R15, `(.L_x_2708) ;  /* 0x000000000f087348 */ /* 0x001fea0003c00000 */
[----:B------:R-:W-:Y:S01]  /*27a90*/  VOTE.ANY R14, PT, P6 ;  /* 0x00000000000e7806 */ /* 0x000fe200030e0100 */
[----:B0-----:R-:W-:Y:S06]  /*27aa0*/  ENDCOLLECTIVE ;  /* 0x000000000000791b */ /* 0x001fec0003800000 */
.L_x_2708:
[----:B------:R-:W-:Y:S05]  /*27ab0*/  BSYNC B0 ;  /* 0x0000000000007941 */ /* 0x000fea0003800000 */
.L_x_2707:
        /* <DEDUP_REMOVED lines=9> */
.L_x_2709:
[----:B------:R-:W-:Y:S01]  /*27b50*/  IMAD.MOV.U32 R17, RZ, RZ, R14 ;  /* 0x000000ffff117224 */ /* 0x000fe200078e000e */
[----:B------:R-:W-:Y:S06]  /*27b60*/  BRA `(.L_x_2710) ;  /* 0xffffffd000ec7947 */ /* 0x000fec000383ffff */
.L_x_2610:
[----:B------:R-:W-:Y:S01]  /*27b70*/  BSSY B0, `(.L_x_2711) ;  /* 0x0000007000007945 */ /* 0x000fe20003800000 */
[----:B------:R-:W-:Y:S02]  /*27b80*/  IMAD.MOV.U32 R13, RZ, RZ, R3 ;  /* 0x000000ffff0d7224 */ /* 0x000fe400078e0003 */
[----:B------:R-:W-:Y:S02]  /*27b90*/  IMAD.MOV.U32 R11, RZ, RZ, 0x1f ;  /* 0x0000001fff0b7424 */ /* 0x000fe400078e00ff */
[----:B------:R-:W-:-:S07]  /*27ba0*/  IMAD.MOV.U32 R15, RZ, RZ, -0x1 ;  /* 0xffffffffff0f7424 */ /* 0x000fce00078e00ff */
[----:B012---:R-:W-:Y:S05]  /*27bb0*/  WARPSYNC.COLLECTIVE R15, `(.L_x_2712) ;  /* 0x000000000f087348 */ /* 0x007fea0003c00000 */
[----:B------:R3:W4:Y:S02]  /*27bc0*/  SHFL.IDX P6, R14, R13, R12, R11 ;  /* 0x0000000c0d0e7389 */ /* 0x00072400000c000b */
[----:B01234-:R-:W-:Y:S01]  /*27bd0*/  ENDCOLLECTIVE ;  /* 0x000000000000791b */ /* 0x01ffe20003800000 */
.L_x_2712:
[----:B------:R-:W-:Y:S05]  /*27be0*/  BSYNC B0 ;  /* 0x0000000000007941 */ /* 0x000fea0003800000 */
.L_x_2711:
[----:B------:R-:W-:Y:S01]  /*27bf0*/  IMAD.MOV.U32 R5, RZ, RZ, R14 ;  /* 0x000000ffff057224 */ /* 0x000fe200078e000e */
[----:B------:R-:W-:Y:S06]  /*27c00*/  BRA `(.L_x_2609) ;  /* 0xffffffd000e07947 */ /* 0x000fec000383ffff */
.L_x_2614:
[----:B0-----:R0:W2:Y:S02]  /*27c10*/  SYNCS.PHASECHK.TRANS64.TRYWAIT P0, [R9+URZ+0x31c20], R0 ;  /* 0x031c2000090075a7 */ /* 0x0010a4000800017f */
[----:B--2---:R-:W-:Y:S05]  /*27c20*/  @!P0 NANOSLEEP.SYNCS 0x989680 ;  /* 0x009896800000895d */ /* 0x004fea0003900000 */
[----:B------:R-:W2:Y:S02]  /*27c30*/  @!P0 SYNCS.PHASECHK.TRANS64 P0, [R9+URZ+0x31c20], R0 ;  /* 0x031c2000090085a7 */ /* 0x000ea4000800007f */
[----:B--2---:R-:W-:Y:S05]  /*27c40*/  @!P0 BRA `(.L_x_2614) ;  /* 0xfffffffc00f08947 */ /* 0x004fea000383ffff */
[----:B------:R-:W-:Y:S05]  /*27c50*/  BRA `(.L_x_2713) ;  /* 0xffffffd8005c7947 */ /* 0x000fea000383ffff */
.L_x_2615:
        /* <DEDUP_REMOVED lines=8> */
[----:B01--4-:R-:W-:Y:S05]  /*27ce0*/  WARPSYNC.COLLECTIVE R15, `(.L_x_2715) ;  /* 0x000000000f087348 */ /* 0x013fea0003c00000 */
[----:B------:R2:W3:Y:S02]  /*27cf0*/  SHFL.IDX P6, R14, R13, R12, R11 ;  /* 0x0000000c0d0e7389 */ /* 0x0004e400000c000b */
[----:B01234-:R-:W-:Y:S01]  /*27d00*/  ENDCOLLECTIVE ;  /* 0x000000000000791b */ /* 0x01ffe20003800000 */
.L_x_2715:
[----:B------:R-:W-:Y:S05]  /*27d10*/  BSYNC B0 ;  /* 0x0000000000007941 */ /* 0x000fea0003800000 */
.L_x_2714:
[----:B------:R-:W-:Y:S05]  /*27d20*/  BRA `(.L_x_2716) ;  /* 0xffffffd800447947 */ /* 0x000fea000383ffff */
.L_x_2616:
[----:B------:R-:W-:Y:S01]  /*27d30*/  BSSY B0, `(.L_x_2717) ;  /* 0x0000006000007945 */ /* 0x000fe20003800000 */
[----:B------:R-:W-:-:S07]  /*27d40*/  IMAD.MOV.U32 R15, RZ, RZ, -0x1 ;  /* 0xffffffffff0f7424 */ /* 0x000fce00078e00ff */
[----:B01--4-:R-:W-:Y:S05]  /*27d50*/  WARPSYNC.COLLECTIVE R15, `(.L_x_2718) ;  /* 0x000000000f0c7348 */ /* 0x013fea0003c00000 */
[----:B------:R-:W-:Y:S02]  /*27d60*/  ELECT P6, UR62, PT ;  /* 0x00000000003e782f */ /* 0x000fe400038c0000 */
[----:B------:R-:W-:Y:S01]  /*27d70*/  MOV R14, UR62 ;  /* 0x0000003e000e7c02 */ /* 0x000fe20008000f00 */
[----:B01--4-:R-:W-:Y:S10]  /*27d80*/  ENDCOLLECTIVE ;  /* 0x000000000000791b */ /* 0x013ff40003800000 */
.L_x_2718:
[----:B------:R-:W-:Y:S05]  /*27d90*/  BSYNC B0 ;  /* 0x0000000000007941 */ /* 0x000fea0003800000 */
.L_x_2717:
[----:B------:R-:W-:Y:S05]  /*27da0*/  BRA `(.L_x_2719) ;  /* 0xffffffd800387947 */ /* 0x000fea000383ffff */
.L_x_2618:
[----:B0-----:R0:W2:Y:S02]  /*27db0*/  SYNCS.PHASECHK.TRANS64.TRYWAIT P0, [R6+URZ], R3 ;  /* 0x00000003060075a7 */ /* 0x0010a4000800017f */
[----:B--2---:R-:W-:Y:S05]  /*27dc0*/  @!P0 NANOSLEEP.SYNCS 0x989680 ;  /* 0x009896800000895d */ /* 0x004fea0003900000 */
[----:B------:R-:W2:Y:S02]  /*27dd0*/  @!P0 SYNCS.PHASECHK.TRANS64 P0, [R6+URZ], R3 ;  /* 0x00000003060085a7 */ /* 0x000ea4000800007f */
[----:B--2---:R-:W-:Y:S05]  /*27de0*/  @!P0 BRA `(.L_x_2618) ;  /* 0xfffffffc00f08947 */ /* 0x004fea000383ffff */
[----:B------:R-:W-:Y:S05]  /*27df0*/  BRA `(.L_x_2720) ;  /* 0xffffffd800747947 */ /* 0x000fea000383ffff */
.L_x_2619:
[----:B--2---:R2:W3:Y:S02]  /*27e00*/  SYNCS.PHASECHK.TRANS64.TRYWAIT P0, [R7+URZ], R2 ;  /* 0x00000002070075a7 */ /* 0x0044e4000800017f */
[----:B---3--:R-:W-:Y:S05]  /*27e10*/  @!P0 NANOSLEEP.SYNCS 0x989680 ;  /* 0x009896800000895d */ /* 0x008fea0003900000 */
[----:B------:R-:W3:Y:S02]  /*27e20*/  @!P0 SYNCS.PHASECHK.TRANS64 P0, [R7+URZ], R2 ;  /* 0x00000002070085a7 */ /* 0x000ee4000800007f */
[----:B---3--:R-:W-:Y:S05]  /*27e30*/  @!P0 BRA `(.L_x_2619) ;  /* 0xfffffffc00f08947 */ /* 0x008fea000383ffff */
[----:B------:R-:W-:Y:S05]  /*27e40*/  BRA `(.L_x_2721) ;  /* 0xffffffd800687947 */ /* 0x000fea000383ffff */
.L_x_2621:
[----:B---3--:R3:W0:Y:S02]  /*27e50*/  SYNCS.PHASECHK.TRANS64.TRYWAIT P0, [R4+URZ], R3 ;  /* 0x00000003040075a7 */ /* 0x008624000800017f */
[----:B0-----:R-:W-:Y:S05]  /*27e60*/  @!P0 NANOSLEEP.SYNCS 0x989680 ;  /* 0x009896800000895d */ /* 0x001fea0003900000 */
[----:B------:R-:W0:Y:S02]  /*27e70*/  @!P0 SYNCS.PHASECHK.TRANS64 P0, [R4+URZ], R3 ;  /* 0x00000003040085a7 */ /* 0x000e24000800007f */
[----:B0-----:R-:W-:Y:S05]  /*27e80*/  @!P0 BRA `(.L_x_2621) ;  /* 0xfffffffc00f08947 */ /* 0x001fea000383ffff */
[----:B------:R-:W-:Y:S05]  /*27e90*/  BRA `(.L_x_2722) ;  /* 0xffffffd8006c7947 */ /* 0x000fea000383ffff */
.L_x_2723:
        /* <DEDUP_REMOVED lines=14> */
.L_x_2732:


//--------------------- .nv.global.init           --------------------------
	.section	.nv.global.init,"aw",@progbits
.nv.global.init:
	.type		$str$20,@object
	.size		$str$20,($str$21 - $str$20)
$str$20:
        /*0000*/ 	.byte	0x28, 0x61, 0x64, 0x64, 0x72, 0x65, 0x73, 0x73, 0x20, 0x26, 0x20, 0x6d, 0x61, 0x73, 0x6b, 0x29
        /*0010*/ 	.byte	0x20, 0x3d, 0x3d, 0x20, 0x30, 0x00
	.type		$str$21,@object
	.size		$str$21,(__unnamed_5 - $str$21)
$str$21:
        /*0016*/ 	.byte	0x2f, 0x74, 0x6d, 0x70, 0x2f, 0x6f, 0x73, 0x73, 0x5f, 0x6b, 0x65, 0x72, 0x6e, 0x65, 0x6c, 0x73
        /*0026*/ 	.byte	0x5f, 0x73, 0x72, 0x63, 0x2f, 0x66, 0x6c, 0x61, 0x73, 0x68, 0x5f, 0x61, 0x74, 0x74, 0x65, 0x6e
        /*0036*/ 	.byte	0x74, 0x69, 0x6f, 0x6e, 0x2f, 0x63, 0x73, 0x72, 0x63, 0x2f, 0x63, 0x75, 0x74, 0x6c, 0x61, 0x73
        /*0046*/ 	.byte	0x73, 0x2f, 0x69, 0x6e, 0x63, 0x6c, 0x75, 0x64, 0x65, 0x2f, 0x63, 0x75, 0x74, 0x65, 0x2f, 0x70
        /*0056*/ 	.byte	0x6f, 0x69, 0x6e, 0x74, 0x65, 0x72, 0x5f, 0x66, 0x6c, 0x61, 0x67, 0x67, 0x65, 0x64, 0x2e, 0x68
        /*0066*/ 	.byte	0x70, 0x70, 0x00
	.type		__unnamed_5,@object
	.size		__unnamed_5,(__unnamed_4 - __unnamed_5)
__unnamed_5:
        /* <DEDUP_REMOVED lines=25> */
	.type		__unnamed_4,@object
	.size		__unnamed_4,(__unnamed_9 - __unnamed_4)
__unnamed_4:
        /* <DEDUP_REMOVED lines=25> */
	.type		__unnamed_9,@object
	.size		__unnamed_9,(__unnamed_3 - __unnamed_9)
__unnamed_9:
        /* <DEDUP_REMOVED lines=24> */
        /*04f1*/ 	.byte	0x3e, 0x20, 0x26, 0x5d, 0x00
	.type		__unnamed_3,@object
	.size		__unnamed_3,(__unnamed_7 - __unnamed_3)
__unnamed_3:
        /* <DEDUP_REMOVED lines=29> */
	.type		__unnamed_7,@object
	.size		__unnamed_7,(__unnamed_2 - __unnamed_7)
__unnamed_7:
        /* <DEDUP_REMOVED lines=29> */
	.type		__unnamed_2,@object
	.size		__unnamed_2,(__unnamed_8 - __unnamed_2)
__unnamed_2:
        /* <DEDUP_REMOVED lines=29> */
	.type		__unnamed_8,@object
	.size		__unnamed_8,(__unnamed_1 - __unnamed_8)
__unnamed_8:
        /* <DEDUP_REMOVED lines=29> */
	.type		__unnamed_1,@object
	.size		__unnamed_1,(__unnamed_6 - __unnamed_1)
__unnamed_1:
        /* <DEDUP_REMOVED lines=29> */
        /*0e06*/ 	.byte	0x5d, 0x00
	.type		__unnamed_6,@object
	.size		__unnamed_6,(.L_5 - __unnamed_6)
__unnamed_6:
        /* <DEDUP_REMOVED lines=30> */
.L_5:


//--------------------- .nv.shared._ZN7cutlass13device_kernelIN5flash11enable_sm90INS1_16FlashAttnFwdSm90INS1_25CollectiveMainloopFwdSm90ILi2EN4cute5tupleIJNS5_1CILi1EEES8_S8_EEENS6_IJNS7_ILi192EEENS7_ILi144EEENS7_ILi96EEEEEELi96ENS_10bfloat16_tEfNS_4arch4Sm90ELb0ELb0ELb1ELb0ELb0ELb0ELb0ELb0ELb1ELb1ELb0ELb0EEENS1_21CollectiveEpilogueFwdINS6_IJSA_SC_SB_EEES9_SE_SG_Li384ELb0ELb1ELb0ELb0EEENS1_29StaticPersistentTileSchedulerILb0EEEEEEEEEvNT_6ParamsE --------------------------
	.section	.nv.shared._ZN7cutlass13device_kernelIN5flash11enable_sm90INS1_16FlashAttnFwdSm90INS1_25CollectiveMainloopFwdSm90ILi2EN4cute5tupleIJNS5_1CILi1EEES8_S8_EEENS6_IJNS7_ILi192EEENS7_ILi144EEENS7_ILi96EEEEEELi96ENS_10bfloat16_tEfNS_4arch4Sm90ELb0ELb0ELb1ELb0ELb0ELb0ELb0ELb0ELb1ELb1ELb0ELb0EEENS1_21CollectiveEpilogueFwdINS6_IJSA_SC_SB_EEES9_SE_SG_Li384ELb0ELb1ELb0ELb0EEENS1_29StaticPersistentTileSchedulerILb0EEEEEEEEEvNT_6ParamsE,"aw",@nobits
	.sectionflags	@""
	.align	16
	.zero		1024


//--------------------- .nv.shared.reserved.0     --------------------------
	.section	.nv.shared.reserved.0,"aw",@nobits
	.weak		__nv_reservedSMEM_offset_0_alias
	.size		__nv_reservedSMEM_offset_0_alias, 0, 0
	.other		__nv_reservedSMEM_offset_0_alias,@"STO_CUDA_RESERVED_SHARED STV_DEFAULT"
__nv_reservedSMEM_offset_0_alias:
	.zero		0


//--------------------- .nv.global                --------------------------
	.section	.nv.global,"aw",@nobits
.nv.global:
	.type		_ZN81_INTERNAL_e1511efd_45_flash_fwd_hdim96_bf16_softcap_packgqa_sm90_cu_9d2915ae_35374cute1_E,@object
	.size		_ZN81_INTERNAL_e1511efd_45_flash_fwd_hdim96_bf16_softcap_packgqa_sm90_cu_9d2915ae_35374cute1_E,(_ZN81_INTERNAL_e1511efd_45_flash_fwd_hdim96_bf16_softcap_packgqa_sm90_cu_9d2915ae_35374cuda3std3__45__cpo6cbeginE - _ZN81_INTERNAL_e1511efd_45_flash_fwd_hdim96_bf16_softcap_packgqa_sm90_cu_9d2915ae_35374cute1_E)
_ZN81_INTERNAL_e1511efd_45_flash_fwd_hdim96_bf16_softcap_packgqa_sm90_cu_9d2915ae_35374cute1_E:
	.zero		1
	.type		_ZN81_INTERNAL_e1511efd_45_flash_fwd_hdim96_bf16_softcap_packgqa_sm90_cu_9d2915ae_35374cuda3std3__45__cpo6cbeginE,@object
	.size		_ZN81_INTERNAL_e1511efd_45_flash_fwd_hdim96_bf16_softcap_packgqa_sm90_cu_9d2915ae_35374cuda3std3__45__cpo6cbeginE,(_ZN81_INTERNAL_e1511efd_45_flash_fwd_hdim96_bf16_softcap_packgqa_sm90_cu_9d2915ae_35374cuda3std3__48in_placeE - _ZN81_INTERNAL_e1511efd_45_flash_fwd_hdim96_bf16_softcap_packgqa_sm90_cu_9d2915ae_35374cuda3std3__45__cpo6cbeginE)
_ZN81_INTERNAL_e1511efd_45_flash_fwd_hdim96_bf16_softcap_packgqa_sm90_cu_9d2915ae_35374cuda3std3__45__cpo6cbeginE:
	.zero		1
	.type		_ZN81_INTERNAL_e1511efd_45_flash_fwd_hdim96_bf16_softcap_packgqa_sm90_cu_9d2915ae_35374cuda3std3__48in_placeE,@object
	.size		_ZN81_INTERNAL_e1511efd_45_flash_fwd_hdim96_bf16_softcap_packgqa_sm90_cu_9d2915ae_35374cuda3std3__48in_placeE,(_ZN81_INTERNAL_e1511efd_45_flash_fwd_hdim96_bf16_softcap_packgqa_sm90_cu_9d2915ae_35374cuda3std6ranges3__45__cpo9iter_moveE - _ZN81_INTERNAL_e1511efd_45_flash_fwd_hdim96_bf16_softcap_packgqa_sm90_cu_9d2915ae_35374cuda3std3__48in_placeE)
_ZN81_INTERNAL_e1511efd_45_flash_fwd_hdim96_bf16_softcap_packgqa_sm90_cu_9d2915ae_35374cuda3std3__48in_placeE:
	.zero		1
	.type		_ZN81_INTERNAL_e1511efd_45_flash_fwd_hdim96_bf16_softcap_packgqa_sm90_cu_9d2915ae_35374cuda3std6ranges3__45__cpo9iter_moveE,@object
	.size		_ZN81_INTERNAL_e1511efd_45_flash_fwd_hdim96_bf16_softcap_packgqa_sm90_cu_9d2915ae_35374cuda3std6ranges3__45__cpo9iter_moveE,(_ZN81_INTERNAL_e1511efd_45_flash_fwd_hdim96_bf16_softcap_packgqa_sm90_cu_9d2915ae_35374cuda3std3__45__cpo5beginE - _ZN81_INTERNAL_e1511efd_45_flash_fwd_hdim96_bf16_softcap_packgqa_sm90_cu_9d2915ae_35374cuda3std6ranges3__45__cpo9iter_moveE)
_ZN81_INTERNAL_e1511efd_45_flash_fwd_hdim96_bf16_softcap_packgqa_sm90_cu_9d2915ae_35374cuda3std6ranges3__45__cpo9iter_moveE:
	.zero		1
	.type		_ZN81_INTERNAL_e1511efd_45_flash_fwd_hdim96_bf16_softcap_packgqa_sm90_cu_9d2915ae_35374cuda3std3__45__cpo5beginE,@object
	.size		_ZN81_INTERNAL_e1511efd_45_flash_fwd_hdim96_bf16_softcap_packgqa_sm90_cu_9d2915ae_35374cuda3std3__45__cpo5beginE,(_ZN81_INTERNAL_e1511efd_45_flash_fwd_hdim96_bf16_softcap_packgqa_sm90_cu_9d2915ae_35374cuda3std3__483_GLOBAL__N__e1511efd_45_flash_fwd_hdim96_bf16_softcap_packgqa_sm90_cu_9d2915ae_35376ignoreE - _ZN81_INTERNAL_e1511efd_45_flash_fwd_hdim96_bf16_softcap_packgqa_sm90_cu_9d2915ae_35374cuda3std3__45__cpo5beginE)
_ZN81_INTERNAL_e1511efd_45_flash_fwd_hdim96_bf16_softcap_packgqa_sm90_cu_9d2915ae_35374cuda3std3__45__cpo5beginE:
	.zero		1
	.type		_ZN81_INTERNAL_e1511efd_45_flash_fwd_hdim96_bf16_softcap_packgqa_sm90_cu_9d2915ae_35374cuda3std3__483_GLOBAL__N__e1511efd_45_flash_fwd_hdim96_bf16_softcap_packgqa_sm90_cu_9d2915ae_35376ignoreE,@object
	.size		_ZN81_INTERNAL_e1511efd_45_flash_fwd_hdim96_bf16_softcap_packgqa_sm90_cu_9d2915ae_35374cuda3std3__483_GLOBAL__N__e1511efd_45_flash_fwd_hdim96_bf16_softcap_packgqa_sm90_cu_9d2915ae_35376ignoreE,(_ZN81_INTERNAL_e1511efd_45_flash_fwd_hdim96_bf16_softcap_packgqa_sm90_cu_9d2915ae_35374cute7productE - _ZN81_INTERNAL_e1511efd_45_flash_fwd_hdim96_bf16_softcap_packgqa_sm90_cu_9d2915ae_35374cuda3std3__483_GLOBAL__N__e1511efd_45_flash_fwd_hdim96_bf16_softcap_packgqa_sm90_cu_9d2915ae_35376ignoreE)
_ZN81_INTERNAL_e1511efd_45_flash_fwd_hdim96_bf16_softcap_packgqa_sm90_cu_9d2915ae_35374cuda3std3__483_GLOBAL__N__e1511efd_45_flash_fwd_hdim96_bf16_softcap_packgqa_sm90_cu_9d2915ae_35376ignoreE:
	.zero		1
	.type		_ZN81_INTERNAL_e1511efd_45_flash_fwd_hdim96_bf16_softcap_packgqa_sm90_cu_9d2915ae_35374cute7productE,@object
	.size		_ZN81_INTERNAL_e1511efd_45_flash_fwd_hdim96_bf16_softcap_packgqa_sm90_cu_9d2915ae_35374cute7productE,(_ZN81_INTERNAL_e1511efd_45_flash_fwd_hdim96_bf16_softcap_packgqa_sm90_cu_9d2915ae_35374cuda3std3__45__cpo3endE - _ZN81_INTERNAL_e1511efd_45_flash_fwd_hdim96_bf16_softcap_packgqa_sm90_cu_9d2915ae_35374cute7productE)
_ZN81_INTERNAL_e1511efd_45_flash_fwd_hdim96_bf16_softcap_packgqa_sm90_cu_9d2915ae_35374cute7productE:
	.zero		1
	.type		_ZN81_INTERNAL_e1511efd_45_flash_fwd_hdim96_bf16_softcap_packgqa_sm90_cu_9d2915ae_35374cuda3std3__45__cpo3endE,@object
	.size		_ZN81_INTERNAL_e1511efd_45_flash_fwd_hdim96_bf16_softcap_packgqa_sm90_cu_9d2915ae_35374cuda3std3__45__cpo3endE,(_ZN81_INTERNAL_e1511efd_45_flash_fwd_hdim96_bf16_softcap_packgqa_sm90_cu_9d2915ae_35374cuda3std3__419piecewise_constructE - _ZN81_INTERNAL_e1511efd_45_flash_fwd_hdim96_bf16_softcap_packgqa_sm90_cu_9d2915ae_35374cuda3std3__45__cpo3endE)
_ZN81_INTERNAL_e1511efd_45_flash_fwd_hdim96_bf16_softcap_packgqa_sm90_cu_9d2915ae_35374cuda3std3__45__cpo3endE:
	.zero		1
	.type		_ZN81_INTERNAL_e1511efd_45_flash_fwd_hdim96_bf16_softcap_packgqa_sm90_cu_9d2915ae_35374cuda3std3__419piecewise_constructE,@object
	.size		_ZN81_INTERNAL_e1511efd_45_flash_fwd_hdim96_bf16_softcap_packgqa_sm90_cu_9d2915ae_35374cuda3std3__419piecewise_constructE,(_ZN81_INTERNAL_e1511efd_45_flash_fwd_hdim96_bf16_softcap_packgqa_sm90_cu_9d2915ae_35374cuda3std3__45__cpo4cendE - _ZN81_INTERNAL_e1511efd_45_flash_fwd_hdim96_bf16_softcap_packgqa_sm90_cu_9d2915ae_35374cuda3std3__419piecewise_constructE)
_ZN81_INTERNAL_e1511efd_45_flash_fwd_hdim96_bf16_softcap_packgqa_sm90_cu_9d2915ae_35374cuda3std3__419piecewise_constructE:
	.zero		1
	.type		_ZN81_INTERNAL_e1511efd_45_flash_fwd_hdim96_bf16_softcap_packgqa_sm90_cu_9d2915ae_35374cuda3std3__45__cpo4cendE,@object
	.size		_ZN81_INTERNAL_e1511efd_45_flash_fwd_hdim96_bf16_softcap_packgqa_sm90_cu_9d2915ae_35374cuda3std3__45__cpo4cendE,(_ZN81_INTERNAL_e1511efd_45_flash_fwd_hdim96_bf16_softcap_packgqa_sm90_cu_9d2915ae_35374cuda3std6ranges3__45__cpo4swapE - _ZN81_INTERNAL_e1511efd_45_flash_fwd_hdim96_bf16_softcap_packgqa_sm90_cu_9d2915ae_35374cuda3std3__45__cpo4cendE)
_ZN81_INTERNAL_e1511efd_45_flash_fwd_hdim96_bf16_softcap_packgqa_sm90_cu_9d2915ae_35374cuda3std3__45__cpo4cendE:
	.zero		1
	.type		_ZN81_INTERNAL_e1511efd_45_flash_fwd_hdim96_bf16_softcap_packgqa_sm90_cu_9d2915ae_35374cuda3std6ranges3__45__cpo4swapE,@object
	.size		_ZN81_INTERNAL_e1511efd_45_flash_fwd_hdim96_bf16_softcap_packgqa_sm90_cu_9d2915ae_35374cuda3std6ranges3__45__cpo4swapE,(.L_16 - _ZN81_INTERNAL_e1511efd_45_flash_fwd_hdim96_bf16_softcap_packgqa_sm90_cu_9d2915ae_35374cuda3std6ranges3__45__cpo4swapE)
_ZN81_INTERNAL_e1511efd_45_flash_fwd_hdim96_bf16_softcap_packgqa_sm90_cu_9d2915ae_35374cuda3std6ranges3__45__cpo4swapE:
	.zero		1
.L_16:


//--------------------- .nv.shared._ZN7cutlass13device_kernelIN5flash11enable_sm90INS1_16FlashAttnFwdSm90INS1_25CollectiveMainloopFwdSm90ILi2EN4cute5tupleIJNS5_1CILi1EEES8_S8_EEENS6_IJNS7_ILi192EEENS7_ILi144EEENS7_ILi96EEEEEELi96ENS_10bfloat16_tEfNS_4arch4Sm90ELb0ELb0ELb1ELb1ELb0ELb0ELb0ELb0ELb1ELb1ELb0ELb0EEENS1_21CollectiveEpilogueFwdINS6_IJSA_SC_SB_EEES9_SE_SG_Li384ELb1ELb1ELb0ELb0EEENS1_36VarlenDynamicPersistentTileSchedulerILi192ELi144ELi384ELi128ELb0ELb1ELb1ELb0ELb1ELb1EEEEEEEEEvNT_6ParamsE --------------------------
	.section	.nv.shared._ZN7cutlass13device_kernelIN5flash11enable_sm90INS1_16FlashAttnFwdSm90INS1_25CollectiveMainloopFwdSm90ILi2EN4cute5tupleIJNS5_1CILi1EEES8_S8_EEENS6_IJNS7_ILi192EEENS7_ILi144EEENS7_ILi96EEEEEELi96ENS_10bfloat16_tEfNS_4arch4Sm90ELb0ELb0ELb1ELb1ELb0ELb0ELb0ELb0ELb1ELb1ELb0ELb0EEENS1_21CollectiveEpilogueFwdINS6_IJSA_SC_SB_EEES9_SE_SG_Li384ELb1ELb1ELb0ELb0EEENS1_36VarlenDynamicPersistentTileSchedulerILi192ELi144ELi384ELi128ELb0ELb1ELb1ELb0ELb1ELb1EEEEEEEEEvNT_6ParamsE,"aw",@nobits
	.sectionflags	@""
	.align	16
	.zero		1024


//--------------------- .nv.shared._ZN7cutlass13device_kernelIN5flash11enable_sm90INS1_16FlashAttnFwdSm90INS1_25CollectiveMainloopFwdSm90ILi2EN4cute5tupleIJNS5_1CILi1EEES8_S8_EEENS6_IJNS7_ILi192EEENS7_ILi144EEENS7_ILi96EEEEEELi96ENS_10bfloat16_tEfNS_4arch4Sm90ELb0ELb0ELb1ELb1ELb0ELb1ELb0ELb0ELb1ELb1ELb0ELb0EEENS1_21CollectiveEpilogueFwdINS6_IJSA_SC_SB_EEES9_SE_SG_Li384ELb1ELb1ELb0ELb0EEENS1_36VarlenDynamicPersistentTileSchedulerILi192ELi144ELi384ELi128ELb0ELb1ELb1ELb0ELb1ELb1EEEEEEEEEvNT_6ParamsE --------------------------
	.section	.nv.shared._ZN7cutlass13device_kernelIN5flash11enable_sm90INS1_16FlashAttnFwdSm90INS1_25CollectiveMainloopFwdSm90ILi2EN4cute5tupleIJNS5_1CILi1EEES8_S8_EEENS6_IJNS7_ILi192EEENS7_ILi144EEENS7_ILi96EEEEEELi96ENS_10bfloat16_tEfNS_4arch4Sm90ELb0ELb0ELb1ELb1ELb0ELb1ELb0ELb0ELb1ELb1ELb0ELb0EEENS1_21CollectiveEpilogueFwdINS6_IJSA_SC_SB_EEES9_SE_SG_Li384ELb1ELb1ELb0ELb0EEENS1_36VarlenDynamicPersistentTileSchedulerILi192ELi144ELi384ELi128ELb0ELb1ELb1ELb0ELb1ELb1EEEEEEEEEvNT_6ParamsE,"aw",@nobits
	.sectionflags	@""
	.align	16
	.zero		1024


//--------------------- .nv.shared._ZN7cutlass13device_kernelIN5flash11enable_sm90INS1_16FlashAttnFwdSm90INS1_25CollectiveMainloopFwdSm90ILi2EN4cute5tupleIJNS5_1CILi1EEES8_S8_EEENS6_IJNS7_ILi192EEENS7_ILi128EEENS7_ILi96EEEEEELi96ENS_10bfloat16_tEfNS_4arch4Sm90ELb0ELb1ELb1ELb0ELb0ELb0ELb0ELb0ELb1ELb1ELb0ELb0EEENS1_21CollectiveEpilogueFwdINS6_IJSA_SC_SB_EEES9_SE_SG_Li384ELb0ELb1ELb0ELb0EEENS1_30DynamicPersistentTileSchedulerILi384ELi128ELb0ELb1ELb1EEEEEEEEEvNT_6ParamsE --------------------------
	.section	.nv.shared._ZN7cutlass13device_kernelIN5flash11enable_sm90INS1_16FlashAttnFwdSm90INS1_25CollectiveMainloopFwdSm90ILi2EN4cute5tupleIJNS5_1CILi1EEES8_S8_EEENS6_IJNS7_ILi192EEENS7_ILi128EEENS7_ILi96EEEEEELi96ENS_10bfloat16_tEfNS_4arch4Sm90ELb0ELb1ELb1ELb0ELb0ELb0ELb0ELb0ELb1ELb1ELb0ELb0EEENS1_21CollectiveEpilogueFwdINS6_IJSA_SC_SB_EEES9_SE_SG_Li384ELb0ELb1ELb0ELb0EEENS1_30DynamicPersistentTileSchedulerILi384ELi128ELb0ELb1ELb1EEEEEEEEEvNT_6ParamsE,"aw",@nobits
	.sectionflags	@""
	.align	16
	.zero		1024


//--------------------- .nv.shared._ZN7cutlass13device_kernelIN5flash11enable_sm90INS1_16FlashAttnFwdSm90INS1_25CollectiveMainloopFwdSm90ILi2EN4cute5tupleIJNS5_1CILi1EEES8_S8_EEENS6_IJNS7_ILi192EEENS7_ILi128EEENS7_ILi96EEEEEELi96ENS_10bfloat16_tEfNS_4arch4Sm90ELb0ELb1ELb1ELb1ELb0ELb0ELb0ELb0ELb1ELb1ELb0ELb0EEENS1_21CollectiveEpilogueFwdINS6_IJSA_SC_SB_EEES9_SE_SG_Li384ELb1ELb1ELb0ELb0EEENS1_36VarlenDynamicPersistentTileSchedulerILi192ELi128ELi384ELi128ELb0ELb1ELb1ELb1ELb0ELb1EEEEEEEEEvNT_6ParamsE --------------------------
	.section	.nv.shared._ZN7cutlass13device_kernelIN5flash11enable_sm90INS1_16FlashAttnFwdSm90INS1_25CollectiveMainloopFwdSm90ILi2EN4cute5tupleIJNS5_1CILi1EEES8_S8_EEENS6_IJNS7_ILi192EEENS7_ILi128EEENS7_ILi96EEEEEELi96ENS_10bfloat16_tEfNS_4arch4Sm90ELb0ELb1ELb1ELb1ELb0ELb0ELb0ELb0ELb1ELb1ELb0ELb0EEENS1_21CollectiveEpilogueFwdINS6_IJSA_SC_SB_EEES9_SE_SG_Li384ELb1ELb1ELb0ELb0EEENS1_36VarlenDynamicPersistentTileSchedulerILi192ELi128ELi384ELi128ELb0ELb1ELb1ELb1ELb0ELb1EEEEEEEEEvNT_6ParamsE,"aw",@nobits
	.sectionflags	@""
	.align	16
	.zero		1024


//--------------------- .nv.shared._ZN7cutlass13device_kernelIN5flash11enable_sm90INS1_16FlashAttnFwdSm90INS1_25CollectiveMainloopFwdSm90ILi2EN4cute5tupleIJNS5_1CILi1EEES8_S8_EEENS6_IJNS7_ILi192EEENS7_ILi128EEENS7_ILi96EEEEEELi96ENS_10bfloat16_tEfNS_4arch4Sm90ELb0ELb1ELb1ELb1ELb0ELb1ELb0ELb0ELb1ELb1ELb0ELb0EEENS1_21CollectiveEpilogueFwdINS6_IJSA_SC_SB_EEES9_SE_SG_Li384ELb1ELb1ELb0ELb0EEENS1_36VarlenDynamicPersistentTileSchedulerILi192ELi128ELi384ELi128ELb0ELb1ELb1ELb1ELb0ELb1EEEEEEEEEvNT_6ParamsE --------------------------
	.section	.nv.shared._ZN7cutlass13device_kernelIN5flash11enable_sm90INS1_16FlashAttnFwdSm90INS1_25CollectiveMainloopFwdSm90ILi2EN4cute5tupleIJNS5_1CILi1EEES8_S8_EEENS6_IJNS7_ILi192EEENS7_ILi128EEENS7_ILi96EEEEEELi96ENS_10bfloat16_tEfNS_4arch4Sm90ELb0ELb1ELb1ELb1ELb0ELb1ELb0ELb0ELb1ELb1ELb0ELb0EEENS1_21CollectiveEpilogueFwdINS6_IJSA_SC_SB_EEES9_SE_SG_Li384ELb1ELb1ELb0ELb0EEENS1_36VarlenDynamicPersistentTileSchedulerILi192ELi128ELi384ELi128ELb0ELb1ELb1ELb1ELb0ELb1EEEEEEEEEvNT_6ParamsE,"aw",@nobits
	.sectionflags	@""
	.align	16
	.zero		1024


//--------------------- .nv.shared._ZN7cutlass13device_kernelIN5flash11enable_sm90INS1_16FlashAttnFwdSm90INS1_25CollectiveMainloopFwdSm90ILi2EN4cute5tupleIJNS5_1CILi1EEES8_S8_EEENS6_IJNS7_ILi192EEENS7_ILi144EEENS7_ILi96EEEEEELi96ENS_10bfloat16_tEfNS_4arch4Sm90ELb1ELb0ELb1ELb0ELb0ELb0ELb0ELb0ELb1ELb1ELb0ELb0EEENS1_21CollectiveEpilogueFwdINS6_IJSA_SC_SB_EEES9_SE_SG_Li384ELb0ELb1ELb0ELb0EEENS1_30DynamicPersistentTileSchedulerILi384ELi128ELb0ELb1ELb1EEEEEEEEEvNT_6ParamsE --------------------------
	.section	.nv.shared._ZN7cutlass13device_kernelIN5flash11enable_sm90INS1_16FlashAttnFwdSm90INS1_25CollectiveMainloopFwdSm90ILi2EN4cute5tupleIJNS5_1CILi1EEES8_S8_EEENS6_IJNS7_ILi192EEENS7_ILi144EEENS7_ILi96EEEEEELi96ENS_10bfloat16_tEfNS_4arch4Sm90ELb1ELb0ELb1ELb0ELb0ELb0ELb0ELb0ELb1ELb1ELb0ELb0EEENS1_21CollectiveEpilogueFwdINS6_IJSA_SC_SB_EEES9_SE_SG_Li384ELb0ELb1ELb0ELb0EEENS1_30DynamicPersistentTileSchedulerILi384ELi128ELb0ELb1ELb1EEEEEEEEEvNT_6ParamsE,"aw",@nobits
	.sectionflags	@""
	.align	16
	.zero		1024


//--------------------- .nv.shared._ZN7cutlass13device_kernelIN5flash11enable_sm90INS1_16FlashAttnFwdSm90INS1_25CollectiveMainloopFwdSm90ILi2EN4cute5tupleIJNS5_1CILi1EEES8_S8_EEENS6_IJNS7_ILi192EEENS7_ILi144EEENS7_ILi96EEEEEELi96ENS_10bfloat16_tEfNS_4arch4Sm90ELb1ELb0ELb1ELb1ELb0ELb0ELb0ELb0ELb1ELb1ELb0ELb0EEENS1_21CollectiveEpilogueFwdINS6_IJSA_SC_SB_EEES9_SE_SG_Li384ELb1ELb1ELb0ELb0EEENS1_36VarlenDynamicPersistentTileSchedulerILi192ELi144ELi384ELi128ELb0ELb1ELb1ELb1ELb1ELb1EEEEEEEEEvNT_6ParamsE --------------------------
	.section	.nv.shared._ZN7cutlass13device_kernelIN5flash11enable_sm90INS1_16FlashAttnFwdSm90INS1_25CollectiveMainloopFwdSm90ILi2EN4cute5tupleIJNS5_1CILi1EEES8_S8_EEENS6_IJNS7_ILi192EEENS7_ILi144EEENS7_ILi96EEEEEELi96ENS_10bfloat16_tEfNS_4arch4Sm90ELb1ELb0ELb1ELb1ELb0ELb0ELb0ELb0ELb1ELb1ELb0ELb0EEENS1_21CollectiveEpilogueFwdINS6_IJSA_SC_SB_EEES9_SE_SG_Li384ELb1ELb1ELb0ELb0EEENS1_36VarlenDynamicPersistentTileSchedulerILi192ELi144ELi384ELi128ELb0ELb1ELb1ELb1ELb1ELb1EEEEEEEEEvNT_6ParamsE,"aw",@nobits
	.sectionflags	@""
	.align	16
	.zero		1024


//--------------------- .nv.shared._ZN7cutlass13device_kernelIN5flash11enable_sm90INS1_16FlashAttnFwdSm90INS1_25CollectiveMainloopFwdSm90ILi2EN4cute5tupleIJNS5_1CILi1EEES8_S8_EEENS6_IJNS7_ILi192EEENS7_ILi144EEENS7_ILi96EEEEEELi96ENS_10bfloat16_tEfNS_4arch4Sm90ELb1ELb0ELb1ELb1ELb0ELb1ELb0ELb0ELb1ELb1ELb0ELb0EEENS1_21CollectiveEpilogueFwdINS6_IJSA_SC_SB_EEES9_SE_SG_Li384ELb1ELb1ELb0ELb0EEENS1_36VarlenDynamicPersistentTileSchedulerILi192ELi144ELi384ELi128ELb0ELb1ELb1ELb1ELb1ELb1EEEEEEEEEvNT_6ParamsE --------------------------
	.section	.nv.shared._ZN7cutlass13device_kernelIN5flash11enable_sm90INS1_16FlashAttnFwdSm90INS1_25CollectiveMainloopFwdSm90ILi2EN4cute5tupleIJNS5_1CILi1EEES8_S8_EEENS6_IJNS7_ILi192EEENS7_ILi144EEENS7_ILi96EEEEEELi96ENS_10bfloat16_tEfNS_4arch4Sm90ELb1ELb0ELb1ELb1ELb0ELb1ELb0ELb0ELb1ELb1ELb0ELb0EEENS1_21CollectiveEpilogueFwdINS6_IJSA_SC_SB_EEES9_SE_SG_Li384ELb1ELb1ELb0ELb0EEENS1_36VarlenDynamicPersistentTileSchedulerILi192ELi144ELi384ELi128ELb0ELb1ELb1ELb1ELb1ELb1EEEEEEEEEvNT_6ParamsE,"aw",@nobits
	.sectionflags	@""
	.align	16
	.zero		1024


//--------------------- .nv.constant0._ZN7cutlass13device_kernelIN5flash11enable_sm90INS1_16FlashAttnFwdSm90INS1_25CollectiveMainloopFwdSm90ILi2EN4cute5tupleIJNS5_1CILi1EEES8_S8_EEENS6_IJNS7_ILi192EEENS7_ILi144EEENS7_ILi96EEEEEELi96ENS_10bfloat16_tEfNS_4arch4Sm90ELb0ELb0ELb1ELb0ELb0ELb0ELb0ELb0ELb1ELb1ELb0ELb0EEENS1_21CollectiveEpilogueFwdINS6_IJSA_SC_SB_EEES9_SE_SG_Li384ELb0ELb1ELb0ELb0EEENS1_29StaticPersistentTileSchedulerILb0EEEEEEEEEvNT_6ParamsE --------------------------
	.section	.nv.constant0._ZN7cutlass13device_kernelIN5flash11enable_sm90INS1_16FlashAttnFwdSm90INS1_25CollectiveMainloopFwdSm90ILi2EN4cute5tupleIJNS5_1CILi1EEES8_S8_EEENS6_IJNS7_ILi192EEENS7_ILi144EEENS7_ILi96EEEEEELi96ENS_10bfloat16_tEfNS_4arch4Sm90ELb0ELb0ELb1ELb0ELb0ELb0ELb0ELb0ELb1ELb1ELb0ELb0EEENS1_21CollectiveEpilogueFwdINS6_IJSA_SC_SB_EEES9_SE_SG_Li384ELb0ELb1ELb0ELb0EEENS1_29StaticPersistentTileSchedulerILb0EEEEEEEEEvNT_6ParamsE,"a",@progbits
	.sectionflags	@""
	.align	4
.nv.constant0._ZN7cutlass13device_kernelIN5flash11enable_sm90INS1_16FlashAttnFwdSm90INS1_25CollectiveMainloopFwdSm90ILi2EN4cute5tupleIJNS5_1CILi1EEES8_S8_EEENS6_IJNS7_ILi192EEENS7_ILi144EEENS7_ILi96EEEEEELi96ENS_10bfloat16_tEfNS_4arch4Sm90ELb0ELb0ELb1ELb0ELb0ELb0ELb0ELb0ELb1ELb1ELb0ELb0EEENS1_21CollectiveEpilogueFwdINS6_IJSA_SC_SB_EEES9_SE_SG_Li384ELb0ELb1ELb0ELb0EEENS1_29StaticPersistentTileSchedulerILb0EEEEEEEEEvNT_6ParamsE:
	.zero		3200


//--------------------- .nv.constant0._ZN7cutlass13device_kernelIN5flash11enable_sm90INS1_16FlashAttnFwdSm90INS1_25CollectiveMainloopFwdSm90ILi2EN4cute5tupleIJNS5_1CILi1EEES8_S8_EEENS6_IJNS7_ILi192EEENS7_ILi144EEENS7_ILi96EEEEEELi96ENS_10bfloat16_tEfNS_4arch4Sm90ELb0ELb0ELb1ELb1ELb0ELb0ELb0ELb0ELb1ELb1ELb0ELb0EEENS1_21CollectiveEpilogueFwdINS6_IJSA_SC_SB_EEES9_SE_SG_Li384ELb1ELb1ELb0ELb0EEENS1_36VarlenDynamicPersistentTileSchedulerILi192ELi144ELi384ELi128ELb0ELb1ELb1ELb0ELb1ELb1EEEEEEEEEvNT_6ParamsE --------------------------
	.section	.nv.constant0._ZN7cutlass13device_kernelIN5flash11enable_sm90INS1_16FlashAttnFwdSm90INS1_25CollectiveMainloopFwdSm90ILi2EN4cute5tupleIJNS5_1CILi1EEES8_S8_EEENS6_IJNS7_ILi192EEENS7_ILi144EEENS7_ILi96EEEEEELi96ENS_10bfloat16_tEfNS_4arch4Sm90ELb0ELb0ELb1ELb1ELb0ELb0ELb0ELb0ELb1ELb1ELb0ELb0EEENS1_21CollectiveEpilogueFwdINS6_IJSA_SC_SB_EEES9_SE_SG_Li384ELb1ELb1ELb0ELb0EEENS1_36VarlenDynamicPersistentTileSchedulerILi192ELi144ELi384ELi128ELb0ELb1ELb1ELb0ELb1ELb1EEEEEEEEEvNT_6ParamsE,"a",@progbits
	.sectionflags	@""
	.align	4
.nv.constant0._ZN7cutlass13device_kernelIN5flash11enable_sm90INS1_16FlashAttnFwdSm90INS1_25CollectiveMainloopFwdSm90ILi2EN4cute5tupleIJNS5_1CILi1EEES8_S8_EEENS6_IJNS7_ILi192EEENS7_ILi144EEENS7_ILi96EEEEEELi96ENS_10bfloat16_tEfNS_4arch4Sm90ELb0ELb0ELb1ELb1ELb0ELb0ELb0ELb0ELb1ELb1ELb0ELb0EEENS1_21CollectiveEpilogueFwdINS6_IJSA_SC_SB_EEES9_SE_SG_Li384ELb1ELb1ELb0ELb0EEENS1_36VarlenDynamicPersistentTileSchedulerILi192ELi144ELi384ELi128ELb0ELb1ELb1ELb0ELb1ELb1EEEEEEEEEvNT_6ParamsE:
	.zero		3328


//--------------------- .nv.constant0._ZN7cutlass13device_kernelIN5flash11enable_sm90INS1_16FlashAttnFwdSm90INS1_25CollectiveMainloopFwdSm90ILi2EN4cute5tupleIJNS5_1CILi1EEES8_S8_EEENS6_IJNS7_ILi192EEENS7_ILi144EEENS7_ILi96EEEEEELi96ENS_10bfloat16_tEfNS_4arch4Sm90ELb0ELb0ELb1ELb1ELb0ELb1ELb0ELb0ELb1ELb1ELb0ELb0EEENS1_21CollectiveEpilogueFwdINS6_IJSA_SC_SB_EEES9_SE_SG_Li384ELb1ELb1ELb0ELb0EEENS1_36VarlenDynamicPersistentTileSchedulerILi192ELi144ELi384ELi128ELb0ELb1ELb1ELb0ELb1ELb1EEEEEEEEEvNT_6ParamsE --------------------------
	.section	.nv.constant0._ZN7cutlass13device_kernelIN5flash11enable_sm90INS1_16FlashAttnFwdSm90INS1_25CollectiveMainloopFwdSm90ILi2EN4cute5tupleIJNS5_1CILi1EEES8_S8_EEENS6_IJNS7_ILi192EEENS7_ILi144EEENS7_ILi96EEEEEELi96ENS_10bfloat16_tEfNS_4arch4Sm90ELb0ELb0ELb1ELb1ELb0ELb1ELb0ELb0ELb1ELb1ELb0ELb0EEENS1_21CollectiveEpilogueFwdINS6_IJSA_SC_SB_EEES9_SE_SG_Li384ELb1ELb1ELb0ELb0EEENS1_36VarlenDynamicPersistentTileSchedulerILi192ELi144ELi384ELi128ELb0ELb1ELb1ELb0ELb1ELb1EEEEEEEEEvNT_6ParamsE,"a",@progbits
	.sectionflags	@""
	.align	4
.nv.constant0._ZN7cutlass13device_kernelIN5flash11enable_sm90INS1_16FlashAttnFwdSm90INS1_25CollectiveMainloopFwdSm90ILi2EN4cute5tupleIJNS5_1CILi1EEES8_S8_EEENS6_IJNS7_ILi192EEENS7_ILi144EEENS7_ILi96EEEEEELi96ENS_10bfloat16_tEfNS_4arch4Sm90ELb0ELb0ELb1ELb1ELb0ELb1ELb0ELb0ELb1ELb1ELb0ELb0EEENS1_21CollectiveEpilogueFwdINS6_IJSA_SC_SB_EEES9_SE_SG_Li384ELb1ELb1ELb0ELb0EEENS1_36VarlenDynamicPersistentTileSchedulerILi192ELi144ELi384ELi128ELb0ELb1ELb1ELb0ELb1ELb1EEEEEEEEEvNT_6ParamsE:
	.zero		3328


//--------------------- .nv.constant0._ZN7cutlass13device_kernelIN5flash11enable_sm90INS1_16FlashAttnFwdSm90INS1_25CollectiveMainloopFwdSm90ILi2EN4cute5tupleIJNS5_1CILi1EEES8_S8_EEENS6_IJNS7_ILi192EEENS7_ILi128EEENS7_ILi96EEEEEELi96ENS_10bfloat16_tEfNS_4arch4Sm90ELb0ELb1ELb1ELb0ELb0ELb0ELb0ELb0ELb1ELb1ELb0ELb0EEENS1_21CollectiveEpilogueFwdINS6_IJSA_SC_SB_EEES9_SE_SG_Li384ELb0ELb1ELb0ELb0EEENS1_30DynamicPersistentTileSchedulerILi384ELi128ELb0ELb1ELb1EEEEEEEEEvNT_6ParamsE --------------------------
	.section	.nv.constant0._ZN7cutlass13device_kernelIN5flash11enable_sm90INS1_16FlashAttnFwdSm90INS1_25CollectiveMainloopFwdSm90ILi2EN4cute5tupleIJNS5_1CILi1EEES8_S8_EEENS6_IJNS7_ILi192EEENS7_ILi128EEENS7_ILi96EEEEEELi96ENS_10bfloat16_tEfNS_4arch4Sm90ELb0ELb1ELb1ELb0ELb0ELb0ELb0ELb0ELb1ELb1ELb0ELb0EEENS1_21CollectiveEpilogueFwdINS6_IJSA_SC_SB_EEES9_SE_SG_Li384ELb0ELb1ELb0ELb0EEENS1_30DynamicPersistentTileSchedulerILi384ELi128ELb0ELb1ELb1EEEEEEEEEvNT_6ParamsE,"a",@progbits
	.sectionflags	@""
	.align	4
.nv.constant0._ZN7cutlass13device_kernelIN5flash11enable_sm90INS1_16FlashAttnFwdSm90INS1_25CollectiveMainloopFwdSm90ILi2EN4cute5tupleIJNS5_1CILi1EEES8_S8_EEENS6_IJNS7_ILi192EEENS7_ILi128EEENS7_ILi96EEEEEELi96ENS_10bfloat16_tEfNS_4arch4Sm90ELb0ELb1ELb1ELb0ELb0ELb0ELb0ELb0ELb1ELb1ELb0ELb0EEENS1_21CollectiveEpilogueFwdINS6_IJSA_SC_SB_EEES9_SE_SG_Li384ELb0ELb1ELb0ELb0EEENS1_30DynamicPersistentTileSchedulerILi384ELi128ELb0ELb1ELb1EEEEEEEEEvNT_6ParamsE:
	.zero		3328


//--------------------- .nv.constant0._ZN7cutlass13device_kernelIN5flash11enable_sm90INS1_16FlashAttnFwdSm90INS1_25CollectiveMainloopFwdSm90ILi2EN4cute5tupleIJNS5_1CILi1EEES8_S8_EEENS6_IJNS7_ILi192EEENS7_ILi128EEENS7_ILi96EEEEEELi96ENS_10bfloat16_tEfNS_4arch4Sm90ELb0ELb1ELb1ELb1ELb0ELb0ELb0ELb0ELb1ELb1ELb0ELb0EEENS1_21CollectiveEpilogueFwdINS6_IJSA_SC_SB_EEES9_SE_SG_Li384ELb1ELb1ELb0ELb0EEENS1_36VarlenDynamicPersistentTileSchedulerILi192ELi128ELi384ELi128ELb0ELb1ELb1ELb1ELb0ELb1EEEEEEEEEvNT_6ParamsE --------------------------
	.section	.nv.constant0._ZN7cutlass13device_kernelIN5flash11enable_sm90INS1_16FlashAttnFwdSm90INS1_25CollectiveMainloopFwdSm90ILi2EN4cute5tupleIJNS5_1CILi1EEES8_S8_EEENS6_IJNS7_ILi192EEENS7_ILi128EEENS7_ILi96EEEEEELi96ENS_10bfloat16_tEfNS_4arch4Sm90ELb0ELb1ELb1ELb1ELb0ELb0ELb0ELb0ELb1ELb1ELb0ELb0EEENS1_21CollectiveEpilogueFwdINS6_IJSA_SC_SB_EEES9_SE_SG_Li384ELb1ELb1ELb0ELb0EEENS1_36VarlenDynamicPersistentTileSchedulerILi192ELi128ELi384ELi128ELb0ELb1ELb1ELb1ELb0ELb1EEEEEEEEEvNT_6ParamsE,"a",@progbits
	.sectionflags	@""
	.align	4
.nv.constant0._ZN7cutlass13device_kernelIN5flash11enable_sm90INS1_16FlashAttnFwdSm90INS1_25CollectiveMainloopFwdSm90ILi2EN4cute5tupleIJNS5_1CILi1EEES8_S8_EEENS6_IJNS7_ILi192EEENS7_ILi128EEENS7_ILi96EEEEEELi96ENS_10bfloat16_tEfNS_4arch4Sm90ELb0ELb1ELb1ELb1ELb0ELb0ELb0ELb0ELb1ELb1ELb0ELb0EEENS1_21CollectiveEpilogueFwdINS6_IJSA_SC_SB_EEES9_SE_SG_Li384ELb1ELb1ELb0ELb0EEENS1_36VarlenDynamicPersistentTileSchedulerILi192ELi128ELi384ELi128ELb0ELb1ELb1ELb1ELb0ELb1EEEEEEEEEvNT_6ParamsE:
	.zero		3328


//--------------------- .nv.constant0._ZN7cutlass13device_kernelIN5flash11enable_sm90INS1_16FlashAttnFwdSm90INS1_25CollectiveMainloopFwdSm90ILi2EN4cute5tupleIJNS5_1CILi1EEES8_S8_EEENS6_IJNS7_ILi192EEENS7_ILi128EEENS7_ILi96EEEEEELi96ENS_10bfloat16_tEfNS_4arch4Sm90ELb0ELb1ELb1ELb1ELb0ELb1ELb0ELb0ELb1ELb1ELb0ELb0EEENS1_21CollectiveEpilogueFwdINS6_IJSA_SC_SB_EEES9_SE_SG_Li384ELb1ELb1ELb0ELb0EEENS1_36VarlenDynamicPersistentTileSchedulerILi192ELi128ELi384ELi128ELb0ELb1ELb1ELb1ELb0ELb1EEEEEEEEEvNT_6ParamsE --------------------------
	.section	.nv.constant0._ZN7cutlass13device_kernelIN5flash11enable_sm90INS1_16FlashAttnFwdSm90INS1_25CollectiveMainloopFwdSm90ILi2EN4cute5tupleIJNS5_1CILi1EEES8_S8_EEENS6_IJNS7_ILi192EEENS7_ILi128EEENS7_ILi96EEEEEELi96ENS_10bfloat16_tEfNS_4arch4Sm90ELb0ELb1ELb1ELb1ELb0ELb1ELb0ELb0ELb1ELb1ELb0ELb0EEENS1_21CollectiveEpilogueFwdINS6_IJSA_SC_SB_EEES9_SE_SG_Li384ELb1ELb1ELb0ELb0EEENS1_36VarlenDynamicPersistentTileSchedulerILi192ELi128ELi384ELi128ELb0ELb1ELb1ELb1ELb0ELb1EEEEEEEEEvNT_6ParamsE,"a",@progbits
	.sectionflags	@""
	.align	4
.nv.constant0._ZN7cutlass13device_kernelIN5flash11enable_sm90INS1_16FlashAttnFwdSm90INS1_25CollectiveMainloopFwdSm90ILi2EN4cute5tupleIJNS5_1CILi1EEES8_S8_EEENS6_IJNS7_ILi192EEENS7_ILi128EEENS7_ILi96EEEEEELi96ENS_10bfloat16_tEfNS_4arch4Sm90ELb0ELb1ELb1ELb1ELb0ELb1ELb0ELb0ELb1ELb1ELb0ELb0EEENS1_21CollectiveEpilogueFwdINS6_IJSA_SC_SB_EEES9_SE_SG_Li384ELb1ELb1ELb0ELb0EEENS1_36VarlenDynamicPersistentTileSchedulerILi192ELi128ELi384ELi128ELb0ELb1ELb1ELb1ELb0ELb1EEEEEEEEEvNT_6ParamsE:
	.zero		3328


//--------------------- .nv.constant0._ZN7cutlass13device_kernelIN5flash11enable_sm90INS1_16FlashAttnFwdSm90INS1_25CollectiveMainloopFwdSm90ILi2EN4cute5tupleIJNS5_1CILi1EEES8_S8_EEENS6_IJNS7_ILi192EEENS7_ILi144EEENS7_ILi96EEEEEELi96ENS_10bfloat16_tEfNS_4arch4Sm90ELb1ELb0ELb1ELb0ELb0ELb0ELb0ELb0ELb1ELb1ELb0ELb0EEENS1_21CollectiveEpilogueFwdINS6_IJSA_SC_SB_EEES9_SE_SG_Li384ELb0ELb1ELb0ELb0EEENS1_30DynamicPersistentTileSchedulerILi384ELi128ELb0ELb1ELb1EEEEEEEEEvNT_6ParamsE --------------------------
	.section	.nv.constant0._ZN7cutlass13device_kernelIN5flash11enable_sm90INS1_16FlashAttnFwdSm90INS1_25CollectiveMainloopFwdSm90ILi2EN4cute5tupleIJNS5_1CILi1EEES8_S8_EEENS6_IJNS7_ILi192EEENS7_ILi144EEENS7_ILi96EEEEEELi96ENS_10bfloat16_tEfNS_4arch4Sm90ELb1ELb0ELb1ELb0ELb0ELb0ELb0ELb0ELb1ELb1ELb0ELb0EEENS1_21CollectiveEpilogueFwdINS6_IJSA_SC_SB_EEES9_SE_SG_Li384ELb0ELb1ELb0ELb0EEENS1_30DynamicPersistentTileSchedulerILi384ELi128ELb0ELb1ELb1EEEEEEEEEvNT_6ParamsE,"a",@progbits
	.sectionflags	@""
	.align	4
.nv.constant0._ZN7cutlass13device_kernelIN5flash11enable_sm90INS1_16FlashAttnFwdSm90INS1_25CollectiveMainloopFwdSm90ILi2EN4cute5tupleIJNS5_1CILi1EEES8_S8_EEENS6_IJNS7_ILi192EEENS7_ILi144EEENS7_ILi96EEEEEELi96ENS_10bfloat16_tEfNS_4arch4Sm90ELb1ELb0ELb1ELb0ELb0ELb0ELb0ELb0ELb1ELb1ELb0ELb0EEENS1_21CollectiveEpilogueFwdINS6_IJSA_SC_SB_EEES9_SE_SG_Li384ELb0ELb1ELb0ELb0EEENS1_30DynamicPersistentTileSchedulerILi384ELi128ELb0ELb1ELb1EEEEEEEEEvNT_6ParamsE:
	.zero		3328


//--------------------- .nv.constant0._ZN7cutlass13device_kernelIN5flash11enable_sm90INS1_16FlashAttnFwdSm90INS1_25CollectiveMainloopFwdSm90ILi2EN4cute5tupleIJNS5_1CILi1EEES8_S8_EEENS6_IJNS7_ILi192EEENS7_ILi144EEENS7_ILi96EEEEEELi96ENS_10bfloat16_tEfNS_4arch4Sm90ELb1ELb0ELb1ELb1ELb0ELb0ELb0ELb0ELb1ELb1ELb0ELb0EEENS1_21CollectiveEpilogueFwdINS6_IJSA_SC_SB_EEES9_SE_SG_Li384ELb1ELb1ELb0ELb0EEENS1_36VarlenDynamicPersistentTileSchedulerILi192ELi144ELi384ELi128ELb0ELb1ELb1ELb1ELb1ELb1EEEEEEEEEvNT_6ParamsE --------------------------
	.section	.nv.constant0._ZN7cutlass13device_kernelIN5flash11enable_sm90INS1_16FlashAttnFwdSm90INS1_25CollectiveMainloopFwdSm90ILi2EN4cute5tupleIJNS5_1CILi1EEES8_S8_EEENS6_IJNS7_ILi192EEENS7_ILi144EEENS7_ILi96EEEEEELi96ENS_10bfloat16_tEfNS_4arch4Sm90ELb1ELb0ELb1ELb1ELb0ELb0ELb0ELb0ELb1ELb1ELb0ELb0EEENS1_21CollectiveEpilogueFwdINS6_IJSA_SC_SB_EEES9_SE_SG_Li384ELb1ELb1ELb0ELb0EEENS1_36VarlenDynamicPersistentTileSchedulerILi192ELi144ELi384ELi128ELb0ELb1ELb1ELb1ELb1ELb1EEEEEEEEEvNT_6ParamsE,"a",@progbits
	.sectionflags	@""
	.align	4
.nv.constant0._ZN7cutlass13device_kernelIN5flash11enable_sm90INS1_16FlashAttnFwdSm90INS1_25CollectiveMainloopFwdSm90ILi2EN4cute5tupleIJNS5_1CILi1EEES8_S8_EEENS6_IJNS7_ILi192EEENS7_ILi144EEENS7_ILi96EEEEEELi96ENS_10bfloat16_tEfNS_4arch4Sm90ELb1ELb0ELb1ELb1ELb0ELb0ELb0ELb0ELb1ELb1ELb0ELb0EEENS1_21CollectiveEpilogueFwdINS6_IJSA_SC_SB_EEES9_SE_SG_Li384ELb1ELb1ELb0ELb0EEENS1_36VarlenDynamicPersistentTileSchedulerILi192ELi144ELi384ELi128ELb0ELb1ELb1ELb1ELb1ELb1EEEEEEEEEvNT_6ParamsE:
	.zero		3328


//--------------------- .nv.constant0._ZN7cutlass13device_kernelIN5flash11enable_sm90INS1_16FlashAttnFwdSm90INS1_25CollectiveMainloopFwdSm90ILi2EN4cute5tupleIJNS5_1CILi1EEES8_S8_EEENS6_IJNS7_ILi192EEENS7_ILi144EEENS7_ILi96EEEEEELi96ENS_10bfloat16_tEfNS_4arch4Sm90ELb1ELb0ELb1ELb1ELb0ELb1ELb0ELb0ELb1ELb1ELb0ELb0EEENS1_21CollectiveEpilogueFwdINS6_IJSA_SC_SB_EEES9_SE_SG_Li384ELb1ELb1ELb0ELb0EEENS1_36VarlenDynamicPersistentTileSchedulerILi192ELi144ELi384ELi128ELb0ELb1ELb1ELb1ELb1ELb1EEEEEEEEEvNT_6ParamsE --------------------------
	.section	.nv.constant0._ZN7cutlass13device_kernelIN5flash11enable_sm90INS1_16FlashAttnFwdSm90INS1_25CollectiveMainloopFwdSm90ILi2EN4cute5tupleIJNS5_1CILi1EEES8_S8_EEENS6_IJNS7_ILi192EEENS7_ILi144EEENS7_ILi96EEEEEELi96ENS_10bfloat16_tEfNS_4arch4Sm90ELb1ELb0ELb1ELb1ELb0ELb1ELb0ELb0ELb1ELb1ELb0ELb0EEENS1_21CollectiveEpilogueFwdINS6_IJSA_SC_SB_EEES9_SE_SG_Li384ELb1ELb1ELb0ELb0EEENS1_36VarlenDynamicPersistentTileSchedulerILi192ELi144ELi384ELi128ELb0ELb1ELb1ELb1ELb1ELb1EEEEEEEEEvNT_6ParamsE,"a",@progbits
	.sectionflags	@""
	.align	4
.nv.constant0._ZN7cutlass13device_kernelIN5flash11enable_sm90INS1_16FlashAttnFwdSm90INS1_25CollectiveMainloopFwdSm90ILi2EN4cute5tupleIJNS5_1CILi1EEES8_S8_EEENS6_IJNS7_ILi192EEENS7_ILi144EEENS7_ILi96EEEEEELi96ENS_10bfloat16_tEfNS_4arch4Sm90ELb1ELb0ELb1ELb1ELb0ELb1ELb0ELb0ELb1ELb1ELb0ELb0EEENS1_21CollectiveEpilogueFwdINS6_IJSA_SC_SB_EEES9_SE_SG_Li384ELb1ELb1ELb0ELb0EEENS1_36VarlenDynamicPersistentTileSchedulerILi192ELi144ELi384ELi128ELb0ELb1ELb1ELb1ELb1ELb1EEEEEEEEEvNT_6ParamsE:
	.zero		3328


//--------------------- SYMBOLS --------------------------

	.type		.nv.reservedSmem.offset0,@object
	.size		.nv.reservedSmem.offset0,0x4
	.type		__assertfail,@function
